	.target	sm_90a

	.elftype	@"ET_EXEC"


//--------------------- .note.nv.tkinfo           --------------------------
	.section	.note.nv.tkinfo,"",@"SHT_NOTE"
	.sectionflags	@"SHF_NOTE_NV_TKINFO"
	.tkinfo
        /*0018*/ 	.word	0x00000002
        /*0030*/ 	.string	""
        /*0030*/ 	.string	"ptxas"
        /*0030*/ 	.string	"Cuda compilation tools, release 13.0, V13.0.88"
        /*0030*/ 	.string	"Build cuda_13.0.r13.0/compiler.36424714_0"
        /*0030*/ 	.string	"-arch sm_90a -m 64 "



//--------------------- .note.nv.cuinfo           --------------------------
	.section	.note.nv.cuinfo,"",@"SHT_NOTE"
	.sectionflags	@"SHF_NOTE_NV_CUINFO"
        /*0018*/ 	.short	0x0002
        /*001a*/ 	.short	0x005a
        /*001c*/ 	.short	0x0082
	.zero		2


//--------------------- .nv.info                  --------------------------
	.section	.nv.info,"",@"SHT_CUDA_INFO"
	.align	4


	//----- nvinfo : EIATTR_REGCOUNT
	.align		4
        /*0000*/ 	.byte	0x04, 0x2f
        /*0002*/ 	.short	(.L_23 - .L_22)
	.align		4
.L_22:
        /*0004*/ 	.word	index@(_ZN7cutlass13device_kernelIN5flash11enable_sm90INS1_16FlashAttnFwdSm90INS1_25CollectiveMainloopFwdSm90ILi2EN4cute5tupleIJNS5_1CILi1EEES8_S8_EEENS6_IJNS7_ILi128EEENS7_ILi80EEENS7_ILi256EEEEEELi256ENS_6half_tEfNS_4arch4Sm90ELb1ELb0ELb1ELb1ELb1ELb1ELb0ELb1ELb1ELb1ELb0ELb0EEENS1_21CollectiveEpilogueFwdINS6_IJSA_SC_SB_EEES9_SE_SG_Li256ELb1ELb1ELb0ELb0EEENS1_36VarlenDynamicPersistentTileSchedulerILi128ELi80ELi256ELi128ELb0ELb1ELb1ELb1ELb1ELb1EEEEEEEEEvNT_6ParamsE)
        /*0008*/ 	.word	0x000000a8


	//----- nvinfo : EIATTR_FRAME_SIZE
	.align		4
.L_23:
        /*000c*/ 	.byte	0x04, 0x11
        /*000e*/ 	.short	(.L_25 - .L_24)
	.align		4
.L_24:
        /*0010*/ 	.word	index@(_ZN7cutlass13device_kernelIN5flash11enable_sm90INS1_16FlashAttnFwdSm90INS1_25CollectiveMainloopFwdSm90ILi2EN4cute5tupleIJNS5_1CILi1EEES8_S8_EEENS6_IJNS7_ILi128EEENS7_ILi80EEENS7_ILi256EEEEEELi256ENS_6half_tEfNS_4arch4Sm90ELb1ELb0ELb1ELb1ELb1ELb1ELb0ELb1ELb1ELb1ELb0ELb0EEENS1_21CollectiveEpilogueFwdINS6_IJSA_SC_SB_EEES9_SE_SG_Li256ELb1ELb1ELb0ELb0EEENS1_36VarlenDynamicPersistentTileSchedulerILi128ELi80ELi256ELi128ELb0ELb1ELb1ELb1ELb1ELb1EEEEEEEEEvNT_6ParamsE)
        /*0014*/ 	.word	0x00000098


	//----- nvinfo : EIATTR_REGCOUNT
	.align		4
.L_25:
        /*0018*/ 	.byte	0x04, 0x2f
        /*001a*/ 	.short	(.L_27 - .L_26)
	.align		4
.L_26:
        /*001c*/ 	.word	index@(_ZN7cutlass13device_kernelIN5flash11enable_sm90INS1_16FlashAttnFwdSm90INS1_25CollectiveMainloopFwdSm90ILi2EN4cute5tupleIJNS5_1CILi1EEES8_S8_EEENS6_IJNS7_ILi128EEENS7_ILi80EEENS7_ILi256EEEEEELi256ENS_6half_tEfNS_4arch4Sm90ELb1ELb0ELb1ELb1ELb1ELb0ELb0ELb1ELb1ELb1ELb0ELb0EEENS1_21CollectiveEpilogueFwdINS6_IJSA_SC_SB_EEES9_SE_SG_Li256ELb1ELb1ELb0ELb0EEENS1_36VarlenDynamicPersistentTileSchedulerILi128ELi80ELi256ELi128ELb0ELb1ELb1ELb1ELb1ELb1EEEEEEEEEvNT_6ParamsE)
        /*0020*/ 	.word	0x000000a8


	//----- nvinfo : EIATTR_FRAME_SIZE
	.align		4
.L_27:
        /*0024*/ 	.byte	0x04, 0x11
        /*0026*/ 	.short	(.L_29 - .L_28)
	.align		4
.L_28:
        /*0028*/ 	.word	index@(_ZN7cutlass13device_kernelIN5flash11enable_sm90INS1_16FlashAttnFwdSm90INS1_25CollectiveMainloopFwdSm90ILi2EN4cute5tupleIJNS5_1CILi1EEES8_S8_EEENS6_IJNS7_ILi128EEENS7_ILi80EEENS7_ILi256EEEEEELi256ENS_6half_tEfNS_4arch4Sm90ELb1ELb0ELb1ELb1ELb1ELb0ELb0ELb1ELb1ELb1ELb0ELb0EEENS1_21CollectiveEpilogueFwdINS6_IJSA_SC_SB_EEES9_SE_SG_Li256ELb1ELb1ELb0ELb0EEENS1_36VarlenDynamicPersistentTileSchedulerILi128ELi80ELi256ELi128ELb0ELb1ELb1ELb1ELb1ELb1EEEEEEEEEvNT_6ParamsE)
        /*002c*/ 	.word	0x00000030


	//----- nvinfo : EIATTR_REGCOUNT
	.align		4
.L_29:
        /*0030*/ 	.byte	0x04, 0x2f
        /*0032*/ 	.short	(.L_31 - .L_30)
	.align		4
.L_30:
        /*0034*/ 	.word	index@(_ZN7cutlass13device_kernelIN5flash11enable_sm90INS1_16FlashAttnFwdSm90INS1_25CollectiveMainloopFwdSm90ILi2EN4cute5tupleIJNS5_1CILi1EEES8_S8_EEENS6_IJNS7_ILi128EEENS7_ILi80EEENS7_ILi256EEEEEELi256ENS_6half_tEfNS_4arch4Sm90ELb1ELb0ELb1ELb0ELb1ELb0ELb0ELb1ELb1ELb1ELb0ELb0EEENS1_21CollectiveEpilogueFwdINS6_IJSA_SC_SB_EEES9_SE_SG_Li256ELb0ELb1ELb0ELb0EEENS1_30DynamicPersistentTileSchedulerILi256ELi128ELb0ELb1ELb1EEEEEEEEEvNT_6ParamsE)
        /*0038*/ 	.word	0x000000a8


	//----- nvinfo : EIATTR_FRAME_SIZE
	.align		4
.L_31:
        /*003c*/ 	.byte	0x04, 0x11
        /*003e*/ 	.short	(.L_33 - .L_32)
	.align		4
.L_32:
        /*0040*/ 	.word	index@(_ZN7cutlass13device_kernelIN5flash11enable_sm90INS1_16FlashAttnFwdSm90INS1_25CollectiveMainloopFwdSm90ILi2EN4cute5tupleIJNS5_1CILi1EEES8_S8_EEENS6_IJNS7_ILi128EEENS7_ILi80EEENS7_ILi256EEEEEELi256ENS_6half_tEfNS_4arch4Sm90ELb1ELb0ELb1ELb0ELb1ELb0ELb0ELb1ELb1ELb1ELb0ELb0EEENS1_21CollectiveEpilogueFwdINS6_IJSA_SC_SB_EEES9_SE_SG_Li256ELb0ELb1ELb0ELb0EEENS1_30DynamicPersistentTileSchedulerILi256ELi128ELb0ELb1ELb1EEEEEEEEEvNT_6ParamsE)
        /*0044*/ 	.word	0x00000008


	//----- nvinfo : EIATTR_REGCOUNT
	.align		4
.L_33:
        /*0048*/ 	.byte	0x04, 0x2f
        /*004a*/ 	.short	(.L_35 - .L_34)
	.align		4
.L_34:
        /*004c*/ 	.word	index@(_ZN7cutlass13device_kernelIN5flash11enable_sm90INS1_16FlashAttnFwdSm90INS1_25CollectiveMainloopFwdSm90ILi2EN4cute5tupleIJNS5_1CILi1EEES8_S8_EEENS6_IJNS7_ILi128EEENS7_ILi64EEENS7_ILi256EEEEEELi256ENS_6half_tEfNS_4arch4Sm90ELb0ELb1ELb1ELb1ELb1ELb1ELb0ELb1ELb1ELb1ELb0ELb0EEENS1_21CollectiveEpilogueFwdINS6_IJSA_SC_SB_EEES9_SE_SG_Li256ELb1ELb1ELb0ELb0EEENS1_36VarlenDynamicPersistentTileSchedulerILi128ELi64ELi256ELi128ELb0ELb1ELb1ELb1ELb0ELb1EEEEEEEEEvNT_6ParamsE)
        /*0050*/ 	.word	0x000000a8


	//----- nvinfo : EIATTR_FRAME_SIZE
	.align		4
.L_35:
        /*0054*/ 	.byte	0x04, 0x11
        /*0056*/ 	.short	(.L_37 - .L_36)
	.align		4
.L_36:
        /*0058*/ 	.word	index@(_ZN7cutlass13device_kernelIN5flash11enable_sm90INS1_16FlashAttnFwdSm90INS1_25CollectiveMainloopFwdSm90ILi2EN4cute5tupleIJNS5_1CILi1EEES8_S8_EEENS6_IJNS7_ILi128EEENS7_ILi64EEENS7_ILi256EEEEEELi256ENS_6half_tEfNS_4arch4Sm90ELb0ELb1ELb1ELb1ELb1ELb1ELb0ELb1ELb1ELb1ELb0ELb0EEENS1_21CollectiveEpilogueFwdINS6_IJSA_SC_SB_EEES9_SE_SG_Li256ELb1ELb1ELb0ELb0EEENS1_36VarlenDynamicPersistentTileSchedulerILi128ELi64ELi256ELi128ELb0ELb1ELb1ELb1ELb0ELb1EEEEEEEEEvNT_6ParamsE)
        /*005c*/ 	.word	0x000000d8


	//----- nvinfo : EIATTR_REGCOUNT
	.align		4
.L_37:
        /*0060*/ 	.byte	0x04, 0x2f
        /*0062*/ 	.short	(.L_39 - .L_38)
	.align		4
.L_38:
        /*0064*/ 	.word	index@(_ZN7cutlass13device_kernelIN5flash11enable_sm90INS1_16FlashAttnFwdSm90INS1_25CollectiveMainloopFwdSm90ILi2EN4cute5tupleIJNS5_1CILi1EEES8_S8_EEENS6_IJNS7_ILi128EEENS7_ILi64EEENS7_ILi256EEEEEELi256ENS_6half_tEfNS_4arch4Sm90ELb0ELb1ELb1ELb1ELb1ELb0ELb0ELb1ELb1ELb1ELb0ELb0EEENS1_21CollectiveEpilogueFwdINS6_IJSA_SC_SB_EEES9_SE_SG_Li256ELb1ELb1ELb0ELb0EEENS1_36VarlenDynamicPersistentTileSchedulerILi128ELi64ELi256ELi128ELb0ELb1ELb1ELb1ELb0ELb1EEEEEEEEEvNT_6ParamsE)
        /*0068*/ 	.word	0x000000a8


	//----- nvinfo : EIATTR_FRAME_SIZE
	.align		4
.L_39:
        /*006c*/ 	.byte	0x04, 0x11
        /*006e*/ 	.short	(.L_41 - .L_40)
	.align		4
.L_40:
        /*0070*/ 	.word	index@(_ZN7cutlass13device_kernelIN5flash11enable_sm90INS1_16FlashAttnFwdSm90INS1_25CollectiveMainloopFwdSm90ILi2EN4cute5tupleIJNS5_1CILi1EEES8_S8_EEENS6_IJNS7_ILi128EEENS7_ILi64EEENS7_ILi256EEEEEELi256ENS_6half_tEfNS_4arch4Sm90ELb0ELb1ELb1ELb1ELb1ELb0ELb0ELb1ELb1ELb1ELb0ELb0EEENS1_21CollectiveEpilogueFwdINS6_IJSA_SC_SB_EEES9_SE_SG_Li256ELb1ELb1ELb0ELb0EEENS1_36VarlenDynamicPersistentTileSchedulerILi128ELi64ELi256ELi128ELb0ELb1ELb1ELb1ELb0ELb1EEEEEEEEEvNT_6ParamsE)
        /*0074*/ 	.word	0x00000028


	//----- nvinfo : EIATTR_REGCOUNT
	.align		4
.L_41:
        /*0078*/ 	.byte	0x04, 0x2f
        /*007a*/ 	.short	(.L_43 - .L_42)
	.align		4
.L_42:
        /*007c*/ 	.word	index@(_ZN7cutlass13device_kernelIN5flash11enable_sm90INS1_16FlashAttnFwdSm90INS1_25CollectiveMainloopFwdSm90ILi2EN4cute5tupleIJNS5_1CILi1EEES8_S8_EEENS6_IJNS7_ILi128EEENS7_ILi64EEENS7_ILi256EEEEEELi256ENS_6half_tEfNS_4arch4Sm90ELb0ELb1ELb1ELb0ELb1ELb0ELb0ELb1ELb1ELb1ELb0ELb0EEENS1_21CollectiveEpilogueFwdINS6_IJSA_SC_SB_EEES9_SE_SG_Li256ELb0ELb1ELb0ELb0EEENS1_30DynamicPersistentTileSchedulerILi256ELi128ELb0ELb1ELb1EEEEEEEEEvNT_6ParamsE)
        /*0080*/ 	.word	0x000000a8


	//----- nvinfo : EIATTR_FRAME_SIZE
	.align		4
.L_43:
        /*0084*/ 	.byte	0x04, 0x11
        /*0086*/ 	.short	(.L_45 - .L_44)
	.align		4
.L_44:
        /*0088*/ 	.word	index@(_ZN7cutlass13device_kernelIN5flash11enable_sm90INS1_16FlashAttnFwdSm90INS1_25CollectiveMainloopFwdSm90ILi2EN4cute5tupleIJNS5_1CILi1EEES8_S8_EEENS6_IJNS7_ILi128EEENS7_ILi64EEENS7_ILi256EEEEEELi256ENS_6half_tEfNS_4arch4Sm90ELb0ELb1ELb1ELb0ELb1ELb0ELb0ELb1ELb1ELb1ELb0ELb0EEENS1_21CollectiveEpilogueFwdINS6_IJSA_SC_SB_EEES9_SE_SG_Li256ELb0ELb1ELb0ELb0EEENS1_30DynamicPersistentTileSchedulerILi256ELi128ELb0ELb1ELb1EEEEEEEEEvNT_6ParamsE)
        /*008c*/ 	.word	0x00000008


	//----- nvinfo : EIATTR_REGCOUNT
	.align		4
.L_45:
        /*0090*/ 	.byte	0x04, 0x2f
        /*0092*/ 	.short	(.L_47 - .L_46)
	.align		4
.L_46:
        /*0094*/ 	.word	index@(_ZN7cutlass13device_kernelIN5flash11enable_sm90INS1_16FlashAttnFwdSm90INS1_25CollectiveMainloopFwdSm90ILi2EN4cute5tupleIJNS5_1CILi1EEES8_S8_EEENS6_IJNS7_ILi128EEENS7_ILi80EEENS7_ILi256EEEEEELi256ENS_6half_tEfNS_4arch4Sm90ELb0ELb0ELb1ELb1ELb1ELb1ELb0ELb1ELb1ELb1ELb0ELb0EEENS1_21CollectiveEpilogueFwdINS6_IJSA_SC_SB_EEES9_SE_SG_Li256ELb1ELb1ELb0ELb0EEENS1_36VarlenDynamicPersistentTileSchedulerILi128ELi80ELi256ELi128ELb0ELb1ELb1ELb0ELb1ELb1EEEEEEEEEvNT_6ParamsE)
        /*0098*/ 	.word	0x000000a8


	//----- nvinfo : EIATTR_FRAME_SIZE
	.align		4
.L_47:
        /*009c*/ 	.byte	0x04, 0x11
        /*009e*/ 	.short	(.L_49 - .L_48)
	.align		4
.L_48:
        /*00a0*/ 	.word	index@(_ZN7cutlass13device_kernelIN5flash11enable_sm90INS1_16FlashAttnFwdSm90INS1_25CollectiveMainloopFwdSm90ILi2EN4cute5tupleIJNS5_1CILi1EEES8_S8_EEENS6_IJNS7_ILi128EEENS7_ILi80EEENS7_ILi256EEEEEELi256ENS_6half_tEfNS_4arch4Sm90ELb0ELb0ELb1ELb1ELb1ELb1ELb0ELb1ELb1ELb1ELb0ELb0EEENS1_21CollectiveEpilogueFwdINS6_IJSA_SC_SB_EEES9_SE_SG_Li256ELb1ELb1ELb0ELb0EEENS1_36VarlenDynamicPersistentTileSchedulerILi128ELi80ELi256ELi128ELb0ELb1ELb1ELb0ELb1ELb1EEEEEEEEEvNT_6ParamsE)
        /*00a4*/ 	.word	0x00000080


	//----- nvinfo : EIATTR_REGCOUNT
	.align		4
.L_49:
        /*00a8*/ 	.byte	0x04, 0x2f
        /*00aa*/ 	.short	(.L_51 - .L_50)
	.align		4
.L_50:
        /*00ac*/ 	.word	index@(_ZN7cutlass13device_kernelIN5flash11enable_sm90INS1_16FlashAttnFwdSm90INS1_25CollectiveMainloopFwdSm90ILi2EN4cute5tupleIJNS5_1CILi1EEES8_S8_EEENS6_IJNS7_ILi128EEENS7_ILi80EEENS7_ILi256EEEEEELi256ENS_6half_tEfNS_4arch4Sm90ELb0ELb0ELb1ELb1ELb1ELb0ELb0ELb1ELb1ELb1ELb0ELb0EEENS1_21CollectiveEpilogueFwdINS6_IJSA_SC_SB_EEES9_SE_SG_Li256ELb1ELb1ELb0ELb0EEENS1_36VarlenDynamicPersistentTileSchedulerILi128ELi80ELi256ELi128ELb0ELb1ELb1ELb0ELb1ELb1EEEEEEEEEvNT_6ParamsE)
        /*00b0*/ 	.word	0x000000a8


	//----- nvinfo : EIATTR_FRAME_SIZE
	.align		4
.L_51:
        /*00b4*/ 	.byte	0x04, 0x11
        /*00b6*/ 	.short	(.L_53 - .L_52)
	.align		4
.L_52:
        /*00b8*/ 	.word	index@(_ZN7cutlass13device_kernelIN5flash11enable_sm90INS1_16FlashAttnFwdSm90INS1_25CollectiveMainloopFwdSm90ILi2EN4cute5tupleIJNS5_1CILi1EEES8_S8_EEENS6_IJNS7_ILi128EEENS7_ILi80EEENS7_ILi256EEEEEELi256ENS_6half_tEfNS_4arch4Sm90ELb0ELb0ELb1ELb1ELb1ELb0ELb0ELb1ELb1ELb1ELb0ELb0EEENS1_21CollectiveEpilogueFwdINS6_IJSA_SC_SB_EEES9_SE_SG_Li256ELb1ELb1ELb0ELb0EEENS1_36VarlenDynamicPersistentTileSchedulerILi128ELi80ELi256ELi128ELb0ELb1ELb1ELb0ELb1ELb1EEEEEEEEEvNT_6ParamsE)
        /*00bc*/ 	.word	0x00000028


	//----- nvinfo : EIATTR_REGCOUNT
	.align		4
.L_53:
        /*00c0*/ 	.byte	0x04, 0x2f
        /*00c2*/ 	.short	(.L_55 - .L_54)
	.align		4
.L_54:
        /*00c4*/ 	.word	index@(_ZN7cutlass13device_kernelIN5flash11enable_sm90INS1_16FlashAttnFwdSm90INS1_25CollectiveMainloopFwdSm90ILi2EN4cute5tupleIJNS5_1CILi1EEES8_S8_EEENS6_IJNS7_ILi128EEENS7_ILi80EEENS7_ILi256EEEEEELi256ENS_6half_tEfNS_4arch4Sm90ELb0ELb0ELb1ELb0ELb1ELb0ELb0ELb1ELb1ELb1ELb0ELb0EEENS1_21CollectiveEpilogueFwdINS6_IJSA_SC_SB_EEES9_SE_SG_Li256ELb0ELb1ELb0ELb0EEENS1_29StaticPersistentTileSchedulerILb0EEEEEEEEEvNT_6ParamsE)
        /*00c8*/ 	.word	0x000000a8


	//----- nvinfo : EIATTR_FRAME_SIZE
	.align		4
.L_55:
        /*00cc*/ 	.byte	0x04, 0x11
        /*00ce*/ 	.short	(.L_57 - .L_56)
	.align		4
.L_56:
        /*00d0*/ 	.word	index@(_ZN7cutlass13device_kernelIN5flash11enable_sm90INS1_16FlashAttnFwdSm90INS1_25CollectiveMainloopFwdSm90ILi2EN4cute5tupleIJNS5_1CILi1EEES8_S8_EEENS6_IJNS7_ILi128EEENS7_ILi80EEENS7_ILi256EEEEEELi256ENS_6half_tEfNS_4arch4Sm90ELb0ELb0ELb1ELb0ELb1ELb0ELb0ELb1ELb1ELb1ELb0ELb0EEENS1_21CollectiveEpilogueFwdINS6_IJSA_SC_SB_EEES9_SE_SG_Li256ELb0ELb1ELb0ELb0EEENS1_29StaticPersistentTileSchedulerILb0EEEEEEEEEvNT_6ParamsE)
        /*00d4*/ 	.word	0x00000010


	//----- nvinfo : EIATTR_MIN_STACK_SIZE
	.align		4
.L_57:
        /*00d8*/ 	.byte	0x04, 0x12
        /*00da*/ 	.short	(.L_59 - .L_58)
	.align		4
.L_58:
        /*00dc*/ 	.word	index@(_ZN7cutlass13device_kernelIN5flash11enable_sm90INS1_16FlashAttnFwdSm90INS1_25CollectiveMainloopFwdSm90ILi2EN4cute5tupleIJNS5_1CILi1EEES8_S8_EEENS6_IJNS7_ILi128EEENS7_ILi80EEENS7_ILi256EEEEEELi256ENS_6half_tEfNS_4arch4Sm90ELb0ELb0ELb1ELb0ELb1ELb0ELb0ELb1ELb1ELb1ELb0ELb0EEENS1_21CollectiveEpilogueFwdINS6_IJSA_SC_SB_EEES9_SE_SG_Li256ELb0ELb1ELb0ELb0EEENS1_29StaticPersistentTileSchedulerILb0EEEEEEEEEvNT_6ParamsE)
        /*00e0*/ 	.word	0x00000010


	//----- nvinfo : EIATTR_MIN_STACK_SIZE
	.align		4
.L_59:
        /*00e4*/ 	.byte	0x04, 0x12
        /*00e6*/ 	.short	(.L_61 - .L_60)
	.align		4
.L_60:
        /*00e8*/ 	.word	index@(_ZN7cutlass13device_kernelIN5flash11enable_sm90INS1_16FlashAttnFwdSm90INS1_25CollectiveMainloopFwdSm90ILi2EN4cute5tupleIJNS5_1CILi1EEES8_S8_EEENS6_IJNS7_ILi128EEENS7_ILi80EEENS7_ILi256EEEEEELi256ENS_6half_tEfNS_4arch4Sm90ELb0ELb0ELb1ELb1ELb1ELb0ELb0ELb1ELb1ELb1ELb0ELb0EEENS1_21CollectiveEpilogueFwdINS6_IJSA_SC_SB_EEES9_SE_SG_Li256ELb1ELb1ELb0ELb0EEENS1_36VarlenDynamicPersistentTileSchedulerILi128ELi80ELi256ELi128ELb0ELb1ELb1ELb0ELb1ELb1EEEEEEEEEvNT_6ParamsE)
        /*00ec*/ 	.word	0x00000028


	//----- nvinfo : EIATTR_MIN_STACK_SIZE
	.align		4
.L_61:
        /*00f0*/ 	.byte	0x04, 0x12
        /*00f2*/ 	.short	(.L_63 - .L_62)
	.align		4
.L_62:
        /*00f4*/ 	.word	index@(_ZN7cutlass13device_kernelIN5flash11enable_sm90INS1_16FlashAttnFwdSm90INS1_25CollectiveMainloopFwdSm90ILi2EN4cute5tupleIJNS5_1CILi1EEES8_S8_EEENS6_IJNS7_ILi128EEENS7_ILi80EEENS7_ILi256EEEEEELi256ENS_6half_tEfNS_4arch4Sm90ELb0ELb0ELb1ELb1ELb1ELb1ELb0ELb1ELb1ELb1ELb0ELb0EEENS1_21CollectiveEpilogueFwdINS6_IJSA_SC_SB_EEES9_SE_SG_Li256ELb1ELb1ELb0ELb0EEENS1_36VarlenDynamicPersistentTileSchedulerILi128ELi80ELi256ELi128ELb0ELb1ELb1ELb0ELb1ELb1EEEEEEEEEvNT_6ParamsE)
        /*00f8*/ 	.word	0x00000080


	//----- nvinfo : EIATTR_MIN_STACK_SIZE
	.align		4
.L_63:
        /*00fc*/ 	.byte	0x04, 0x12
        /*00fe*/ 	.short	(.L_65 - .L_64)
	.align		4
.L_64:
        /*0100*/ 	.word	index@(_ZN7cutlass13device_kernelIN5flash11enable_sm90INS1_16FlashAttnFwdSm90INS1_25CollectiveMainloopFwdSm90ILi2EN4cute5tupleIJNS5_1CILi1EEES8_S8_EEENS6_IJNS7_ILi128EEENS7_ILi64EEENS7_ILi256EEEEEELi256ENS_6half_tEfNS_4arch4Sm90ELb0ELb1ELb1ELb0ELb1ELb0ELb0ELb1ELb1ELb1ELb0ELb0EEENS1_21CollectiveEpilogueFwdINS6_IJSA_SC_SB_EEES9_SE_SG_Li256ELb0ELb1ELb0ELb0EEENS1_30DynamicPersistentTileSchedulerILi256ELi128ELb0ELb1ELb1EEEEEEEEEvNT_6ParamsE)
        /*0104*/ 	.word	0x00000008


	//----- nvinfo : EIATTR_MIN_STACK_SIZE
	.align		4
.L_65:
        /*0108*/ 	.byte	0x04, 0x12
        /*010a*/ 	.short	(.L_67 - .L_66)
	.align		4
.L_66:
        /*010c*/ 	.word	index@(_ZN7cutlass13device_kernelIN5flash11enable_sm90INS1_16FlashAttnFwdSm90INS1_25CollectiveMainloopFwdSm90ILi2EN4cute5tupleIJNS5_1CILi1EEES8_S8_EEENS6_IJNS7_ILi128EEENS7_ILi64EEENS7_ILi256EEEEEELi256ENS_6half_tEfNS_4arch4Sm90ELb0ELb1ELb1ELb1ELb1ELb0ELb0ELb1ELb1ELb1ELb0ELb0EEENS1_21CollectiveEpilogueFwdINS6_IJSA_SC_SB_EEES9_SE_SG_Li256ELb1ELb1ELb0ELb0EEENS1_36VarlenDynamicPersistentTileSchedulerILi128ELi64ELi256ELi128ELb0ELb1ELb1ELb1ELb0ELb1EEEEEEEEEvNT_6ParamsE)
        /*0110*/ 	.word	0x00000028


	//----- nvinfo : EIATTR_MIN_STACK_SIZE
	.align		4
.L_67:
        /*0114*/ 	.byte	0x04, 0x12
        /*0116*/ 	.short	(.L_69 - .L_68)
	.align		4
.L_68:
        /*0118*/ 	.word	index@(_ZN7cutlass13device_kernelIN5flash11enable_sm90INS1_16FlashAttnFwdSm90INS1_25CollectiveMainloopFwdSm90ILi2EN4cute5tupleIJNS5_1CILi1EEES8_S8_EEENS6_IJNS7_ILi128EEENS7_ILi64EEENS7_ILi256EEEEEELi256ENS_6half_tEfNS_4arch4Sm90ELb0ELb1ELb1ELb1ELb1ELb1ELb0ELb1ELb1ELb1ELb0ELb0EEENS1_21CollectiveEpilogueFwdINS6_IJSA_SC_SB_EEES9_SE_SG_Li256ELb1ELb1ELb0ELb0EEENS1_36VarlenDynamicPersistentTileSchedulerILi128ELi64ELi256ELi128ELb0ELb1ELb1ELb1ELb0ELb1EEEEEEEEEvNT_6ParamsE)
        /*011c*/ 	.word	0x000000d8


	//----- nvinfo : EIATTR_MIN_STACK_SIZE
	.align		4
.L_69:
        /*0120*/ 	.byte	0x04, 0x12
        /*0122*/ 	.short	(.L_71 - .L_70)
	.align		4
.L_70:
        /*0124*/ 	.word	index@(_ZN7cutlass13device_kernelIN5flash11enable_sm90INS1_16FlashAttnFwdSm90INS1_25CollectiveMainloopFwdSm90ILi2EN4cute5tupleIJNS5_1CILi1EEES8_S8_EEENS6_IJNS7_ILi128EEENS7_ILi80EEENS7_ILi256EEEEEELi256ENS_6half_tEfNS_4arch4Sm90ELb1ELb0ELb1ELb0ELb1ELb0ELb0ELb1ELb1ELb1ELb0ELb0EEENS1_21CollectiveEpilogueFwdINS6_IJSA_SC_SB_EEES9_SE_SG_Li256ELb0ELb1ELb0ELb0EEENS1_30DynamicPersistentTileSchedulerILi256ELi128ELb0ELb1ELb1EEEEEEEEEvNT_6ParamsE)
        /*0128*/ 	.word	0x00000008


	//----- nvinfo : EIATTR_MIN_STACK_SIZE
	.align		4
.L_71:
        /*012c*/ 	.byte	0x04, 0x12
        /*012e*/ 	.short	(.L_73 - .L_72)
	.align		4
.L_72:
        /*0130*/ 	.word	index@(_ZN7cutlass13device_kernelIN5flash11enable_sm90INS1_16FlashAttnFwdSm90INS1_25CollectiveMainloopFwdSm90ILi2EN4cute5tupleIJNS5_1CILi1EEES8_S8_EEENS6_IJNS7_ILi128EEENS7_ILi80EEENS7_ILi256EEEEEELi256ENS_6half_tEfNS_4arch4Sm90ELb1ELb0ELb1ELb1ELb1ELb0ELb0ELb1ELb1ELb1ELb0ELb0EEENS1_21CollectiveEpilogueFwdINS6_IJSA_SC_SB_EEES9_SE_SG_Li256ELb1ELb1ELb0ELb0EEENS1_36VarlenDynamicPersistentTileSchedulerILi128ELi80ELi256ELi128ELb0ELb1ELb1ELb1ELb1ELb1EEEEEEEEEvNT_6ParamsE)
        /*0134*/ 	.word	0x00000030


	//----- nvinfo : EIATTR_MIN_STACK_SIZE
	.align		4
.L_73:
        /*0138*/ 	.byte	0x04, 0x12
        /*013a*/ 	.short	(.L_75 - .L_74)
	.align		4
.L_74:
        /*013c*/ 	.word	index@(_ZN7cutlass13device_kernelIN5flash11enable_sm90INS1_16FlashAttnFwdSm90INS1_25CollectiveMainloopFwdSm90ILi2EN4cute5tupleIJNS5_1CILi1EEES8_S8_EEENS6_IJNS7_ILi128EEENS7_ILi80EEENS7_ILi256EEEEEELi256ENS_6half_tEfNS_4arch4Sm90ELb1ELb0ELb1ELb1ELb1ELb1ELb0ELb1ELb1ELb1ELb0ELb0EEENS1_21CollectiveEpilogueFwdINS6_IJSA_SC_SB_EEES9_SE_SG_Li256ELb1ELb1ELb0ELb0EEENS1_36VarlenDynamicPersistentTileSchedulerILi128ELi80ELi256ELi128ELb0ELb1ELb1ELb1ELb1ELb1EEEEEEEEEvNT_6ParamsE)
        /*0140*/ 	.word	0x00000098
.L_75:


//--------------------- .nv.compat                --------------------------
	.section	.nv.compat,"",@"SHT_CUDA_COMPAT_INFO"
	.align	4
        /*0000*/ 	.byte	0x02, 0x09, 0x01, 0x00, 0x02, 0x02, 0x04, 0x00, 0x02, 0x05, 0x05, 0x00, 0x03, 0x07, 0x01, 0x01
        /*0010*/ 	.byte	0x02, 0x03, 0x01, 0x00, 0x02, 0x06, 0x01, 0x00, 0x04, 0x0b, 0x08, 0x00, 0x00, 0x00, 0x00, 0x00
        /*0020*/ 	.byte	0x00, 0x00, 0x00, 0x00


//--------------------- .nv.info._ZN7cutlass13device_kernelIN5flash11enable_sm90INS1_16FlashAttnFwdSm90INS1_25CollectiveMainloopFwdSm90ILi2EN4cute5tupleIJNS5_1CILi1EEES8_S8_EEENS6_IJNS7_ILi128EEENS7_ILi80EEENS7_ILi256EEEEEELi256ENS_6half_tEfNS_4arch4Sm90ELb0ELb0ELb1ELb0ELb1ELb0ELb0ELb1ELb1ELb1ELb0ELb0EEENS1_21CollectiveEpilogueFwdINS6_IJSA_SC_SB_EEES9_SE_SG_Li256ELb0ELb1ELb0ELb0EEENS1_29StaticPersistentTileSchedulerILb0EEEEEEEEEvNT_6ParamsE --------------------------
	.section	.nv.info._ZN7cutlass13device_kernelIN5flash11enable_sm90INS1_16FlashAttnFwdSm90INS1_25CollectiveMainloopFwdSm90ILi2EN4cute5tupleIJNS5_1CILi1EEES8_S8_EEENS6_IJNS7_ILi128EEENS7_ILi80EEENS7_ILi256EEEEEELi256ENS_6half_tEfNS_4arch4Sm90ELb0ELb0ELb1ELb0ELb1ELb0ELb0ELb1ELb1ELb1ELb0ELb0EEENS1_21CollectiveEpilogueFwdINS6_IJSA_SC_SB_EEES9_SE_SG_Li256ELb0ELb1ELb0ELb0EEENS1_29StaticPersistentTileSchedulerILb0EEEEEEEEEvNT_6ParamsE,"",@"SHT_CUDA_INFO"
	.sectionflags	@""
	.align	4


	//----- nvinfo : EIATTR_CUDA_API_VERSION
	.align		4
        /*0000*/ 	.byte	0x04, 0x37
        /*0002*/ 	.short	(.L_77 - .L_76)
.L_76:
        /*0004*/ 	.word	0x00000082


	//----- nvinfo : EIATTR_KPARAM_INFO
	.align		4
.L_77:
        /*0008*/ 	.byte	0x04, 0x17
        /*000a*/ 	.short	(.L_79 - .L_78)
.L_78:
        /*000c*/ 	.word	0x00000000
        /*0010*/ 	.short	0x0000
        /*0012*/ 	.short	0x0070
        /*0014*/ 	.byte	0x00, 0xf0, 0x01, 0x28


	//----- nvinfo : EIATTR_SPARSE_MMA_MASK
	.align		4
.L_79:
        /*0018*/ 	.byte	0x03, 0x50
        /*001a*/ 	.short	0x0000


	//----- nvinfo : EIATTR_MAXREG_COUNT
	.align		4
        /*001c*/ 	.byte	0x03, 0x1b
        /*001e*/ 	.short	0x00a8


	//----- nvinfo : EIATTR_NUM_BARRIERS
	.align		4
        /*0020*/ 	.byte	0x02, 0x4c
        /*0022*/ 	.byte	0x09
	.zero		1


	//----- nvinfo : EIATTR_EXTERNS
	.align		4
        /*0024*/ 	.byte	0x04, 0x0f
        /*0026*/ 	.short	(.L_81 - .L_80)


	//   ....[0]....
	.align		4
.L_80:
        /*0028*/ 	.word	index@(__assertfail)


	//----- nvinfo : EIATTR_ANNOTATIONS
	.align		4
.L_81:
        /*002c*/ 	.byte	0x04, 0x55
        /*002e*/ 	.short	(.L_83 - .L_82)


	//   ....[0]....
.L_82:
        /*0030*/ 	.word	0x00000001
        /*0034*/ 	.byte	0xa0, 0x08, 0x00, 0x00, 0x01, 0x00, 0x00, 0x00, 0x50, 0x09, 0x00, 0x00, 0x01, 0x00, 0x00, 0x00
        /*0044*/ 	.byte	0x50, 0xcd, 0x00, 0x00, 0x01, 0x00, 0x00, 0x00, 0x30, 0xce, 0x00, 0x00, 0x01, 0x00, 0x00, 0x00
        /*0054*/ 	.byte	0x00, 0xd1, 0x00, 0x00, 0x01, 0x00, 0x00, 0x00, 0xb0, 0xd1, 0x00, 0x00, 0x01, 0x00, 0x00, 0x00
        /*0064*/ 	.byte	0x50, 0xd8, 0x00, 0x00, 0x01, 0x00, 0x00, 0x00, 0xf0, 0xe3, 0x00, 0x00, 0x01, 0x00, 0x00, 0x00
        /*0074*/ 	.byte	0x30, 0xec, 0x00, 0x00, 0x01, 0x00, 0x00, 0x00, 0x80, 0x03, 0x01, 0x00, 0x01, 0x00, 0x00, 0x00
        /*0084*/ 	.byte	0x30, 0x04, 0x01, 0x00, 0x01, 0x00, 0x00, 0x00, 0xb0, 0x05, 0x01, 0x00


	//----- nvinfo : EIATTR_MERCURY_ISA_VERSION
	.align		4
.L_83:
        /*0090*/ 	.byte	0x03, 0x5f
        /*0092*/ 	.short	0x0101


	//----- nvinfo : EIATTR_INT_WARP_WIDE_INSTR_OFFSETS
	.align		4
        /*0094*/ 	.byte	0x04, 0x31
        /*0096*/ 	.short	(.L_85 - .L_84)


	//   ....[0]....
.L_84:
        /*0098*/ 	.word	0x000000c0


	//   ....[1]....
        /*009c*/ 	.word	0x000000d0


	//   ....[2]....
        /*00a0*/ 	.word	0x00000170


	//----- nvinfo : EIATTR_COOP_GROUP_MASK_REGIDS
	.align		4
.L_85:
        /*00a4*/ 	.byte	0x04, 0x29
        /*00a6*/ 	.short	(.L_87 - .L_86)


	//   ....[0]....
.L_86:
        /*00a8*/ 	.word	0xffffffff


	//   ....[1]....
        /*00ac*/ 	.word	0xffffffff


	//   ....[2]....
        /*00b0*/ 	.word	0xffffffff


	//   ....[3]....
        /*00b4*/ 	.word	0xffffffff


	//   ....[4]....
        /*00b8*/ 	.word	0xffffffff


	//   ....[5]....
        /*00bc*/ 	.word	0xffffffff


	//   ....[6]....
        /*00c0*/ 	.word	0xffffffff


	//   ....[7]....
        /*00c4*/ 	.word	0xffffffff


	//   ....[8]....
        /*00c8*/ 	.word	0xffffffff


	//   ....[9]....
        /*00cc*/ 	.word	0xffffffff


	//   ....[10]....
        /*00d0*/ 	.word	0xffffffff


	//   ....[11]....
        /*00d4*/ 	.word	0xffffffff


	//   ....[12]....
        /*00d8*/ 	.word	0xffffffff


	//   ....[13]....
        /*00dc*/ 	.word	0xffffffff


	//   ....[14]....
        /*00e0*/ 	.word	0xffffffff


	//   ....[15]....
        /*00e4*/ 	.word	0xffffffff


	//   ....[16]....
        /*00e8*/ 	.word	0xffffffff


	//   ....[17]....
        /*00ec*/ 	.word	0xffffffff


	//   ....[18]....
        /*00f0*/ 	.word	0xffffffff


	//   ....[19]....
        /*00f4*/ 	.word	0xffffffff


	//   ....[20]....
        /*00f8*/ 	.word	0xffffffff


	//   ....[21]....
        /*00fc*/ 	.word	0xffffffff


	//   ....[22]....
        /*0100*/ 	.word	0xffffffff


	//   ....[23]....
        /*0104*/ 	.word	0xffffffff


	//   ....[24]....
        /*0108*/ 	.word	0xffffffff


	//   ....[25]....
        /*010c*/ 	.word	0xffffffff


	//   ....[26]....
        /*0110*/ 	.word	0xffffffff


	//   ....[27]....
        /*0114*/ 	.word	0xffffffff


	//   ....[28]....
        /*0118*/ 	.word	0xffffffff


	//   ....[29]....
        /*011c*/ 	.word	0xffffffff


	//   ....[30]....
        /*0120*/ 	.word	0xffffffff


	//   ....[31]....
        /*0124*/ 	.word	0xffffffff


	//   ....[32]....
        /*0128*/ 	.word	0xffffffff


	//   ....[33]....
        /*012c*/ 	.word	0xffffffff


	//   ....[34]....
        /*0130*/ 	.word	0xffffffff


	//   ....[35]....
        /*0134*/ 	.word	0xffffffff


	//   ....[36]....
        /*0138*/ 	.word	0xffffffff


	//   ....[37]....
        /*013c*/ 	.word	0xffffffff


	//   ....[38]....
        /*0140*/ 	.word	0xffffffff


	//   ....[39]....
        /*0144*/ 	.word	0xffffffff


	//   ....[40]....
        /*0148*/ 	.word	0xffffffff


	//   ....[41]....
        /*014c*/ 	.word	0xffffffff


	//   ....[42]....
        /*0150*/ 	.word	0xffffffff


	//   ....[43]....
        /*0154*/ 	.word	0xffffffff


	//   ....[44]....
        /*0158*/ 	.word	0xffffffff


	//   ....[45]....
        /*015c*/ 	.word	0xffffffff


	//   ....[46]....
        /*0160*/ 	.word	0xffffffff


	//   ....[47]....
        /*0164*/ 	.word	0xffffffff


	//   ....[48]....
        /*0168*/ 	.word	0xffffffff


	//   ....[49]....
        /*016c*/ 	.word	0xffffffff


	//   ....[50]....
        /*0170*/ 	.word	0xffffffff


	//   ....[51]....
        /*0174*/ 	.word	0xffffffff


	//   ....[52]....
        /*0178*/ 	.word	0xffffffff


	//   ....[53]....
        /*017c*/ 	.word	0xffffffff


	//   ....[54]....
        /*0180*/ 	.word	0xffffffff


	//   ....[55]....
        /*0184*/ 	.word	0xffffffff


	//   ....[56]....
        /*0188*/ 	.word	0xffffffff


	//   ....[57]....
        /*018c*/ 	.word	0xffffffff


	//   ....[58]....
        /*0190*/ 	.word	0xffffffff


	//   ....[59]....
        /*0194*/ 	.word	0xffffffff


	//   ....[60]....
        /*0198*/ 	.word	0xffffffff


	//   ....[61]....
        /*019c*/ 	.word	0xffffffff


	//   ....[62]....
        /*01a0*/ 	.word	0xffffffff


	//   ....[63]....
        /*01a4*/ 	.word	0xffffffff


	//   ....[64]....
        /*01a8*/ 	.word	0xffffffff


	//   ....[65]....
        /*01ac*/ 	.word	0xffffffff


	//   ....[66]....
        /*01b0*/ 	.word	0xffffffff


	//   ....[67]....
        /*01b4*/ 	.word	0xffffffff


	//   ....[68]....
        /*01b8*/ 	.word	0xffffffff


	//   ....[69]....
        /*01bc*/ 	.word	0xffffffff


	//   ....[70]....
        /*01c0*/ 	.word	0xffffffff


	//   ....[71]....
        /*01c4*/ 	.word	0xffffffff


	//   ....[72]....
        /*01c8*/ 	.word	0xffffffff


	//   ....[73]....
        /*01cc*/ 	.word	0xffffffff


	//   ....[74]....
        /*01d0*/ 	.word	0xffffffff


	//   ....[75]....
        /*01d4*/ 	.word	0xffffffff


	//   ....[76]....
        /*01d8*/ 	.word	0xffffffff


	//   ....[77]....
        /*01dc*/ 	.word	0xffffffff


	//   ....[78]....
        /*01e0*/ 	.word	0xffffffff


	//   ....[79]....
        /*01e4*/ 	.word	0xffffffff


	//   ....[80]....
        /*01e8*/ 	.word	0xffffffff


	//   ....[81]....
        /*01ec*/ 	.word	0xffffffff


	//   ....[82]....
        /*01f0*/ 	.word	0xffffffff


	//   ....[83]....
        /*01f4*/ 	.word	0xffffffff


	//   ....[84]....
        /*01f8*/ 	.word	0xffffffff


	//   ....[85]....
        /*01fc*/ 	.word	0xffffffff


	//   ....[86]....
        /*0200*/ 	.word	0xffffffff


	//   ....[87]....
        /*0204*/ 	.word	0xffffffff


	//   ....[88]....
        /*0208*/ 	.word	0x0500000f


	//   ....[89]....
        /*020c*/ 	.word	0x0500000f


	//   ....[90]....
        /*0210*/ 	.word	0x0500000f


	//   ....[91]....
        /*0214*/ 	.word	0x0500000f


	//   ....[92]....
        /*0218*/ 	.word	0x0500000f


	//   ....[93]....
        /*021c*/ 	.word	0x0500000f


	//   ....[94]....
        /*0220*/ 	.word	0x0500000f


	//   ....[95]....
        /*0224*/ 	.word	0x0500000f


	//   ....[96]....
        /*0228*/ 	.word	0x0500000f


	//   ....[97]....
        /*022c*/ 	.word	0x0500000f


	//   ....[98]....
        /*0230*/ 	.word	0x0500000f


	//   ....[99]....
        /*0234*/ 	.word	0x0500000f


	//   ....[100]....
        /*0238*/ 	.word	0x0500000f


	//   ....[101]....
        /*023c*/ 	.word	0x0500000f


	//   ....[102]....
        /*0240*/ 	.word	0x0500000f


	//   ....[103]....
        /*0244*/ 	.word	0x0500000f


	//   ....[104]....
        /*0248*/ 	.word	0x0500000f


	//   ....[105]....
        /*024c*/ 	.word	0x0500000f


	//   ....[106]....
        /*0250*/ 	.word	0x0500000f


	//   ....[107]....
        /*0254*/ 	.word	0x0500000f


	//   ....[108]....
        /*0258*/ 	.word	0x0500000f


	//   ....[109]....
        /*025c*/ 	.word	0x0500000f


	//   ....[110]....
        /*0260*/ 	.word	0x0500000f


	//   ....[111]....
        /*0264*/ 	.word	0x0500000f


	//   ....[112]....
        /*0268*/ 	.word	0x0500000f


	//   ....[113]....
        /*026c*/ 	.word	0x0500000f


	//   ....[114]....
        /*0270*/ 	.word	0x0500000f


	//   ....[115]....
        /*0274*/ 	.word	0x0500000f


	//   ....[116]....
        /*0278*/ 	.word	0x0500000f


	//   ....[117]....
        /*027c*/ 	.word	0x0500000f


	//   ....[118]....
        /*0280*/ 	.word	0x0500000f


	//   ....[119]....
        /*0284*/ 	.word	0x0500000f


	//   ....[120]....
        /*0288*/ 	.word	0x0500000f


	//   ....[121]....
        /*028c*/ 	.word	0x0500000f


	//   ....[122]....
        /*0290*/ 	.word	0x0500000f


	//   ....[123]....
        /*0294*/ 	.word	0x0500000f


	//   ....[124]....
        /*0298*/ 	.word	0x0500000f


	//   ....[125]....
        /*029c*/ 	.word	0x0500000f


	//   ....[126]....
        /*02a0*/ 	.word	0x0500000f


	//   ....[127]....
        /*02a4*/ 	.word	0x0500000f


	//   ....[128]....
        /*02a8*/ 	.word	0x0500000f


	//   ....[129]....
        /*02ac*/ 	.word	0x0500000f


	//   ....[130]....
        /*02b0*/ 	.word	0x0500000f


	//   ....[131]....
        /*02b4*/ 	.word	0x0500000f


	//   ....[132]....
        /*02b8*/ 	.word	0x0500000f


	//   ....[133]....
        /*02bc*/ 	.word	0x0500000f


	//   ....[134]....
        /*02c0*/ 	.word	0x0500000f


	//   ....[135]....
        /*02c4*/ 	.word	0x0500000f


	//   ....[136]....
        /*02c8*/ 	.word	0x0500000f


	//   ....[137]....
        /*02cc*/ 	.word	0x0500000f


	//   ....[138]....
        /*02d0*/ 	.word	0x0500000f


	//   ....[139]....
        /*02d4*/ 	.word	0x0500000f


	//   ....[140]....
        /*02d8*/ 	.word	0x0500000f


	//   ....[141]....
        /*02dc*/ 	.word	0x0500000f


	//   ....[142]....
        /*02e0*/ 	.word	0x0500000f


	//   ....[143]....
        /*02e4*/ 	.word	0x0500000f


	//   ....[144]....
        /*02e8*/ 	.word	0x0500000f


	//   ....[145]....
        /*02ec*/ 	.word	0x0500000f


	//----- nvinfo : EIATTR_COOP_GROUP_INSTR_OFFSETS
	.align		4
.L_87:
        /*02f0*/ 	.byte	0x04, 0x28
        /*02f2*/ 	.short	(.L_89 - .L_88)


	//   ....[0]....
.L_88:
        /*02f4*/ 	.word	0x00000070


	//   ....[1]....
        /*02f8*/ 	.word	0x000000b0


	//   ....[2]....
        /*02fc*/ 	.word	0x000002d0


	//   ....[3]....
        /*0300*/ 	.word	0x00000430


	//   ....[4]....
        /*0304*/ 	.word	0x00000550


	//   ....[5]....
        /*0308*/ 	.word	0x000006b0


	//   ....[6]....
        /*030c*/ 	.word	0x00000d40


	//   ....[7]....
        /*0310*/ 	.word	0x00004620


	//   ....[8]....
        /*0314*/ 	.word	0x000046a0


	//   ....[9]....
        /*0318*/ 	.word	0x00004a30


	//   ....[10]....
        /*031c*/ 	.word	0x00004ab0


	//   ....[11]....
        /*0320*/ 	.word	0x00008df0


	//   ....[12]....
        /*0324*/ 	.word	0x00008e10


	//   ....[13]....
        /*0328*/ 	.word	0x00008e30


	//   ....[14]....
        /*032c*/ 	.word	0x00008e50


	//   ....[15]....
        /*0330*/ 	.word	0x0000a210


	//   ....[16]....
        /*0334*/ 	.word	0x0000a250


	//   ....[17]....
        /*0338*/ 	.word	0x0000a2f0


	//   ....[18]....
        /*033c*/ 	.word	0x0000a310


	//   ....[19]....
        /*0340*/ 	.word	0x0000c050


	//   ....[20]....
        /*0344*/ 	.word	0x0000c080


	//   ....[21]....
        /*0348*/ 	.word	0x0000c1b0


	//   ....[22]....
        /*034c*/ 	.word	0x0000c1f0


	//   ....[23]....
        /*0350*/ 	.word	0x0000c680


	//   ....[24]....
        /*0354*/ 	.word	0x0000c6c0


	//   ....[25]....
        /*0358*/ 	.word	0x0000c830


	//   ....[26]....
        /*035c*/ 	.word	0x0000c850


	//   ....[27]....
        /*0360*/ 	.word	0x0000c980


	//   ....[28]....
        /*0364*/ 	.word	0x0000c9a0


	//   ....[29]....
        /*0368*/ 	.word	0x0000cae0


	//   ....[30]....
        /*036c*/ 	.word	0x0000cb10


	//   ....[31]....
        /*0370*/ 	.word	0x0000dd50


	//   ....[32]....
        /*0374*/ 	.word	0x0000dd80


	//   ....[33]....
        /*0378*/ 	.word	0x0000ddb0


	//   ....[34]....
        /*037c*/ 	.word	0x0000de10


	//   ....[35]....
        /*0380*/ 	.word	0x0000de70


	//   ....[36]....
        /*0384*/ 	.word	0x0000dec0


	//   ....[37]....
        /*0388*/ 	.word	0x0000df70


	//   ....[38]....
        /*038c*/ 	.word	0x0000df90


	//   ....[39]....
        /*0390*/ 	.word	0x0000e030


	//   ....[40]....
        /*0394*/ 	.word	0x0000e050


	//   ....[41]....
        /*0398*/ 	.word	0x0000e6e0


	//   ....[42]....
        /*039c*/ 	.word	0x0000e700


	//   ....[43]....
        /*03a0*/ 	.word	0x0000e730


	//   ....[44]....
        /*03a4*/ 	.word	0x0000e770


	//   ....[45]....
        /*03a8*/ 	.word	0x0000e800


	//   ....[46]....
        /*03ac*/ 	.word	0x0000e820


	//   ....[47]....
        /*03b0*/ 	.word	0x0000e8c0


	//   ....[48]....
        /*03b4*/ 	.word	0x0000e8e0


	//   ....[49]....
        /*03b8*/ 	.word	0x0000e980


	//   ....[50]....
        /*03bc*/ 	.word	0x0000e9b0


	//   ....[51]....
        /*03c0*/ 	.word	0x0000ea40


	//   ....[52]....
        /*03c4*/ 	.word	0x0000ea60


	//   ....[53]....
        /*03c8*/ 	.word	0x0000eb00


	//   ....[54]....
        /*03cc*/ 	.word	0x0000eb20


	//   ....[55]....
        /*03d0*/ 	.word	0x0000ebc0


	//   ....[56]....
        /*03d4*/ 	.word	0x0000ebe0


	//   ....[57]....
        /*03d8*/ 	.word	0x0000f260


	//   ....[58]....
        /*03dc*/ 	.word	0x0000f290


	//   ....[59]....
        /*03e0*/ 	.word	0x0000f2a0


	//   ....[60]....
        /*03e4*/ 	.word	0x0000f2c0


	//   ....[61]....
        /*03e8*/ 	.word	0x0000f330


	//   ....[62]....
        /*03ec*/ 	.word	0x0000f350


	//   ....[63]....
        /*03f0*/ 	.word	0x0000f3b0


	//   ....[64]....
        /*03f4*/ 	.word	0x0000f3d0


	//   ....[65]....
        /*03f8*/ 	.word	0x0000f430


	//   ....[66]....
        /*03fc*/ 	.word	0x0000f450


	//   ....[67]....
        /*0400*/ 	.word	0x0000f720


	//   ....[68]....
        /*0404*/ 	.word	0x0000f740


	//   ....[69]....
        /*0408*/ 	.word	0x0000f760


	//   ....[70]....
        /*040c*/ 	.word	0x0000f800


	//   ....[71]....
        /*0410*/ 	.word	0x0000f820


	//   ....[72]....
        /*0414*/ 	.word	0x0000f8c0


	//   ....[73]....
        /*0418*/ 	.word	0x0000f8e0


	//   ....[74]....
        /*041c*/ 	.word	0x0000f980


	//   ....[75]....
        /*0420*/ 	.word	0x0000f9a0


	//   ....[76]....
        /*0424*/ 	.word	0x0000f9b0


	//   ....[77]....
        /*0428*/ 	.word	0x0000feb0


	//   ....[78]....
        /*042c*/ 	.word	0x0000fed0


	//   ....[79]....
        /*0430*/ 	.word	0x0000fef0


	//   ....[80]....
        /*0434*/ 	.word	0x0000ff30


	//   ....[81]....
        /*0438*/ 	.word	0x0000ffc0


	//   ....[82]....
        /*043c*/ 	.word	0x0000fff0


	//   ....[83]....
        /*0440*/ 	.word	0x00010080


	//   ....[84]....
        /*0444*/ 	.word	0x000100b0


	//   ....[85]....
        /*0448*/ 	.word	0x000100c0


	//   ....[86]....
        /*044c*/ 	.word	0x00010150


	//   ....[87]....
        /*0450*/ 	.word	0x00010530


	//   ....[88]....
        /*0454*/ 	.word	0x00010a30


	//   ....[89]....
        /*0458*/ 	.word	0x00010b20


	//   ....[90]....
        /*045c*/ 	.word	0x00010bd0


	//   ....[91]....
        /*0460*/ 	.word	0x00010c90


	//   ....[92]....
        /*0464*/ 	.word	0x00010d60


	//   ....[93]....
        /*0468*/ 	.word	0x00010df0


	//   ....[94]....
        /*046c*/ 	.word	0x00010ed0


	//   ....[95]....
        /*0470*/ 	.word	0x00010f60


	//   ....[96]....
        /*0474*/ 	.word	0x00011040


	//   ....[97]....
        /*0478*/ 	.word	0x000110c0


	//   ....[98]....
        /*047c*/ 	.word	0x000111a0


	//   ....[99]....
        /*0480*/ 	.word	0x00011230


	//   ....[100]....
        /*0484*/ 	.word	0x000112a0


	//   ....[101]....
        /*0488*/ 	.word	0x00011320


	//   ....[102]....
        /*048c*/ 	.word	0x000113f0


	//   ....[103]....
        /*0490*/ 	.word	0x00011460


	//   ....[104]....
        /*0494*/ 	.word	0x00011560


	//   ....[105]....
        /*0498*/ 	.word	0x000115f0


	//   ....[106]....
        /*049c*/ 	.word	0x000116d0


	//   ....[107]....
        /*04a0*/ 	.word	0x00011750


	//   ....[108]....
        /*04a4*/ 	.word	0x00011840


	//   ....[109]....
        /*04a8*/ 	.word	0x000118b0


	//   ....[110]....
        /*04ac*/ 	.word	0x000119b0


	//   ....[111]....
        /*04b0*/ 	.word	0x00011a40


	//   ....[112]....
        /*04b4*/ 	.word	0x00011b20


	//   ....[113]....
        /*04b8*/ 	.word	0x00011ba0


	//   ....[114]....
        /*04bc*/ 	.word	0x00011c70


	//   ....[115]....
        /*04c0*/ 	.word	0x00011db0


	//   ....[116]....
        /*04c4*/ 	.word	0x00011e60


	//   ....[117]....
        /*04c8*/ 	.word	0x00011ec0


	//   ....[118]....
        /*04cc*/ 	.word	0x00011f90


	//   ....[119]....
        /*04d0*/ 	.word	0x00011ff0


	//   ....[120]....
        /*04d4*/ 	.word	0x000120c0


	//   ....[121]....
        /*04d8*/ 	.word	0x00012120


	//   ....[122]....
        /*04dc*/ 	.word	0x000121f0


	//   ....[123]....
        /*04e0*/ 	.word	0x00012250


	//   ....[124]....
        /*04e4*/ 	.word	0x00012320


	//   ....[125]....
        /*04e8*/ 	.word	0x00012400


	//   ....[126]....
        /*04ec*/ 	.word	0x000124a0


	//   ....[127]....
        /*04f0*/ 	.word	0x00012500


	//   ....[128]....
        /*04f4*/ 	.word	0x00012610


	//   ....[129]....
        /*04f8*/ 	.word	0x00012670


	//   ....[130]....
        /*04fc*/ 	.word	0x00012780


	//   ....[131]....
        /*0500*/ 	.word	0x000127e0


	//   ....[132]....
        /*0504*/ 	.word	0x000128f0


	//   ....[133]....
        /*0508*/ 	.word	0x00012950


	//   ....[134]....
        /*050c*/ 	.word	0x00012a10


	//   ....[135]....
        /*0510*/ 	.word	0x00012b70


	//   ....[136]....
        /*0514*/ 	.word	0x00012c10


	//   ....[137]....
        /*0518*/ 	.word	0x00012c70


	//   ....[138]....
        /*051c*/ 	.word	0x00012d40


	//   ....[139]....
        /*0520*/ 	.word	0x00012e20


	//   ....[140]....
        /*0524*/ 	.word	0x00012ee0


	//   ....[141]....
        /*0528*/ 	.word	0x00012fc0


	//   ....[142]....
        /*052c*/ 	.word	0x00013080


	//   ....[143]....
        /*0530*/ 	.word	0x00013160


	//   ....[144]....
        /*0534*/ 	.word	0x00013220


	//   ....[145]....
        /*0538*/ 	.word	0x000133b0


	//----- nvinfo : EIATTR_REG_RECONFIG
	.align		4
.L_89:
        /*053c*/ 	.byte	0x01, 0x54
	.zero		2


	//----- nvinfo : EIATTR_SYSCALL_OFFSETS
	.align		4
        /*0540*/ 	.byte	0x04, 0x46
        /*0542*/ 	.short	(.L_91 - .L_90)


	//   ....[0]....
.L_90:
        /*0544*/ 	.word	0x000010f0


	//   ....[1]....
        /*0548*/ 	.word	0x0000d540


	//   ....[2]....
        /*054c*/ 	.word	0x0000d680


	//   ....[3]....
        /*0550*/ 	.word	0x0000d770


	//   ....[4]....
        /*0554*/ 	.word	0x0000e3e0


	//----- nvinfo : EIATTR_MBARRIER_INSTR_OFFSETS
	.align		4
.L_91:
        /*0558*/ 	.byte	0x04, 0x39
        /*055a*/ 	.short	(.L_93 - .L_92)


	//   ....[0]....
.L_92:
        /*055c*/ 	.word	0x00000180
        /*0560*/ 	.word	0x000000ff
        /*0564*/ 	.word	0x00038800
        /*0568*/ 	.short	0x0100
        /*056a*/ 	.byte	0x08
	.zero		1


	//   ....[1]....
        /*056c*/ 	.word	0x00000190
        /*0570*/ 	.word	0x000000ff
        /*0574*/ 	.word	0x00038820
        /*0578*/ 	.short	0x0100
        /*057a*/ 	.byte	0x08
	.zero		1


	//   ....[2]....
        /*057c*/ 	.word	0x00000280
        /*0580*/ 	.word	0x000000ff
        /*0584*/ 	.word	0x00038830
        /*0588*/ 	.short	0x0100
        /*058a*/ 	.byte	0x08
	.zero		1


	//   ....[3]....
        /*058c*/ 	.word	0x00000290
        /*0590*/ 	.word	0x000000ff
        /*0594*/ 	.word	0x00038840
        /*0598*/ 	.short	0x0100
        /*059a*/ 	.byte	0x08
	.zero		1


	//   ....[4]....
        /*059c*/ 	.word	0x000002a0
        /*05a0*/ 	.word	0x000000ff
        /*05a4*/ 	.word	0x00038838
        /*05a8*/ 	.short	0x0100
        /*05aa*/ 	.byte	0x08
	.zero		1


	//   ....[5]....
        /*05ac*/ 	.word	0x000002b0
        /*05b0*/ 	.word	0x000000ff
        /*05b4*/ 	.word	0x00038848
        /*05b8*/ 	.short	0x0100
        /*05ba*/ 	.byte	0x08
	.zero		1


	//   ....[6]....
        /*05bc*/ 	.word	0x000003e0
        /*05c0*/ 	.word	0x000000ff
        /*05c4*/ 	.word	0x00038850
        /*05c8*/ 	.short	0x0100
        /*05ca*/ 	.byte	0x08
	.zero		1


	//   ....[7]....
        /*05cc*/ 	.word	0x000003f0
        /*05d0*/ 	.word	0x000000ff
        /*05d4*/ 	.word	0x00038860
        /*05d8*/ 	.short	0x0100
        /*05da*/ 	.byte	0x08
	.zero		1


	//   ....[8]....
        /*05dc*/ 	.word	0x00000400
        /*05e0*/ 	.word	0x000000ff
        /*05e4*/ 	.word	0x00038858
        /*05e8*/ 	.short	0x0100
        /*05ea*/ 	.byte	0x08
	.zero		1


	//   ....[9]....
        /*05ec*/ 	.word	0x00000410
        /*05f0*/ 	.word	0x000000ff
        /*05f4*/ 	.word	0x00038868
        /*05f8*/ 	.short	0x0100
        /*05fa*/ 	.byte	0x08
	.zero		1


	//   ....[10]....
        /*05fc*/ 	.word	0x00000500
        /*0600*/ 	.word	0x000000ff
        /*0604*/ 	.word	0x00038870
        /*0608*/ 	.short	0x0100
        /*060a*/ 	.byte	0x06
	.zero		1


	//   ....[11]....
        /*060c*/ 	.word	0x00000510
        /*0610*/ 	.word	0x000000ff
        /*0614*/ 	.word	0x00038880
        /*0618*/ 	.short	0x0100
        /*061a*/ 	.byte	0x06
	.zero		1


	//   ....[12]....
        /*061c*/ 	.word	0x00000520
        /*0620*/ 	.word	0x000000ff
        /*0624*/ 	.word	0x00038878
        /*0628*/ 	.short	0x0100
        /*062a*/ 	.byte	0x06
	.zero		1


	//   ....[13]....
        /*062c*/ 	.word	0x00000530
        /*0630*/ 	.word	0x000000ff
        /*0634*/ 	.word	0x00038888
        /*0638*/ 	.short	0x0100
        /*063a*/ 	.byte	0x06
	.zero		1


	//   ....[14]....
        /*063c*/ 	.word	0x00000660
        /*0640*/ 	.word	0x000000ff
        /*0644*/ 	.word	0x00038890
        /*0648*/ 	.short	0x0100
        /*064a*/ 	.byte	0x08
	.zero		1


	//   ....[15]....
        /*064c*/ 	.word	0x00000670
        /*0650*/ 	.word	0x000000ff
        /*0654*/ 	.word	0x000388a0
        /*0658*/ 	.short	0x0100
        /*065a*/ 	.byte	0x08
	.zero		1


	//   ....[16]....
        /*065c*/ 	.word	0x00000680
        /*0660*/ 	.word	0x000000ff
        /*0664*/ 	.word	0x00038898
        /*0668*/ 	.short	0x0100
        /*066a*/ 	.byte	0x08
	.zero		1


	//   ....[17]....
        /*066c*/ 	.word	0x00000690
        /*0670*/ 	.word	0x000000ff
        /*0674*/ 	.word	0x000388a8
        /*0678*/ 	.short	0x0100
        /*067a*/ 	.byte	0x08
	.zero		1


	//   ....[18]....
        /*067c*/ 	.word	0x000007d0
        /*0680*/ 	.word	0x000000ff
        /*0684*/ 	.word	0x000388b0
        /*0688*/ 	.short	0x0100
        /*068a*/ 	.byte	0x08
	.zero		1


	//   ....[19]....
        /*068c*/ 	.word	0x000007e0
        /*0690*/ 	.word	0x000000ff
        /*0694*/ 	.word	0x000388c0
        /*0698*/ 	.short	0x0100
        /*069a*/ 	.byte	0x08
	.zero		1


	//   ....[20]....
        /*069c*/ 	.word	0x000007f0
        /*06a0*/ 	.word	0x000000ff
        /*06a4*/ 	.word	0x000388b8
        /*06a8*/ 	.short	0x0100
        /*06aa*/ 	.byte	0x08
	.zero		1


	//   ....[21]....
        /*06ac*/ 	.word	0x00000800
        /*06b0*/ 	.word	0x000000ff
        /*06b4*/ 	.word	0x000388c8
        /*06b8*/ 	.short	0x0100
        /*06ba*/ 	.byte	0x08
	.zero		1


	//   ....[22]....
        /*06bc*/ 	.word	0x00001170
        /*06c0*/ 	.word	0x000000ff
        /*06c4*/ 	.word	0x00038800
        /*06c8*/ 	.short	0x010a
        /*06ca*/ 	.byte	0x28
	.zero		1


	//   ....[23]....
        /*06cc*/ 	.word	0x00001200
        /*06d0*/ 	.word	0x00000000
        /*06d4*/ 	.word	0x00038830
        /*06d8*/ 	.short	0x010a
        /*06da*/ 	.byte	0x3f
	.zero		1


	//   ....[24]....
        /*06dc*/ 	.word	0x00001250
        /*06e0*/ 	.word	0x00000000
        /*06e4*/ 	.word	0x00038830
        /*06e8*/ 	.short	0x010a
        /*06ea*/ 	.byte	0x3f
	.zero		1


	//   ....[25]....
        /*06ec*/ 	.word	0x00003d40
        /*06f0*/ 	.word	0x000000ff
        /*06f4*/ 	.word	0x00000000
        /*06f8*/ 	.short	0x0101
        /*06fa*/ 	.byte	0x04
	.zero		1


	//   ....[26]....
        /*06fc*/ 	.word	0x000059e0
        /*0700*/ 	.word	0x000000ff
        /*0704*/ 	.word	0x00038830
        /*0708*/ 	.short	0x010a
        /*070a*/ 	.byte	0x3d
	.zero		1


	//   ....[27]....
        /*070c*/ 	.word	0x00005a20
        /*0710*/ 	.word	0x000000ff
        /*0714*/ 	.word	0x00038830
        /*0718*/ 	.short	0x010a
        /*071a*/ 	.byte	0x3d
	.zero		1


	//   ....[28]....
        /*071c*/ 	.word	0x00008380
        /*0720*/ 	.word	0x000000ff
        /*0724*/ 	.word	0x00038850
        /*0728*/ 	.short	0x010a
        /*072a*/ 	.byte	0x04
	.zero		1


	//   ....[29]....
        /*072c*/ 	.word	0x000083c0
        /*0730*/ 	.word	0x000000ff
        /*0734*/ 	.word	0x00038850
        /*0738*/ 	.short	0x010a
        /*073a*/ 	.byte	0x04
	.zero		1


	//   ....[30]....
        /*073c*/ 	.word	0x000089e0
        /*0740*/ 	.word	0x000000ff
        /*0744*/ 	.word	0x00000000
        /*0748*/ 	.short	0x0101
        /*074a*/ 	.byte	0x3d
	.zero		1


	//   ....[31]....
        /*074c*/ 	.word	0x000097e0
        /*0750*/ 	.word	0x000000ff
        /*0754*/ 	.word	0x00000000
        /*0758*/ 	.short	0x0101
        /*075a*/ 	.byte	0x04
	.zero		1


	//   ....[32]....
        /*075c*/ 	.word	0x0000a160
        /*0760*/ 	.word	0x000000ff
        /*0764*/ 	.word	0x00038850
        /*0768*/ 	.short	0x010a
        /*076a*/ 	.byte	0x0c
	.zero		1


	//   ....[33]....
        /*076c*/ 	.word	0x0000a1a0
        /*0770*/ 	.word	0x000000ff
        /*0774*/ 	.word	0x00038850
        /*0778*/ 	.short	0x010a
        /*077a*/ 	.byte	0x0c
	.zero		1


	//   ....[34]....
        /*077c*/ 	.word	0x0000b0d0
        /*0780*/ 	.word	0x000000ff
        /*0784*/ 	.word	0x00000000
        /*0788*/ 	.short	0x0101
        /*078a*/ 	.byte	0x05
	.zero		1


	//   ....[35]....
        /*078c*/ 	.word	0x0000c6a0
        /*0790*/ 	.word	0x000000ff
        /*0794*/ 	.word	0x00000000
        /*0798*/ 	.short	0x0101
        /*079a*/ 	.byte	0x04
	.zero		1


	//   ....[36]....
        /*079c*/ 	.word	0x0000dbd0
        /*07a0*/ 	.word	0x00000000
        /*07a4*/ 	.word	0x00038840
        /*07a8*/ 	.short	0x010a
        /*07aa*/ 	.byte	0x3f
	.zero		1


	//   ....[37]....
        /*07ac*/ 	.word	0x0000e1c0
        /*07b0*/ 	.word	0x00000000
        /*07b4*/ 	.word	0x00038830
        /*07b8*/ 	.short	0x0107
        /*07ba*/ 	.byte	0x3f
	.zero		1


	//   ....[38]....
        /*07bc*/ 	.word	0x0000e280
        /*07c0*/ 	.word	0x00000000
        /*07c4*/ 	.word	0x00038830
        /*07c8*/ 	.short	0x0101
        /*07ca*/ 	.byte	0x3f
	.zero		1


	//   ....[39]....
        /*07cc*/ 	.word	0x0000ecf0
        /*07d0*/ 	.word	0x000000ff
        /*07d4*/ 	.word	0x00038800
        /*07d8*/ 	.short	0x0107
        /*07da*/ 	.byte	0x27
	.zero		1


	//   ....[40]....
        /*07dc*/ 	.word	0x0000ed50
        /*07e0*/ 	.word	0x000000ff
        /*07e4*/ 	.word	0x00038800
        /*07e8*/ 	.short	0x0101
        /*07ea*/ 	.byte	0x27
	.zero		1


	//   ....[41]....
        /*07ec*/ 	.word	0x0000ed70
        /*07f0*/ 	.word	0x000000ff
        /*07f4*/ 	.word	0x00038820
        /*07f8*/ 	.short	0x010a
        /*07fa*/ 	.byte	0x27
	.zero		1


	//   ....[42]....
        /*07fc*/ 	.word	0x0000f080
        /*0800*/ 	.word	0x00000007
        /*0804*/ 	.word	0x00038840
        /*0808*/ 	.short	0x010a
        /*080a*/ 	.byte	0x3f
	.zero		1


	//   ....[43]....
        /*080c*/ 	.word	0x0000f540
        /*0810*/ 	.word	0x00000007
        /*0814*/ 	.word	0x00038830
        /*0818*/ 	.short	0x0107
        /*081a*/ 	.byte	0x3f
	.zero		1


	//   ....[44]....
        /*081c*/ 	.word	0x0000f5f0
        /*0820*/ 	.word	0x00000007
        /*0824*/ 	.word	0x00038830
        /*0828*/ 	.short	0x0101
        /*082a*/ 	.byte	0x3f
	.zero		1


	//   ....[45]....
        /*082c*/ 	.word	0x0000f670
        /*0830*/ 	.word	0x00000007
        /*0834*/ 	.word	0x00038860
        /*0838*/ 	.short	0x010a
        /*083a*/ 	.byte	0x3f
	.zero		1


	//   ....[46]....
        /*083c*/ 	.word	0x0000fbf0
        /*0840*/ 	.word	0x00000007
        /*0844*/ 	.word	0x00038850
        /*0848*/ 	.short	0x0107
        /*084a*/ 	.byte	0x3f
	.zero		1


	//   ....[47]....
        /*084c*/ 	.word	0x0000fd10
        /*0850*/ 	.word	0x00000007
        /*0854*/ 	.word	0x00038850
        /*0858*/ 	.short	0x0101
        /*085a*/ 	.byte	0x3f
	.zero		1


	//   ....[48]....
        /*085c*/ 	.word	0x0000fdf0
        /*0860*/ 	.word	0x00000004
        /*0864*/ 	.word	0x00038860
        /*0868*/ 	.short	0x010a
        /*086a*/ 	.byte	0x3f
	.zero		1


	//   ....[49]....
        /*086c*/ 	.word	0x000102d0
        /*0870*/ 	.word	0x00000004
        /*0874*/ 	.word	0x00038850
        /*0878*/ 	.short	0x0107
        /*087a*/ 	.byte	0x3f
	.zero		1


	//   ....[50]....
        /*087c*/ 	.word	0x000103c0
        /*0880*/ 	.word	0x00000004
        /*0884*/ 	.word	0x00038850
        /*0888*/ 	.short	0x0101
        /*088a*/ 	.byte	0x3f
	.zero		1


	//   ....[51]....
        /*088c*/ 	.word	0x000104b0
        /*0890*/ 	.word	0x00000005
        /*0894*/ 	.word	0x00038820
        /*0898*/ 	.short	0x010a
        /*089a*/ 	.byte	0x3f
	.zero		1


	//   ....[52]....
        /*089c*/ 	.word	0x00010650
        /*08a0*/ 	.word	0x00000003
        /*08a4*/ 	.word	0x00038840
        /*08a8*/ 	.short	0x010a
        /*08aa*/ 	.byte	0x3f
	.zero		1


	//   ....[53]....
        /*08ac*/ 	.word	0x000106f0
        /*08b0*/ 	.word	0x00000005
        /*08b4*/ 	.word	0x00038840
        /*08b8*/ 	.short	0x010a
        /*08ba*/ 	.byte	0x3f
	.zero		1


	//   ....[54]....
        /*08bc*/ 	.word	0x00010730
        /*08c0*/ 	.word	0x00000003
        /*08c4*/ 	.word	0x00038860
        /*08c8*/ 	.short	0x010a
        /*08ca*/ 	.byte	0x3f
	.zero		1


	//   ....[55]....
        /*08cc*/ 	.word	0x00010770
        /*08d0*/ 	.word	0x00000005
        /*08d4*/ 	.word	0x00038860
        /*08d8*/ 	.short	0x010a
        /*08da*/ 	.byte	0x3f
	.zero		1


	//   ....[56]....
        /*08dc*/ 	.word	0x000107e0
        /*08e0*/ 	.word	0x00000003
        /*08e4*/ 	.word	0x00038800
        /*08e8*/ 	.short	0x010a
        /*08ea*/ 	.byte	0x3f
	.zero		1


	//   ....[57]....
        /*08ec*/ 	.word	0x00010830
        /*08f0*/ 	.word	0x00000000
        /*08f4*/ 	.word	0x00038830
        /*08f8*/ 	.short	0x010a
        /*08fa*/ 	.byte	0x3f
	.zero		1


	//   ....[58]....
        /*08fc*/ 	.word	0x00010890
        /*0900*/ 	.word	0x00000099
        /*0904*/ 	.word	0x00038830
        /*0908*/ 	.short	0x010a
        /*090a*/ 	.byte	0x3f
	.zero		1


	//   ....[59]....
        /*090c*/ 	.word	0x000108f0
        /*0910*/ 	.word	0x00000002
        /*0914*/ 	.word	0x00038850
        /*0918*/ 	.short	0x010a
        /*091a*/ 	.byte	0x3f
	.zero		1


	//   ....[60]....
        /*091c*/ 	.word	0x00010950
        /*0920*/ 	.word	0x00000007
        /*0924*/ 	.word	0x00038850
        /*0928*/ 	.short	0x010a
        /*092a*/ 	.byte	0x3f
	.zero		1


	//   ....[61]....
        /*092c*/ 	.word	0x00010a70
        /*0930*/ 	.word	0x00000000
        /*0934*/ 	.word	0x00038840
        /*0938*/ 	.short	0x010a
        /*093a*/ 	.byte	0x3f
	.zero		1


	//   ....[62]....
        /*093c*/ 	.word	0x00011cb0
        /*0940*/ 	.word	0x00000003
        /*0944*/ 	.word	0x00038820
        /*0948*/ 	.short	0x010a
        /*094a*/ 	.byte	0x3f
	.zero		1


	//   ....[63]....
        /*094c*/ 	.word	0x00011d00
        /*0950*/ 	.word	0x00000007
        /*0954*/ 	.word	0x00038840
        /*0958*/ 	.short	0x010a
        /*095a*/ 	.byte	0x3f
	.zero		1


	//   ....[64]....
        /*095c*/ 	.word	0x00012350
        /*0960*/ 	.word	0x00000007
        /*0964*/ 	.word	0x00038860
        /*0968*/ 	.short	0x010a
        /*096a*/ 	.byte	0x3f
	.zero		1


	//   ....[65]....
        /*096c*/ 	.word	0x00012ac0
        /*0970*/ 	.word	0x00000004
        /*0974*/ 	.word	0x00038860
        /*0978*/ 	.short	0x010a
        /*097a*/ 	.byte	0x3f
	.zero		1


	//   ....[66]....
        /*097c*/ 	.word	0x000132d0
        /*0980*/ 	.word	0x00000005
        /*0984*/ 	.word	0x00038820
        /*0988*/ 	.short	0x010a
        /*098a*/ 	.byte	0x3f
	.zero		1


	//   ....[67]....
        /*098c*/ 	.word	0x00013470
        /*0990*/ 	.word	0x00000003
        /*0994*/ 	.word	0x00038840
        /*0998*/ 	.short	0x010a
        /*099a*/ 	.byte	0x3f
	.zero		1


	//   ....[68]....
        /*099c*/ 	.word	0x000134c0
        /*09a0*/ 	.word	0x00000005
        /*09a4*/ 	.word	0x00038840
        /*09a8*/ 	.short	0x010a
        /*09aa*/ 	.byte	0x3f
	.zero		1


	//   ....[69]....
        /*09ac*/ 	.word	0x00013510
        /*09b0*/ 	.word	0x00000003
        /*09b4*/ 	.word	0x00038860
        /*09b8*/ 	.short	0x010a
        /*09ba*/ 	.byte	0x3f
	.zero		1


	//----- nvinfo : EIATTR_NUM_MBARRIERS
	.align		4
.L_93:
        /*09bc*/ 	.byte	0x03, 0x38
        /*09be*/ 	.short	0x0016


	//----- nvinfo : EIATTR_EXIT_INSTR_OFFSETS
	.align		4
        /*09c0*/ 	.byte	0x04, 0x1c
        /*09c2*/ 	.short	(.L_95 - .L_94)


	//   ....[0]....
.L_94:
        /*09c4*/ 	.word	0x00000940


	//   ....[1]....
        /*09c8*/ 	.word	0x0000ccb0


	//   ....[2]....
        /*09cc*/ 	.word	0x000107c0


	//----- nvinfo : EIATTR_MAX_THREADS
	.align		4
.L_95:
        /*09d0*/ 	.byte	0x04, 0x05
        /*09d2*/ 	.short	(.L_97 - .L_96)
.L_96:
        /*09d4*/ 	.word	0x00000180
        /*09d8*/ 	.word	0x00000001
        /*09dc*/ 	.word	0x00000001


	//----- nvinfo : EIATTR_CRS_STACK_SIZE
	.align		4
.L_97:
        /*09e0*/ 	.byte	0x04, 0x1e
        /*09e2*/ 	.short	(.L_99 - .L_98)
.L_98:
        /*09e4*/ 	.word	0x00000000


	//----- nvinfo : EIATTR_CBANK_PARAM_SIZE
	.align		4
.L_99:
        /*09e8*/ 	.byte	0x03, 0x19
        /*09ea*/ 	.short	0x0a70


	//----- nvinfo : EIATTR_PARAM_CBANK
	.align		4
        /*09ec*/ 	.byte	0x04, 0x0a
        /*09ee*/ 	.short	(.L_101 - .L_100)
	.align		4
.L_100:
        /*09f0*/ 	.word	index@(.nv.constant0._ZN7cutlass13device_kernelIN5flash11enable_sm90INS1_16FlashAttnFwdSm90INS1_25CollectiveMainloopFwdSm90ILi2EN4cute5tupleIJNS5_1CILi1EEES8_S8_EEENS6_IJNS7_ILi128EEENS7_ILi80EEENS7_ILi256EEEEEELi256ENS_6half_tEfNS_4arch4Sm90ELb0ELb0ELb1ELb0ELb1ELb0ELb0ELb1ELb1ELb1ELb0ELb0EEENS1_21CollectiveEpilogueFwdINS6_IJSA_SC_SB_EEES9_SE_SG_Li256ELb0ELb1ELb0ELb0EEENS1_29StaticPersistentTileSchedulerILb0EEEEEEEEEvNT_6ParamsE)
        /*09f4*/ 	.short	0x0210
        /*09f6*/ 	.short	0x0a70


	//----- nvinfo : EIATTR_SW_WAR
	.align		4
.L_101:
        /*09f8*/ 	.byte	0x04, 0x36
        /*09fa*/ 	.short	(.L_103 - .L_102)
.L_102:
        /*09fc*/ 	.word	0x00000008
.L_103:


//--------------------- .nv.info._ZN7cutlass13device_kernelIN5flash11enable_sm90INS1_16FlashAttnFwdSm90INS1_25CollectiveMainloopFwdSm90ILi2EN4cute5tupleIJNS5_1CILi1EEES8_S8_EEENS6_IJNS7_ILi128EEENS7_ILi80EEENS7_ILi256EEEEEELi256ENS_6half_tEfNS_4arch4Sm90ELb0ELb0ELb1ELb1ELb1ELb0ELb0ELb1ELb1ELb1ELb0ELb0EEENS1_21CollectiveEpilogueFwdINS6_IJSA_SC_SB_EEES9_SE_SG_Li256ELb1ELb1ELb0ELb0EEENS1_36VarlenDynamicPersistentTileSchedulerILi128ELi80ELi256ELi128ELb0ELb1ELb1ELb0ELb1ELb1EEEEEEEEEvNT_6ParamsE --------------------------
	.section	.nv.info._ZN7cutlass13device_kernelIN5flash11enable_sm90INS1_16FlashAttnFwdSm90INS1_25CollectiveMainloopFwdSm90ILi2EN4cute5tupleIJNS5_1CILi1EEES8_S8_EEENS6_IJNS7_ILi128EEENS7_ILi80EEENS7_ILi256EEEEEELi256ENS_6half_tEfNS_4arch4Sm90ELb0ELb0ELb1ELb1ELb1ELb0ELb0ELb1ELb1ELb1ELb0ELb0EEENS1_21CollectiveEpilogueFwdINS6_IJSA_SC_SB_EEES9_SE_SG_Li256ELb1ELb1ELb0ELb0EEENS1_36VarlenDynamicPersistentTileSchedulerILi128ELi80ELi256ELi128ELb0ELb1ELb1ELb0ELb1ELb1EEEEEEEEEvNT_6ParamsE,"",@"SHT_CUDA_INFO"
	.sectionflags	@""
	.align	4


	//----- nvinfo : EIATTR_CUDA_API_VERSION
	.align		4
        /*0000*/ 	.byte	0x04, 0x37
        /*0002*/ 	.short	(.L_105 - .L_104)
.L_104:
        /*0004*/ 	.word	0x00000082


	//----- nvinfo : EIATTR_KPARAM_INFO
	.align		4
.L_105:
        /*0008*/ 	.byte	0x04, 0x17
        /*000a*/ 	.short	(.L_107 - .L_106)
.L_106:
        /*000c*/ 	.word	0x00000000
        /*0010*/ 	.short	0x0000
        /*0012*/ 	.short	0x0070
        /*0014*/ 	.byte	0x00, 0xf0, 0x01, 0x2a


	//----- nvinfo : EIATTR_SPARSE_MMA_MASK
	.align		4
.L_107:
        /*0018*/ 	.byte	0x03, 0x50
        /*001a*/ 	.short	0x0000


	//----- nvinfo : EIATTR_MAXREG_COUNT
	.align		4
        /*001c*/ 	.byte	0x03, 0x1b
        /*001e*/ 	.short	0x00a8


	//----- nvinfo : EIATTR_NUM_BARRIERS
	.align		4
        /*0020*/ 	.byte	0x02, 0x4c
        /*0022*/ 	.byte	0x09
	.zero		1


	//----- nvinfo : EIATTR_EXTERNS
	.align		4
        /*0024*/ 	.byte	0x04, 0x0f
        /*0026*/ 	.short	(.L_109 - .L_108)


	//   ....[0]....
	.align		4
.L_108:
        /*0028*/ 	.word	index@(__assertfail)


	//----- nvinfo : EIATTR_ANNOTATIONS
	.align		4
.L_109:
        /*002c*/ 	.byte	0x04, 0x55
        /*002e*/ 	.short	(.L_111 - .L_110)


	//   ....[0]....
.L_110:
        /*0030*/ 	.word	0x00000001
        /*0034*/ 	.byte	0xa0, 0x08, 0x00, 0x00, 0x01, 0x00, 0x00, 0x00, 0xa0, 0x09, 0x00, 0x00, 0x01, 0x00, 0x00, 0x00
        /* <DEDUP_REMOVED lines=14> */
        /*0124*/ 	.byte	0x20, 0x37, 0x01, 0x00, 0x01, 0x00, 0x00, 0x00, 0xc0, 0x38, 0x01, 0x00


	//----- nvinfo : EIATTR_MERCURY_ISA_VERSION
	.align		4
.L_111:
        /*0130*/ 	.byte	0x03, 0x5f
        /*0132*/ 	.short	0x0101


	//----- nvinfo : EIATTR_UNUSED_LOAD_BYTE_OFFSET
	.align		4
        /*0134*/ 	.byte	0x04, 0x44
        /*0136*/ 	.short	(.L_113 - .L_112)


	//   ....[0]....
.L_112:
        /*0138*/ 	.word	0x00000950
        /*013c*/ 	.word	0x0000fff0


	//   ....[1]....
        /*0140*/ 	.word	0x0000b600
        /*0144*/ 	.word	0x0000fff0


	//----- nvinfo : EIATTR_INT_WARP_WIDE_INSTR_OFFSETS
	.align		4
.L_113:
        /*0148*/ 	.byte	0x04, 0x31
        /*014a*/ 	.short	(.L_115 - .L_114)


	//   ....[0]....
.L_114:
        /*014c*/ 	.word	0x000000c0


	//   ....[1]....
        /*0150*/ 	.word	0x000000d0


	//   ....[2]....
        /*0154*/ 	.word	0x00000170


	//   ....[3]....
        /*0158*/ 	.word	0x0000f590


	//   ....[4]....
        /*015c*/ 	.word	0x0000f620


	//   ....[5]....
        /*0160*/ 	.word	0x000125b0


	//   ....[6]....
        /*0164*/ 	.word	0x00012640


	//----- nvinfo : EIATTR_COOP_GROUP_MASK_REGIDS
	.align		4
.L_115:
        /*0168*/ 	.byte	0x04, 0x29
        /*016a*/ 	.short	(.L_117 - .L_116)


	//   ....[0]....
.L_116:
        /*016c*/ 	.word	0xffffffff


	//   ....[1]....
        /*0170*/ 	.word	0xffffffff


	//   ....[2]....
        /*0174*/ 	.word	0xffffffff


	//   ....[3]....
        /*0178*/ 	.word	0xffffffff


	//   ....[4]....
        /*017c*/ 	.word	0xffffffff


	//   ....[5]....
        /*0180*/ 	.word	0xffffffff


	//   ....[6]....
        /*0184*/ 	.word	0xffffffff


	//   ....[7]....
        /*0188*/ 	.word	0xffffffff


	//   ....[8]....
        /*018c*/ 	.word	0xffffffff


	//   ....[9]....
        /*0190*/ 	.word	0xffffffff


	//   ....[10]....
        /*0194*/ 	.word	0xffffffff


	//   ....[11]....
        /*0198*/ 	.word	0xffffffff


	//   ....[12]....
        /*019c*/ 	.word	0xffffffff


	//   ....[13]....
        /*01a0*/ 	.word	0xffffffff


	//   ....[14]....
        /*01a4*/ 	.word	0xffffffff


	//   ....[15]....
        /*01a8*/ 	.word	0xffffffff


	//   ....[16]....
        /*01ac*/ 	.word	0xffffffff


	//   ....[17]....
        /*01b0*/ 	.word	0xffffffff


	//   ....[18]....
        /*01b4*/ 	.word	0xffffffff


	//   ....[19]....
        /*01b8*/ 	.word	0xffffffff


	//   ....[20]....
        /*01bc*/ 	.word	0xffffffff


	//   ....[21]....
        /*01c0*/ 	.word	0xffffffff


	//   ....[22]....
        /*01c4*/ 	.word	0xffffffff


	//   ....[23]....
        /*01c8*/ 	.word	0xffffffff


	//   ....[24]....
        /*01cc*/ 	.word	0xffffffff


	//   ....[25]....
        /*01d0*/ 	.word	0xffffffff


	//   ....[26]....
        /*01d4*/ 	.word	0xffffffff


	//   ....[27]....
        /*01d8*/ 	.word	0xffffffff


	//   ....[28]....
        /*01dc*/ 	.word	0xffffffff


	//   ....[29]....
        /*01e0*/ 	.word	0xffffffff


	//   ....[30]....
        /*01e4*/ 	.word	0xffffffff


	//   ....[31]....
        /*01e8*/ 	.word	0xffffffff


	//   ....[32]....
        /*01ec*/ 	.word	0xffffffff


	//   ....[33]....
        /*01f0*/ 	.word	0xffffffff


	//   ....[34]....
        /*01f4*/ 	.word	0xffffffff


	//   ....[35]....
        /*01f8*/ 	.word	0xffffffff


	//   ....[36]....
        /*01fc*/ 	.word	0xffffffff


	//   ....[37]....
        /*0200*/ 	.word	0xffffffff


	//   ....[38]....
        /*0204*/ 	.word	0xffffffff


	//   ....[39]....
        /*0208*/ 	.word	0xffffffff


	//   ....[40]....
        /*020c*/ 	.word	0xffffffff


	//   ....[41]....
        /*0210*/ 	.word	0xffffffff


	//   ....[42]....
        /*0214*/ 	.word	0xffffffff


	//   ....[43]....
        /*0218*/ 	.word	0xffffffff


	//   ....[44]....
        /*021c*/ 	.word	0xffffffff


	//   ....[45]....
        /*0220*/ 	.word	0xffffffff


	//   ....[46]....
        /*0224*/ 	.word	0xffffffff


	//   ....[47]....
        /*0228*/ 	.word	0xffffffff


	//   ....[48]....
        /*022c*/ 	.word	0xffffffff


	//   ....[49]....
        /*0230*/ 	.word	0xffffffff


	//   ....[50]....
        /*0234*/ 	.word	0xffffffff


	//   ....[51]....
        /*0238*/ 	.word	0xffffffff


	//   ....[52]....
        /*023c*/ 	.word	0xffffffff


	//   ....[53]....
        /*0240*/ 	.word	0xffffffff


	//   ....[54]....
        /*0244*/ 	.word	0xffffffff


	//   ....[55]....
        /*0248*/ 	.word	0xffffffff


	//   ....[56]....
        /*024c*/ 	.word	0xffffffff


	//   ....[57]....
        /*0250*/ 	.word	0xffffffff


	//   ....[58]....
        /*0254*/ 	.word	0xffffffff


	//   ....[59]....
        /*0258*/ 	.word	0xffffffff


	//   ....[60]....
        /*025c*/ 	.word	0xffffffff


	//   ....[61]....
        /*0260*/ 	.word	0xffffffff


	//   ....[62]....
        /*0264*/ 	.word	0xffffffff


	//   ....[63]....
        /*0268*/ 	.word	0xffffffff


	//   ....[64]....
        /*026c*/ 	.word	0xffffffff


	//   ....[65]....
        /*0270*/ 	.word	0xffffffff


	//   ....[66]....
        /*0274*/ 	.word	0xffffffff


	//   ....[67]....
        /*0278*/ 	.word	0xffffffff


	//   ....[68]....
        /*027c*/ 	.word	0xffffffff


	//   ....[69]....
        /*0280*/ 	.word	0xffffffff


	//   ....[70]....
        /*0284*/ 	.word	0xffffffff


	//   ....[71]....
        /*0288*/ 	.word	0xffffffff


	//   ....[72]....
        /*028c*/ 	.word	0xffffffff


	//   ....[73]....
        /*0290*/ 	.word	0xffffffff


	//   ....[74]....
        /*0294*/ 	.word	0xffffffff


	//   ....[75]....
        /*0298*/ 	.word	0xffffffff


	//   ....[76]....
        /*029c*/ 	.word	0xffffffff


	//   ....[77]....
        /*02a0*/ 	.word	0xffffffff


	//   ....[78]....
        /*02a4*/ 	.word	0xffffffff


	//   ....[79]....
        /*02a8*/ 	.word	0xffffffff


	//   ....[80]....
        /*02ac*/ 	.word	0xffffffff


	//   ....[81]....
        /*02b0*/ 	.word	0xffffffff


	//   ....[82]....
        /*02b4*/ 	.word	0xffffffff


	//   ....[83]....
        /*02b8*/ 	.word	0xffffffff


	//   ....[84]....
        /*02bc*/ 	.word	0xffffffff


	//   ....[85]....
        /*02c0*/ 	.word	0xffffffff


	//   ....[86]....
        /*02c4*/ 	.word	0xffffffff


	//   ....[87]....
        /*02c8*/ 	.word	0xffffffff


	//   ....[88]....
        /*02cc*/ 	.word	0xffffffff


	//   ....[89]....
        /*02d0*/ 	.word	0xffffffff


	//   ....[90]....
        /*02d4*/ 	.word	0xffffffff


	//   ....[91]....
        /*02d8*/ 	.word	0xffffffff


	//   ....[92]....
        /*02dc*/ 	.word	0xffffffff


	//   ....[93]....
        /*02e0*/ 	.word	0xffffffff


	//   ....[94]....
        /*02e4*/ 	.word	0xffffffff


	//   ....[95]....
        /*02e8*/ 	.word	0xffffffff


	//   ....[96]....
        /*02ec*/ 	.word	0xffffffff


	//   ....[97]....
        /*02f0*/ 	.word	0xffffffff


	//   ....[98]....
        /*02f4*/ 	.word	0xffffffff


	//   ....[99]....
        /*02f8*/ 	.word	0xffffffff


	//   ....[100]....
        /*02fc*/ 	.word	0xffffffff


	//   ....[101]....
        /*0300*/ 	.word	0xffffffff


	//   ....[102]....
        /*0304*/ 	.word	0xffffffff


	//   ....[103]....
        /*0308*/ 	.word	0xffffffff


	//   ....[104]....
        /*030c*/ 	.word	0xffffffff


	//   ....[105]....
        /*0310*/ 	.word	0xffffffff


	//   ....[106]....
        /*0314*/ 	.word	0xffffffff


	//   ....[107]....
        /*0318*/ 	.word	0xffffffff


	//   ....[108]....
        /*031c*/ 	.word	0xffffffff


	//   ....[109]....
        /*0320*/ 	.word	0xffffffff


	//   ....[110]....
        /*0324*/ 	.word	0xffffffff


	//   ....[111]....
        /*0328*/ 	.word	0xffffffff


	//   ....[112]....
        /*032c*/ 	.word	0xffffffff


	//   ....[113]....
        /*0330*/ 	.word	0xffffffff


	//   ....[114]....
        /*0334*/ 	.word	0xffffffff


	//   ....[115]....
        /*0338*/ 	.word	0xffffffff


	//   ....[116]....
        /*033c*/ 	.word	0xffffffff


	//   ....[117]....
        /*0340*/ 	.word	0xffffffff


	//   ....[118]....
        /*0344*/ 	.word	0xffffffff


	//   ....[119]....
        /*0348*/ 	.word	0xffffffff


	//   ....[120]....
        /*034c*/ 	.word	0xffffffff


	//   ....[121]....
        /*0350*/ 	.word	0xffffffff


	//   ....[122]....
        /*0354*/ 	.word	0xffffffff


	//   ....[123]....
        /*0358*/ 	.word	0xffffffff


	//   ....[124]....
        /*035c*/ 	.word	0xffffffff


	//   ....[125]....
        /*0360*/ 	.word	0xffffffff


	//   ....[126]....
        /*0364*/ 	.word	0xffffffff


	//   ....[127]....
        /*0368*/ 	.word	0xffffffff


	//   ....[128]....
        /*036c*/ 	.word	0xffffffff


	//   ....[129]....
        /*0370*/ 	.word	0x0500000f


	//   ....[130]....
        /*0374*/ 	.word	0x0500000f


	//   ....[131]....
        /*0378*/ 	.word	0x0500000f


	//   ....[132]....
        /*037c*/ 	.word	0x0500000f


	//   ....[133]....
        /*0380*/ 	.word	0x0500000f


	//   ....[134]....
        /*0384*/ 	.word	0x0500000f


	//   ....[135]....
        /*0388*/ 	.word	0x0500000f


	//   ....[136]....
        /*038c*/ 	.word	0x0500000f


	//   ....[137]....
        /*0390*/ 	.word	0x0500000f


	//   ....[138]....
        /*0394*/ 	.word	0x0500000f


	//   ....[139]....
        /*0398*/ 	.word	0x0500000f


	//   ....[140]....
        /*039c*/ 	.word	0x0500000f


	//   ....[141]....
        /*03a0*/ 	.word	0x0500000f


	//   ....[142]....
        /*03a4*/ 	.word	0x0500000f


	//   ....[143]....
        /*03a8*/ 	.word	0x0500000f


	//   ....[144]....
        /*03ac*/ 	.word	0x0500000f


	//   ....[145]....
        /*03b0*/ 	.word	0x0500000f


	//   ....[146]....
        /*03b4*/ 	.word	0x0500000f


	//   ....[147]....
        /*03b8*/ 	.word	0x0500000f


	//   ....[148]....
        /*03bc*/ 	.word	0x0500000f


	//   ....[149]....
        /*03c0*/ 	.word	0x0500000f


	//   ....[150]....
        /*03c4*/ 	.word	0x0500000f


	//   ....[151]....
        /*03c8*/ 	.word	0x0500000f


	//   ....[152]....
        /*03cc*/ 	.word	0x0500000f


	//   ....[153]....
        /*03d0*/ 	.word	0x0500000f


	//   ....[154]....
        /*03d4*/ 	.word	0x0500000f


	//   ....[155]....
        /*03d8*/ 	.word	0x0500000f


	//   ....[156]....
        /*03dc*/ 	.word	0x0500000f


	//   ....[157]....
        /*03e0*/ 	.word	0x0500000f


	//   ....[158]....
        /*03e4*/ 	.word	0x0500000f


	//   ....[159]....
        /*03e8*/ 	.word	0x0500000f


	//   ....[160]....
        /*03ec*/ 	.word	0x0500000f


	//   ....[161]....
        /*03f0*/ 	.word	0x0500000f


	//   ....[162]....
        /*03f4*/ 	.word	0x0500000f


	//   ....[163]....
        /*03f8*/ 	.word	0x0500000f


	//   ....[164]....
        /*03fc*/ 	.word	0x0500000f


	//   ....[165]....
        /*0400*/ 	.word	0x0500000f


	//   ....[166]....
        /*0404*/ 	.word	0x0500000f


	//   ....[167]....
        /*0408*/ 	.word	0x0500000f


	//   ....[168]....
        /*040c*/ 	.word	0x0500000f


	//   ....[169]....
        /*0410*/ 	.word	0x0500000f


	//   ....[170]....
        /*0414*/ 	.word	0x0500000f


	//   ....[171]....
        /*0418*/ 	.word	0x0500000f


	//   ....[172]....
        /*041c*/ 	.word	0x0500000f


	//   ....[173]....
        /*0420*/ 	.word	0x0500000f


	//   ....[174]....
        /*0424*/ 	.word	0x0500000f


	//   ....[175]....
        /*0428*/ 	.word	0x0500000f


	//   ....[176]....
        /*042c*/ 	.word	0x0500000f


	//   ....[177]....
        /*0430*/ 	.word	0x0500000f


	//   ....[178]....
        /*0434*/ 	.word	0x0500000f


	//   ....[179]....
        /*0438*/ 	.word	0x0500000f


	//   ....[180]....
        /*043c*/ 	.word	0x0500000f


	//   ....[181]....
        /*0440*/ 	.word	0x0500000f


	//   ....[182]....
        /*0444*/ 	.word	0x0500000f


	//   ....[183]....
        /*0448*/ 	.word	0x0500000f


	//   ....[184]....
        /*044c*/ 	.word	0x0500000f


	//   ....[185]....
        /*0450*/ 	.word	0x0500000f


	//   ....[186]....
        /*0454*/ 	.word	0x0500000f


	//   ....[187]....
        /*0458*/ 	.word	0x0500000f


	//   ....[188]....
        /*045c*/ 	.word	0x0500000f


	//   ....[189]....
        /*0460*/ 	.word	0x0500000f


	//   ....[190]....
        /*0464*/ 	.word	0x0500000f


	//   ....[191]....
        /*0468*/ 	.word	0x0500000f


	//   ....[192]....
        /*046c*/ 	.word	0x0500000f


	//   ....[193]....
        /*0470*/ 	.word	0x0500000f


	//   ....[194]....
        /*0474*/ 	.word	0x0500000f


	//   ....[195]....
        /*0478*/ 	.word	0x0500000f


	//   ....[196]....
        /*047c*/ 	.word	0x0500000f


	//   ....[197]....
        /*0480*/ 	.word	0x0500000f


	//   ....[198]....
        /*0484*/ 	.word	0x0500000f


	//   ....[199]....
        /*0488*/ 	.word	0x0500000f


	//   ....[200]....
        /*048c*/ 	.word	0x0500000f


	//   ....[201]....
        /*0490*/ 	.word	0x0500000f


	//   ....[202]....
        /*0494*/ 	.word	0x0500000f


	//   ....[203]....
        /*0498*/ 	.word	0x0500000f


	//----- nvinfo : EIATTR_COOP_GROUP_INSTR_OFFSETS
	.align		4
.L_117:
        /*049c*/ 	.byte	0x04, 0x28
        /*049e*/ 	.short	(.L_119 - .L_118)


	//   ....[0]....
.L_118:
        /*04a0*/ 	.word	0x00000070


	//   ....[1]....
        /*04a4*/ 	.word	0x000000b0


	//   ....[2]....
        /*04a8*/ 	.word	0x000002d0


	//   ....[3]....
        /*04ac*/ 	.word	0x00000430


	//   ....[4]....
        /*04b0*/ 	.word	0x00000550


	//   ....[5]....
        /*04b4*/ 	.word	0x000006b0


	//   ....[6]....
        /*04b8*/ 	.word	0x000015f0


	//   ....[7]....
        /*04bc*/ 	.word	0x00004d30


	//   ....[8]....
        /*04c0*/ 	.word	0x00004db0


	//   ....[9]....
        /*04c4*/ 	.word	0x00005160


	//   ....[10]....
        /*04c8*/ 	.word	0x000051e0


	//   ....[11]....
        /*04cc*/ 	.word	0x000094f0


	//   ....[12]....
        /*04d0*/ 	.word	0x00009510


	//   ....[13]....
        /*04d4*/ 	.word	0x00009530


	//   ....[14]....
        /*04d8*/ 	.word	0x00009550


	//   ....[15]....
        /*04dc*/ 	.word	0x0000a8f0


	//   ....[16]....
        /*04e0*/ 	.word	0x0000a930


	//   ....[17]....
        /*04e4*/ 	.word	0x0000aa00


	//   ....[18]....
        /*04e8*/ 	.word	0x0000aa10


	//   ....[19]....
        /*04ec*/ 	.word	0x0000c780


	//   ....[20]....
        /*04f0*/ 	.word	0x0000c7c0


	//   ....[21]....
        /*04f4*/ 	.word	0x0000c830


	//   ....[22]....
        /*04f8*/ 	.word	0x0000c870


	//   ....[23]....
        /*04fc*/ 	.word	0x0000d0b0


	//   ....[24]....
        /*0500*/ 	.word	0x0000d0f0


	//   ....[25]....
        /*0504*/ 	.word	0x0000d260


	//   ....[26]....
        /*0508*/ 	.word	0x0000d280


	//   ....[27]....
        /*050c*/ 	.word	0x0000d3c0


	//   ....[28]....
        /*0510*/ 	.word	0x0000d3e0


	//   ....[29]....
        /*0514*/ 	.word	0x0000d530


	//   ....[30]....
        /*0518*/ 	.word	0x0000d550


	//   ....[31]....
        /*051c*/ 	.word	0x0000df90


	//   ....[32]....
        /*0520*/ 	.word	0x0000dfb0


	//   ....[33]....
        /*0524*/ 	.word	0x0000e0f0


	//   ....[34]....
        /*0528*/ 	.word	0x0000e110


	//   ....[35]....
        /*052c*/ 	.word	0x0000e250


	//   ....[36]....
        /*0530*/ 	.word	0x0000e270


	//   ....[37]....
        /*0534*/ 	.word	0x0000e3c0


	//   ....[38]....
        /*0538*/ 	.word	0x0000e3e0


	//   ....[39]....
        /*053c*/ 	.word	0x0000e5b0


	//   ....[40]....
        /*0540*/ 	.word	0x0000e780


	//   ....[41]....
        /*0544*/ 	.word	0x0000e7b0


	//   ....[42]....
        /*0548*/ 	.word	0x0000e7e0


	//   ....[43]....
        /*054c*/ 	.word	0x0000e810


	//   ....[44]....
        /*0550*/ 	.word	0x0000e840


	//   ....[45]....
        /*0554*/ 	.word	0x0000e870


	//   ....[46]....
        /*0558*/ 	.word	0x0000e9c0


	//   ....[47]....
        /*055c*/ 	.word	0x0000e9f0


	//   ....[48]....
        /*0560*/ 	.word	0x0000ea20


	//   ....[49]....
        /*0564*/ 	.word	0x0000ea50


	//   ....[50]....
        /*0568*/ 	.word	0x0000ea80


	//   ....[51]....
        /*056c*/ 	.word	0x0000eab0


	//   ....[52]....
        /*0570*/ 	.word	0x0000eb40


	//   ....[53]....
        /*0574*/ 	.word	0x0000eb70


	//   ....[54]....
        /*0578*/ 	.word	0x0000ebf0


	//   ....[55]....
        /*057c*/ 	.word	0x00010190


	//   ....[56]....
        /*0580*/ 	.word	0x000101d0


	//   ....[57]....
        /*0584*/ 	.word	0x00010200


	//   ....[58]....
        /*0588*/ 	.word	0x000102b0


	//   ....[59]....
        /*058c*/ 	.word	0x000102f0


	//   ....[60]....
        /*0590*/ 	.word	0x00010350


	//   ....[61]....
        /*0594*/ 	.word	0x00010390


	//   ....[62]....
        /*0598*/ 	.word	0x000103f0


	//   ....[63]....
        /*059c*/ 	.word	0x00010410


	//   ....[64]....
        /*05a0*/ 	.word	0x00010440


	//   ....[65]....
        /*05a4*/ 	.word	0x00010c40


	//   ....[66]....
        /*05a8*/ 	.word	0x00010c70


	//   ....[67]....
        /*05ac*/ 	.word	0x00010cd0


	//   ....[68]....
        /*05b0*/ 	.word	0x00010d30


	//   ....[69]....
        /*05b4*/ 	.word	0x00010d70


	//   ....[70]....
        /*05b8*/ 	.word	0x00010df0


	//   ....[71]....
        /*05bc*/ 	.word	0x00010e40


	//   ....[72]....
        /*05c0*/ 	.word	0x00010eb0


	//   ....[73]....
        /*05c4*/ 	.word	0x00010f00


	//   ....[74]....
        /*05c8*/ 	.word	0x00010f70


	//   ....[75]....
        /*05cc*/ 	.word	0x00010fb0


	//   ....[76]....
        /*05d0*/ 	.word	0x00011030


	//   ....[77]....
        /*05d4*/ 	.word	0x00011080


	//   ....[78]....
        /*05d8*/ 	.word	0x000110f0


	//   ....[79]....
        /*05dc*/ 	.word	0x00011140


	//   ....[80]....
        /*05e0*/ 	.word	0x00011190


	//   ....[81]....
        /*05e4*/ 	.word	0x00011950


	//   ....[82]....
        /*05e8*/ 	.word	0x00011980


	//   ....[83]....
        /*05ec*/ 	.word	0x000119b0


	//   ....[84]....
        /*05f0*/ 	.word	0x00011a70


	//   ....[85]....
        /*05f4*/ 	.word	0x00011aa0


	//   ....[86]....
        /*05f8*/ 	.word	0x00011af0


	//   ....[87]....
        /*05fc*/ 	.word	0x00011b20


	//   ....[88]....
        /*0600*/ 	.word	0x00011b70


	//   ....[89]....
        /*0604*/ 	.word	0x00011ba0


	//   ....[90]....
        /*0608*/ 	.word	0x00011c10


	//   ....[91]....
        /*060c*/ 	.word	0x00011ef0


	//   ....[92]....
        /*0610*/ 	.word	0x00011f10


	//   ....[93]....
        /*0614*/ 	.word	0x00011f20


	//   ....[94]....
        /*0618*/ 	.word	0x00011fd0


	//   ....[95]....
        /*061c*/ 	.word	0x00011fe0


	//   ....[96]....
        /*0620*/ 	.word	0x00012090


	//   ....[97]....
        /*0624*/ 	.word	0x000120a0


	//   ....[98]....
        /*0628*/ 	.word	0x00012150


	//   ....[99]....
        /*062c*/ 	.word	0x00012160


	//   ....[100]....
        /*0630*/ 	.word	0x00012170


	//   ....[101]....
        /*0634*/ 	.word	0x00012790


	//   ....[102]....
        /*0638*/ 	.word	0x000127d0


	//   ....[103]....
        /*063c*/ 	.word	0x00012810


	//   ....[104]....
        /*0640*/ 	.word	0x00012840


	//   ....[105]....
        /*0644*/ 	.word	0x00012860


	//   ....[106]....
        /*0648*/ 	.word	0x00012910


	//   ....[107]....
        /*064c*/ 	.word	0x000129c0


	//   ....[108]....
        /*0650*/ 	.word	0x000129f0


	//   ....[109]....
        /*0654*/ 	.word	0x00012a00


	//   ....[110]....
        /*0658*/ 	.word	0x00012a90


	//   ....[111]....
        /*065c*/ 	.word	0x00012ec0


	//   ....[112]....
        /*0660*/ 	.word	0x00012f10


	//   ....[113]....
        /*0664*/ 	.word	0x00012f40


	//   ....[114]....
        /*0668*/ 	.word	0x00012f50


	//   ....[115]....
        /*066c*/ 	.word	0x00012f80


	//   ....[116]....
        /*0670*/ 	.word	0x00012fb0


	//   ....[117]....
        /*0674*/ 	.word	0x00012fe0


	//   ....[118]....
        /*0678*/ 	.word	0x00013010


	//   ....[119]....
        /*067c*/ 	.word	0x00013190


	//   ....[120]....
        /*0680*/ 	.word	0x000131c0


	//   ....[121]....
        /*0684*/ 	.word	0x000131f0


	//   ....[122]....
        /*0688*/ 	.word	0x00013220


	//   ....[123]....
        /*068c*/ 	.word	0x00013250


	//   ....[124]....
        /*0690*/ 	.word	0x00013280


	//   ....[125]....
        /*0694*/ 	.word	0x00013340


	//   ....[126]....
        /*0698*/ 	.word	0x00013360


	//   ....[127]....
        /*069c*/ 	.word	0x000133d0


	//   ....[128]....
        /*06a0*/ 	.word	0x00013840


	//   ....[129]....
        /*06a4*/ 	.word	0x00013d30


	//   ....[130]....
        /*06a8*/ 	.word	0x00013e20


	//   ....[131]....
        /*06ac*/ 	.word	0x00013ef0


	//   ....[132]....
        /*06b0*/ 	.word	0x00013f60


	//   ....[133]....
        /*06b4*/ 	.word	0x00014000


	//   ....[134]....
        /*06b8*/ 	.word	0x000140e0


	//   ....[135]....
        /*06bc*/ 	.word	0x000141e0


	//   ....[136]....
        /*06c0*/ 	.word	0x00014250


	//   ....[137]....
        /*06c4*/ 	.word	0x00014340


	//   ....[138]....
        /*06c8*/ 	.word	0x000143b0


	//   ....[139]....
        /*06cc*/ 	.word	0x00014490


	//   ....[140]....
        /*06d0*/ 	.word	0x00014540


	//   ....[141]....
        /*06d4*/ 	.word	0x000145b0


	//   ....[142]....
        /*06d8*/ 	.word	0x00014630


	//   ....[143]....
        /*06dc*/ 	.word	0x00014700


	//   ....[144]....
        /*06e0*/ 	.word	0x00014780


	//   ....[145]....
        /*06e4*/ 	.word	0x00014870


	//   ....[146]....
        /*06e8*/ 	.word	0x000148f0


	//   ....[147]....
        /*06ec*/ 	.word	0x000149e0


	//   ....[148]....
        /*06f0*/ 	.word	0x00014a60


	//   ....[149]....
        /*06f4*/ 	.word	0x00014b50


	//   ....[150]....
        /*06f8*/ 	.word	0x00014bd0


	//   ....[151]....
        /*06fc*/ 	.word	0x00014cc0


	//   ....[152]....
        /*0700*/ 	.word	0x00014d40


	//   ....[153]....
        /*0704*/ 	.word	0x00014e30


	//   ....[154]....
        /*0708*/ 	.word	0x00014eb0


	//   ....[155]....
        /*070c*/ 	.word	0x00014f80


	//   ....[156]....
        /*0710*/ 	.word	0x000150b0


	//   ....[157]....
        /*0714*/ 	.word	0x00015180


	//   ....[158]....
        /*0718*/ 	.word	0x00015250


	//   ....[159]....
        /*071c*/ 	.word	0x00015330


	//   ....[160]....
        /*0720*/ 	.word	0x00015390


	//   ....[161]....
        /*0724*/ 	.word	0x00015470


	//   ....[162]....
        /*0728*/ 	.word	0x000154d0


	//   ....[163]....
        /*072c*/ 	.word	0x000155b0


	//   ....[164]....
        /*0730*/ 	.word	0x00015610


	//   ....[165]....
        /*0734*/ 	.word	0x00015720


	//   ....[166]....
        /*0738*/ 	.word	0x00015810


	//   ....[167]....
        /*073c*/ 	.word	0x000158b0


	//   ....[168]....
        /*0740*/ 	.word	0x00015910


	//   ....[169]....
        /*0744*/ 	.word	0x00015a30


	//   ....[170]....
        /*0748*/ 	.word	0x00015a90


	//   ....[171]....
        /*074c*/ 	.word	0x00015bb0


	//   ....[172]....
        /*0750*/ 	.word	0x00015c10


	//   ....[173]....
        /*0754*/ 	.word	0x00015d30


	//   ....[174]....
        /*0758*/ 	.word	0x00015d90


	//   ....[175]....
        /*075c*/ 	.word	0x00015e60


	//   ....[176]....
        /*0760*/ 	.word	0x00015fc0


	//   ....[177]....
        /*0764*/ 	.word	0x00016070


	//   ....[178]....
        /*0768*/ 	.word	0x000161c0


	//   ....[179]....
        /*076c*/ 	.word	0x00016270


	//   ....[180]....
        /*0770*/ 	.word	0x000162d0


	//   ....[181]....
        /*0774*/ 	.word	0x00016390


	//   ....[182]....
        /*0778*/ 	.word	0x00016470


	//   ....[183]....
        /*077c*/ 	.word	0x00016530


	//   ....[184]....
        /*0780*/ 	.word	0x00016610


	//   ....[185]....
        /*0784*/ 	.word	0x000166d0


	//   ....[186]....
        /*0788*/ 	.word	0x000167e0


	//   ....[187]....
        /*078c*/ 	.word	0x00016880


	//   ....[188]....
        /*0790*/ 	.word	0x000169a0


	//   ....[189]....
        /*0794*/ 	.word	0x00016a10


	//   ....[190]....
        /*0798*/ 	.word	0x00016a80


	//   ....[191]....
        /*079c*/ 	.word	0x00016af0


	//   ....[192]....
        /*07a0*/ 	.word	0x00016b60


	//   ....[193]....
        /*07a4*/ 	.word	0x00016be0


	//   ....[194]....
        /*07a8*/ 	.word	0x00016c70


	//   ....[195]....
        /*07ac*/ 	.word	0x00016d00


	//   ....[196]....
        /*07b0*/ 	.word	0x00016d70


	//   ....[197]....
        /*07b4*/ 	.word	0x00016de0


	//   ....[198]....
        /*07b8*/ 	.word	0x00016e50


	//   ....[199]....
        /*07bc*/ 	.word	0x00016ed0


	//   ....[200]....
        /*07c0*/ 	.word	0x00016f40


	//   ....[201]....
        /*07c4*/ 	.word	0x00016fe0


	//   ....[202]....
        /*07c8*/ 	.word	0x00017070


	//   ....[203]....
        /*07cc*/ 	.word	0x00017190


	//----- nvinfo : EIATTR_REG_RECONFIG
	.align		4
.L_119:
        /*07d0*/ 	.byte	0x01, 0x54
	.zero		2


	//----- nvinfo : EIATTR_SYSCALL_OFFSETS
	.align		4
        /*07d4*/ 	.byte	0x04, 0x46
        /*07d6*/ 	.short	(.L_121 - .L_120)


	//   ....[0]....
.L_120:
        /*07d8*/ 	.word	0x000017d0


	//   ....[1]....
        /*07dc*/ 	.word	0x0000f780


	//   ....[2]....
        /*07e0*/ 	.word	0x0000f8d0


	//   ....[3]....
        /*07e4*/ 	.word	0x0000f9c0


	//   ....[4]....
        /*07e8*/ 	.word	0x00010890


	//----- nvinfo : EIATTR_MBARRIER_INSTR_OFFSETS
	.align		4
.L_121:
        /*07ec*/ 	.byte	0x04, 0x39
        /*07ee*/ 	.short	(.L_123 - .L_122)


	//   ....[0]....
.L_122:
        /*07f0*/ 	.word	0x00000180
        /*07f4*/ 	.word	0x000000ff
        /*07f8*/ 	.word	0x00038800
        /*07fc*/ 	.short	0x0100
        /*07fe*/ 	.byte	0x08
	.zero		1


	//   ....[1]....
        /*0800*/ 	.word	0x00000190
        /*0804*/ 	.word	0x000000ff
        /*0808*/ 	.word	0x00038820
        /*080c*/ 	.short	0x0100
        /*080e*/ 	.byte	0x08
	.zero		1


	//   ....[2]....
        /*0810*/ 	.word	0x00000280
        /*0814*/ 	.word	0x000000ff
        /*0818*/ 	.word	0x00038830
        /*081c*/ 	.short	0x0100
        /*081e*/ 	.byte	0x08
	.zero		1


	//   ....[3]....
        /*0820*/ 	.word	0x00000290
        /*0824*/ 	.word	0x000000ff
        /*0828*/ 	.word	0x00038840
        /*082c*/ 	.short	0x0100
        /*082e*/ 	.byte	0x08
	.zero		1


	//   ....[4]....
        /*0830*/ 	.word	0x000002a0
        /*0834*/ 	.word	0x000000ff
        /*0838*/ 	.word	0x00038838
        /*083c*/ 	.short	0x0100
        /*083e*/ 	.byte	0x08
	.zero		1


	//   ....[5]....
        /*0840*/ 	.word	0x000002b0
        /*0844*/ 	.word	0x000000ff
        /*0848*/ 	.word	0x00038848
        /*084c*/ 	.short	0x0100
        /*084e*/ 	.byte	0x08
	.zero		1


	//   ....[6]....
        /*0850*/ 	.word	0x000003e0
        /*0854*/ 	.word	0x000000ff
        /*0858*/ 	.word	0x00038850
        /*085c*/ 	.short	0x0100
        /*085e*/ 	.byte	0x08
	.zero		1


	//   ....[7]....
        /*0860*/ 	.word	0x000003f0
        /*0864*/ 	.word	0x000000ff
        /*0868*/ 	.word	0x00038860
        /*086c*/ 	.short	0x0100
        /*086e*/ 	.byte	0x08
	.zero		1


	//   ....[8]....
        /*0870*/ 	.word	0x00000400
        /*0874*/ 	.word	0x000000ff
        /*0878*/ 	.word	0x00038858
        /*087c*/ 	.short	0x0100
        /*087e*/ 	.byte	0x08
	.zero		1


	//   ....[9]....
        /*0880*/ 	.word	0x00000410
        /*0884*/ 	.word	0x000000ff
        /*0888*/ 	.word	0x00038868
        /*088c*/ 	.short	0x0100
        /*088e*/ 	.byte	0x08
	.zero		1


	//   ....[10]....
        /*0890*/ 	.word	0x00000500
        /*0894*/ 	.word	0x000000ff
        /*0898*/ 	.word	0x00038870
        /*089c*/ 	.short	0x0100
        /*089e*/ 	.byte	0x06
	.zero		1


	//   ....[11]....
        /*08a0*/ 	.word	0x00000510
        /*08a4*/ 	.word	0x000000ff
        /*08a8*/ 	.word	0x00038880
        /*08ac*/ 	.short	0x0100
        /*08ae*/ 	.byte	0x06
	.zero		1


	//   ....[12]....
        /*08b0*/ 	.word	0x00000520
        /*08b4*/ 	.word	0x000000ff
        /*08b8*/ 	.word	0x00038878
        /*08bc*/ 	.short	0x0100
        /*08be*/ 	.byte	0x06
	.zero		1


	//   ....[13]....
        /*08c0*/ 	.word	0x00000530
        /*08c4*/ 	.word	0x000000ff
        /*08c8*/ 	.word	0x00038888
        /*08cc*/ 	.short	0x0100
        /*08ce*/ 	.byte	0x06
	.zero		1


	//   ....[14]....
        /*08d0*/ 	.word	0x00000660
        /*08d4*/ 	.word	0x000000ff
        /*08d8*/ 	.word	0x00038890
        /*08dc*/ 	.short	0x0100
        /*08de*/ 	.byte	0x08
	.zero		1


	//   ....[15]....
        /*08e0*/ 	.word	0x00000670
        /*08e4*/ 	.word	0x000000ff
        /*08e8*/ 	.word	0x000388a0
        /*08ec*/ 	.short	0x0100
        /*08ee*/ 	.byte	0x08
	.zero		1


	//   ....[16]....
        /*08f0*/ 	.word	0x00000680
        /*08f4*/ 	.word	0x000000ff
        /*08f8*/ 	.word	0x00038898
        /*08fc*/ 	.short	0x0100
        /*08fe*/ 	.byte	0x08
	.zero		1


	//   ....[17]....
        /*0900*/ 	.word	0x00000690
        /*0904*/ 	.word	0x000000ff
        /*0908*/ 	.word	0x000388a8
        /*090c*/ 	.short	0x0100
        /*090e*/ 	.byte	0x08
	.zero		1


	//   ....[18]....
        /*0910*/ 	.word	0x000007d0
        /*0914*/ 	.word	0x000000ff
        /*0918*/ 	.word	0x000388b0
        /*091c*/ 	.short	0x0100
        /*091e*/ 	.byte	0x08
	.zero		1


	//   ....[19]....
        /*0920*/ 	.word	0x000007e0
        /*0924*/ 	.word	0x000000ff
        /*0928*/ 	.word	0x000388c0
        /*092c*/ 	.short	0x0100
        /*092e*/ 	.byte	0x08
	.zero		1


	//   ....[20]....
        /*0930*/ 	.word	0x000007f0
        /*0934*/ 	.word	0x000000ff
        /*0938*/ 	.word	0x000388b8
        /*093c*/ 	.short	0x0100
        /*093e*/ 	.byte	0x08
	.zero		1


	//   ....[21]....
        /*0940*/ 	.word	0x00000800
        /*0944*/ 	.word	0x000000ff
        /*0948*/ 	.word	0x000388c8
        /*094c*/ 	.short	0x0100
        /*094e*/ 	.byte	0x08
	.zero		1


	//   ....[22]....
        /*0950*/ 	.word	0x00001870
        /*0954*/ 	.word	0x000000ff
        /*0958*/ 	.word	0x00038800
        /*095c*/ 	.short	0x010a
        /*095e*/ 	.byte	0x28
	.zero		1


	//   ....[23]....
        /*0960*/ 	.word	0x00001900
        /*0964*/ 	.word	0x00000000
        /*0968*/ 	.word	0x00038830
        /*096c*/ 	.short	0x010a
        /*096e*/ 	.byte	0x3f
	.zero		1


	//   ....[24]....
        /*0970*/ 	.word	0x00001950
        /*0974*/ 	.word	0x00000000
        /*0978*/ 	.word	0x00038830
        /*097c*/ 	.short	0x010a
        /*097e*/ 	.byte	0x3f
	.zero		1


	//   ....[25]....
        /*0980*/ 	.word	0x00004440
        /*0984*/ 	.word	0x000000ff
        /*0988*/ 	.word	0x00000000
        /*098c*/ 	.short	0x0101
        /*098e*/ 	.byte	0x04
	.zero		1


	//   ....[26]....
        /*0990*/ 	.word	0x000060e0
        /*0994*/ 	.word	0x000000ff
        /*0998*/ 	.word	0x00038830
        /*099c*/ 	.short	0x010a
        /*099e*/ 	.byte	0x3d
	.zero		1


	//   ....[27]....
        /*09a0*/ 	.word	0x00006120
        /*09a4*/ 	.word	0x000000ff
        /*09a8*/ 	.word	0x00038830
        /*09ac*/ 	.short	0x010a
        /*09ae*/ 	.byte	0x3d
	.zero		1


	//   ....[28]....
        /*09b0*/ 	.word	0x00008a80
        /*09b4*/ 	.word	0x000000ff
        /*09b8*/ 	.word	0x00038850
        /*09bc*/ 	.short	0x010a
        /*09be*/ 	.byte	0x04
	.zero		1


	//   ....[29]....
        /*09c0*/ 	.word	0x00008ac0
        /*09c4*/ 	.word	0x000000ff
        /*09c8*/ 	.word	0x00038850
        /*09cc*/ 	.short	0x010a
        /*09ce*/ 	.byte	0x04
	.zero		1


	//   ....[30]....
        /*09d0*/ 	.word	0x00009110
        /*09d4*/ 	.word	0x000000ff
        /*09d8*/ 	.word	0x00000000
        /*09dc*/ 	.short	0x0101
        /*09de*/ 	.byte	0x3d
	.zero		1


	//   ....[31]....
        /*09e0*/ 	.word	0x00009ef0
        /*09e4*/ 	.word	0x000000ff
        /*09e8*/ 	.word	0x00000000
        /*09ec*/ 	.short	0x0101
        /*09ee*/ 	.byte	0x04
	.zero		1


	//   ....[32]....
        /*09f0*/ 	.word	0x0000a860
        /*09f4*/ 	.word	0x000000ff
        /*09f8*/ 	.word	0x00038850
        /*09fc*/ 	.short	0x010a
        /*09fe*/ 	.byte	0x07
	.zero		1


	//   ....[33]....
        /*0a00*/ 	.word	0x0000a8a0
        /*0a04*/ 	.word	0x000000ff
        /*0a08*/ 	.word	0x00038850
        /*0a0c*/ 	.short	0x010a
        /*0a0e*/ 	.byte	0x07
	.zero		1


	//   ....[34]....
        /*0a10*/ 	.word	0x0000ada0
        /*0a14*/ 	.word	0x000000ff
        /*0a18*/ 	.word	0x00000000
        /*0a1c*/ 	.short	0x0101
        /*0a1e*/ 	.byte	0x04
	.zero		1


	//   ....[35]....
        /*0a20*/ 	.word	0x0000d0e0
        /*0a24*/ 	.word	0x000000ff
        /*0a28*/ 	.word	0x00000000
        /*0a2c*/ 	.short	0x0101
        /*0a2e*/ 	.byte	0x0a
	.zero		1


	//   ....[36]....
        /*0a30*/ 	.word	0x0000ffa0
        /*0a34*/ 	.word	0x00000005
        /*0a38*/ 	.word	0x00038840
        /*0a3c*/ 	.short	0x010a
        /*0a3e*/ 	.byte	0x3f
	.zero		1


	//   ....[37]....
        /*0a40*/ 	.word	0x000105b0
        /*0a44*/ 	.word	0x00000005
        /*0a48*/ 	.word	0x00038830
        /*0a4c*/ 	.short	0x0107
        /*0a4e*/ 	.byte	0x3f
	.zero		1


	//   ....[38]....
        /*0a50*/ 	.word	0x00010690
        /*0a54*/ 	.word	0x00000005
        /*0a58*/ 	.word	0x00038830
        /*0a5c*/ 	.short	0x0101
        /*0a5e*/ 	.byte	0x3f
	.zero		1


	//   ....[39]....
        /*0a60*/ 	.word	0x00011280
        /*0a64*/ 	.word	0x00000016
        /*0a68*/ 	.word	0x00038800
        /*0a6c*/ 	.short	0x0107
        /*0a6e*/ 	.byte	0x3f
	.zero		1


	//   ....[40]....
        /*0a70*/ 	.word	0x00011380
        /*0a74*/ 	.word	0x00000016
        /*0a78*/ 	.word	0x00038800
        /*0a7c*/ 	.short	0x0101
        /*0a7e*/ 	.byte	0x3f
	.zero		1


	//   ....[41]....
        /*0a80*/ 	.word	0x000113a0
        /*0a84*/ 	.word	0x00000016
        /*0a88*/ 	.word	0x00038820
        /*0a8c*/ 	.short	0x010a
        /*0a8e*/ 	.byte	0x3f
	.zero		1


	//   ....[42]....
        /*0a90*/ 	.word	0x000117a0
        /*0a94*/ 	.word	0x00000006
        /*0a98*/ 	.word	0x00038840
        /*0a9c*/ 	.short	0x010a
        /*0a9e*/ 	.byte	0x3f
	.zero		1


	//   ....[43]....
        /*0aa0*/ 	.word	0x00011d20
        /*0aa4*/ 	.word	0x00000006
        /*0aa8*/ 	.word	0x00038830
        /*0aac*/ 	.short	0x0107
        /*0aae*/ 	.byte	0x3f
	.zero		1


	//   ....[44]....
        /*0ab0*/ 	.word	0x00011dd0
        /*0ab4*/ 	.word	0x00000006
        /*0ab8*/ 	.word	0x00038830
        /*0abc*/ 	.short	0x0101
        /*0abe*/ 	.byte	0x3f
	.zero		1


	//   ....[45]....
        /*0ac0*/ 	.word	0x00011e30
        /*0ac4*/ 	.word	0x00000006
        /*0ac8*/ 	.word	0x00038860
        /*0acc*/ 	.short	0x010a
        /*0ace*/ 	.byte	0x3f
	.zero		1


	//   ....[46]....
        /*0ad0*/ 	.word	0x00012320
        /*0ad4*/ 	.word	0x00000006
        /*0ad8*/ 	.word	0x00038850
        /*0adc*/ 	.short	0x0107
        /*0ade*/ 	.byte	0x3f
	.zero		1


	//   ....[47]....
        /*0ae0*/ 	.word	0x000124e0
        /*0ae4*/ 	.word	0x00000006
        /*0ae8*/ 	.word	0x00038850
        /*0aec*/ 	.short	0x0101
        /*0aee*/ 	.byte	0x3f
	.zero		1


	//   ....[48]....
        /*0af0*/ 	.word	0x000126e0
        /*0af4*/ 	.word	0x00000004
        /*0af8*/ 	.word	0x00038860
        /*0afc*/ 	.short	0x010a
        /*0afe*/ 	.byte	0x3f
	.zero		1


	//   ....[49]....
        /*0b00*/ 	.word	0x00012c10
        /*0b04*/ 	.word	0x00000004
        /*0b08*/ 	.word	0x00038850
        /*0b0c*/ 	.short	0x0107
        /*0b0e*/ 	.byte	0x3f
	.zero		1


	//   ....[50]....
        /*0b10*/ 	.word	0x00012cc0
        /*0b14*/ 	.word	0x00000004
        /*0b18*/ 	.word	0x00038850
        /*0b1c*/ 	.short	0x0101
        /*0b1e*/ 	.byte	0x3f
	.zero		1


	//   ....[51]....
        /*0b20*/ 	.word	0x000137c0
        /*0b24*/ 	.word	0x00000004
        /*0b28*/ 	.word	0x00038820
        /*0b2c*/ 	.short	0x010a
        /*0b2e*/ 	.byte	0x3f
	.zero		1


	//   ....[52]....
        /*0b30*/ 	.word	0x00013960
        /*0b34*/ 	.word	0x00000005
        /*0b38*/ 	.word	0x00038840
        /*0b3c*/ 	.short	0x010a
        /*0b3e*/ 	.byte	0x3f
	.zero		1


	//   ....[53]....
        /*0b40*/ 	.word	0x00013a00
        /*0b44*/ 	.word	0x0000001b
        /*0b48*/ 	.word	0x00038840
        /*0b4c*/ 	.short	0x010a
        /*0b4e*/ 	.byte	0x3f
	.zero		1


	//   ....[54]....
        /*0b50*/ 	.word	0x00013a40
        /*0b54*/ 	.word	0x00000005
        /*0b58*/ 	.word	0x00038860
        /*0b5c*/ 	.short	0x010a
        /*0b5e*/ 	.byte	0x3f
	.zero		1


	//   ....[55]....
        /*0b60*/ 	.word	0x00013a80
        /*0b64*/ 	.word	0x0000001b
        /*0b68*/ 	.word	0x00038860
        /*0b6c*/ 	.short	0x010a
        /*0b6e*/ 	.byte	0x3f
	.zero		1


	//   ....[56]....
        /*0b70*/ 	.word	0x00013af0
        /*0b74*/ 	.word	0x00000003
        /*0b78*/ 	.word	0x00038800
        /*0b7c*/ 	.short	0x010a
        /*0b7e*/ 	.byte	0x3f
	.zero		1


	//   ....[57]....
        /*0b80*/ 	.word	0x00013b40
        /*0b84*/ 	.word	0x00000000
        /*0b88*/ 	.word	0x00038830
        /*0b8c*/ 	.short	0x010a
        /*0b8e*/ 	.byte	0x3f
	.zero		1


	//   ....[58]....
        /*0b90*/ 	.word	0x00013ba0
        /*0b94*/ 	.word	0x00000099
        /*0b98*/ 	.word	0x00038830
        /*0b9c*/ 	.short	0x010a
        /*0b9e*/ 	.byte	0x3f
	.zero		1


	//   ....[59]....
        /*0ba0*/ 	.word	0x00013c00
        /*0ba4*/ 	.word	0x00000002
        /*0ba8*/ 	.word	0x00038850
        /*0bac*/ 	.short	0x010a
        /*0bae*/ 	.byte	0x3f
	.zero		1


	//   ....[60]....
        /*0bb0*/ 	.word	0x00013c60
        /*0bb4*/ 	.word	0x00000007
        /*0bb8*/ 	.word	0x00038850
        /*0bbc*/ 	.short	0x010a
        /*0bbe*/ 	.byte	0x3f
	.zero		1


	//   ....[61]....
        /*0bc0*/ 	.word	0x00013d70
        /*0bc4*/ 	.word	0x00000005
        /*0bc8*/ 	.word	0x00038840
        /*0bcc*/ 	.short	0x010a
        /*0bce*/ 	.byte	0x3f
	.zero		1


	//   ....[62]....
        /*0bd0*/ 	.word	0x00014fb0
        /*0bd4*/ 	.word	0x00000016
        /*0bd8*/ 	.word	0x00038820
        /*0bdc*/ 	.short	0x010a
        /*0bde*/ 	.byte	0x3f
	.zero		1


	//   ....[63]....
        /*0be0*/ 	.word	0x00015000
        /*0be4*/ 	.word	0x00000006
        /*0be8*/ 	.word	0x00038840
        /*0bec*/ 	.short	0x010a
        /*0bee*/ 	.byte	0x3f
	.zero		1


	//   ....[64]....
        /*0bf0*/ 	.word	0x00015760
        /*0bf4*/ 	.word	0x00000006
        /*0bf8*/ 	.word	0x00038860
        /*0bfc*/ 	.short	0x010a
        /*0bfe*/ 	.byte	0x3f
	.zero		1


	//   ....[65]....
        /*0c00*/ 	.word	0x00015f10
        /*0c04*/ 	.word	0x00000004
        /*0c08*/ 	.word	0x00038860
        /*0c0c*/ 	.short	0x010a
        /*0c0e*/ 	.byte	0x3f
	.zero		1


	//   ....[66]....
        /*0c10*/ 	.word	0x000170b0
        /*0c14*/ 	.word	0x00000004
        /*0c18*/ 	.word	0x00038820
        /*0c1c*/ 	.short	0x010a
        /*0c1e*/ 	.byte	0x3f
	.zero		1


	//   ....[67]....
        /*0c20*/ 	.word	0x00017250
        /*0c24*/ 	.word	0x00000005
        /*0c28*/ 	.word	0x00038840
        /*0c2c*/ 	.short	0x010a
        /*0c2e*/ 	.byte	0x3f
	.zero		1


	//   ....[68]....
        /*0c30*/ 	.word	0x000172a0
        /*0c34*/ 	.word	0x0000001b
        /*0c38*/ 	.word	0x00038840
        /*0c3c*/ 	.short	0x010a
        /*0c3e*/ 	.byte	0x3f
	.zero		1


	//   ....[69]....
        /*0c40*/ 	.word	0x000172f0
        /*0c44*/ 	.word	0x00000005
        /*0c48*/ 	.word	0x00038860
        /*0c4c*/ 	.short	0x010a
        /*0c4e*/ 	.byte	0x3f
	.zero		1


	//----- nvinfo : EIATTR_NUM_MBARRIERS
	.align		4
.L_123:
        /*0c50*/ 	.byte	0x03, 0x38
        /*0c52*/ 	.short	0x0016


	//----- nvinfo : EIATTR_EXIT_INSTR_OFFSETS
	.align		4
        /*0c54*/ 	.byte	0x04, 0x1c
        /*0c56*/ 	.short	(.L_125 - .L_124)


	//   ....[0]....
.L_124:
        /*0c58*/ 	.word	0x00000990


	//   ....[1]....
        /*0c5c*/ 	.word	0x0000e560


	//   ....[2]....
        /*0c60*/ 	.word	0x00013ad0


	//----- nvinfo : EIATTR_MAX_THREADS
	.align		4
.L_125:
        /*0c64*/ 	.byte	0x04, 0x05
        /*0c66*/ 	.short	(.L_127 - .L_126)
.L_126:
        /*0c68*/ 	.word	0x00000180
        /*0c6c*/ 	.word	0x00000001
        /*0c70*/ 	.word	0x00000001


	//----- nvinfo : EIATTR_CRS_STACK_SIZE
	.align		4
.L_127:
        /*0c74*/ 	.byte	0x04, 0x1e
        /*0c76*/ 	.short	(.L_129 - .L_128)
.L_128:
        /*0c78*/ 	.word	0x00000000


	//----- nvinfo : EIATTR_CBANK_PARAM_SIZE
	.align		4
.L_129:
        /*0c7c*/ 	.byte	0x03, 0x19
        /*0c7e*/ 	.short	0x0af0


	//----- nvinfo : EIATTR_PARAM_CBANK
	.align		4
        /*0c80*/ 	.byte	0x04, 0x0a
        /*0c82*/ 	.short	(.L_131 - .L_130)
	.align		4
.L_130:
        /*0c84*/ 	.word	index@(.nv.constant0._ZN7cutlass13device_kernelIN5flash11enable_sm90INS1_16FlashAttnFwdSm90INS1_25CollectiveMainloopFwdSm90ILi2EN4cute5tupleIJNS5_1CILi1EEES8_S8_EEENS6_IJNS7_ILi128EEENS7_ILi80EEENS7_ILi256EEEEEELi256ENS_6half_tEfNS_4arch4Sm90ELb0ELb0ELb1ELb1ELb1ELb0ELb0ELb1ELb1ELb1ELb0ELb0EEENS1_21CollectiveEpilogueFwdINS6_IJSA_SC_SB_EEES9_SE_SG_Li256ELb1ELb1ELb0ELb0EEENS1_36VarlenDynamicPersistentTileSchedulerILi128ELi80ELi256ELi128ELb0ELb1ELb1ELb0ELb1ELb1EEEEEEEEEvNT_6ParamsE)
        /*0c88*/ 	.short	0x0210
        /*0c8a*/ 	.short	0x0af0


	//----- nvinfo : EIATTR_SW_WAR
	.align		4
.L_131:
        /*0c8c*/ 	.byte	0x04, 0x36
        /*0c8e*/ 	.short	(.L_133 - .L_132)
.L_132:
        /*0c90*/ 	.word	0x00000008
.L_133:


//--------------------- .nv.info._ZN7cutlass13device_kernelIN5flash11enable_sm90INS1_16FlashAttnFwdSm90INS1_25CollectiveMainloopFwdSm90ILi2EN4cute5tupleIJNS5_1CILi1EEES8_S8_EEENS6_IJNS7_ILi128EEENS7_ILi80EEENS7_ILi256EEEEEELi256ENS_6half_tEfNS_4arch4Sm90ELb0ELb0ELb1ELb1ELb1ELb1ELb0ELb1ELb1ELb1ELb0ELb0EEENS1_21CollectiveEpilogueFwdINS6_IJSA_SC_SB_EEES9_SE_SG_Li256ELb1ELb1ELb0ELb0EEENS1_36VarlenDynamicPersistentTileSchedulerILi128ELi80ELi256ELi128ELb0ELb1ELb1ELb0ELb1ELb1EEEEEEEEEvNT_6ParamsE --------------------------
	.section	.nv.info._ZN7cutlass13device_kernelIN5flash11enable_sm90INS1_16FlashAttnFwdSm90INS1_25CollectiveMainloopFwdSm90ILi2EN4cute5tupleIJNS5_1CILi1EEES8_S8_EEENS6_IJNS7_ILi128EEENS7_ILi80EEENS7_ILi256EEEEEELi256ENS_6half_tEfNS_4arch4Sm90ELb0ELb0ELb1ELb1ELb1ELb1ELb0ELb1ELb1ELb1ELb0ELb0EEENS1_21CollectiveEpilogueFwdINS6_IJSA_SC_SB_EEES9_SE_SG_Li256ELb1ELb1ELb0ELb0EEENS1_36VarlenDynamicPersistentTileSchedulerILi128ELi80ELi256ELi128ELb0ELb1ELb1ELb0ELb1ELb1EEEEEEEEEvNT_6ParamsE,"",@"SHT_CUDA_INFO"
	.sectionflags	@""
	.align	4


	//----- nvinfo : EIATTR_CUDA_API_VERSION
	.align		4
        /*0000*/ 	.byte	0x04, 0x37
        /*0002*/ 	.short	(.L_135 - .L_134)
.L_134:
        /*0004*/ 	.word	0x00000082


	//----- nvinfo : EIATTR_KPARAM_INFO
	.align		4
.L_135:
        /*0008*/ 	.byte	0x04, 0x17
        /*000a*/ 	.short	(.L_137 - .L_136)
.L_136:
        /*000c*/ 	.word	0x00000000
        /*0010*/ 	.short	0x0000
        /*0012*/ 	.short	0x0070
        /*0014*/ 	.byte	0x00, 0xf0, 0x01, 0x2a


	//----- nvinfo : EIATTR_SPARSE_MMA_MASK
	.align		4
.L_137:
        /*0018*/ 	.byte	0x03, 0x50
        /*001a*/ 	.short	0x0000


	//----- nvinfo : EIATTR_MAXREG_COUNT
	.align		4
        /*001c*/ 	.byte	0x03, 0x1b
        /*001e*/ 	.short	0x00a8


	//----- nvinfo : EIATTR_NUM_BARRIERS
	.align		4
        /*0020*/ 	.byte	0x02, 0x4c
        /*0022*/ 	.byte	0x10
	.zero		1


	//----- nvinfo : EIATTR_EXTERNS
	.align		4
        /*0024*/ 	.byte	0x04, 0x0f
        /*0026*/ 	.short	(.L_139 - .L_138)


	//   ....[0]....
	.align		4
.L_138:
        /*0028*/ 	.word	index@(__assertfail)


	//----- nvinfo : EIATTR_ANNOTATIONS
	.align		4
.L_139:
        /*002c*/ 	.byte	0x04, 0x55
        /*002e*/ 	.short	(.L_141 - .L_140)


	//   ....[0]....
.L_140:
        /* <DEDUP_REMOVED lines=50> */


	//----- nvinfo : EIATTR_MERCURY_ISA_VERSION
	.align		4
.L_141:
        /*0340*/ 	.byte	0x03, 0x5f
        /*0342*/ 	.short	0x0101


	//----- nvinfo : EIATTR_UNUSED_LOAD_BYTE_OFFSET
	.align		4
        /*0344*/ 	.byte	0x04, 0x44
        /*0346*/ 	.short	(.L_143 - .L_142)


	//   ....[0]....
.L_142:
        /*0348*/ 	.word	0x00000a30
        /*034c*/ 	.word	0x0000fff0


	//   ....[1]....
        /*0350*/ 	.word	0x0001d850
        /*0354*/ 	.word	0x0000fff0


	//----- nvinfo : EIATTR_INT_WARP_WIDE_INSTR_OFFSETS
	.align		4
.L_143:
        /*0358*/ 	.byte	0x04, 0x31
        /*035a*/ 	.short	(.L_145 - .L_144)


	//   ....[0]....
.L_144:
        /*035c*/ 	.word	0x00000130


	//   ....[1]....
        /*0360*/ 	.word	0x00000170


	//   ....[2]....
        /*0364*/ 	.word	0x000001e0


	//   ....[3]....
        /*0368*/ 	.word	0x00023220


	//   ....[4]....
        /*036c*/ 	.word	0x000232c0


	//   ....[5]....
        /*0370*/ 	.word	0x00026390


	//   ....[6]....
        /*0374*/ 	.word	0x00026430


	//----- nvinfo : EIATTR_COOP_GROUP_MASK_REGIDS
	.align		4
.L_145:
        /*0378*/ 	.byte	0x04, 0x29
        /*037a*/ 	.short	(.L_147 - .L_146)


	//   ....[0]....
.L_146:
        /*037c*/ 	.word	0xffffffff


	//   ....[1]....
        /*0380*/ 	.word	0xffffffff


	//   ....[2]....
        /*0384*/ 	.word	0xffffffff


	//   ....[3]....
        /*0388*/ 	.word	0xffffffff


	//   ....[4]....
        /*038c*/ 	.word	0xffffffff


	//   ....[5]....
        /*0390*/ 	.word	0xffffffff


	//   ....[6]....
        /*0394*/ 	.word	0xffffffff


	//   ....[7]....
        /*0398*/ 	.word	0xffffffff


	//   ....[8]....
        /*039c*/ 	.word	0xffffffff


	//   ....[9]....
        /*03a0*/ 	.word	0xffffffff


	//   ....[10]....
        /*03a4*/ 	.word	0xffffffff


	//   ....[11]....
        /*03a8*/ 	.word	0xffffffff


	//   ....[12]....
        /*03ac*/ 	.word	0xffffffff


	//   ....[13]....
        /*03b0*/ 	.word	0xffffffff


	//   ....[14]....
        /*03b4*/ 	.word	0xffffffff


	//   ....[15]....
        /*03b8*/ 	.word	0xffffffff


	//   ....[16]....
        /*03bc*/ 	.word	0xffffffff


	//   ....[17]....
        /*03c0*/ 	.word	0xffffffff


	//   ....[18]....
        /*03c4*/ 	.word	0xffffffff


	//   ....[19]....
        /*03c8*/ 	.word	0xffffffff


	//   ....[20]....
        /*03cc*/ 	.word	0xffffffff


	//   ....[21]....
        /*03d0*/ 	.word	0xffffffff


	//   ....[22]....
        /*03d4*/ 	.word	0xffffffff


	//   ....[23]....
        /*03d8*/ 	.word	0xffffffff


	//   ....[24]....
        /*03dc*/ 	.word	0xffffffff


	//   ....[25]....
        /*03e0*/ 	.word	0xffffffff


	//   ....[26]....
        /*03e4*/ 	.word	0xffffffff


	//   ....[27]....
        /*03e8*/ 	.word	0xffffffff


	//   ....[28]....
        /*03ec*/ 	.word	0xffffffff


	//   ....[29]....
        /*03f0*/ 	.word	0xffffffff


	//   ....[30]....
        /*03f4*/ 	.word	0xffffffff


	//   ....[31]....
        /*03f8*/ 	.word	0xffffffff


	//   ....[32]....
        /*03fc*/ 	.word	0xffffffff


	//   ....[33]....
        /*0400*/ 	.word	0xffffffff


	//   ....[34]....
        /*0404*/ 	.word	0xffffffff


	//   ....[35]....
        /*0408*/ 	.word	0xffffffff


	//   ....[36]....
        /*040c*/ 	.word	0xffffffff


	//   ....[37]....
        /*0410*/ 	.word	0xffffffff


	//   ....[38]....
        /*0414*/ 	.word	0xffffffff


	//   ....[39]....
        /*0418*/ 	.word	0xffffffff


	//   ....[40]....
        /*041c*/ 	.word	0xffffffff


	//   ....[41]....
        /*0420*/ 	.word	0xffffffff


	//   ....[42]....
        /*0424*/ 	.word	0xffffffff


	//   ....[43]....
        /*0428*/ 	.word	0xffffffff


	//   ....[44]....
        /*042c*/ 	.word	0xffffffff


	//   ....[45]....
        /*0430*/ 	.word	0xffffffff


	//   ....[46]....
        /*0434*/ 	.word	0xffffffff


	//   ....[47]....
        /*0438*/ 	.word	0xffffffff


	//   ....[48]....
        /*043c*/ 	.word	0xffffffff


	//   ....[49]....
        /*0440*/ 	.word	0xffffffff


	//   ....[50]....
        /*0444*/ 	.word	0xffffffff


	//   ....[51]....
        /*0448*/ 	.word	0xffffffff


	//   ....[52]....
        /*044c*/ 	.word	0xffffffff


	//   ....[53]....
        /*0450*/ 	.word	0xffffffff


	//   ....[54]....
        /*0454*/ 	.word	0xffffffff


	//   ....[55]....
        /*0458*/ 	.word	0xffffffff


	//   ....[56]....
        /*045c*/ 	.word	0xffffffff


	//   ....[57]....
        /*0460*/ 	.word	0xffffffff


	//   ....[58]....
        /*0464*/ 	.word	0xffffffff


	//   ....[59]....
        /*0468*/ 	.word	0xffffffff


	//   ....[60]....
        /*046c*/ 	.word	0xffffffff


	//   ....[61]....
        /*0470*/ 	.word	0xffffffff


	//   ....[62]....
        /*0474*/ 	.word	0xffffffff


	//   ....[63]....
        /*0478*/ 	.word	0xffffffff


	//   ....[64]....
        /*047c*/ 	.word	0xffffffff


	//   ....[65]....
        /*0480*/ 	.word	0xffffffff


	//   ....[66]....
        /*0484*/ 	.word	0xffffffff


	//   ....[67]....
        /*0488*/ 	.word	0xffffffff


	//   ....[68]....
        /*048c*/ 	.word	0xffffffff


	//   ....[69]....
        /*0490*/ 	.word	0xffffffff


	//   ....[70]....
        /*0494*/ 	.word	0xffffffff


	//   ....[71]....
        /*0498*/ 	.word	0xffffffff


	//   ....[72]....
        /*049c*/ 	.word	0xffffffff


	//   ....[73]....
        /*04a0*/ 	.word	0xffffffff


	//   ....[74]....
        /*04a4*/ 	.word	0xffffffff


	//   ....[75]....
        /*04a8*/ 	.word	0xffffffff


	//   ....[76]....
        /*04ac*/ 	.word	0xffffffff


	//   ....[77]....
        /*04b0*/ 	.word	0xffffffff


	//   ....[78]....
        /*04b4*/ 	.word	0xffffffff


	//   ....[79]....
        /*04b8*/ 	.word	0xffffffff


	//   ....[80]....
        /*04bc*/ 	.word	0xffffffff


	//   ....[81]....
        /*04c0*/ 	.word	0xffffffff


	//   ....[82]....
        /*04c4*/ 	.word	0xffffffff


	//   ....[83]....
        /*04c8*/ 	.word	0xffffffff


	//   ....[84]....
        /*04cc*/ 	.word	0xffffffff


	//   ....[85]....
        /*04d0*/ 	.word	0xffffffff


	//   ....[86]....
        /*04d4*/ 	.word	0xffffffff


	//   ....[87]....
        /*04d8*/ 	.word	0xffffffff


	//   ....[88]....
        /*04dc*/ 	.word	0xffffffff


	//   ....[89]....
        /*04e0*/ 	.word	0xffffffff


	//   ....[90]....
        /*04e4*/ 	.word	0xffffffff


	//   ....[91]....
        /*04e8*/ 	.word	0xffffffff


	//   ....[92]....
        /*04ec*/ 	.word	0xffffffff


	//   ....[93]....
        /*04f0*/ 	.word	0xffffffff


	//   ....[94]....
        /*04f4*/ 	.word	0xffffffff


	//   ....[95]....
        /*04f8*/ 	.word	0xffffffff


	//   ....[96]....
        /*04fc*/ 	.word	0xffffffff


	//   ....[97]....
        /*0500*/ 	.word	0xffffffff


	//   ....[98]....
        /*0504*/ 	.word	0xffffffff


	//   ....[99]....
        /*0508*/ 	.word	0xffffffff


	//   ....[100]....
        /*050c*/ 	.word	0xffffffff


	//   ....[101]....
        /*0510*/ 	.word	0xffffffff


	//   ....[102]....
        /*0514*/ 	.word	0xffffffff


	//   ....[103]....
        /*0518*/ 	.word	0xffffffff


	//   ....[104]....
        /*051c*/ 	.word	0xffffffff


	//   ....[105]....
        /*0520*/ 	.word	0xffffffff


	//   ....[106]....
        /*0524*/ 	.word	0xffffffff


	//   ....[107]....
        /*0528*/ 	.word	0xffffffff


	//   ....[108]....
        /*052c*/ 	.word	0xffffffff


	//   ....[109]....
        /*0530*/ 	.word	0xffffffff


	//   ....[110]....
        /*0534*/ 	.word	0xffffffff


	//   ....[111]....
        /*0538*/ 	.word	0xffffffff


	//   ....[112]....
        /*053c*/ 	.word	0xffffffff


	//   ....[113]....
        /*0540*/ 	.word	0xffffffff


	//   ....[114]....
        /*0544*/ 	.word	0xffffffff


	//   ....[115]....
        /*0548*/ 	.word	0xffffffff


	//   ....[116]....
        /*054c*/ 	.word	0xffffffff


	//   ....[117]....
        /*0550*/ 	.word	0xffffffff


	//   ....[118]....
        /*0554*/ 	.word	0xffffffff


	//   ....[119]....
        /*0558*/ 	.word	0xffffffff


	//   ....[120]....
        /*055c*/ 	.word	0xffffffff


	//   ....[121]....
        /*0560*/ 	.word	0xffffffff


	//   ....[122]....
        /*0564*/ 	.word	0xffffffff


	//   ....[123]....
        /*0568*/ 	.word	0xffffffff


	//   ....[124]....
        /*056c*/ 	.word	0xffffffff


	//   ....[125]....
        /*0570*/ 	.word	0xffffffff


	//   ....[126]....
        /*0574*/ 	.word	0xffffffff


	//   ....[127]....
        /*0578*/ 	.word	0xffffffff


	//   ....[128]....
        /*057c*/ 	.word	0xffffffff


	//   ....[129]....
        /*0580*/ 	.word	0xffffffff


	//   ....[130]....
        /*0584*/ 	.word	0xffffffff


	//   ....[131]....
        /*0588*/ 	.word	0xffffffff


	//   ....[132]....
        /*058c*/ 	.word	0xffffffff


	//   ....[133]....
        /*0590*/ 	.word	0xffffffff


	//   ....[134]....
        /*0594*/ 	.word	0xffffffff


	//   ....[135]....
        /*0598*/ 	.word	0xffffffff


	//   ....[136]....
        /*059c*/ 	.word	0xffffffff


	//   ....[137]....
        /*05a0*/ 	.word	0xffffffff


	//   ....[138]....
        /*05a4*/ 	.word	0xffffffff


	//   ....[139]....
        /*05a8*/ 	.word	0xffffffff


	//   ....[140]....
        /*05ac*/ 	.word	0xffffffff


	//   ....[141]....
        /*05b0*/ 	.word	0xffffffff


	//   ....[142]....
        /*05b4*/ 	.word	0xffffffff


	//   ....[143]....
        /*05b8*/ 	.word	0xffffffff


	//   ....[144]....
        /*05bc*/ 	.word	0xffffffff


	//   ....[145]....
        /*05c0*/ 	.word	0xffffffff


	//   ....[146]....
        /*05c4*/ 	.word	0xffffffff


	//   ....[147]....
        /*05c8*/ 	.word	0xffffffff


	//   ....[148]....
        /*05cc*/ 	.word	0xffffffff


	//   ....[149]....
        /*05d0*/ 	.word	0xffffffff


	//   ....[150]....
        /*05d4*/ 	.word	0xffffffff


	//   ....[151]....
        /*05d8*/ 	.word	0xffffffff


	//   ....[152]....
        /*05dc*/ 	.word	0xffffffff


	//   ....[153]....
        /*05e0*/ 	.word	0xffffffff


	//   ....[154]....
        /*05e4*/ 	.word	0xffffffff


	//   ....[155]....
        /*05e8*/ 	.word	0xffffffff


	//   ....[156]....
        /*05ec*/ 	.word	0xffffffff


	//   ....[157]....
        /*05f0*/ 	.word	0xffffffff


	//   ....[158]....
        /*05f4*/ 	.word	0xffffffff


	//   ....[159]....
        /*05f8*/ 	.word	0xffffffff


	//   ....[160]....
        /*05fc*/ 	.word	0xffffffff


	//   ....[161]....
        /*0600*/ 	.word	0xffffffff


	//   ....[162]....
        /*0604*/ 	.word	0xffffffff


	//   ....[163]....
        /*0608*/ 	.word	0x0500000f


	//   ....[164]....
        /*060c*/ 	.word	0x0500000f


	//   ....[165]....
        /*0610*/ 	.word	0x0500000f


	//   ....[166]....
        /*0614*/ 	.word	0x0500000f


	//   ....[167]....
        /*0618*/ 	.word	0x0500000f


	//   ....[168]....
        /*061c*/ 	.word	0x0500000f


	//   ....[169]....
        /*0620*/ 	.word	0x0500000f


	//   ....[170]....
        /*0624*/ 	.word	0x0500000f


	//   ....[171]....
        /*0628*/ 	.word	0x0500000f


	//   ....[172]....
        /*062c*/ 	.word	0x0500000f


	//   ....[173]....
        /*0630*/ 	.word	0x0500000f


	//   ....[174]....
        /*0634*/ 	.word	0x0500000f


	//   ....[175]....
        /*0638*/ 	.word	0x0500000f


	//   ....[176]....
        /*063c*/ 	.word	0x0500000f


	//   ....[177]....
        /*0640*/ 	.word	0x0500000f


	//   ....[178]....
        /*0644*/ 	.word	0x0500000f


	//   ....[179]....
        /*0648*/ 	.word	0x0500000f


	//   ....[180]....
        /*064c*/ 	.word	0x0500000f


	//   ....[181]....
        /*0650*/ 	.word	0x0500000f


	//   ....[182]....
        /*0654*/ 	.word	0x0500000f


	//   ....[183]....
        /*0658*/ 	.word	0x0500000f


	//   ....[184]....
        /*065c*/ 	.word	0x0500000f


	//   ....[185]....
        /*0660*/ 	.word	0x0500000f


	//   ....[186]....
        /*0664*/ 	.word	0x0500000f


	//   ....[187]....
        /*0668*/ 	.word	0x0500000f


	//   ....[188]....
        /*066c*/ 	.word	0x0500000f


	//   ....[189]....
        /*0670*/ 	.word	0x0500000f


	//   ....[190]....
        /*0674*/ 	.word	0x0500000f


	//   ....[191]....
        /*0678*/ 	.word	0x0500000f


	//   ....[192]....
        /*067c*/ 	.word	0x0500000f


	//   ....[193]....
        /*0680*/ 	.word	0x0500000f


	//   ....[194]....
        /*0684*/ 	.word	0x0500000f


	//   ....[195]....
        /*0688*/ 	.word	0x0500000f


	//   ....[196]....
        /*068c*/ 	.word	0x0500000f


	//   ....[197]....
        /*0690*/ 	.word	0x0500000f


	//   ....[198]....
        /*0694*/ 	.word	0x0500000f


	//   ....[199]....
        /*0698*/ 	.word	0x0500000f


	//   ....[200]....
        /*069c*/ 	.word	0x0500000f


	//   ....[201]....
        /*06a0*/ 	.word	0x0500000f


	//   ....[202]....
        /*06a4*/ 	.word	0x0500000f


	//   ....[203]....
        /*06a8*/ 	.word	0x0500000f


	//   ....[204]....
        /*06ac*/ 	.word	0x0500000f


	//   ....[205]....
        /*06b0*/ 	.word	0x0500000f


	//   ....[206]....
        /*06b4*/ 	.word	0x0500000f


	//   ....[207]....
        /*06b8*/ 	.word	0x0500000f


	//   ....[208]....
        /*06bc*/ 	.word	0x0500000f


	//   ....[209]....
        /*06c0*/ 	.word	0x0500000f


	//   ....[210]....
        /*06c4*/ 	.word	0x0500000f


	//   ....[211]....
        /*06c8*/ 	.word	0x0500000f


	//   ....[212]....
        /*06cc*/ 	.word	0x0500000f


	//   ....[213]....
        /*06d0*/ 	.word	0x0500000f


	//   ....[214]....
        /*06d4*/ 	.word	0x0500000f


	//   ....[215]....
        /*06d8*/ 	.word	0x0500000f


	//   ....[216]....
        /*06dc*/ 	.word	0x0500000f


	//   ....[217]....
        /*06e0*/ 	.word	0x0500000f


	//   ....[218]....
        /*06e4*/ 	.word	0x0500000f


	//   ....[219]....
        /*06e8*/ 	.word	0x0500000f


	//   ....[220]....
        /*06ec*/ 	.word	0x0500000f


	//   ....[221]....
        /*06f0*/ 	.word	0x0500000f


	//   ....[222]....
        /*06f4*/ 	.word	0x0500000f


	//   ....[223]....
        /*06f8*/ 	.word	0x0500000f


	//   ....[224]....
        /*06fc*/ 	.word	0x0500000f


	//   ....[225]....
        /*0700*/ 	.word	0x0500000f


	//   ....[226]....
        /*0704*/ 	.word	0x0500000f


	//   ....[227]....
        /*0708*/ 	.word	0x0500000f


	//   ....[228]....
        /*070c*/ 	.word	0x0500000f


	//   ....[229]....
        /*0710*/ 	.word	0x0500000f


	//   ....[230]....
        /*0714*/ 	.word	0x0500000f


	//   ....[231]....
        /*0718*/ 	.word	0x0500000f


	//   ....[232]....
        /*071c*/ 	.word	0x0500000f


	//   ....[233]....
        /*0720*/ 	.word	0x0500000f


	//   ....[234]....
        /*0724*/ 	.word	0x0500000f


	//   ....[235]....
        /*0728*/ 	.word	0x0500000f


	//   ....[236]....
        /*072c*/ 	.word	0x0500000f


	//   ....[237]....
        /*0730*/ 	.word	0x0500000f


	//   ....[238]....
        /*0734*/ 	.word	0x0500000f


	//   ....[239]....
        /*0738*/ 	.word	0x0500000f


	//   ....[240]....
        /*073c*/ 	.word	0x0500000f


	//   ....[241]....
        /*0740*/ 	.word	0x0500000f


	//   ....[242]....
        /*0744*/ 	.word	0x0500000f


	//   ....[243]....
        /*0748*/ 	.word	0x0500000f


	//   ....[244]....
        /*074c*/ 	.word	0x0500000f


	//   ....[245]....
        /*0750*/ 	.word	0x0500000f


	//   ....[246]....
        /*0754*/ 	.word	0x0500000f


	//   ....[247]....
        /*0758*/ 	.word	0x0500000f


	//   ....[248]....
        /*075c*/ 	.word	0x0500000f


	//   ....[249]....
        /*0760*/ 	.word	0x0500000f


	//   ....[250]....
        /*0764*/ 	.word	0x0500000f


	//   ....[251]....
        /*0768*/ 	.word	0x0500000f


	//   ....[252]....
        /*076c*/ 	.word	0x0500000f


	//   ....[253]....
        /*0770*/ 	.word	0x0500000f


	//   ....[254]....
        /*0774*/ 	.word	0x0500000f


	//   ....[255]....
        /*0778*/ 	.word	0x0500000f


	//   ....[0]....
        /*077c*/ 	.word	0x0500000f


	//   ....[1]....
        /*0780*/ 	.word	0x0500000f


	//   ....[2]....
        /*0784*/ 	.word	0x0500000f


	//   ....[3]....
        /*0788*/ 	.word	0x0500000f


	//   ....[4]....
        /*078c*/ 	.word	0x0500000f


	//   ....[5]....
        /*0790*/ 	.word	0x0500000f


	//   ....[6]....
        /*0794*/ 	.word	0x0500000f


	//   ....[7]....
        /*0798*/ 	.word	0x0500000f


	//   ....[8]....
        /*079c*/ 	.word	0x0500000f


	//----- nvinfo : EIATTR_COOP_GROUP_INSTR_OFFSETS
	.align		4
.L_147:
        /*07a0*/ 	.byte	0x04, 0x28
        /*07a2*/ 	.short	(.L_149 - .L_148)


	//   ....[0]....
.L_148:
        /*07a4*/ 	.word	0x00000060


	//   ....[1]....
        /*07a8*/ 	.word	0x00000140


	//   ....[2]....
        /*07ac*/ 	.word	0x00000190


	//   ....[3]....
        /*07b0*/ 	.word	0x000003c0


	//   ....[4]....
        /*07b4*/ 	.word	0x00000520


	//   ....[5]....
        /*07b8*/ 	.word	0x00000640


	//   ....[6]....
        /*07bc*/ 	.word	0x000007a0


	//   ....[7]....
        /*07c0*/ 	.word	0x00003340


	//   ....[8]....
        /*07c4*/ 	.word	0x00003350


	//   ....[9]....
        /*07c8*/ 	.word	0x00004150


	//   ....[10]....
        /*07cc*/ 	.word	0x00004160


	//   ....[11]....
        /*07d0*/ 	.word	0x00004ef0


	//   ....[12]....
        /*07d4*/ 	.word	0x00004f00


	//   ....[13]....
        /*07d8*/ 	.word	0x00006990


	//   ....[14]....
        /*07dc*/ 	.word	0x000069a0


	//   ....[15]....
        /*07e0*/ 	.word	0x00007830


	//   ....[16]....
        /*07e4*/ 	.word	0x00007840


	//   ....[17]....
        /*07e8*/ 	.word	0x00008850


	//   ....[18]....
        /*07ec*/ 	.word	0x00008860


	//   ....[19]....
        /*07f0*/ 	.word	0x00009ac0


	//   ....[20]....
        /*07f4*/ 	.word	0x00009ad0


	//   ....[21]....
        /*07f8*/ 	.word	0x00009c90


	//   ....[22]....
        /*07fc*/ 	.word	0x00009ca0


	//   ....[23]....
        /*0800*/ 	.word	0x00009e70


	//   ....[24]....
        /*0804*/ 	.word	0x00009e80


	//   ....[25]....
        /*0808*/ 	.word	0x0000a2f0


	//   ....[26]....
        /*080c*/ 	.word	0x0000a300


	//   ....[27]....
        /*0810*/ 	.word	0x0000a480


	//   ....[28]....
        /*0814*/ 	.word	0x0000a4a0


	//   ....[29]....
        /*0818*/ 	.word	0x0000a630


	//   ....[30]....
        /*081c*/ 	.word	0x0000a650


	//   ....[31]....
        /*0820*/ 	.word	0x0000ae30


	//   ....[32]....
        /*0824*/ 	.word	0x0000b450


	//   ....[33]....
        /*0828*/ 	.word	0x0000b460


	//   ....[34]....
        /*082c*/ 	.word	0x0000b470


	//   ....[35]....
        /*0830*/ 	.word	0x0000b480


	//   ....[36]....
        /*0834*/ 	.word	0x0000e6e0


	//   ....[37]....
        /*0838*/ 	.word	0x0000e6f0


	//   ....[38]....
        /*083c*/ 	.word	0x0000e700


	//   ....[39]....
        /*0840*/ 	.word	0x0000e710


	//   ....[40]....
        /*0844*/ 	.word	0x000161b0


	//   ....[41]....
        /*0848*/ 	.word	0x00016240


	//   ....[42]....
        /*084c*/ 	.word	0x00016660


	//   ....[43]....
        /*0850*/ 	.word	0x000166f0


	//   ....[44]....
        /*0854*/ 	.word	0x0001b730


	//   ....[45]....
        /*0858*/ 	.word	0x0001b740


	//   ....[46]....
        /*085c*/ 	.word	0x0001b770


	//   ....[47]....
        /*0860*/ 	.word	0x0001b780


	//   ....[48]....
        /*0864*/ 	.word	0x0001ccd0


	//   ....[49]....
        /*0868*/ 	.word	0x0001cd60


	//   ....[50]....
        /*086c*/ 	.word	0x0001cd80


	//   ....[51]....
        /*0870*/ 	.word	0x0001cd90


	//   ....[52]....
        /*0874*/ 	.word	0x0001eab0


	//   ....[53]....
        /*0878*/ 	.word	0x0001eaf0


	//   ....[54]....
        /*087c*/ 	.word	0x0001eb20


	//   ....[55]....
        /*0880*/ 	.word	0x0001eb50


	//   ....[56]....
        /*0884*/ 	.word	0x0001f3d0


	//   ....[57]....
        /*0888*/ 	.word	0x0001f3f0


	//   ....[58]....
        /*088c*/ 	.word	0x0001f540


	//   ....[59]....
        /*0890*/ 	.word	0x0001f560


	//   ....[60]....
        /*0894*/ 	.word	0x0001f6b0


	//   ....[61]....
        /*0898*/ 	.word	0x0001f6d0


	//   ....[62]....
        /*089c*/ 	.word	0x0001f830


	//   ....[63]....
        /*08a0*/ 	.word	0x0001f850


	//   ....[64]....
        /*08a4*/ 	.word	0x000201c0


	//   ....[65]....
        /*08a8*/ 	.word	0x000201d0


	//   ....[66]....
        /*08ac*/ 	.word	0x00020320


	//   ....[67]....
        /*08b0*/ 	.word	0x00020340


	//   ....[68]....
        /*08b4*/ 	.word	0x00020490


	//   ....[69]....
        /*08b8*/ 	.word	0x000204b0


	//   ....[70]....
        /*08bc*/ 	.word	0x00020610


	//   ....[71]....
        /*08c0*/ 	.word	0x00020630


	//   ....[72]....
        /*08c4*/ 	.word	0x00020810


	//   ....[73]....
        /*08c8*/ 	.word	0x000209d0


	//   ....[74]....
        /*08cc*/ 	.word	0x00020a00


	//   ....[75]....
        /*08d0*/ 	.word	0x00020a30


	//   ....[76]....
        /*08d4*/ 	.word	0x00020a60


	//   ....[77]....
        /*08d8*/ 	.word	0x00020a90


	//   ....[78]....
        /*08dc*/ 	.word	0x00020ac0


	//   ....[79]....
        /*08e0*/ 	.word	0x00020c40


	//   ....[80]....
        /*08e4*/ 	.word	0x00020c70


	//   ....[81]....
        /*08e8*/ 	.word	0x00020ca0


	//   ....[82]....
        /*08ec*/ 	.word	0x00020cd0


	//   ....[83]....
        /*08f0*/ 	.word	0x00020d00


	//   ....[84]....
        /*08f4*/ 	.word	0x00020d30


	//   ....[85]....
        /*08f8*/ 	.word	0x00020dc0


	//   ....[86]....
        /*08fc*/ 	.word	0x00020df0


	//   ....[87]....
        /*0900*/ 	.word	0x00020e70


	//   ....[88]....
        /*0904*/ 	.word	0x000219e0


	//   ....[89]....
        /*0908*/ 	.word	0x00023e40


	//   ....[90]....
        /*090c*/ 	.word	0x00023e80


	//   ....[91]....
        /*0910*/ 	.word	0x00023ec0


	//   ....[92]....
        /*0914*/ 	.word	0x00023f80


	//   ....[93]....
        /*0918*/ 	.word	0x00023fb0


	//   ....[94]....
        /*091c*/ 	.word	0x00024010


	//   ....[95]....
        /*0920*/ 	.word	0x00024050


	//   ....[96]....
        /*0924*/ 	.word	0x000240b0


	//   ....[97]....
        /*0928*/ 	.word	0x000240d0


	//   ....[98]....
        /*092c*/ 	.word	0x00024100


	//   ....[99]....
        /*0930*/ 	.word	0x00024960


	//   ....[100]....
        /*0934*/ 	.word	0x000249a0


	//   ....[101]....
        /*0938*/ 	.word	0x000249c0


	//   ....[102]....
        /*093c*/ 	.word	0x00024a60


	//   ....[103]....
        /*0940*/ 	.word	0x00024a70


	//   ....[104]....
        /*0944*/ 	.word	0x00024b20


	//   ....[105]....
        /*0948*/ 	.word	0x00024b30


	//   ....[106]....
        /*094c*/ 	.word	0x00024be0


	//   ....[107]....
        /*0950*/ 	.word	0x00024bf0


	//   ....[108]....
        /*0954*/ 	.word	0x00024ca0


	//   ....[109]....
        /*0958*/ 	.word	0x00024cb0


	//   ....[110]....
        /*095c*/ 	.word	0x00024d60


	//   ....[111]....
        /*0960*/ 	.word	0x00024d70


	//   ....[112]....
        /*0964*/ 	.word	0x00024e20


	//   ....[113]....
        /*0968*/ 	.word	0x00024e30


	//   ....[114]....
        /*096c*/ 	.word	0x00024e70


	//   ....[115]....
        /*0970*/ 	.word	0x000256c0


	//   ....[116]....
        /*0974*/ 	.word	0x00025700


	//   ....[117]....
        /*0978*/ 	.word	0x00025730


	//   ....[118]....
        /*097c*/ 	.word	0x000257f0


	//   ....[119]....
        /*0980*/ 	.word	0x00025820


	//   ....[120]....
        /*0984*/ 	.word	0x00025870


	//   ....[121]....
        /*0988*/ 	.word	0x000258a0


	//   ....[122]....
        /*098c*/ 	.word	0x000258f0


	//   ....[123]....
        /*0990*/ 	.word	0x00025920


	//   ....[124]....
        /*0994*/ 	.word	0x00025990


	//   ....[125]....
        /*0998*/ 	.word	0x00025c90


	//   ....[126]....
        /*099c*/ 	.word	0x00025cc0


	//   ....[127]....
        /*09a0*/ 	.word	0x00025d80


	//   ....[128]....
        /*09a4*/ 	.word	0x00025d90


	//   ....[129]....
        /*09a8*/ 	.word	0x00025e40


	//   ....[130]....
        /*09ac*/ 	.word	0x00025e50


	//   ....[131]....
        /*09b0*/ 	.word	0x00025f00


	//   ....[132]....
        /*09b4*/ 	.word	0x00025f10


	//   ....[133]....
        /*09b8*/ 	.word	0x00025f20


	//   ....[134]....
        /*09bc*/ 	.word	0x00025fd0


	//   ....[135]....
        /*09c0*/ 	.word	0x00026590


	//   ....[136]....
        /*09c4*/ 	.word	0x000265d0


	//   ....[137]....
        /*09c8*/ 	.word	0x00026670


	//   ....[138]....
        /*09cc*/ 	.word	0x000266a0


	//   ....[139]....
        /*09d0*/ 	.word	0x00026730


	//   ....[140]....
        /*09d4*/ 	.word	0x00026760


	//   ....[141]....
        /*09d8*/ 	.word	0x000267f0


	//   ....[142]....
        /*09dc*/ 	.word	0x00026820


	//   ....[143]....
        /*09e0*/ 	.word	0x00026830


	//   ....[144]....
        /*09e4*/ 	.word	0x000268c0


	//   ....[145]....
        /*09e8*/ 	.word	0x00026d10


	//   ....[146]....
        /*09ec*/ 	.word	0x00026d70


	//   ....[147]....
        /*09f0*/ 	.word	0x00026da0


	//   ....[148]....
        /*09f4*/ 	.word	0x00026db0


	//   ....[149]....
        /*09f8*/ 	.word	0x00026de0


	//   ....[150]....
        /*09fc*/ 	.word	0x00026e10


	//   ....[151]....
        /*0a00*/ 	.word	0x00026e40


	//   ....[152]....
        /*0a04*/ 	.word	0x00026e70


	//   ....[153]....
        /*0a08*/ 	.word	0x00027000


	//   ....[154]....
        /*0a0c*/ 	.word	0x00027030


	//   ....[155]....
        /*0a10*/ 	.word	0x00027060


	//   ....[156]....
        /*0a14*/ 	.word	0x00027090


	//   ....[157]....
        /*0a18*/ 	.word	0x000270c0


	//   ....[158]....
        /*0a1c*/ 	.word	0x000270f0


	//   ....[159]....
        /*0a20*/ 	.word	0x000271b0


	//   ....[160]....
        /*0a24*/ 	.word	0x000271d0


	//   ....[161]....
        /*0a28*/ 	.word	0x00027240


	//   ....[162]....
        /*0a2c*/ 	.word	0x000276b0


	//   ....[163]....
        /*0a30*/ 	.word	0x000279d0


	//   ....[164]....
        /*0a34*/ 	.word	0x00027a60


	//   ....[165]....
        /*0a38*/ 	.word	0x00027b00


	//   ....[166]....
        /*0a3c*/ 	.word	0x00027b90


	//   ....[167]....
        /*0a40*/ 	.word	0x00027c30


	//   ....[168]....
        /*0a44*/ 	.word	0x00027cc0


	//   ....[169]....
        /*0a48*/ 	.word	0x00027db0


	//   ....[170]....
        /*0a4c*/ 	.word	0x00027e40


	//   ....[171]....
        /*0a50*/ 	.word	0x00027ee0


	//   ....[172]....
        /*0a54*/ 	.word	0x00027f70


	//   ....[173]....
        /*0a58*/ 	.word	0x00028010


	//   ....[174]....
        /*0a5c*/ 	.word	0x000280a0


	//   ....[175]....
        /*0a60*/ 	.word	0x00028190


	//   ....[176]....
        /*0a64*/ 	.word	0x00028220


	//   ....[177]....
        /*0a68*/ 	.word	0x000282c0


	//   ....[178]....
        /*0a6c*/ 	.word	0x00028350


	//   ....[179]....
        /*0a70*/ 	.word	0x000283f0


	//   ....[180]....
        /*0a74*/ 	.word	0x00028480


	//   ....[181]....
        /*0a78*/ 	.word	0x00028570


	//   ....[182]....
        /*0a7c*/ 	.word	0x00028600


	//   ....[183]....
        /*0a80*/ 	.word	0x00028650


	//   ....[184]....
        /*0a84*/ 	.word	0x000286a0


	//   ....[185]....
        /*0a88*/ 	.word	0x00028780


	//   ....[186]....
        /*0a8c*/ 	.word	0x00028810


	//   ....[187]....
        /*0a90*/ 	.word	0x00028860


	//   ....[188]....
        /*0a94*/ 	.word	0x000288b0


	//   ....[189]....
        /*0a98*/ 	.word	0x00028b10


	//   ....[190]....
        /*0a9c*/ 	.word	0x00028df0


	//   ....[191]....
        /*0aa0*/ 	.word	0x00028ee0


	//   ....[192]....
        /*0aa4*/ 	.word	0x00028f90


	//   ....[193]....
        /*0aa8*/ 	.word	0x00029110


	//   ....[194]....
        /*0aac*/ 	.word	0x00029160


	//   ....[195]....
        /*0ab0*/ 	.word	0x00029270


	//   ....[196]....
        /*0ab4*/ 	.word	0x000292d0


	//   ....[197]....
        /*0ab8*/ 	.word	0x000293e0


	//   ....[198]....
        /*0abc*/ 	.word	0x00029440


	//   ....[199]....
        /*0ac0*/ 	.word	0x00029540


	//   ....[200]....
        /*0ac4*/ 	.word	0x00029590


	//   ....[201]....
        /*0ac8*/ 	.word	0x00029640


	//   ....[202]....
        /*0acc*/ 	.word	0x000296a0


	//   ....[203]....
        /*0ad0*/ 	.word	0x000297d0


	//   ....[204]....
        /*0ad4*/ 	.word	0x00029820


	//   ....[205]....
        /*0ad8*/ 	.word	0x00029960


	//   ....[206]....
        /*0adc*/ 	.word	0x000299b0


	//   ....[207]....
        /*0ae0*/ 	.word	0x00029af0


	//   ....[208]....
        /*0ae4*/ 	.word	0x00029b40


	//   ....[209]....
        /*0ae8*/ 	.word	0x00029c80


	//   ....[210]....
        /*0aec*/ 	.word	0x00029cd0


	//   ....[211]....
        /*0af0*/ 	.word	0x00029e10


	//   ....[212]....
        /*0af4*/ 	.word	0x00029e60


	//   ....[213]....
        /*0af8*/ 	.word	0x00029fa0


	//   ....[214]....
        /*0afc*/ 	.word	0x00029ff0


	//   ....[215]....
        /*0b00*/ 	.word	0x0002a110


	//   ....[216]....
        /*0b04*/ 	.word	0x0002a160


	//   ....[217]....
        /*0b08*/ 	.word	0x0002a290


	//   ....[218]....
        /*0b0c*/ 	.word	0x0002a330


	//   ....[219]....
        /*0b10*/ 	.word	0x0002a4d0


	//   ....[220]....
        /*0b14*/ 	.word	0x0002a520


	//   ....[221]....
        /*0b18*/ 	.word	0x0002a620


	//   ....[222]....
        /*0b1c*/ 	.word	0x0002a670


	//   ....[223]....
        /*0b20*/ 	.word	0x0002a770


	//   ....[224]....
        /*0b24*/ 	.word	0x0002a7c0


	//   ....[225]....
        /*0b28*/ 	.word	0x0002a8f0


	//   ....[226]....
        /*0b2c*/ 	.word	0x0002a940


	//   ....[227]....
        /*0b30*/ 	.word	0x0002aa30


	//   ....[228]....
        /*0b34*/ 	.word	0x0002aad0


	//   ....[229]....
        /*0b38*/ 	.word	0x0002ac10


	//   ....[230]....
        /*0b3c*/ 	.word	0x0002ac60


	//   ....[231]....
        /*0b40*/ 	.word	0x0002ada0


	//   ....[232]....
        /*0b44*/ 	.word	0x0002adf0


	//   ....[233]....
        /*0b48*/ 	.word	0x0002af30


	//   ....[234]....
        /*0b4c*/ 	.word	0x0002af80


	//   ....[235]....
        /*0b50*/ 	.word	0x0002b0c0


	//   ....[236]....
        /*0b54*/ 	.word	0x0002b110


	//   ....[237]....
        /*0b58*/ 	.word	0x0002b200


	//   ....[238]....
        /*0b5c*/ 	.word	0x0002b2b0


	//   ....[239]....
        /*0b60*/ 	.word	0x0002b460


	//   ....[240]....
        /*0b64*/ 	.word	0x0002b4b0


	//   ....[241]....
        /*0b68*/ 	.word	0x0002b5e0


	//   ....[242]....
        /*0b6c*/ 	.word	0x0002b630


	//   ....[243]....
        /*0b70*/ 	.word	0x0002b760


	//   ....[244]....
        /*0b74*/ 	.word	0x0002b7b0


	//   ....[245]....
        /*0b78*/ 	.word	0x0002b8e0


	//   ....[246]....
        /*0b7c*/ 	.word	0x0002b930


	//   ....[247]....
        /*0b80*/ 	.word	0x0002b9c0


	//   ....[248]....
        /*0b84*/ 	.word	0x0002ba60


	//   ....[249]....
        /*0b88*/ 	.word	0x0002bb90


	//   ....[250]....
        /*0b8c*/ 	.word	0x0002bc00


	//   ....[251]....
        /*0b90*/ 	.word	0x0002bc70


	//   ....[252]....
        /*0b94*/ 	.word	0x0002bce0


	//   ....[253]....
        /*0b98*/ 	.word	0x0002bd50


	//   ....[254]....
        /*0b9c*/ 	.word	0x0002bdd0


	//   ....[255]....
        /*0ba0*/ 	.word	0x0002be60


	//   ....[0]....
        /*0ba4*/ 	.word	0x0002bef0


	//   ....[1]....
        /*0ba8*/ 	.word	0x0002bf60


	//   ....[2]....
        /*0bac*/ 	.word	0x0002bfd0


	//   ....[3]....
        /*0bb0*/ 	.word	0x0002c040


	//   ....[4]....
        /*0bb4*/ 	.word	0x0002c0c0


	//   ....[5]....
        /*0bb8*/ 	.word	0x0002c130


	//   ....[6]....
        /*0bbc*/ 	.word	0x0002c1d0


	//   ....[7]....
        /*0bc0*/ 	.word	0x0002c260


	//   ....[8]....
        /*0bc4*/ 	.word	0x0002c380


	//----- nvinfo : EIATTR_REG_RECONFIG
	.align		4
.L_149:
        /*0bc8*/ 	.byte	0x01, 0x54
	.zero		2


	//----- nvinfo : EIATTR_SYSCALL_OFFSETS
	.align		4
        /*0bcc*/ 	.byte	0x04, 0x46
        /*0bce*/ 	.short	(.L_151 - .L_150)


	//   ....[0]....
.L_150:
        /*0bd0*/ 	.word	0x00001690


	//   ....[1]....
        /*0bd4*/ 	.word	0x000017e0


	//   ....[2]....
        /*0bd8*/ 	.word	0x0000afd0


	//   ....[3]....
        /*0bdc*/ 	.word	0x0000b360


	//   ....[4]....
        /*0be0*/ 	.word	0x00023420


	//   ....[5]....
        /*0be4*/ 	.word	0x00023570


	//   ....[6]....
        /*0be8*/ 	.word	0x00023660


	//   ....[7]....
        /*0bec*/ 	.word	0x00024590


	//----- nvinfo : EIATTR_MBARRIER_INSTR_OFFSETS
	.align		4
.L_151:
        /*0bf0*/ 	.byte	0x04, 0x39
        /*0bf2*/ 	.short	(.L_153 - .L_152)


	//   ....[0]....
.L_152:
        /*0bf4*/ 	.word	0x00000270
        /*0bf8*/ 	.word	0x000000ff
        /*0bfc*/ 	.word	0x00038800
        /*0c00*/ 	.short	0x0100
        /*0c02*/ 	.byte	0x08
	.zero		1


	//   ....[1]....
        /*0c04*/ 	.word	0x00000280
        /*0c08*/ 	.word	0x000000ff
        /*0c0c*/ 	.word	0x00038820
        /*0c10*/ 	.short	0x0100
        /*0c12*/ 	.byte	0x08
	.zero		1


	//   ....[2]....
        /*0c14*/ 	.word	0x00000370
        /*0c18*/ 	.word	0x000000ff
        /*0c1c*/ 	.word	0x00038830
        /*0c20*/ 	.short	0x0100
        /*0c22*/ 	.byte	0x08
	.zero		1


	//   ....[3]....
        /*0c24*/ 	.word	0x00000380
        /*0c28*/ 	.word	0x000000ff
        /*0c2c*/ 	.word	0x00038840
        /*0c30*/ 	.short	0x0100
        /*0c32*/ 	.byte	0x08
	.zero		1


	//   ....[4]....
        /*0c34*/ 	.word	0x00000390
        /*0c38*/ 	.word	0x000000ff
        /*0c3c*/ 	.word	0x00038838
        /*0c40*/ 	.short	0x0100
        /*0c42*/ 	.byte	0x08
	.zero		1


	//   ....[5]....
        /*0c44*/ 	.word	0x000003a0
        /*0c48*/ 	.word	0x000000ff
        /*0c4c*/ 	.word	0x00038848
        /*0c50*/ 	.short	0x0100
        /*0c52*/ 	.byte	0x08
	.zero		1


	//   ....[6]....
        /*0c54*/ 	.word	0x000004d0
        /*0c58*/ 	.word	0x000000ff
        /*0c5c*/ 	.word	0x00038850
        /*0c60*/ 	.short	0x0100
        /*0c62*/ 	.byte	0x08
	.zero		1


	//   ....[7]....
        /*0c64*/ 	.word	0x000004e0
        /*0c68*/ 	.word	0x000000ff
        /*0c6c*/ 	.word	0x00038860
        /*0c70*/ 	.short	0x0100
        /*0c72*/ 	.byte	0x08
	.zero		1


	//   ....[8]....
        /*0c74*/ 	.word	0x000004f0
        /*0c78*/ 	.word	0x000000ff
        /*0c7c*/ 	.word	0x00038858
        /*0c80*/ 	.short	0x0100
        /*0c82*/ 	.byte	0x08
	.zero		1


	//   ....[9]....
        /*0c84*/ 	.word	0x00000500
        /*0c88*/ 	.word	0x000000ff
        /*0c8c*/ 	.word	0x00038868
        /*0c90*/ 	.short	0x0100
        /*0c92*/ 	.byte	0x08
	.zero		1


	//   ....[10]....
        /*0c94*/ 	.word	0x000005f0
        /*0c98*/ 	.word	0x000000ff
        /*0c9c*/ 	.word	0x00038870
        /*0ca0*/ 	.short	0x0100
        /*0ca2*/ 	.byte	0x06
	.zero		1


	//   ....[11]....
        /*0ca4*/ 	.word	0x00000600
        /*0ca8*/ 	.word	0x000000ff
        /*0cac*/ 	.word	0x00038880
        /*0cb0*/ 	.short	0x0100
        /*0cb2*/ 	.byte	0x06
	.zero		1


	//   ....[12]....
        /*0cb4*/ 	.word	0x00000610
        /*0cb8*/ 	.word	0x000000ff
        /*0cbc*/ 	.word	0x00038878
        /*0cc0*/ 	.short	0x0100
        /*0cc2*/ 	.byte	0x06
	.zero		1


	//   ....[13]....
        /*0cc4*/ 	.word	0x00000620
        /*0cc8*/ 	.word	0x000000ff
        /*0ccc*/ 	.word	0x00038888
        /*0cd0*/ 	.short	0x0100
        /*0cd2*/ 	.byte	0x06
	.zero		1


	//   ....[14]....
        /*0cd4*/ 	.word	0x00000750
        /*0cd8*/ 	.word	0x000000ff
        /*0cdc*/ 	.word	0x00038890
        /*0ce0*/ 	.short	0x0100
        /*0ce2*/ 	.byte	0x08
	.zero		1


	//   ....[15]....
        /*0ce4*/ 	.word	0x00000760
        /*0ce8*/ 	.word	0x000000ff
        /*0cec*/ 	.word	0x000388a0
        /*0cf0*/ 	.short	0x0100
        /*0cf2*/ 	.byte	0x08
	.zero		1


	//   ....[16]....
        /*0cf4*/ 	.word	0x00000770
        /*0cf8*/ 	.word	0x000000ff
        /*0cfc*/ 	.word	0x00038898
        /*0d00*/ 	.short	0x0100
        /*0d02*/ 	.byte	0x08
	.zero		1


	//   ....[17]....
        /*0d04*/ 	.word	0x00000780
        /*0d08*/ 	.word	0x000000ff
        /*0d0c*/ 	.word	0x000388a8
        /*0d10*/ 	.short	0x0100
        /*0d12*/ 	.byte	0x08
	.zero		1


	//   ....[18]....
        /*0d14*/ 	.word	0x000008b0
        /*0d18*/ 	.word	0x000000ff
        /*0d1c*/ 	.word	0x000388b0
        /*0d20*/ 	.short	0x0100
        /*0d22*/ 	.byte	0x08
	.zero		1


	//   ....[19]....
        /*0d24*/ 	.word	0x000008c0
        /*0d28*/ 	.word	0x000000ff
        /*0d2c*/ 	.word	0x000388c0
        /*0d30*/ 	.short	0x0100
        /*0d32*/ 	.byte	0x08
	.zero		1


	//   ....[20]....
        /*0d34*/ 	.word	0x000008d0
        /*0d38*/ 	.word	0x000000ff
        /*0d3c*/ 	.word	0x000388b8
        /*0d40*/ 	.short	0x0100
        /*0d42*/ 	.byte	0x08
	.zero		1


	//   ....[21]....
        /*0d44*/ 	.word	0x000008e0
        /*0d48*/ 	.word	0x000000ff
        /*0d4c*/ 	.word	0x000388c8
        /*0d50*/ 	.short	0x0100
        /*0d52*/ 	.byte	0x08
	.zero		1


	//   ....[22]....
        /*0d54*/ 	.word	0x000032f0
        /*0d58*/ 	.word	0x00000059
        /*0d5c*/ 	.word	0x00038890
        /*0d60*/ 	.short	0x010a
        /*0d62*/ 	.byte	0x3f
	.zero		1


	//   ....[23]....
        /*0d64*/ 	.word	0x00006930
        /*0d68*/ 	.word	0x00000059
        /*0d6c*/ 	.word	0x00038890
        /*0d70*/ 	.short	0x010a
        /*0d72*/ 	.byte	0x3f
	.zero		1


	//   ....[24]....
        /*0d74*/ 	.word	0x00009900
        /*0d78*/ 	.word	0x00000059
        /*0d7c*/ 	.word	0x00038890
        /*0d80*/ 	.short	0x010a
        /*0d82*/ 	.byte	0x3f
	.zero		1


	//   ....[25]....
        /*0d84*/ 	.word	0x0000a100
        /*0d88*/ 	.word	0x0000000b
        /*0d8c*/ 	.word	0x00000000
        /*0d90*/ 	.short	0x0101
        /*0d92*/ 	.byte	0x3f
	.zero		1


	//   ....[26]....
        /*0d94*/ 	.word	0x0000a140
        /*0d98*/ 	.word	0x00000059
        /*0d9c*/ 	.word	0x000388b0
        /*0da0*/ 	.short	0x010a
        /*0da2*/ 	.byte	0x3f
	.zero		1


	//   ....[27]....
        /*0da4*/ 	.word	0x0000a890
        /*0da8*/ 	.word	0x00000059
        /*0dac*/ 	.word	0x00000000
        /*0db0*/ 	.short	0x0101
        /*0db2*/ 	.byte	0x3f
	.zero		1


	//   ....[28]....
        /*0db4*/ 	.word	0x0000b060
        /*0db8*/ 	.word	0x00000016
        /*0dbc*/ 	.word	0x00038800
        /*0dc0*/ 	.short	0x010a
        /*0dc2*/ 	.byte	0x3f
	.zero		1


	//   ....[29]....
        /*0dc4*/ 	.word	0x0000b0b0
        /*0dc8*/ 	.word	0x00000016
        /*0dcc*/ 	.word	0x00038800
        /*0dd0*/ 	.short	0x010a
        /*0dd2*/ 	.byte	0x3f
	.zero		1


	//   ....[30]....
        /*0dd4*/ 	.word	0x0000bbc0
        /*0dd8*/ 	.word	0x00000016
        /*0ddc*/ 	.word	0x00038800
        /*0de0*/ 	.short	0x010a
        /*0de2*/ 	.byte	0x3f
	.zero		1


	//   ....[31]....
        /*0de4*/ 	.word	0x0000ed60
        /*0de8*/ 	.word	0x00000016
        /*0dec*/ 	.word	0x00038800
        /*0df0*/ 	.short	0x010a
        /*0df2*/ 	.byte	0x3f
	.zero		1


	//   ....[32]....
        /*0df4*/ 	.word	0x00012120
        /*0df8*/ 	.word	0x00000000
        /*0dfc*/ 	.word	0x00038830
        /*0e00*/ 	.short	0x010a
        /*0e02*/ 	.byte	0x3f
	.zero		1


	//   ....[33]....
        /*0e04*/ 	.word	0x00012170
        /*0e08*/ 	.word	0x00000000
        /*0e0c*/ 	.word	0x00038830
        /*0e10*/ 	.short	0x010a
        /*0e12*/ 	.byte	0x3f
	.zero		1


	//   ....[34]....
        /*0e14*/ 	.word	0x000161f0
        /*0e18*/ 	.word	0x00000000
        /*0e1c*/ 	.word	0x00000000
        /*0e20*/ 	.short	0x0101
        /*0e22*/ 	.byte	0x3f
	.zero		1


	//   ....[35]....
        /*0e24*/ 	.word	0x000174b0
        /*0e28*/ 	.word	0x00000009
        /*0e2c*/ 	.word	0x00038830
        /*0e30*/ 	.short	0x010a
        /*0e32*/ 	.byte	0x3f
	.zero		1


	//   ....[36]....
        /*0e34*/ 	.word	0x00017540
        /*0e38*/ 	.word	0x00000009
        /*0e3c*/ 	.word	0x00038830
        /*0e40*/ 	.short	0x010a
        /*0e42*/ 	.byte	0x3f
	.zero		1


	//   ....[37]....
        /*0e44*/ 	.word	0x0001ac50
        /*0e48*/ 	.word	0x00000006
        /*0e4c*/ 	.word	0x00038850
        /*0e50*/ 	.short	0x010a
        /*0e52*/ 	.byte	0x3f
	.zero		1


	//   ....[38]....
        /*0e54*/ 	.word	0x0001aca0
        /*0e58*/ 	.word	0x00000006
        /*0e5c*/ 	.word	0x00038850
        /*0e60*/ 	.short	0x010a
        /*0e62*/ 	.byte	0x3f
	.zero		1


	//   ....[39]....
        /*0e64*/ 	.word	0x0001ba90
        /*0e68*/ 	.word	0x000000a0
        /*0e6c*/ 	.word	0x00000000
        /*0e70*/ 	.short	0x0101
        /*0e72*/ 	.byte	0x3f
	.zero		1


	//   ....[40]....
        /*0e74*/ 	.word	0x0001c0a0
        /*0e78*/ 	.word	0x00000006
        /*0e7c*/ 	.word	0x00000000
        /*0e80*/ 	.short	0x0101
        /*0e82*/ 	.byte	0x3f
	.zero		1


	//   ....[41]....
        /*0e84*/ 	.word	0x0001ca50
        /*0e88*/ 	.word	0x00000008
        /*0e8c*/ 	.word	0x00038850
        /*0e90*/ 	.short	0x010a
        /*0e92*/ 	.byte	0x3f
	.zero		1


	//   ....[42]....
        /*0e94*/ 	.word	0x0001caf0
        /*0e98*/ 	.word	0x00000008
        /*0e9c*/ 	.word	0x00038850
        /*0ea0*/ 	.short	0x010a
        /*0ea2*/ 	.byte	0x3f
	.zero		1


	//   ....[43]....
        /*0ea4*/ 	.word	0x0001d7a0
        /*0ea8*/ 	.word	0x00000005
        /*0eac*/ 	.word	0x00000000
        /*0eb0*/ 	.short	0x0101
        /*0eb2*/ 	.byte	0x3f
	.zero		1


	//   ....[44]....
        /*0eb4*/ 	.word	0x0001f3e0
        /*0eb8*/ 	.word	0x00000000
        /*0ebc*/ 	.word	0x00000000
        /*0ec0*/ 	.short	0x0101
        /*0ec2*/ 	.byte	0x3f
	.zero		1


	//   ....[45]....
        /*0ec4*/ 	.word	0x00021ac0
        /*0ec8*/ 	.word	0x00000016
        /*0ecc*/ 	.word	0x00038820
        /*0ed0*/ 	.short	0x010a
        /*0ed2*/ 	.byte	0x3f
	.zero		1


	//   ....[46]....
        /*0ed4*/ 	.word	0x00021b50
        /*0ed8*/ 	.word	0x00000009
        /*0edc*/ 	.word	0x000388a0
        /*0ee0*/ 	.short	0x010a
        /*0ee2*/ 	.byte	0x3f
	.zero		1


	//   ....[47]....
        /*0ee4*/ 	.word	0x000220a0
        /*0ee8*/ 	.word	0x00000009
        /*0eec*/ 	.word	0x000388c0
        /*0ef0*/ 	.short	0x010a
        /*0ef2*/ 	.byte	0x3f
	.zero		1


	//   ....[48]....
        /*0ef4*/ 	.word	0x000226a0
        /*0ef8*/ 	.word	0x00000008
        /*0efc*/ 	.word	0x000388a0
        /*0f00*/ 	.short	0x010a
        /*0f02*/ 	.byte	0x3f
	.zero		1


	//   ....[49]....
        /*0f04*/ 	.word	0x00022be0
        /*0f08*/ 	.word	0x00000008
        /*0f0c*/ 	.word	0x000388c0
        /*0f10*/ 	.short	0x010a
        /*0f12*/ 	.byte	0x3f
	.zero		1


	//   ....[50]....
        /*0f14*/ 	.word	0x00023c50
        /*0f18*/ 	.word	0x00000005
        /*0f1c*/ 	.word	0x00038840
        /*0f20*/ 	.short	0x010a
        /*0f22*/ 	.byte	0x3f
	.zero		1


	//   ....[51]....
        /*0f24*/ 	.word	0x00024280
        /*0f28*/ 	.word	0x00000005
        /*0f2c*/ 	.word	0x00038830
        /*0f30*/ 	.short	0x0107
        /*0f32*/ 	.byte	0x3f
	.zero		1


	//   ....[52]....
        /*0f34*/ 	.word	0x00024360
        /*0f38*/ 	.word	0x00000005
        /*0f3c*/ 	.word	0x00038830
        /*0f40*/ 	.short	0x0101
        /*0f42*/ 	.byte	0x3f
	.zero		1


	//   ....[53]....
        /*0f44*/ 	.word	0x00024fc0
        /*0f48*/ 	.word	0x00000016
        /*0f4c*/ 	.word	0x00038800
        /*0f50*/ 	.short	0x0107
        /*0f52*/ 	.byte	0x3f
	.zero		1


	//   ....[54]....
        /*0f54*/ 	.word	0x000250c0
        /*0f58*/ 	.word	0x00000016
        /*0f5c*/ 	.word	0x00038800
        /*0f60*/ 	.short	0x0101
        /*0f62*/ 	.byte	0x3f
	.zero		1


	//   ....[55]....
        /*0f64*/ 	.word	0x000250e0
        /*0f68*/ 	.word	0x00000016
        /*0f6c*/ 	.word	0x00038820
        /*0f70*/ 	.short	0x010a
        /*0f72*/ 	.byte	0x3f
	.zero		1


	//   ....[56]....
        /*0f74*/ 	.word	0x00025510
        /*0f78*/ 	.word	0x00000006
        /*0f7c*/ 	.word	0x00038840
        /*0f80*/ 	.short	0x010a
        /*0f82*/ 	.byte	0x3f
	.zero		1


	//   ....[57]....
        /*0f84*/ 	.word	0x00025ab0
        /*0f88*/ 	.word	0x00000006
        /*0f8c*/ 	.word	0x00038830
        /*0f90*/ 	.short	0x0107
        /*0f92*/ 	.byte	0x3f
	.zero		1


	//   ....[58]....
        /*0f94*/ 	.word	0x00025b70
        /*0f98*/ 	.word	0x00000006
        /*0f9c*/ 	.word	0x00038830
        /*0fa0*/ 	.short	0x0101
        /*0fa2*/ 	.byte	0x3f
	.zero		1


	//   ....[59]....
        /*0fa4*/ 	.word	0x00025bd0
        /*0fa8*/ 	.word	0x00000006
        /*0fac*/ 	.word	0x00038860
        /*0fb0*/ 	.short	0x010a
        /*0fb2*/ 	.byte	0x3f
	.zero		1


	//   ....[60]....
        /*0fb4*/ 	.word	0x000260e0
        /*0fb8*/ 	.word	0x00000006
        /*0fbc*/ 	.word	0x00038850
        /*0fc0*/ 	.short	0x0107
        /*0fc2*/ 	.byte	0x3f
	.zero		1


	//   ....[61]....
        /*0fc4*/ 	.word	0x000262c0
        /*0fc8*/ 	.word	0x00000006
        /*0fcc*/ 	.word	0x00038850
        /*0fd0*/ 	.short	0x0101
        /*0fd2*/ 	.byte	0x3f
	.zero		1


	//   ....[62]....
        /*0fd4*/ 	.word	0x000264e0
        /*0fd8*/ 	.word	0x00000004
        /*0fdc*/ 	.word	0x00038860
        /*0fe0*/ 	.short	0x010a
        /*0fe2*/ 	.byte	0x3f
	.zero		1


	//   ....[63]....
        /*0fe4*/ 	.word	0x00026a50
        /*0fe8*/ 	.word	0x00000004
        /*0fec*/ 	.word	0x00038850
        /*0ff0*/ 	.short	0x0107
        /*0ff2*/ 	.byte	0x3f
	.zero		1


	//   ....[64]....
        /*0ff4*/ 	.word	0x00026b10
        /*0ff8*/ 	.word	0x00000004
        /*0ffc*/ 	.word	0x00038850
        /*1000*/ 	.short	0x0101
        /*1002*/ 	.byte	0x3f
	.zero		1


	//   ....[65]....
        /*1004*/ 	.word	0x00027630
        /*1008*/ 	.word	0x00000005
        /*100c*/ 	.word	0x00038820
        /*1010*/ 	.short	0x010a
        /*1012*/ 	.byte	0x3f
	.zero		1


	//   ....[66]....
        /*1014*/ 	.word	0x000277a0
        /*1018*/ 	.word	0x00000003
        /*101c*/ 	.word	0x00038840
        /*1020*/ 	.short	0x010a
        /*1022*/ 	.byte	0x3f
	.zero		1


	//   ....[67]....
        /*1024*/ 	.word	0x00027840
        /*1028*/ 	.word	0x0000001b
        /*102c*/ 	.word	0x00038840
        /*1030*/ 	.short	0x010a
        /*1032*/ 	.byte	0x3f
	.zero		1


	//   ....[68]....
        /*1034*/ 	.word	0x00027880
        /*1038*/ 	.word	0x00000003
        /*103c*/ 	.word	0x00038860
        /*1040*/ 	.short	0x010a
        /*1042*/ 	.byte	0x3f
	.zero		1


	//   ....[69]....
        /*1044*/ 	.word	0x000278c0
        /*1048*/ 	.word	0x0000001b
        /*104c*/ 	.word	0x00038860
        /*1050*/ 	.short	0x010a
        /*1052*/ 	.byte	0x3f
	.zero		1


	//   ....[70]....
        /*1054*/ 	.word	0x00027920
        /*1058*/ 	.word	0x00000059
        /*105c*/ 	.word	0x00038890
        /*1060*/ 	.short	0x010a
        /*1062*/ 	.byte	0x3f
	.zero		1


	//   ....[71]....
        /*1064*/ 	.word	0x00027d00
        /*1068*/ 	.word	0x00000059
        /*106c*/ 	.word	0x00038890
        /*1070*/ 	.short	0x010a
        /*1072*/ 	.byte	0x3f
	.zero		1


	//   ....[72]....
        /*1074*/ 	.word	0x000280e0
        /*1078*/ 	.word	0x00000059
        /*107c*/ 	.word	0x00038890
        /*1080*/ 	.short	0x010a
        /*1082*/ 	.byte	0x3f
	.zero		1


	//   ....[73]....
        /*1084*/ 	.word	0x000284c0
        /*1088*/ 	.word	0x00000059
        /*108c*/ 	.word	0x000388b0
        /*1090*/ 	.short	0x010a
        /*1092*/ 	.byte	0x3f
	.zero		1


	//   ....[74]....
        /*1094*/ 	.word	0x000286d0
        /*1098*/ 	.word	0x00000016
        /*109c*/ 	.word	0x00038800
        /*10a0*/ 	.short	0x010a
        /*10a2*/ 	.byte	0x3f
	.zero		1


	//   ....[75]....
        /*10a4*/ 	.word	0x000288f0
        /*10a8*/ 	.word	0x00000016
        /*10ac*/ 	.word	0x00038800
        /*10b0*/ 	.short	0x010a
        /*10b2*/ 	.byte	0x3f
	.zero		1


	//   ....[76]....
        /*10b4*/ 	.word	0x00028940
        /*10b8*/ 	.word	0x00000000
        /*10bc*/ 	.word	0x00038830
        /*10c0*/ 	.short	0x010a
        /*10c2*/ 	.byte	0x3f
	.zero		1


	//   ....[77]....
        /*10c4*/ 	.word	0x00028990
        /*10c8*/ 	.word	0x00000009
        /*10cc*/ 	.word	0x00038830
        /*10d0*/ 	.short	0x010a
        /*10d2*/ 	.byte	0x3f
	.zero		1


	//   ....[78]....
        /*10d4*/ 	.word	0x000289e0
        /*10d8*/ 	.word	0x00000006
        /*10dc*/ 	.word	0x00038850
        /*10e0*/ 	.short	0x010a
        /*10e2*/ 	.byte	0x3f
	.zero		1


	//   ....[79]....
        /*10e4*/ 	.word	0x00028a30
        /*10e8*/ 	.word	0x00000008
        /*10ec*/ 	.word	0x00038850
        /*10f0*/ 	.short	0x010a
        /*10f2*/ 	.byte	0x3f
	.zero		1


	//   ....[80]....
        /*10f4*/ 	.word	0x00028bd0
        /*10f8*/ 	.word	0x00000016
        /*10fc*/ 	.word	0x00038820
        /*1100*/ 	.short	0x010a
        /*1102*/ 	.byte	0x3f
	.zero		1


	//   ....[81]....
        /*1104*/ 	.word	0x00028c20
        /*1108*/ 	.word	0x00000009
        /*110c*/ 	.word	0x000388a0
        /*1110*/ 	.short	0x010a
        /*1112*/ 	.byte	0x3f
	.zero		1


	//   ....[82]....
        /*1114*/ 	.word	0x00028c70
        /*1118*/ 	.word	0x00000009
        /*111c*/ 	.word	0x000388c0
        /*1120*/ 	.short	0x010a
        /*1122*/ 	.byte	0x3f
	.zero		1


	//   ....[83]....
        /*1124*/ 	.word	0x00028cc0
        /*1128*/ 	.word	0x00000008
        /*112c*/ 	.word	0x000388a0
        /*1130*/ 	.short	0x010a
        /*1132*/ 	.byte	0x3f
	.zero		1


	//   ....[84]....
        /*1134*/ 	.word	0x00028d10
        /*1138*/ 	.word	0x00000008
        /*113c*/ 	.word	0x000388c0
        /*1140*/ 	.short	0x010a
        /*1142*/ 	.byte	0x3f
	.zero		1


	//   ....[85]....
        /*1144*/ 	.word	0x00028e30
        /*1148*/ 	.word	0x00000005
        /*114c*/ 	.word	0x00038840
        /*1150*/ 	.short	0x010a
        /*1152*/ 	.byte	0x3f
	.zero		1


	//   ....[86]....
        /*1154*/ 	.word	0x0002a190
        /*1158*/ 	.word	0x00000016
        /*115c*/ 	.word	0x00038820
        /*1160*/ 	.short	0x010a
        /*1162*/ 	.byte	0x3f
	.zero		1


	//   ....[87]....
        /*1164*/ 	.word	0x0002a1e0
        /*1168*/ 	.word	0x00000006
        /*116c*/ 	.word	0x00038840
        /*1170*/ 	.short	0x010a
        /*1172*/ 	.byte	0x3f
	.zero		1


	//   ....[88]....
        /*1174*/ 	.word	0x0002a980
        /*1178*/ 	.word	0x00000006
        /*117c*/ 	.word	0x00038860
        /*1180*/ 	.short	0x010a
        /*1182*/ 	.byte	0x3f
	.zero		1


	//   ....[89]....
        /*1184*/ 	.word	0x0002b150
        /*1188*/ 	.word	0x00000004
        /*118c*/ 	.word	0x00038860
        /*1190*/ 	.short	0x010a
        /*1192*/ 	.byte	0x3f
	.zero		1


	//   ....[90]....
        /*1194*/ 	.word	0x0002c2a0
        /*1198*/ 	.word	0x00000005
        /*119c*/ 	.word	0x00038820
        /*11a0*/ 	.short	0x010a
        /*11a2*/ 	.byte	0x3f
	.zero		1


	//   ....[91]....
        /*11a4*/ 	.word	0x0002c440
        /*11a8*/ 	.word	0x00000003
        /*11ac*/ 	.word	0x00038840
        /*11b0*/ 	.short	0x010a
        /*11b2*/ 	.byte	0x3f
	.zero		1


	//   ....[92]....
        /*11b4*/ 	.word	0x0002c490
        /*11b8*/ 	.word	0x0000001b
        /*11bc*/ 	.word	0x00038840
        /*11c0*/ 	.short	0x010a
        /*11c2*/ 	.byte	0x3f
	.zero		1


	//   ....[93]....
        /*11c4*/ 	.word	0x0002c4e0
        /*11c8*/ 	.word	0x00000003
        /*11cc*/ 	.word	0x00038860
        /*11d0*/ 	.short	0x010a
        /*11d2*/ 	.byte	0x3f
	.zero		1


	//----- nvinfo : EIATTR_NUM_MBARRIERS
	.align		4
.L_153:
        /*11d4*/ 	.byte	0x03, 0x38
        /*11d6*/ 	.short	0x0016


	//----- nvinfo : EIATTR_EXIT_INSTR_OFFSETS
	.align		4
        /*11d8*/ 	.byte	0x04, 0x1c
        /*11da*/ 	.short	(.L_155 - .L_154)


	//   ....[0]....
.L_154:
        /*11dc*/ 	.word	0x00027910


	//----- nvinfo : EIATTR_MAX_THREADS
	.align		4
.L_155:
        /*11e0*/ 	.byte	0x04, 0x05
        /*11e2*/ 	.short	(.L_157 - .L_156)
.L_156:
        /*11e4*/ 	.word	0x00000180
        /*11e8*/ 	.word	0x00000001
        /*11ec*/ 	.word	0x00000001


	//----- nvinfo : EIATTR_CRS_STACK_SIZE
	.align		4
.L_157:
        /*11f0*/ 	.byte	0x04, 0x1e
        /*11f2*/ 	.short	(.L_159 - .L_158)
.L_158:
        /*11f4*/ 	.word	0x00000000


	//----- nvinfo : EIATTR_CBANK_PARAM_SIZE
	.align		4
.L_159:
        /*11f8*/ 	.byte	0x03, 0x19
        /*11fa*/ 	.short	0x0af0


	//----- nvinfo : EIATTR_PARAM_CBANK
	.align		4
        /*11fc*/ 	.byte	0x04, 0x0a
        /*11fe*/ 	.short	(.L_161 - .L_160)
	.align		4
.L_160:
        /*1200*/ 	.word	index@(.nv.constant0._ZN7cutlass13device_kernelIN5flash11enable_sm90INS1_16FlashAttnFwdSm90INS1_25CollectiveMainloopFwdSm90ILi2EN4cute5tupleIJNS5_1CILi1EEES8_S8_EEENS6_IJNS7_ILi128EEENS7_ILi80EEENS7_ILi256EEEEEELi256ENS_6half_tEfNS_4arch4Sm90ELb0ELb0ELb1ELb1ELb1ELb1ELb0ELb1ELb1ELb1ELb0ELb0EEENS1_21CollectiveEpilogueFwdINS6_IJSA_SC_SB_EEES9_SE_SG_Li256ELb1ELb1ELb0ELb0EEENS1_36VarlenDynamicPersistentTileSchedulerILi128ELi80ELi256ELi128ELb0ELb1ELb1ELb0ELb1ELb1EEEEEEEEEvNT_6ParamsE)
        /*1204*/ 	.short	0x0210
        /*1206*/ 	.short	0x0af0


	//----- nvinfo : EIATTR_SW_WAR
	.align		4
.L_161:
        /*1208*/ 	.byte	0x04, 0x36
        /*120a*/ 	.short	(.L_163 - .L_162)
.L_162:
        /*120c*/ 	.word	0x00000008
.L_163:


//--------------------- .nv.info._ZN7cutlass13device_kernelIN5flash11enable_sm90INS1_16FlashAttnFwdSm90INS1_25CollectiveMainloopFwdSm90ILi2EN4cute5tupleIJNS5_1CILi1EEES8_S8_EEENS6_IJNS7_ILi128EEENS7_ILi64EEENS7_ILi256EEEEEELi256ENS_6half_tEfNS_4arch4Sm90ELb0ELb1ELb1ELb0ELb1ELb0ELb0ELb1ELb1ELb1ELb0ELb0EEENS1_21CollectiveEpilogueFwdINS6_IJSA_SC_SB_EEES9_SE_SG_Li256ELb0ELb1ELb0ELb0EEENS1_30DynamicPersistentTileSchedulerILi256ELi128ELb0ELb1ELb1EEEEEEEEEvNT_6ParamsE --------------------------
	.section	.nv.info._ZN7cutlass13device_kernelIN5flash11enable_sm90INS1_16FlashAttnFwdSm90INS1_25CollectiveMainloopFwdSm90ILi2EN4cute5tupleIJNS5_1CILi1EEES8_S8_EEENS6_IJNS7_ILi128EEENS7_ILi64EEENS7_ILi256EEEEEELi256ENS_6half_tEfNS_4arch4Sm90ELb0ELb1ELb1ELb0ELb1ELb0ELb0ELb1ELb1ELb1ELb0ELb0EEENS1_21CollectiveEpilogueFwdINS6_IJSA_SC_SB_EEES9_SE_SG_Li256ELb0ELb1ELb0ELb0EEENS1_30DynamicPersistentTileSchedulerILi256ELi128ELb0ELb1ELb1EEEEEEEEEvNT_6ParamsE,"",@"SHT_CUDA_INFO"
	.sectionflags	@""
	.align	4


	//----- nvinfo : EIATTR_CUDA_API_VERSION
	.align		4
        /*0000*/ 	.byte	0x04, 0x37
        /*0002*/ 	.short	(.L_165 - .L_164)
.L_164:
        /*0004*/ 	.word	0x00000082


	//----- nvinfo : EIATTR_KPARAM_INFO
	.align		4
.L_165:
        /*0008*/ 	.byte	0x04, 0x17
        /*000a*/ 	.short	(.L_167 - .L_166)
.L_166:
        /*000c*/ 	.word	0x00000000
        /*0010*/ 	.short	0x0000
        /*0012*/ 	.short	0x0070
        /*0014*/ 	.byte	0x00, 0xf0, 0x01, 0x2a


	//----- nvinfo : EIATTR_SPARSE_MMA_MASK
	.align		4
.L_167:
        /*0018*/ 	.byte	0x03, 0x50
        /*001a*/ 	.short	0x0000


	//----- nvinfo : EIATTR_MAXREG_COUNT
	.align		4
        /*001c*/ 	.byte	0x03, 0x1b
        /*001e*/ 	.short	0x00a8


	//----- nvinfo : EIATTR_NUM_BARRIERS
	.align		4
        /*0020*/ 	.byte	0x02, 0x4c
        /*0022*/ 	.byte	0x09
	.zero		1


	//----- nvinfo : EIATTR_EXTERNS
	.align		4
        /*0024*/ 	.byte	0x04, 0x0f
        /*0026*/ 	.short	(.L_169 - .L_168)


	//   ....[0]....
	.align		4
.L_168:
        /*0028*/ 	.word	index@(__assertfail)


	//----- nvinfo : EIATTR_ANNOTATIONS
	.align		4
.L_169:
        /*002c*/ 	.byte	0x04, 0x55
        /*002e*/ 	.short	(.L_171 - .L_170)


	//   ....[0]....
.L_170:
        /*0030*/ 	.word	0x00000001
        /*0034*/ 	.byte	0xa0, 0x08, 0x00, 0x00, 0x01, 0x00, 0x00, 0x00, 0x60, 0x09, 0x00, 0x00, 0x01, 0x00, 0x00, 0x00
        /*0044*/ 	.byte	0xd0, 0x05, 0x01, 0x00, 0x01, 0x00, 0x00, 0x00, 0x70, 0x06, 0x01, 0x00, 0x01, 0x00, 0x00, 0x00
        /*0054*/ 	.byte	0x20, 0x07, 0x01, 0x00, 0x01, 0x00, 0x00, 0x00, 0xf0, 0x2d, 0x01, 0x00, 0x01, 0x00, 0x00, 0x00
        /*0064*/ 	.byte	0x10, 0x2e, 0x01, 0x00, 0x01, 0x00, 0x00, 0x00, 0x00, 0x46, 0x01, 0x00, 0x01, 0x00, 0x00, 0x00
        /*0074*/ 	.byte	0xa0, 0x47, 0x01, 0x00


	//----- nvinfo : EIATTR_MERCURY_ISA_VERSION
	.align		4
.L_171:
        /*0078*/ 	.byte	0x03, 0x5f
        /*007a*/ 	.short	0x0101


	//----- nvinfo : EIATTR_INT_WARP_WIDE_INSTR_OFFSETS
	.align		4
        /*007c*/ 	.byte	0x04, 0x31
        /*007e*/ 	.short	(.L_173 - .L_172)


	//   ....[0]....
.L_172:
        /*0080*/ 	.word	0x000000c0


	//   ....[1]....
        /*0084*/ 	.word	0x000000d0


	//   ....[2]....
        /*0088*/ 	.word	0x00000170


	//   ....[3]....
        /*008c*/ 	.word	0x00011390


	//   ....[4]....
        /*0090*/ 	.word	0x00011420


	//   ....[5]....
        /*0094*/ 	.word	0x00013e00


	//   ....[6]....
        /*0098*/ 	.word	0x00013e90


	//----- nvinfo : EIATTR_COOP_GROUP_MASK_REGIDS
	.align		4
.L_173:
        /*009c*/ 	.byte	0x04, 0x29
        /*009e*/ 	.short	(.L_175 - .L_174)


	//   ....[0]....
.L_174:
        /*00a0*/ 	.word	0xffffffff


	//   ....[1]....
        /*00a4*/ 	.word	0xffffffff


	//   ....[2]....
        /*00a8*/ 	.word	0xffffffff


	//   ....[3]....
        /*00ac*/ 	.word	0xffffffff


	//   ....[4]....
        /*00b0*/ 	.word	0xffffffff


	//   ....[5]....
        /*00b4*/ 	.word	0xffffffff


	//   ....[6]....
        /*00b8*/ 	.word	0xffffffff


	//   ....[7]....
        /*00bc*/ 	.word	0xffffffff


	//   ....[8]....
        /*00c0*/ 	.word	0xffffffff


	//   ....[9]....
        /*00c4*/ 	.word	0xffffffff


	//   ....[10]....
        /*00c8*/ 	.word	0xffffffff


	//   ....[11]....
        /*00cc*/ 	.word	0xffffffff


	//   ....[12]....
        /*00d0*/ 	.word	0xffffffff


	//   ....[13]....
        /*00d4*/ 	.word	0xffffffff


	//   ....[14]....
        /*00d8*/ 	.word	0xffffffff


	//   ....[15]....
        /*00dc*/ 	.word	0xffffffff


	//   ....[16]....
        /*00e0*/ 	.word	0xffffffff


	//   ....[17]....
        /*00e4*/ 	.word	0xffffffff


	//   ....[18]....
        /*00e8*/ 	.word	0xffffffff


	//   ....[19]....
        /*00ec*/ 	.word	0xffffffff


	//   ....[20]....
        /*00f0*/ 	.word	0xffffffff


	//   ....[21]....
        /*00f4*/ 	.word	0xffffffff


	//   ....[22]....
        /*00f8*/ 	.word	0xffffffff


	//   ....[23]....
        /*00fc*/ 	.word	0xffffffff


	//   ....[24]....
        /*0100*/ 	.word	0xffffffff


	//   ....[25]....
        /*0104*/ 	.word	0xffffffff


	//   ....[26]....
        /*0108*/ 	.word	0xffffffff


	//   ....[27]....
        /*010c*/ 	.word	0xffffffff


	//   ....[28]....
        /*0110*/ 	.word	0xffffffff


	//   ....[29]....
        /*0114*/ 	.word	0xffffffff


	//   ....[30]....
        /*0118*/ 	.word	0xffffffff


	//   ....[31]....
        /*011c*/ 	.word	0xffffffff


	//   ....[32]....
        /*0120*/ 	.word	0xffffffff


	//   ....[33]....
        /*0124*/ 	.word	0xffffffff


	//   ....[34]....
        /*0128*/ 	.word	0xffffffff


	//   ....[35]....
        /*012c*/ 	.word	0xffffffff


	//   ....[36]....
        /*0130*/ 	.word	0xffffffff


	//   ....[37]....
        /*0134*/ 	.word	0xffffffff


	//   ....[38]....
        /*0138*/ 	.word	0xffffffff


	//   ....[39]....
        /*013c*/ 	.word	0xffffffff


	//   ....[40]....
        /*0140*/ 	.word	0xffffffff


	//   ....[41]....
        /*0144*/ 	.word	0xffffffff


	//   ....[42]....
        /*0148*/ 	.word	0xffffffff


	//   ....[43]....
        /*014c*/ 	.word	0xffffffff


	//   ....[44]....
        /*0150*/ 	.word	0xffffffff


	//   ....[45]....
        /*0154*/ 	.word	0xffffffff


	//   ....[46]....
        /*0158*/ 	.word	0xffffffff


	//   ....[47]....
        /*015c*/ 	.word	0xffffffff


	//   ....[48]....
        /*0160*/ 	.word	0xffffffff


	//   ....[49]....
        /*0164*/ 	.word	0xffffffff


	//   ....[50]....
        /*0168*/ 	.word	0xffffffff


	//   ....[51]....
        /*016c*/ 	.word	0xffffffff


	//   ....[52]....
        /*0170*/ 	.word	0xffffffff


	//   ....[53]....
        /*0174*/ 	.word	0xffffffff


	//   ....[54]....
        /*0178*/ 	.word	0xffffffff


	//   ....[55]....
        /*017c*/ 	.word	0xffffffff


	//   ....[56]....
        /*0180*/ 	.word	0xffffffff


	//   ....[57]....
        /*0184*/ 	.word	0xffffffff


	//   ....[58]....
        /*0188*/ 	.word	0xffffffff


	//   ....[59]....
        /*018c*/ 	.word	0xffffffff


	//   ....[60]....
        /*0190*/ 	.word	0xffffffff


	//   ....[61]....
        /*0194*/ 	.word	0xffffffff


	//   ....[62]....
        /*0198*/ 	.word	0xffffffff


	//   ....[63]....
        /*019c*/ 	.word	0xffffffff


	//   ....[64]....
        /*01a0*/ 	.word	0xffffffff


	//   ....[65]....
        /*01a4*/ 	.word	0xffffffff


	//   ....[66]....
        /*01a8*/ 	.word	0xffffffff


	//   ....[67]....
        /*01ac*/ 	.word	0xffffffff


	//   ....[68]....
        /*01b0*/ 	.word	0xffffffff


	//   ....[69]....
        /*01b4*/ 	.word	0xffffffff


	//   ....[70]....
        /*01b8*/ 	.word	0xffffffff


	//   ....[71]....
        /*01bc*/ 	.word	0xffffffff


	//   ....[72]....
        /*01c0*/ 	.word	0xffffffff


	//   ....[73]....
        /*01c4*/ 	.word	0xffffffff


	//   ....[74]....
        /*01c8*/ 	.word	0xffffffff


	//   ....[75]....
        /*01cc*/ 	.word	0xffffffff


	//   ....[76]....
        /*01d0*/ 	.word	0xffffffff


	//   ....[77]....
        /*01d4*/ 	.word	0xffffffff


	//   ....[78]....
        /*01d8*/ 	.word	0xffffffff


	//   ....[79]....
        /*01dc*/ 	.word	0xffffffff


	//   ....[80]....
        /*01e0*/ 	.word	0xffffffff


	//   ....[81]....
        /*01e4*/ 	.word	0xffffffff


	//   ....[82]....
        /*01e8*/ 	.word	0xffffffff


	//   ....[83]....
        /*01ec*/ 	.word	0xffffffff


	//   ....[84]....
        /*01f0*/ 	.word	0xffffffff


	//   ....[85]....
        /*01f4*/ 	.word	0xffffffff


	//   ....[86]....
        /*01f8*/ 	.word	0xffffffff


	//   ....[87]....
        /*01fc*/ 	.word	0xffffffff


	//   ....[88]....
        /*0200*/ 	.word	0xffffffff


	//   ....[89]....
        /*0204*/ 	.word	0xffffffff


	//   ....[90]....
        /*0208*/ 	.word	0xffffffff


	//   ....[91]....
        /*020c*/ 	.word	0xffffffff


	//   ....[92]....
        /*0210*/ 	.word	0xffffffff


	//   ....[93]....
        /*0214*/ 	.word	0xffffffff


	//   ....[94]....
        /*0218*/ 	.word	0xffffffff


	//   ....[95]....
        /*021c*/ 	.word	0xffffffff


	//   ....[96]....
        /*0220*/ 	.word	0xffffffff


	//   ....[97]....
        /*0224*/ 	.word	0xffffffff


	//   ....[98]....
        /*0228*/ 	.word	0xffffffff


	//   ....[99]....
        /*022c*/ 	.word	0xffffffff


	//   ....[100]....
        /*0230*/ 	.word	0xffffffff


	//   ....[101]....
        /*0234*/ 	.word	0xffffffff


	//   ....[102]....
        /*0238*/ 	.word	0xffffffff


	//   ....[103]....
        /*023c*/ 	.word	0xffffffff


	//   ....[104]....
        /*0240*/ 	.word	0x0500000f


	//   ....[105]....
        /*0244*/ 	.word	0x0500000f


	//   ....[106]....
        /*0248*/ 	.word	0x0500000f


	//   ....[107]....
        /*024c*/ 	.word	0x0500000f


	//   ....[108]....
        /*0250*/ 	.word	0x0500000f


	//   ....[109]....
        /*0254*/ 	.word	0x0500000f


	//   ....[110]....
        /*0258*/ 	.word	0x0500000f


	//   ....[111]....
        /*025c*/ 	.word	0x0500000f


	//   ....[112]....
        /*0260*/ 	.word	0x0500000f


	//   ....[113]....
        /*0264*/ 	.word	0x0500000f


	//   ....[114]....
        /*0268*/ 	.word	0x0500000f


	//   ....[115]....
        /*026c*/ 	.word	0x0500000f


	//   ....[116]....
        /*0270*/ 	.word	0x0500000f


	//   ....[117]....
        /*0274*/ 	.word	0x0500000f


	//   ....[118]....
        /*0278*/ 	.word	0x0500000f


	//   ....[119]....
        /*027c*/ 	.word	0x0500000f


	//   ....[120]....
        /*0280*/ 	.word	0x0500000f


	//   ....[121]....
        /*0284*/ 	.word	0x0500000f


	//   ....[122]....
        /*0288*/ 	.word	0x0500000f


	//   ....[123]....
        /*028c*/ 	.word	0x0500000f


	//   ....[124]....
        /*0290*/ 	.word	0x0500000f


	//   ....[125]....
        /*0294*/ 	.word	0x0500000f


	//   ....[126]....
        /*0298*/ 	.word	0x0500000f


	//   ....[127]....
        /*029c*/ 	.word	0x0500000f


	//   ....[128]....
        /*02a0*/ 	.word	0x0500000f


	//   ....[129]....
        /*02a4*/ 	.word	0x0500000f


	//   ....[130]....
        /*02a8*/ 	.word	0x0500000f


	//   ....[131]....
        /*02ac*/ 	.word	0x0500000f


	//   ....[132]....
        /*02b0*/ 	.word	0x0500000f


	//   ....[133]....
        /*02b4*/ 	.word	0x0500000f


	//   ....[134]....
        /*02b8*/ 	.word	0x0500000f


	//   ....[135]....
        /*02bc*/ 	.word	0x0500000f


	//   ....[136]....
        /*02c0*/ 	.word	0x0500000f


	//   ....[137]....
        /*02c4*/ 	.word	0x0500000f


	//   ....[138]....
        /*02c8*/ 	.word	0x0500000f


	//   ....[139]....
        /*02cc*/ 	.word	0x0500000f


	//   ....[140]....
        /*02d0*/ 	.word	0x0500000f


	//   ....[141]....
        /*02d4*/ 	.word	0x0500000f


	//   ....[142]....
        /*02d8*/ 	.word	0x0500000f


	//   ....[143]....
        /*02dc*/ 	.word	0x0500000f


	//   ....[144]....
        /*02e0*/ 	.word	0x0500000f


	//   ....[145]....
        /*02e4*/ 	.word	0x0500000f


	//   ....[146]....
        /*02e8*/ 	.word	0x0500000f


	//   ....[147]....
        /*02ec*/ 	.word	0x0500000f


	//   ....[148]....
        /*02f0*/ 	.word	0x0500000f


	//   ....[149]....
        /*02f4*/ 	.word	0x0500000f


	//   ....[150]....
        /*02f8*/ 	.word	0x0500000f


	//   ....[151]....
        /*02fc*/ 	.word	0x0500000f


	//   ....[152]....
        /*0300*/ 	.word	0x0500000f


	//   ....[153]....
        /*0304*/ 	.word	0x0500000f


	//   ....[154]....
        /*0308*/ 	.word	0x0500000f


	//----- nvinfo : EIATTR_COOP_GROUP_INSTR_OFFSETS
	.align		4
.L_175:
        /*030c*/ 	.byte	0x04, 0x28
        /*030e*/ 	.short	(.L_177 - .L_176)


	//   ....[0]....
.L_176:
        /*0310*/ 	.word	0x00000070


	//   ....[1]....
        /*0314*/ 	.word	0x000000b0


	//   ....[2]....
        /*0318*/ 	.word	0x000002d0


	//   ....[3]....
        /*031c*/ 	.word	0x00000430


	//   ....[4]....
        /*0320*/ 	.word	0x00000550


	//   ....[5]....
        /*0324*/ 	.word	0x000006b0


	//   ....[6]....
        /*0328*/ 	.word	0x000019e0


	//   ....[7]....
        /*032c*/ 	.word	0x000028d0


	//   ....[8]....
        /*0330*/ 	.word	0x00002e30


	//   ....[9]....
        /*0334*/ 	.word	0x00003890


	//   ....[10]....
        /*0338*/ 	.word	0x00003980


	//   ....[11]....
        /*033c*/ 	.word	0x00003c80


	//   ....[12]....
        /*0340*/ 	.word	0x00003cf0


	//   ....[13]....
        /*0344*/ 	.word	0x00005dd0


	//   ....[14]....
        /*0348*/ 	.word	0x000062a0


	//   ....[15]....
        /*034c*/ 	.word	0x00006990


	//   ....[16]....
        /*0350*/ 	.word	0x00006a90


	//   ....[17]....
        /*0354*/ 	.word	0x00006e40


	//   ....[18]....
        /*0358*/ 	.word	0x00006e90


	//   ....[19]....
        /*035c*/ 	.word	0x000090b0


	//   ....[20]....
        /*0360*/ 	.word	0x000090c0


	//   ....[21]....
        /*0364*/ 	.word	0x000090f0


	//   ....[22]....
        /*0368*/ 	.word	0x00009100


	//   ....[23]....
        /*036c*/ 	.word	0x0000aea0


	//   ....[24]....
        /*0370*/ 	.word	0x0000b360


	//   ....[25]....
        /*0374*/ 	.word	0x0000ba50


	//   ....[26]....
        /*0378*/ 	.word	0x0000bb50


	//   ....[27]....
        /*037c*/ 	.word	0x0000bee0


	//   ....[28]....
        /*0380*/ 	.word	0x0000bf50


	//   ....[29]....
        /*0384*/ 	.word	0x0000cf70


	//   ....[30]....
        /*0388*/ 	.word	0x0000cfa0


	//   ....[31]....
        /*038c*/ 	.word	0x0000d060


	//   ....[32]....
        /*0390*/ 	.word	0x0000d070


	//   ....[33]....
        /*0394*/ 	.word	0x0000ee00


	//   ....[34]....
        /*0398*/ 	.word	0x0000ee50


	//   ....[35]....
        /*039c*/ 	.word	0x0000eeb0


	//   ....[36]....
        /*03a0*/ 	.word	0x0000eee0


	//   ....[37]....
        /*03a4*/ 	.word	0x0000f3b0


	//   ....[38]....
        /*03a8*/ 	.word	0x0000f3f0


	//   ....[39]....
        /*03ac*/ 	.word	0x0000f530


	//   ....[40]....
        /*03b0*/ 	.word	0x0000f550


	//   ....[41]....
        /*03b4*/ 	.word	0x0000f690


	//   ....[42]....
        /*03b8*/ 	.word	0x0000f6b0


	//   ....[43]....
        /*03bc*/ 	.word	0x0000f800


	//   ....[44]....
        /*03c0*/ 	.word	0x0000f820


	//   ....[45]....
        /*03c4*/ 	.word	0x0000ffb0


	//   ....[46]....
        /*03c8*/ 	.word	0x0000ffc0


	//   ....[47]....
        /*03cc*/ 	.word	0x00010100


	//   ....[48]....
        /*03d0*/ 	.word	0x00010120


	//   ....[49]....
        /*03d4*/ 	.word	0x00010260


	//   ....[50]....
        /*03d8*/ 	.word	0x00010280


	//   ....[51]....
        /*03dc*/ 	.word	0x000103d0


	//   ....[52]....
        /*03e0*/ 	.word	0x000103f0


	//   ....[53]....
        /*03e4*/ 	.word	0x00010600


	//   ....[54]....
        /*03e8*/ 	.word	0x00011f10


	//   ....[55]....
        /*03ec*/ 	.word	0x00011f30


	//   ....[56]....
        /*03f0*/ 	.word	0x00011f40


	//   ....[57]....
        /*03f4*/ 	.word	0x00011f80


	//   ....[58]....
        /*03f8*/ 	.word	0x00012020


	//   ....[59]....
        /*03fc*/ 	.word	0x00012040


	//   ....[60]....
        /*0400*/ 	.word	0x000120e0


	//   ....[61]....
        /*0404*/ 	.word	0x00012100


	//   ....[62]....
        /*0408*/ 	.word	0x00012770


	//   ....[63]....
        /*040c*/ 	.word	0x00012790


	//   ....[64]....
        /*0410*/ 	.word	0x000127c0


	//   ....[65]....
        /*0414*/ 	.word	0x00012800


	//   ....[66]....
        /*0418*/ 	.word	0x00012890


	//   ....[67]....
        /*041c*/ 	.word	0x000128c0


	//   ....[68]....
        /*0420*/ 	.word	0x00012950


	//   ....[69]....
        /*0424*/ 	.word	0x00012980


	//   ....[70]....
        /*0428*/ 	.word	0x00012a10


	//   ....[71]....
        /*042c*/ 	.word	0x00012a30


	//   ....[72]....
        /*0430*/ 	.word	0x00012ad0


	//   ....[73]....
        /*0434*/ 	.word	0x00012b00


	//   ....[74]....
        /*0438*/ 	.word	0x00012b90


	//   ....[75]....
        /*043c*/ 	.word	0x00012bc0


	//   ....[76]....
        /*0440*/ 	.word	0x00012c50


	//   ....[77]....
        /*0444*/ 	.word	0x00012c70


	//   ....[78]....
        /*0448*/ 	.word	0x000133c0


	//   ....[79]....
        /*044c*/ 	.word	0x000133f0


	//   ....[80]....
        /*0450*/ 	.word	0x00013400


	//   ....[81]....
        /*0454*/ 	.word	0x00013420


	//   ....[82]....
        /*0458*/ 	.word	0x00013490


	//   ....[83]....
        /*045c*/ 	.word	0x000134b0


	//   ....[84]....
        /*0460*/ 	.word	0x00013510


	//   ....[85]....
        /*0464*/ 	.word	0x00013530


	//   ....[86]....
        /*0468*/ 	.word	0x00013800


	//   ....[87]....
        /*046c*/ 	.word	0x00013820


	//   ....[88]....
        /*0470*/ 	.word	0x00013840


	//   ....[89]....
        /*0474*/ 	.word	0x000138e0


	//   ....[90]....
        /*0478*/ 	.word	0x00013900


	//   ....[91]....
        /*047c*/ 	.word	0x000139a0


	//   ....[92]....
        /*0480*/ 	.word	0x000139c0


	//   ....[93]....
        /*0484*/ 	.word	0x000139d0


	//   ....[94]....
        /*0488*/ 	.word	0x00013ff0


	//   ....[95]....
        /*048c*/ 	.word	0x00014010


	//   ....[96]....
        /*0490*/ 	.word	0x00014020


	//   ....[97]....
        /*0494*/ 	.word	0x00014040


	//   ....[98]....
        /*0498*/ 	.word	0x00014100


	//   ....[99]....
        /*049c*/ 	.word	0x00014130


	//   ....[100]....
        /*04a0*/ 	.word	0x00014140


	//   ....[101]....
        /*04a4*/ 	.word	0x000141d0


	//   ....[102]....
        /*04a8*/ 	.word	0x00014540


	//   ....[103]....
        /*04ac*/ 	.word	0x00014720


	//   ....[104]....
        /*04b0*/ 	.word	0x00014d90


	//   ....[105]....
        /*04b4*/ 	.word	0x00014e70


	//   ....[106]....
        /*04b8*/ 	.word	0x00014f10


	//   ....[107]....
        /*04bc*/ 	.word	0x00014f90


	//   ....[108]....
        /*04c0*/ 	.word	0x00015060


	//   ....[109]....
        /*04c4*/ 	.word	0x000150f0


	//   ....[110]....
        /*04c8*/ 	.word	0x000151d0


	//   ....[111]....
        /*04cc*/ 	.word	0x00015260


	//   ....[112]....
        /*04d0*/ 	.word	0x00015330


	//   ....[113]....
        /*04d4*/ 	.word	0x000153c0


	//   ....[114]....
        /*04d8*/ 	.word	0x00015430


	//   ....[115]....
        /*04dc*/ 	.word	0x000154b0


	//   ....[116]....
        /*04e0*/ 	.word	0x00015580


	//   ....[117]....
        /*04e4*/ 	.word	0x000155f0


	//   ....[118]....
        /*04e8*/ 	.word	0x000156f0


	//   ....[119]....
        /*04ec*/ 	.word	0x00015770


	//   ....[120]....
        /*04f0*/ 	.word	0x00015860


	//   ....[121]....
        /*04f4*/ 	.word	0x000158d0


	//   ....[122]....
        /*04f8*/ 	.word	0x000159d0


	//   ....[123]....
        /*04fc*/ 	.word	0x00015a40


	//   ....[124]....
        /*0500*/ 	.word	0x00015b40


	//   ....[125]....
        /*0504*/ 	.word	0x00015bc0


	//   ....[126]....
        /*0508*/ 	.word	0x00015cb0


	//   ....[127]....
        /*050c*/ 	.word	0x00015d20


	//   ....[128]....
        /*0510*/ 	.word	0x00015e00


	//   ....[129]....
        /*0514*/ 	.word	0x00015f30


	//   ....[130]....
        /*0518*/ 	.word	0x00015fe0


	//   ....[131]....
        /*051c*/ 	.word	0x00016040


	//   ....[132]....
        /*0520*/ 	.word	0x00016110


	//   ....[133]....
        /*0524*/ 	.word	0x00016170


	//   ....[134]....
        /*0528*/ 	.word	0x00016240


	//   ....[135]....
        /*052c*/ 	.word	0x000162a0


	//   ....[136]....
        /*0530*/ 	.word	0x00016370


	//   ....[137]....
        /*0534*/ 	.word	0x00016450


	//   ....[138]....
        /*0538*/ 	.word	0x000164f0


	//   ....[139]....
        /*053c*/ 	.word	0x00016550


	//   ....[140]....
        /*0540*/ 	.word	0x00016660


	//   ....[141]....
        /*0544*/ 	.word	0x000166c0


	//   ....[142]....
        /*0548*/ 	.word	0x000167d0


	//   ....[143]....
        /*054c*/ 	.word	0x00016830


	//   ....[144]....
        /*0550*/ 	.word	0x000168f0


	//   ....[145]....
        /*0554*/ 	.word	0x00016a50


	//   ....[146]....
        /*0558*/ 	.word	0x00016af0


	//   ....[147]....
        /*055c*/ 	.word	0x00016b50


	//   ....[148]....
        /*0560*/ 	.word	0x00016c20


	//   ....[149]....
        /*0564*/ 	.word	0x00016d00


	//   ....[150]....
        /*0568*/ 	.word	0x00016dc0


	//   ....[151]....
        /*056c*/ 	.word	0x00016ea0


	//   ....[152]....
        /*0570*/ 	.word	0x00016f60


	//   ....[153]....
        /*0574*/ 	.word	0x00017070


	//   ....[154]....
        /*0578*/ 	.word	0x00017190


	//----- nvinfo : EIATTR_REG_RECONFIG
	.align		4
.L_177:
        /*057c*/ 	.byte	0x01, 0x54
	.zero		2


	//----- nvinfo : EIATTR_SYSCALL_OFFSETS
	.align		4
        /*0580*/ 	.byte	0x04, 0x46
        /*0582*/ 	.short	(.L_179 - .L_178)


	//   ....[0]....
.L_178:
        /*0584*/ 	.word	0x00001bc0


	//   ....[1]....
        /*0588*/ 	.word	0x00011580


	//   ....[2]....
        /*058c*/ 	.word	0x000116d0


	//   ....[3]....
        /*0590*/ 	.word	0x000117c0


	//   ....[4]....
        /*0594*/ 	.word	0x00012420


	//----- nvinfo : EIATTR_MBARRIER_INSTR_OFFSETS
	.align		4
.L_179:
        /*0598*/ 	.byte	0x04, 0x39
        /*059a*/ 	.short	(.L_181 - .L_180)


	//   ....[0]....
.L_180:
        /*059c*/ 	.word	0x00000180
        /*05a0*/ 	.word	0x000000ff
        /*05a4*/ 	.word	0x00030800
        /*05a8*/ 	.short	0x0100
        /*05aa*/ 	.byte	0x08
	.zero		1


	//   ....[1]....
        /*05ac*/ 	.word	0x00000190
        /*05b0*/ 	.word	0x000000ff
        /*05b4*/ 	.word	0x00030820
        /*05b8*/ 	.short	0x0100
        /*05ba*/ 	.byte	0x08
	.zero		1


	//   ....[2]....
        /*05bc*/ 	.word	0x00000280
        /*05c0*/ 	.word	0x000000ff
        /*05c4*/ 	.word	0x00030830
        /*05c8*/ 	.short	0x0100
        /*05ca*/ 	.byte	0x08
	.zero		1


	//   ....[3]....
        /*05cc*/ 	.word	0x00000290
        /*05d0*/ 	.word	0x000000ff
        /*05d4*/ 	.word	0x00030840
        /*05d8*/ 	.short	0x0100
        /*05da*/ 	.byte	0x08
	.zero		1


	//   ....[4]....
        /*05dc*/ 	.word	0x000002a0
        /*05e0*/ 	.word	0x000000ff
        /*05e4*/ 	.word	0x00030838
        /*05e8*/ 	.short	0x0100
        /*05ea*/ 	.byte	0x08
	.zero		1


	//   ....[5]....
        /*05ec*/ 	.word	0x000002b0
        /*05f0*/ 	.word	0x000000ff
        /*05f4*/ 	.word	0x00030848
        /*05f8*/ 	.short	0x0100
        /*05fa*/ 	.byte	0x08
	.zero		1


	//   ....[6]....
        /*05fc*/ 	.word	0x000003e0
        /*0600*/ 	.word	0x000000ff
        /*0604*/ 	.word	0x00030850
        /*0608*/ 	.short	0x0100
        /*060a*/ 	.byte	0x08
	.zero		1


	//   ....[7]....
        /*060c*/ 	.word	0x000003f0
        /*0610*/ 	.word	0x000000ff
        /*0614*/ 	.word	0x00030860
        /*0618*/ 	.short	0x0100
        /*061a*/ 	.byte	0x08
	.zero		1


	//   ....[8]....
        /*061c*/ 	.word	0x00000400
        /*0620*/ 	.word	0x000000ff
        /*0624*/ 	.word	0x00030858
        /*0628*/ 	.short	0x0100
        /*062a*/ 	.byte	0x08
	.zero		1


	//   ....[9]....
        /*062c*/ 	.word	0x00000410
        /*0630*/ 	.word	0x000000ff
        /*0634*/ 	.word	0x00030868
        /*0638*/ 	.short	0x0100
        /*063a*/ 	.byte	0x08
	.zero		1


	//   ....[10]....
        /*063c*/ 	.word	0x00000500
        /*0640*/ 	.word	0x000000ff
        /*0644*/ 	.word	0x00030870
        /*0648*/ 	.short	0x0100
        /*064a*/ 	.byte	0x06
	.zero		1


	//   ....[11]....
        /*064c*/ 	.word	0x00000510
        /*0650*/ 	.word	0x000000ff
        /*0654*/ 	.word	0x00030880
        /*0658*/ 	.short	0x0100
        /*065a*/ 	.byte	0x06
	.zero		1


	//   ....[12]....
        /*065c*/ 	.word	0x00000520
        /*0660*/ 	.word	0x000000ff
        /*0664*/ 	.word	0x00030878
        /*0668*/ 	.short	0x0100
        /*066a*/ 	.byte	0x06
	.zero		1


	//   ....[13]....
        /*066c*/ 	.word	0x00000530
        /*0670*/ 	.word	0x000000ff
        /*0674*/ 	.word	0x00030888
        /*0678*/ 	.short	0x0100
        /*067a*/ 	.byte	0x06
	.zero		1


	//   ....[14]....
        /*067c*/ 	.word	0x00000660
        /*0680*/ 	.word	0x000000ff
        /*0684*/ 	.word	0x00030890
        /*0688*/ 	.short	0x0100
        /*068a*/ 	.byte	0x08
	.zero		1


	//   ....[15]....
        /*068c*/ 	.word	0x00000670
        /*0690*/ 	.word	0x000000ff
        /*0694*/ 	.word	0x000308a0
        /*0698*/ 	.short	0x0100
        /*069a*/ 	.byte	0x08
	.zero		1


	//   ....[16]....
        /*069c*/ 	.word	0x00000680
        /*06a0*/ 	.word	0x000000ff
        /*06a4*/ 	.word	0x00030898
        /*06a8*/ 	.short	0x0100
        /*06aa*/ 	.byte	0x08
	.zero		1


	//   ....[17]....
        /*06ac*/ 	.word	0x00000690
        /*06b0*/ 	.word	0x000000ff
        /*06b4*/ 	.word	0x000308a8
        /*06b8*/ 	.short	0x0100
        /*06ba*/ 	.byte	0x08
	.zero		1


	//   ....[18]....
        /*06bc*/ 	.word	0x000007d0
        /*06c0*/ 	.word	0x000000ff
        /*06c4*/ 	.word	0x000308b0
        /*06c8*/ 	.short	0x0100
        /*06ca*/ 	.byte	0x08
	.zero		1


	//   ....[19]....
        /*06cc*/ 	.word	0x000007e0
        /*06d0*/ 	.word	0x000000ff
        /*06d4*/ 	.word	0x000308c0
        /*06d8*/ 	.short	0x0100
        /*06da*/ 	.byte	0x08
	.zero		1


	//   ....[20]....
        /*06dc*/ 	.word	0x000007f0
        /*06e0*/ 	.word	0x000000ff
        /*06e4*/ 	.word	0x000308b8
        /*06e8*/ 	.short	0x0100
        /*06ea*/ 	.byte	0x08
	.zero		1


	//   ....[21]....
        /*06ec*/ 	.word	0x00000800
        /*06f0*/ 	.word	0x000000ff
        /*06f4*/ 	.word	0x000308c8
        /*06f8*/ 	.short	0x0100
        /*06fa*/ 	.byte	0x08
	.zero		1


	//   ....[22]....
        /*06fc*/ 	.word	0x00001c60
        /*0700*/ 	.word	0x000000ff
        /*0704*/ 	.word	0x00030800
        /*0708*/ 	.short	0x010a
        /*070a*/ 	.byte	0x28
	.zero		1


	//   ....[23]....
        /*070c*/ 	.word	0x00001ce0
        /*0710*/ 	.word	0x00000003
        /*0714*/ 	.word	0x00030830
        /*0718*/ 	.short	0x010a
        /*071a*/ 	.byte	0x3f
	.zero		1


	//   ....[24]....
        /*071c*/ 	.word	0x00001d20
        /*0720*/ 	.word	0x00000003
        /*0724*/ 	.word	0x00030830
        /*0728*/ 	.short	0x010a
        /*072a*/ 	.byte	0x3f
	.zero		1


	//   ....[25]....
        /*072c*/ 	.word	0x000029c0
        /*0730*/ 	.word	0x000000ff
        /*0734*/ 	.word	0x00000000
        /*0738*/ 	.short	0x0101
        /*073a*/ 	.byte	0x04
	.zero		1


	//   ....[26]....
        /*073c*/ 	.word	0x00004a10
        /*0740*/ 	.word	0x000000ff
        /*0744*/ 	.word	0x00030830
        /*0748*/ 	.short	0x010a
        /*074a*/ 	.byte	0x07
	.zero		1


	//   ....[27]....
        /*074c*/ 	.word	0x00004a50
        /*0750*/ 	.word	0x000000ff
        /*0754*/ 	.word	0x00030830
        /*0758*/ 	.short	0x010a
        /*075a*/ 	.byte	0x07
	.zero		1


	//   ....[28]....
        /*075c*/ 	.word	0x000058f0
        /*0760*/ 	.word	0x000000ff
        /*0764*/ 	.word	0x00030850
        /*0768*/ 	.short	0x010a
        /*076a*/ 	.byte	0x06
	.zero		1


	//   ....[29]....
        /*076c*/ 	.word	0x00005930
        /*0770*/ 	.word	0x000000ff
        /*0774*/ 	.word	0x00030850
        /*0778*/ 	.short	0x010a
        /*077a*/ 	.byte	0x06
	.zero		1


	//   ....[30]....
        /*077c*/ 	.word	0x00005e70
        /*0780*/ 	.word	0x000000ff
        /*0784*/ 	.word	0x00000000
        /*0788*/ 	.short	0x0101
        /*078a*/ 	.byte	0x07
	.zero		1


	//   ....[31]....
        /*078c*/ 	.word	0x00007560
        /*0790*/ 	.word	0x000000ff
        /*0794*/ 	.word	0x00000000
        /*0798*/ 	.short	0x0101
        /*079a*/ 	.byte	0x06
	.zero		1


	//   ....[32]....
        /*079c*/ 	.word	0x00007940
        /*07a0*/ 	.word	0x000000ff
        /*07a4*/ 	.word	0x00030830
        /*07a8*/ 	.short	0x010a
        /*07aa*/ 	.byte	0x07
	.zero		1


	//   ....[33]....
        /*07ac*/ 	.word	0x00007980
        /*07b0*/ 	.word	0x000000ff
        /*07b4*/ 	.word	0x00030830
        /*07b8*/ 	.short	0x010a
        /*07ba*/ 	.byte	0x07
	.zero		1


	//   ....[34]....
        /*07bc*/ 	.word	0x00008820
        /*07c0*/ 	.word	0x000000ff
        /*07c4*/ 	.word	0x00030850
        /*07c8*/ 	.short	0x010a
        /*07ca*/ 	.byte	0x06
	.zero		1


	//   ....[35]....
        /*07cc*/ 	.word	0x00008860
        /*07d0*/ 	.word	0x000000ff
        /*07d4*/ 	.word	0x00030850
        /*07d8*/ 	.short	0x010a
        /*07da*/ 	.byte	0x06
	.zero		1


	//   ....[36]....
        /*07dc*/ 	.word	0x00008d90
        /*07e0*/ 	.word	0x000000ff
        /*07e4*/ 	.word	0x00000000
        /*07e8*/ 	.short	0x0101
        /*07ea*/ 	.byte	0x07
	.zero		1


	//   ....[37]....
        /*07ec*/ 	.word	0x00009940
        /*07f0*/ 	.word	0x000000ff
        /*07f4*/ 	.word	0x00000000
        /*07f8*/ 	.short	0x0101
        /*07fa*/ 	.byte	0x06
	.zero		1


	//   ....[38]....
        /*07fc*/ 	.word	0x00009ae0
        /*0800*/ 	.word	0x000000ff
        /*0804*/ 	.word	0x00030830
        /*0808*/ 	.short	0x010a
        /*080a*/ 	.byte	0x06
	.zero		1


	//   ....[39]....
        /*080c*/ 	.word	0x00009b20
        /*0810*/ 	.word	0x000000ff
        /*0814*/ 	.word	0x00030830
        /*0818*/ 	.short	0x010a
        /*081a*/ 	.byte	0x06
	.zero		1


	//   ....[40]....
        /*081c*/ 	.word	0x0000a9c0
        /*0820*/ 	.word	0x000000ff
        /*0824*/ 	.word	0x00030850
        /*0828*/ 	.short	0x010a
        /*082a*/ 	.byte	0x0b
	.zero		1


	//   ....[41]....
        /*082c*/ 	.word	0x0000aa00
        /*0830*/ 	.word	0x000000ff
        /*0834*/ 	.word	0x00030850
        /*0838*/ 	.short	0x010a
        /*083a*/ 	.byte	0x0b
	.zero		1


	//   ....[42]....
        /*083c*/ 	.word	0x0000af60
        /*0840*/ 	.word	0x000000ff
        /*0844*/ 	.word	0x00000000
        /*0848*/ 	.short	0x0101
        /*084a*/ 	.byte	0x04
	.zero		1


	//   ....[43]....
        /*084c*/ 	.word	0x0000c640
        /*0850*/ 	.word	0x000000ff
        /*0854*/ 	.word	0x00000000
        /*0858*/ 	.short	0x0101
        /*085a*/ 	.byte	0x0b
	.zero		1


	//   ....[44]....
        /*085c*/ 	.word	0x0000cee0
        /*0860*/ 	.word	0x000000ff
        /*0864*/ 	.word	0x00030850
        /*0868*/ 	.short	0x010a
        /*086a*/ 	.byte	0x05
	.zero		1


	//   ....[45]....
        /*086c*/ 	.word	0x0000cf20
        /*0870*/ 	.word	0x000000ff
        /*0874*/ 	.word	0x00030850
        /*0878*/ 	.short	0x010a
        /*087a*/ 	.byte	0x05
	.zero		1


	//   ....[46]....
        /*087c*/ 	.word	0x0000d4d0
        /*0880*/ 	.word	0x000000ff
        /*0884*/ 	.word	0x00000000
        /*0888*/ 	.short	0x0101
        /*088a*/ 	.byte	0x04
	.zero		1


	//   ....[47]....
        /*088c*/ 	.word	0x0000f3e0
        /*0890*/ 	.word	0x000000c4
        /*0894*/ 	.word	0x00000000
        /*0898*/ 	.short	0x0101
        /*089a*/ 	.byte	0x3f
	.zero		1


	//   ....[48]....
        /*089c*/ 	.word	0x00011d10
        /*08a0*/ 	.word	0x00000004
        /*08a4*/ 	.word	0x00030840
        /*08a8*/ 	.short	0x010a
        /*08aa*/ 	.byte	0x3f
	.zero		1


	//   ....[49]....
        /*08ac*/ 	.word	0x00012210
        /*08b0*/ 	.word	0x00000004
        /*08b4*/ 	.word	0x00030830
        /*08b8*/ 	.short	0x0107
        /*08ba*/ 	.byte	0x3f
	.zero		1


	//   ....[50]....
        /*08bc*/ 	.word	0x000122d0
        /*08c0*/ 	.word	0x00000004
        /*08c4*/ 	.word	0x00030830
        /*08c8*/ 	.short	0x0101
        /*08ca*/ 	.byte	0x3f
	.zero		1


	//   ....[51]....
        /*08cc*/ 	.word	0x00012d80
        /*08d0*/ 	.word	0x00000011
        /*08d4*/ 	.word	0x00030800
        /*08d8*/ 	.short	0x0107
        /*08da*/ 	.byte	0x3f
	.zero		1


	//   ....[52]....
        /*08dc*/ 	.word	0x00012e70
        /*08e0*/ 	.word	0x00000011
        /*08e4*/ 	.word	0x00030800
        /*08e8*/ 	.short	0x0101
        /*08ea*/ 	.byte	0x3f
	.zero		1


	//   ....[53]....
        /*08ec*/ 	.word	0x00012e90
        /*08f0*/ 	.word	0x00000011
        /*08f4*/ 	.word	0x00030820
        /*08f8*/ 	.short	0x010a
        /*08fa*/ 	.byte	0x3f
	.zero		1


	//   ....[54]....
        /*08fc*/ 	.word	0x000131e0
        /*0900*/ 	.word	0x00000007
        /*0904*/ 	.word	0x00030840
        /*0908*/ 	.short	0x010a
        /*090a*/ 	.byte	0x3f
	.zero		1


	//   ....[55]....
        /*090c*/ 	.word	0x00013620
        /*0910*/ 	.word	0x00000007
        /*0914*/ 	.word	0x00030830
        /*0918*/ 	.short	0x0107
        /*091a*/ 	.byte	0x3f
	.zero		1


	//   ....[56]....
        /*091c*/ 	.word	0x000136d0
        /*0920*/ 	.word	0x00000007
        /*0924*/ 	.word	0x00030830
        /*0928*/ 	.short	0x0101
        /*092a*/ 	.byte	0x3f
	.zero		1


	//   ....[57]....
        /*092c*/ 	.word	0x00013730
        /*0930*/ 	.word	0x00000007
        /*0934*/ 	.word	0x00030860
        /*0938*/ 	.short	0x010a
        /*093a*/ 	.byte	0x3f
	.zero		1


	//   ....[58]....
        /*093c*/ 	.word	0x00013be0
        /*0940*/ 	.word	0x00000007
        /*0944*/ 	.word	0x00030850
        /*0948*/ 	.short	0x0107
        /*094a*/ 	.byte	0x3f
	.zero		1


	//   ....[59]....
        /*094c*/ 	.word	0x00013d30
        /*0950*/ 	.word	0x00000007
        /*0954*/ 	.word	0x00030850
        /*0958*/ 	.short	0x0101
        /*095a*/ 	.byte	0x3f
	.zero		1


	//   ....[60]....
        /*095c*/ 	.word	0x00013f40
        /*0960*/ 	.word	0x00000004
        /*0964*/ 	.word	0x00030860
        /*0968*/ 	.short	0x010a
        /*096a*/ 	.byte	0x3f
	.zero		1


	//   ....[61]....
        /*096c*/ 	.word	0x00014350
        /*0970*/ 	.word	0x00000004
        /*0974*/ 	.word	0x00030850
        /*0978*/ 	.short	0x0107
        /*097a*/ 	.byte	0x3f
	.zero		1


	//   ....[62]....
        /*097c*/ 	.word	0x00014400
        /*0980*/ 	.word	0x00000004
        /*0984*/ 	.word	0x00030850
        /*0988*/ 	.short	0x0101
        /*098a*/ 	.byte	0x3f
	.zero		1


	//   ....[63]....
        /*098c*/ 	.word	0x000146a0
        /*0990*/ 	.word	0x00000005
        /*0994*/ 	.word	0x00030820
        /*0998*/ 	.short	0x010a
        /*099a*/ 	.byte	0x3f
	.zero		1


	//   ....[64]....
        /*099c*/ 	.word	0x00014840
        /*09a0*/ 	.word	0x00000003
        /*09a4*/ 	.word	0x00030840
        /*09a8*/ 	.short	0x010a
        /*09aa*/ 	.byte	0x3f
	.zero		1


	//   ....[65]....
        /*09ac*/ 	.word	0x000148e0
        /*09b0*/ 	.word	0x00000017
        /*09b4*/ 	.word	0x00030840
        /*09b8*/ 	.short	0x010a
        /*09ba*/ 	.byte	0x3f
	.zero		1


	//   ....[66]....
        /*09bc*/ 	.word	0x00014920
        /*09c0*/ 	.word	0x00000003
        /*09c4*/ 	.word	0x00030860
        /*09c8*/ 	.short	0x010a
        /*09ca*/ 	.byte	0x3f
	.zero		1


	//   ....[67]....
        /*09cc*/ 	.word	0x00014960
        /*09d0*/ 	.word	0x00000017
        /*09d4*/ 	.word	0x00030860
        /*09d8*/ 	.short	0x010a
        /*09da*/ 	.byte	0x3f
	.zero		1


	//   ....[68]....
        /*09dc*/ 	.word	0x000149d0
        /*09e0*/ 	.word	0x00000003
        /*09e4*/ 	.word	0x00030800
        /*09e8*/ 	.short	0x010a
        /*09ea*/ 	.byte	0x3f
	.zero		1


	//   ....[69]....
        /*09ec*/ 	.word	0x00014a20
        /*09f0*/ 	.word	0x00000003
        /*09f4*/ 	.word	0x00030830
        /*09f8*/ 	.short	0x010a
        /*09fa*/ 	.byte	0x3f
	.zero		1


	//   ....[70]....
        /*09fc*/ 	.word	0x00014a80
        /*0a00*/ 	.word	0x00000004
        /*0a04*/ 	.word	0x00030830
        /*0a08*/ 	.short	0x010a
        /*0a0a*/ 	.byte	0x3f
	.zero		1


	//   ....[71]....
        /*0a0c*/ 	.word	0x00014ae0
        /*0a10*/ 	.word	0x00000003
        /*0a14*/ 	.word	0x00030850
        /*0a18*/ 	.short	0x010a
        /*0a1a*/ 	.byte	0x3f
	.zero		1


	//   ....[72]....
        /*0a1c*/ 	.word	0x00014b40
        /*0a20*/ 	.word	0x00000004
        /*0a24*/ 	.word	0x00030830
        /*0a28*/ 	.short	0x010a
        /*0a2a*/ 	.byte	0x3f
	.zero		1


	//   ....[73]....
        /*0a2c*/ 	.word	0x00014ba0
        /*0a30*/ 	.word	0x00000003
        /*0a34*/ 	.word	0x00030850
        /*0a38*/ 	.short	0x010a
        /*0a3a*/ 	.byte	0x3f
	.zero		1


	//   ....[74]....
        /*0a3c*/ 	.word	0x00014c00
        /*0a40*/ 	.word	0x00000004
        /*0a44*/ 	.word	0x00030830
        /*0a48*/ 	.short	0x010a
        /*0a4a*/ 	.byte	0x3f
	.zero		1


	//   ....[75]....
        /*0a4c*/ 	.word	0x00014c60
        /*0a50*/ 	.word	0x00000003
        /*0a54*/ 	.word	0x00030850
        /*0a58*/ 	.short	0x010a
        /*0a5a*/ 	.byte	0x3f
	.zero		1


	//   ....[76]....
        /*0a5c*/ 	.word	0x00014cc0
        /*0a60*/ 	.word	0x00000007
        /*0a64*/ 	.word	0x00030850
        /*0a68*/ 	.short	0x010a
        /*0a6a*/ 	.byte	0x3f
	.zero		1


	//   ....[77]....
        /*0a6c*/ 	.word	0x00014dc0
        /*0a70*/ 	.word	0x00000004
        /*0a74*/ 	.word	0x00030840
        /*0a78*/ 	.short	0x010a
        /*0a7a*/ 	.byte	0x3f
	.zero		1


	//   ....[78]....
        /*0a7c*/ 	.word	0x00015e30
        /*0a80*/ 	.word	0x00000011
        /*0a84*/ 	.word	0x00030820
        /*0a88*/ 	.short	0x010a
        /*0a8a*/ 	.byte	0x3f
	.zero		1


	//   ....[79]....
        /*0a8c*/ 	.word	0x00015e80
        /*0a90*/ 	.word	0x00000007
        /*0a94*/ 	.word	0x00030840
        /*0a98*/ 	.short	0x010a
        /*0a9a*/ 	.byte	0x3f
	.zero		1


	//   ....[80]....
        /*0a9c*/ 	.word	0x000163a0
        /*0aa0*/ 	.word	0x00000007
        /*0aa4*/ 	.word	0x00030860
        /*0aa8*/ 	.short	0x010a
        /*0aaa*/ 	.byte	0x3f
	.zero		1


	//   ....[81]....
        /*0aac*/ 	.word	0x000169a0
        /*0ab0*/ 	.word	0x00000004
        /*0ab4*/ 	.word	0x00030860
        /*0ab8*/ 	.short	0x010a
        /*0aba*/ 	.byte	0x3f
	.zero		1


	//   ....[82]....
        /*0abc*/ 	.word	0x000170b0
        /*0ac0*/ 	.word	0x00000005
        /*0ac4*/ 	.word	0x00030820
        /*0ac8*/ 	.short	0x010a
        /*0aca*/ 	.byte	0x3f
	.zero		1


	//   ....[83]....
        /*0acc*/ 	.word	0x00017250
        /*0ad0*/ 	.word	0x00000003
        /*0ad4*/ 	.word	0x00030840
        /*0ad8*/ 	.short	0x010a
        /*0ada*/ 	.byte	0x3f
	.zero		1


	//   ....[84]....
        /*0adc*/ 	.word	0x000172a0
        /*0ae0*/ 	.word	0x00000017
        /*0ae4*/ 	.word	0x00030840
        /*0ae8*/ 	.short	0x010a
        /*0aea*/ 	.byte	0x3f
	.zero		1


	//   ....[85]....
        /*0aec*/ 	.word	0x000172f0
        /*0af0*/ 	.word	0x00000003
        /*0af4*/ 	.word	0x00030860
        /*0af8*/ 	.short	0x010a
        /*0afa*/ 	.byte	0x3f
	.zero		1


	//----- nvinfo : EIATTR_NUM_MBARRIERS
	.align		4
.L_181:
        /*0afc*/ 	.byte	0x03, 0x38
        /*0afe*/ 	.short	0x0016


	//----- nvinfo : EIATTR_EXIT_INSTR_OFFSETS
	.align		4
        /*0b00*/ 	.byte	0x04, 0x1c
        /*0b02*/ 	.short	(.L_183 - .L_182)


	//   ....[0]....
.L_182:
        /*0b04*/ 	.word	0x00000950


	//   ....[1]....
        /*0b08*/ 	.word	0x00010570


	//   ....[2]....
        /*0b0c*/ 	.word	0x000149b0


	//----- nvinfo : EIATTR_MAX_THREADS
	.align		4
.L_183:
        /*0b10*/ 	.byte	0x04, 0x05
        /*0b12*/ 	.short	(.L_185 - .L_184)
.L_184:
        /*0b14*/ 	.word	0x00000180
        /*0b18*/ 	.word	0x00000001
        /*0b1c*/ 	.word	0x00000001


	//----- nvinfo : EIATTR_CRS_STACK_SIZE
	.align		4
.L_185:
        /*0b20*/ 	.byte	0x04, 0x1e
        /*0b22*/ 	.short	(.L_187 - .L_186)
.L_186:
        /*0b24*/ 	.word	0x00000000


	//----- nvinfo : EIATTR_CBANK_PARAM_SIZE
	.align		4
.L_187:
        /*0b28*/ 	.byte	0x03, 0x19
        /*0b2a*/ 	.short	0x0af0


	//----- nvinfo : EIATTR_PARAM_CBANK
	.align		4
        /*0b2c*/ 	.byte	0x04, 0x0a
        /*0b2e*/ 	.short	(.L_189 - .L_188)
	.align		4
.L_188:
        /*0b30*/ 	.word	index@(.nv.constant0._ZN7cutlass13device_kernelIN5flash11enable_sm90INS1_16FlashAttnFwdSm90INS1_25CollectiveMainloopFwdSm90ILi2EN4cute5tupleIJNS5_1CILi1EEES8_S8_EEENS6_IJNS7_ILi128EEENS7_ILi64EEENS7_ILi256EEEEEELi256ENS_6half_tEfNS_4arch4Sm90ELb0ELb1ELb1ELb0ELb1ELb0ELb0ELb1ELb1ELb1ELb0ELb0EEENS1_21CollectiveEpilogueFwdINS6_IJSA_SC_SB_EEES9_SE_SG_Li256ELb0ELb1ELb0ELb0EEENS1_30DynamicPersistentTileSchedulerILi256ELi128ELb0ELb1ELb1EEEEEEEEEvNT_6ParamsE)
        /*0b34*/ 	.short	0x0210
        /*0b36*/ 	.short	0x0af0


	//----- nvinfo : EIATTR_SW_WAR
	.align		4
.L_189:
        /*0b38*/ 	.byte	0x04, 0x36
        /*0b3a*/ 	.short	(.L_191 - .L_190)
.L_190:
        /*0b3c*/ 	.word	0x00000008
.L_191:


//--------------------- .nv.info._ZN7cutlass13device_kernelIN5flash11enable_sm90INS1_16FlashAttnFwdSm90INS1_25CollectiveMainloopFwdSm90ILi2EN4cute5tupleIJNS5_1CILi1EEES8_S8_EEENS6_IJNS7_ILi128EEENS7_ILi64EEENS7_ILi256EEEEEELi256ENS_6half_tEfNS_4arch4Sm90ELb0ELb1ELb1ELb1ELb1ELb0ELb0ELb1ELb1ELb1ELb0ELb0EEENS1_21CollectiveEpilogueFwdINS6_IJSA_SC_SB_EEES9_SE_SG_Li256ELb1ELb1ELb0ELb0EEENS1_36VarlenDynamicPersistentTileSchedulerILi128ELi64ELi256ELi128ELb0ELb1ELb1ELb1ELb0ELb1EEEEEEEEEvNT_6ParamsE --------------------------
	.section	.nv.info._ZN7cutlass13device_kernelIN5flash11enable_sm90INS1_16FlashAttnFwdSm90INS1_25CollectiveMainloopFwdSm90ILi2EN4cute5tupleIJNS5_1CILi1EEES8_S8_EEENS6_IJNS7_ILi128EEENS7_ILi64EEENS7_ILi256EEEEEELi256ENS_6half_tEfNS_4arch4Sm90ELb0ELb1ELb1ELb1ELb1ELb0ELb0ELb1ELb1ELb1ELb0ELb0EEENS1_21CollectiveEpilogueFwdINS6_IJSA_SC_SB_EEES9_SE_SG_Li256ELb1ELb1ELb0ELb0EEENS1_36VarlenDynamicPersistentTileSchedulerILi128ELi64ELi256ELi128ELb0ELb1ELb1ELb1ELb0ELb1EEEEEEEEEvNT_6ParamsE,"",@"SHT_CUDA_INFO"
	.sectionflags	@""
	.align	4


	//----- nvinfo : EIATTR_CUDA_API_VERSION
	.align		4
        /*0000*/ 	.byte	0x04, 0x37
        /*0002*/ 	.short	(.L_193 - .L_192)
.L_192:
        /*0004*/ 	.word	0x00000082


	//----- nvinfo : EIATTR_KPARAM_INFO
	.align		4
.L_193:
        /*0008*/ 	.byte	0x04, 0x17
        /*000a*/ 	.short	(.L_195 - .L_194)
.L_194:
        /*000c*/ 	.word	0x00000000
        /*0010*/ 	.short	0x0000
        /*0012*/ 	.short	0x0070
        /*0014*/ 	.byte	0x00, 0xf0, 0x01, 0x2a


	//----- nvinfo : EIATTR_SPARSE_MMA_MASK
	.align		4
.L_195:
        /*0018*/ 	.byte	0x03, 0x50
        /*001a*/ 	.short	0x0000


	//----- nvinfo : EIATTR_MAXREG_COUNT
	.align		4
        /*001c*/ 	.byte	0x03, 0x1b
        /*001e*/ 	.short	0x00a8


	//----- nvinfo : EIATTR_NUM_BARRIERS
	.align		4
        /*0020*/ 	.byte	0x02, 0x4c
        /*0022*/ 	.byte	0x09
	.zero		1


	//----- nvinfo : EIATTR_EXTERNS
	.align		4
        /*0024*/ 	.byte	0x04, 0x0f
        /*0026*/ 	.short	(.L_197 - .L_196)


	//   ....[0]....
	.align		4
.L_196:
        /*0028*/ 	.word	index@(__assertfail)


	//----- nvinfo : EIATTR_ANNOTATIONS
	.align		4
.L_197:
        /*002c*/ 	.byte	0x04, 0x55
        /*002e*/ 	.short	(.L_199 - .L_198)


	//   ....[0]....
.L_198:
        /* <DEDUP_REMOVED lines=13> */


	//----- nvinfo : EIATTR_MERCURY_ISA_VERSION
	.align		4
.L_199:
        /*00f0*/ 	.byte	0x03, 0x5f
        /*00f2*/ 	.short	0x0101


	//----- nvinfo : EIATTR_UNUSED_LOAD_BYTE_OFFSET
	.align		4
        /*00f4*/ 	.byte	0x04, 0x44
        /*00f6*/ 	.short	(.L_201 - .L_200)


	//   ....[0]....
.L_200:
        /*00f8*/ 	.word	0x00000950
        /*00fc*/ 	.word	0x0000fff0


	//   ....[1]....
        /*0100*/ 	.word	0x0000dd70
        /*0104*/ 	.word	0x0000fff0


	//----- nvinfo : EIATTR_INT_WARP_WIDE_INSTR_OFFSETS
	.align		4
.L_201:
        /*0108*/ 	.byte	0x04, 0x31
        /*010a*/ 	.short	(.L_203 - .L_202)


	//   ....[0]....
.L_202:
        /*010c*/ 	.word	0x000000c0


	//   ....[1]....
        /*0110*/ 	.word	0x000000d0


	//   ....[2]....
        /*0114*/ 	.word	0x00000170


	//   ....[3]....
        /*0118*/ 	.word	0x00012150


	//   ....[4]....
        /*011c*/ 	.word	0x000121e0


	//   ....[5]....
        /*0120*/ 	.word	0x00014f30


	//   ....[6]....
        /*0124*/ 	.word	0x00014fc0


	//----- nvinfo : EIATTR_COOP_GROUP_MASK_REGIDS
	.align		4
.L_203:
        /*0128*/ 	.byte	0x04, 0x29
        /*012a*/ 	.short	(.L_205 - .L_204)


	//   ....[0]....
.L_204:
        /*012c*/ 	.word	0xffffffff


	//   ....[1]....
        /*0130*/ 	.word	0xffffffff


	//   ....[2]....
        /*0134*/ 	.word	0xffffffff


	//   ....[3]....
        /*0138*/ 	.word	0xffffffff


	//   ....[4]....
        /*013c*/ 	.word	0xffffffff


	//   ....[5]....
        /*0140*/ 	.word	0xffffffff


	//   ....[6]....
        /*0144*/ 	.word	0xffffffff


	//   ....[7]....
        /*0148*/ 	.word	0xffffffff


	//   ....[8]....
        /*014c*/ 	.word	0xffffffff


	//   ....[9]....
        /*0150*/ 	.word	0xffffffff


	//   ....[10]....
        /*0154*/ 	.word	0xffffffff


	//   ....[11]....
        /*0158*/ 	.word	0xffffffff


	//   ....[12]....
        /*015c*/ 	.word	0xffffffff


	//   ....[13]....
        /*0160*/ 	.word	0xffffffff


	//   ....[14]....
        /*0164*/ 	.word	0xffffffff


	//   ....[15]....
        /*0168*/ 	.word	0xffffffff


	//   ....[16]....
        /*016c*/ 	.word	0xffffffff


	//   ....[17]....
        /*0170*/ 	.word	0xffffffff


	//   ....[18]....
        /*0174*/ 	.word	0xffffffff


	//   ....[19]....
        /*0178*/ 	.word	0xffffffff


	//   ....[20]....
        /*017c*/ 	.word	0xffffffff


	//   ....[21]....
        /*0180*/ 	.word	0xffffffff


	//   ....[22]....
        /*0184*/ 	.word	0xffffffff


	//   ....[23]....
        /*0188*/ 	.word	0xffffffff


	//   ....[24]....
        /*018c*/ 	.word	0xffffffff


	//   ....[25]....
        /*0190*/ 	.word	0xffffffff


	//   ....[26]....
        /*0194*/ 	.word	0xffffffff


	//   ....[27]....
        /*0198*/ 	.word	0xffffffff


	//   ....[28]....
        /*019c*/ 	.word	0xffffffff


	//   ....[29]....
        /*01a0*/ 	.word	0xffffffff


	//   ....[30]....
        /*01a4*/ 	.word	0xffffffff


	//   ....[31]....
        /*01a8*/ 	.word	0xffffffff


	//   ....[32]....
        /*01ac*/ 	.word	0xffffffff


	//   ....[33]....
        /*01b0*/ 	.word	0xffffffff


	//   ....[34]....
        /*01b4*/ 	.word	0xffffffff


	//   ....[35]....
        /*01b8*/ 	.word	0xffffffff


	//   ....[36]....
        /*01bc*/ 	.word	0xffffffff


	//   ....[37]....
        /*01c0*/ 	.word	0xffffffff


	//   ....[38]....
        /*01c4*/ 	.word	0xffffffff


	//   ....[39]....
        /*01c8*/ 	.word	0xffffffff


	//   ....[40]....
        /*01cc*/ 	.word	0xffffffff


	//   ....[41]....
        /*01d0*/ 	.word	0xffffffff


	//   ....[42]....
        /*01d4*/ 	.word	0xffffffff


	//   ....[43]....
        /*01d8*/ 	.word	0xffffffff


	//   ....[44]....
        /*01dc*/ 	.word	0xffffffff


	//   ....[45]....
        /*01e0*/ 	.word	0xffffffff


	//   ....[46]....
        /*01e4*/ 	.word	0xffffffff


	//   ....[47]....
        /*01e8*/ 	.word	0xffffffff


	//   ....[48]....
        /*01ec*/ 	.word	0xffffffff


	//   ....[49]....
        /*01f0*/ 	.word	0xffffffff


	//   ....[50]....
        /*01f4*/ 	.word	0xffffffff


	//   ....[51]....
        /*01f8*/ 	.word	0xffffffff


	//   ....[52]....
        /*01fc*/ 	.word	0xffffffff


	//   ....[53]....
        /*0200*/ 	.word	0xffffffff


	//   ....[54]....
        /*0204*/ 	.word	0xffffffff


	//   ....[55]....
        /*0208*/ 	.word	0xffffffff


	//   ....[56]....
        /*020c*/ 	.word	0xffffffff


	//   ....[57]....
        /*0210*/ 	.word	0xffffffff


	//   ....[58]....
        /*0214*/ 	.word	0xffffffff


	//   ....[59]....
        /*0218*/ 	.word	0xffffffff


	//   ....[60]....
        /*021c*/ 	.word	0xffffffff


	//   ....[61]....
        /*0220*/ 	.word	0xffffffff


	//   ....[62]....
        /*0224*/ 	.word	0xffffffff


	//   ....[63]....
        /*0228*/ 	.word	0xffffffff


	//   ....[64]....
        /*022c*/ 	.word	0xffffffff


	//   ....[65]....
        /*0230*/ 	.word	0xffffffff


	//   ....[66]....
        /*0234*/ 	.word	0xffffffff


	//   ....[67]....
        /*0238*/ 	.word	0xffffffff


	//   ....[68]....
        /*023c*/ 	.word	0xffffffff


	//   ....[69]....
        /*0240*/ 	.word	0xffffffff


	//   ....[70]....
        /*0244*/ 	.word	0xffffffff


	//   ....[71]....
        /*0248*/ 	.word	0xffffffff


	//   ....[72]....
        /*024c*/ 	.word	0xffffffff


	//   ....[73]....
        /*0250*/ 	.word	0xffffffff


	//   ....[74]....
        /*0254*/ 	.word	0xffffffff


	//   ....[75]....
        /*0258*/ 	.word	0xffffffff


	//   ....[76]....
        /*025c*/ 	.word	0xffffffff


	//   ....[77]....
        /*0260*/ 	.word	0xffffffff


	//   ....[78]....
        /*0264*/ 	.word	0xffffffff


	//   ....[79]....
        /*0268*/ 	.word	0xffffffff


	//   ....[80]....
        /*026c*/ 	.word	0xffffffff


	//   ....[81]....
        /*0270*/ 	.word	0xffffffff


	//   ....[82]....
        /*0274*/ 	.word	0xffffffff


	//   ....[83]....
        /*0278*/ 	.word	0xffffffff


	//   ....[84]....
        /*027c*/ 	.word	0xffffffff


	//   ....[85]....
        /*0280*/ 	.word	0xffffffff


	//   ....[86]....
        /*0284*/ 	.word	0xffffffff


	//   ....[87]....
        /*0288*/ 	.word	0xffffffff


	//   ....[88]....
        /*028c*/ 	.word	0xffffffff


	//   ....[89]....
        /*0290*/ 	.word	0xffffffff


	//   ....[90]....
        /*0294*/ 	.word	0xffffffff


	//   ....[91]....
        /*0298*/ 	.word	0xffffffff


	//   ....[92]....
        /*029c*/ 	.word	0xffffffff


	//   ....[93]....
        /*02a0*/ 	.word	0xffffffff


	//   ....[94]....
        /*02a4*/ 	.word	0xffffffff


	//   ....[95]....
        /*02a8*/ 	.word	0xffffffff


	//   ....[96]....
        /*02ac*/ 	.word	0xffffffff


	//   ....[97]....
        /*02b0*/ 	.word	0xffffffff


	//   ....[98]....
        /*02b4*/ 	.word	0xffffffff


	//   ....[99]....
        /*02b8*/ 	.word	0xffffffff


	//   ....[100]....
        /*02bc*/ 	.word	0xffffffff


	//   ....[101]....
        /*02c0*/ 	.word	0xffffffff


	//   ....[102]....
        /*02c4*/ 	.word	0xffffffff


	//   ....[103]....
        /*02c8*/ 	.word	0xffffffff


	//   ....[104]....
        /*02cc*/ 	.word	0xffffffff


	//   ....[105]....
        /*02d0*/ 	.word	0xffffffff


	//   ....[106]....
        /*02d4*/ 	.word	0xffffffff


	//   ....[107]....
        /*02d8*/ 	.word	0xffffffff


	//   ....[108]....
        /*02dc*/ 	.word	0xffffffff


	//   ....[109]....
        /*02e0*/ 	.word	0xffffffff


	//   ....[110]....
        /*02e4*/ 	.word	0xffffffff


	//   ....[111]....
        /*02e8*/ 	.word	0xffffffff


	//   ....[112]....
        /*02ec*/ 	.word	0xffffffff


	//   ....[113]....
        /*02f0*/ 	.word	0xffffffff


	//   ....[114]....
        /*02f4*/ 	.word	0xffffffff


	//   ....[115]....
        /*02f8*/ 	.word	0xffffffff


	//   ....[116]....
        /*02fc*/ 	.word	0xffffffff


	//   ....[117]....
        /*0300*/ 	.word	0xffffffff


	//   ....[118]....
        /*0304*/ 	.word	0xffffffff


	//   ....[119]....
        /*0308*/ 	.word	0xffffffff


	//   ....[120]....
        /*030c*/ 	.word	0xffffffff


	//   ....[121]....
        /*0310*/ 	.word	0xffffffff


	//   ....[122]....
        /*0314*/ 	.word	0xffffffff


	//   ....[123]....
        /*0318*/ 	.word	0xffffffff


	//   ....[124]....
        /*031c*/ 	.word	0xffffffff


	//   ....[125]....
        /*0320*/ 	.word	0xffffffff


	//   ....[126]....
        /*0324*/ 	.word	0xffffffff


	//   ....[127]....
        /*0328*/ 	.word	0xffffffff


	//   ....[128]....
        /*032c*/ 	.word	0xffffffff


	//   ....[129]....
        /*0330*/ 	.word	0xffffffff


	//   ....[130]....
        /*0334*/ 	.word	0xffffffff


	//   ....[131]....
        /*0338*/ 	.word	0xffffffff


	//   ....[132]....
        /*033c*/ 	.word	0xffffffff


	//   ....[133]....
        /*0340*/ 	.word	0xffffffff


	//   ....[134]....
        /*0344*/ 	.word	0xffffffff


	//   ....[135]....
        /*0348*/ 	.word	0x0500000f


	//   ....[136]....
        /*034c*/ 	.word	0x0500000f


	//   ....[137]....
        /*0350*/ 	.word	0x0500000f


	//   ....[138]....
        /*0354*/ 	.word	0x0500000f


	//   ....[139]....
        /*0358*/ 	.word	0x0500000f


	//   ....[140]....
        /*035c*/ 	.word	0x0500000f


	//   ....[141]....
        /*0360*/ 	.word	0x0500000f


	//   ....[142]....
        /*0364*/ 	.word	0x0500000f


	//   ....[143]....
        /*0368*/ 	.word	0x0500000f


	//   ....[144]....
        /*036c*/ 	.word	0x0500000f


	//   ....[145]....
        /*0370*/ 	.word	0x0500000f


	//   ....[146]....
        /*0374*/ 	.word	0x0500000f


	//   ....[147]....
        /*0378*/ 	.word	0x0500000f


	//   ....[148]....
        /*037c*/ 	.word	0x0500000f


	//   ....[149]....
        /*0380*/ 	.word	0x0500000f


	//   ....[150]....
        /*0384*/ 	.word	0x0500000f


	//   ....[151]....
        /*0388*/ 	.word	0x0500000f


	//   ....[152]....
        /*038c*/ 	.word	0x0500000f


	//   ....[153]....
        /*0390*/ 	.word	0x0500000f


	//   ....[154]....
        /*0394*/ 	.word	0x0500000f


	//   ....[155]....
        /*0398*/ 	.word	0x0500000f


	//   ....[156]....
        /*039c*/ 	.word	0x0500000f


	//   ....[157]....
        /*03a0*/ 	.word	0x0500000f


	//   ....[158]....
        /*03a4*/ 	.word	0x0500000f


	//   ....[159]....
        /*03a8*/ 	.word	0x0500000f


	//   ....[160]....
        /*03ac*/ 	.word	0x0500000f


	//   ....[161]....
        /*03b0*/ 	.word	0x0500000f


	//   ....[162]....
        /*03b4*/ 	.word	0x0500000f


	//   ....[163]....
        /*03b8*/ 	.word	0x0500000f


	//   ....[164]....
        /*03bc*/ 	.word	0x0500000f


	//   ....[165]....
        /*03c0*/ 	.word	0x0500000f


	//   ....[166]....
        /*03c4*/ 	.word	0x0500000f


	//   ....[167]....
        /*03c8*/ 	.word	0x0500000f


	//   ....[168]....
        /*03cc*/ 	.word	0x0500000f


	//   ....[169]....
        /*03d0*/ 	.word	0x0500000f


	//   ....[170]....
        /*03d4*/ 	.word	0x0500000f


	//   ....[171]....
        /*03d8*/ 	.word	0x0500000f


	//   ....[172]....
        /*03dc*/ 	.word	0x0500000f


	//   ....[173]....
        /*03e0*/ 	.word	0x0500000f


	//   ....[174]....
        /*03e4*/ 	.word	0x0500000f


	//   ....[175]....
        /*03e8*/ 	.word	0x0500000f


	//   ....[176]....
        /*03ec*/ 	.word	0x0500000f


	//   ....[177]....
        /*03f0*/ 	.word	0x0500000f


	//   ....[178]....
        /*03f4*/ 	.word	0x0500000f


	//   ....[179]....
        /*03f8*/ 	.word	0x0500000f


	//   ....[180]....
        /*03fc*/ 	.word	0x0500000f


	//   ....[181]....
        /*0400*/ 	.word	0x0500000f


	//   ....[182]....
        /*0404*/ 	.word	0x0500000f


	//   ....[183]....
        /*0408*/ 	.word	0x0500000f


	//   ....[184]....
        /*040c*/ 	.word	0x0500000f


	//   ....[185]....
        /*0410*/ 	.word	0x0500000f


	//   ....[186]....
        /*0414*/ 	.word	0x0500000f


	//   ....[187]....
        /*0418*/ 	.word	0x0500000f


	//   ....[188]....
        /*041c*/ 	.word	0x0500000f


	//   ....[189]....
        /*0420*/ 	.word	0x0500000f


	//   ....[190]....
        /*0424*/ 	.word	0x0500000f


	//   ....[191]....
        /*0428*/ 	.word	0x0500000f


	//   ....[192]....
        /*042c*/ 	.word	0x0500000f


	//   ....[193]....
        /*0430*/ 	.word	0x0500000f


	//   ....[194]....
        /*0434*/ 	.word	0x0500000f


	//   ....[195]....
        /*0438*/ 	.word	0x0500000f


	//   ....[196]....
        /*043c*/ 	.word	0x0500000f


	//   ....[197]....
        /*0440*/ 	.word	0x0500000f


	//   ....[198]....
        /*0444*/ 	.word	0x0500000f


	//   ....[199]....
        /*0448*/ 	.word	0x0500000f


	//   ....[200]....
        /*044c*/ 	.word	0x0500000f


	//   ....[201]....
        /*0450*/ 	.word	0x0500000f


	//----- nvinfo : EIATTR_COOP_GROUP_INSTR_OFFSETS
	.align		4
.L_205:
        /*0454*/ 	.byte	0x04, 0x28
        /*0456*/ 	.short	(.L_207 - .L_206)


	//   ....[0]....
.L_206:
        /*0458*/ 	.word	0x00000070


	//   ....[1]....
        /*045c*/ 	.word	0x000000b0


	//   ....[2]....
        /*0460*/ 	.word	0x000002d0


	//   ....[3]....
        /*0464*/ 	.word	0x00000430


	//   ....[4]....
        /*0468*/ 	.word	0x00000550


	//   ....[5]....
        /*046c*/ 	.word	0x000006b0


	//   ....[6]....
        /*0470*/ 	.word	0x00001b70


	//   ....[7]....
        /*0474*/ 	.word	0x00002a70


	//   ....[8]....
        /*0478*/ 	.word	0x00002fb0


	//   ....[9]....
        /*047c*/ 	.word	0x000039e0


	//   ....[10]....
        /*0480*/ 	.word	0x00003ae0


	//   ....[11]....
        /*0484*/ 	.word	0x00003e00


	//   ....[12]....
        /*0488*/ 	.word	0x00003ea0


	//   ....[13]....
        /*048c*/ 	.word	0x00005f50


	//   ....[14]....
        /*0490*/ 	.word	0x00006400


	//   ....[15]....
        /*0494*/ 	.word	0x00006af0


	//   ....[16]....
        /*0498*/ 	.word	0x00006bf0


	//   ....[17]....
        /*049c*/ 	.word	0x00006f90


	//   ....[18]....
        /*04a0*/ 	.word	0x00007000


	//   ....[19]....
        /*04a4*/ 	.word	0x00009230


	//   ....[20]....
        /*04a8*/ 	.word	0x00009240


	//   ....[21]....
        /*04ac*/ 	.word	0x00009270


	//   ....[22]....
        /*04b0*/ 	.word	0x00009280


	//   ....[23]....
        /*04b4*/ 	.word	0x0000b020


	//   ....[24]....
        /*04b8*/ 	.word	0x0000b4d0


	//   ....[25]....
        /*04bc*/ 	.word	0x0000bbc0


	//   ....[26]....
        /*04c0*/ 	.word	0x0000bcc0


	//   ....[27]....
        /*04c4*/ 	.word	0x0000c060


	//   ....[28]....
        /*04c8*/ 	.word	0x0000c0d0


	//   ....[29]....
        /*04cc*/ 	.word	0x0000d0e0


	//   ....[30]....
        /*04d0*/ 	.word	0x0000d120


	//   ....[31]....
        /*04d4*/ 	.word	0x0000d200


	//   ....[32]....
        /*04d8*/ 	.word	0x0000d210


	//   ....[33]....
        /*04dc*/ 	.word	0x0000ee70


	//   ....[34]....
        /*04e0*/ 	.word	0x0000eeb0


	//   ....[35]....
        /*04e4*/ 	.word	0x0000eef0


	//   ....[36]....
        /*04e8*/ 	.word	0x0000ef20


	//   ....[37]....
        /*04ec*/ 	.word	0x0000f780


	//   ....[38]....
        /*04f0*/ 	.word	0x0000f7c0


	//   ....[39]....
        /*04f4*/ 	.word	0x0000f900


	//   ....[40]....
        /*04f8*/ 	.word	0x0000f920


	//   ....[41]....
        /*04fc*/ 	.word	0x0000fa60


	//   ....[42]....
        /*0500*/ 	.word	0x0000fa80


	//   ....[43]....
        /*0504*/ 	.word	0x0000fbd0


	//   ....[44]....
        /*0508*/ 	.word	0x0000fbf0


	//   ....[45]....
        /*050c*/ 	.word	0x00010590


	//   ....[46]....
        /*0510*/ 	.word	0x000105b0


	//   ....[47]....
        /*0514*/ 	.word	0x000106f0


	//   ....[48]....
        /*0518*/ 	.word	0x00010710


	//   ....[49]....
        /*051c*/ 	.word	0x00010850


	//   ....[50]....
        /*0520*/ 	.word	0x00010870


	//   ....[51]....
        /*0524*/ 	.word	0x000109c0


	//   ....[52]....
        /*0528*/ 	.word	0x000109e0


	//   ....[53]....
        /*052c*/ 	.word	0x00010bc0


	//   ....[54]....
        /*0530*/ 	.word	0x00010d70


	//   ....[55]....
        /*0534*/ 	.word	0x00010da0


	//   ....[56]....
        /*0538*/ 	.word	0x00010dd0


	//   ....[57]....
        /*053c*/ 	.word	0x00010e00


	//   ....[58]....
        /*0540*/ 	.word	0x00010e30


	//   ....[59]....
        /*0544*/ 	.word	0x00010e60


	//   ....[60]....
        /*0548*/ 	.word	0x00010fb0


	//   ....[61]....
        /*054c*/ 	.word	0x00010fe0


	//   ....[62]....
        /*0550*/ 	.word	0x00011010


	//   ....[63]....
        /*0554*/ 	.word	0x00011040


	//   ....[64]....
        /*0558*/ 	.word	0x00011070


	//   ....[65]....
        /*055c*/ 	.word	0x000110a0


	//   ....[66]....
        /*0560*/ 	.word	0x00011130


	//   ....[67]....
        /*0564*/ 	.word	0x00011190


	//   ....[68]....
        /*0568*/ 	.word	0x00011220


	//   ....[69]....
        /*056c*/ 	.word	0x00012da0


	//   ....[70]....
        /*0570*/ 	.word	0x00012dc0


	//   ....[71]....
        /*0574*/ 	.word	0x00012dd0


	//   ....[72]....
        /*0578*/ 	.word	0x00012e80


	//   ....[73]....
        /*057c*/ 	.word	0x00012ec0


	//   ....[74]....
        /*0580*/ 	.word	0x00012f20


	//   ....[75]....
        /*0584*/ 	.word	0x00012f60


	//   ....[76]....
        /*0588*/ 	.word	0x00012fb0


	//   ....[77]....
        /*058c*/ 	.word	0x000136e0


	//   ....[78]....
        /*0590*/ 	.word	0x00013710


	//   ....[79]....
        /*0594*/ 	.word	0x00013730


	//   ....[80]....
        /*0598*/ 	.word	0x000137d0


	//   ....[81]....
        /*059c*/ 	.word	0x000137e0


	//   ....[82]....
        /*05a0*/ 	.word	0x00013890


	//   ....[83]....
        /*05a4*/ 	.word	0x000138a0


	//   ....[84]....
        /*05a8*/ 	.word	0x00013950


	//   ....[85]....
        /*05ac*/ 	.word	0x00013960


	//   ....[86]....
        /*05b0*/ 	.word	0x00013a10


	//   ....[87]....
        /*05b4*/ 	.word	0x00013a20


	//   ....[88]....
        /*05b8*/ 	.word	0x00013ad0


	//   ....[89]....
        /*05bc*/ 	.word	0x00013ae0


	//   ....[90]....
        /*05c0*/ 	.word	0x00013b90


	//   ....[91]....
        /*05c4*/ 	.word	0x00013ba0


	//   ....[92]....
        /*05c8*/ 	.word	0x00013be0


	//   ....[93]....
        /*05cc*/ 	.word	0x000143f0


	//   ....[94]....
        /*05d0*/ 	.word	0x00014430


	//   ....[95]....
        /*05d4*/ 	.word	0x00014450


	//   ....[96]....
        /*05d8*/ 	.word	0x00014510


	//   ....[97]....
        /*05dc*/ 	.word	0x00014540


	//   ....[98]....
        /*05e0*/ 	.word	0x00014590


	//   ....[99]....
        /*05e4*/ 	.word	0x000145c0


	//   ....[100]....
        /*05e8*/ 	.word	0x00014630


	//   ....[101]....
        /*05ec*/ 	.word	0x00014910


	//   ....[102]....
        /*05f0*/ 	.word	0x00014930


	//   ....[103]....
        /*05f4*/ 	.word	0x000149f0


	//   ....[104]....
        /*05f8*/ 	.word	0x00014a00


	//   ....[105]....
        /*05fc*/ 	.word	0x00014ab0


	//   ....[106]....
        /*0600*/ 	.word	0x00014ac0


	//   ....[107]....
        /*0604*/ 	.word	0x00014ad0


	//   ....[108]....
        /*0608*/ 	.word	0x00014b80


	//   ....[109]....
        /*060c*/ 	.word	0x00015110


	//   ....[110]....
        /*0610*/ 	.word	0x00015150


	//   ....[111]....
        /*0614*/ 	.word	0x00015190


	//   ....[112]....
        /*0618*/ 	.word	0x000151d0


	//   ....[113]....
        /*061c*/ 	.word	0x00015280


	//   ....[114]....
        /*0620*/ 	.word	0x000152b0


	//   ....[115]....
        /*0624*/ 	.word	0x000152c0


	//   ....[116]....
        /*0628*/ 	.word	0x00015350


	//   ....[117]....
        /*062c*/ 	.word	0x00015780


	//   ....[118]....
        /*0630*/ 	.word	0x000157b0


	//   ....[119]....
        /*0634*/ 	.word	0x000157e0


	//   ....[120]....
        /*0638*/ 	.word	0x00015810


	//   ....[121]....
        /*063c*/ 	.word	0x00015840


	//   ....[122]....
        /*0640*/ 	.word	0x00015870


	//   ....[123]....
        /*0644*/ 	.word	0x000158a0


	//   ....[124]....
        /*0648*/ 	.word	0x000158d0


	//   ....[125]....
        /*064c*/ 	.word	0x00015a50


	//   ....[126]....
        /*0650*/ 	.word	0x00015a80


	//   ....[127]....
        /*0654*/ 	.word	0x00015ab0


	//   ....[128]....
        /*0658*/ 	.word	0x00015ae0


	//   ....[129]....
        /*065c*/ 	.word	0x00015b10


	//   ....[130]....
        /*0660*/ 	.word	0x00015b40


	//   ....[131]....
        /*0664*/ 	.word	0x00015c00


	//   ....[132]....
        /*0668*/ 	.word	0x00015c20


	//   ....[133]....
        /*066c*/ 	.word	0x00015c90


	//   ....[134]....
        /*0670*/ 	.word	0x00016330


	//   ....[135]....
        /*0674*/ 	.word	0x000169b0


	//   ....[136]....
        /*0678*/ 	.word	0x00016aa0


	//   ....[137]....
        /*067c*/ 	.word	0x00016b40


	//   ....[138]....
        /*0680*/ 	.word	0x00016ba0


	//   ....[139]....
        /*0684*/ 	.word	0x00016c40


	//   ....[140]....
        /*0688*/ 	.word	0x00016d20


	//   ....[141]....
        /*068c*/ 	.word	0x00016e20


	//   ....[142]....
        /*0690*/ 	.word	0x00016e90


	//   ....[143]....
        /*0694*/ 	.word	0x00016f70


	//   ....[144]....
        /*0698*/ 	.word	0x00017020


	//   ....[145]....
        /*069c*/ 	.word	0x00017080


	//   ....[146]....
        /*06a0*/ 	.word	0x000170e0


	//   ....[147]....
        /*06a4*/ 	.word	0x000171f0


	//   ....[148]....
        /*06a8*/ 	.word	0x00017250


	//   ....[149]....
        /*06ac*/ 	.word	0x00017370


	//   ....[150]....
        /*06b0*/ 	.word	0x000173d0


	//   ....[151]....
        /*06b4*/ 	.word	0x000174f0


	//   ....[152]....
        /*06b8*/ 	.word	0x00017550


	//   ....[153]....
        /*06bc*/ 	.word	0x00017670


	//   ....[154]....
        /*06c0*/ 	.word	0x000176d0


	//   ....[155]....
        /*06c4*/ 	.word	0x000177f0


	//   ....[156]....
        /*06c8*/ 	.word	0x00017850


	//   ....[157]....
        /*06cc*/ 	.word	0x00017970


	//   ....[158]....
        /*06d0*/ 	.word	0x000179d0


	//   ....[159]....
        /*06d4*/ 	.word	0x00017ad0


	//   ....[160]....
        /*06d8*/ 	.word	0x00017c00


	//   ....[161]....
        /*06dc*/ 	.word	0x00017cc0


	//   ....[162]....
        /*06e0*/ 	.word	0x00017da0


	//   ....[163]....
        /*06e4*/ 	.word	0x00017e80


	//   ....[164]....
        /*06e8*/ 	.word	0x00017ee0


	//   ....[165]....
        /*06ec*/ 	.word	0x00017fc0


	//   ....[166]....
        /*06f0*/ 	.word	0x00018020


	//   ....[167]....
        /*06f4*/ 	.word	0x00018130


	//   ....[168]....
        /*06f8*/ 	.word	0x00018220


	//   ....[169]....
        /*06fc*/ 	.word	0x000182c0


	//   ....[170]....
        /*0700*/ 	.word	0x00018320


	//   ....[171]....
        /*0704*/ 	.word	0x00018440


	//   ....[172]....
        /*0708*/ 	.word	0x000184a0


	//   ....[173]....
        /*070c*/ 	.word	0x000185c0


	//   ....[174]....
        /*0710*/ 	.word	0x00018620


	//   ....[175]....
        /*0714*/ 	.word	0x000186f0


	//   ....[176]....
        /*0718*/ 	.word	0x00018860


	//   ....[177]....
        /*071c*/ 	.word	0x00018910


	//   ....[178]....
        /*0720*/ 	.word	0x00018a60


	//   ....[179]....
        /*0724*/ 	.word	0x00018b10


	//   ....[180]....
        /*0728*/ 	.word	0x00018b70


	//   ....[181]....
        /*072c*/ 	.word	0x00018c30


	//   ....[182]....
        /*0730*/ 	.word	0x00018d10


	//   ....[183]....
        /*0734*/ 	.word	0x00018dd0


	//   ....[184]....
        /*0738*/ 	.word	0x00018ee0


	//   ....[185]....
        /*073c*/ 	.word	0x00018f80


	//   ....[186]....
        /*0740*/ 	.word	0x000190a0


	//   ....[187]....
        /*0744*/ 	.word	0x00019110


	//   ....[188]....
        /*0748*/ 	.word	0x00019180


	//   ....[189]....
        /*074c*/ 	.word	0x000191f0


	//   ....[190]....
        /*0750*/ 	.word	0x00019260


	//   ....[191]....
        /*0754*/ 	.word	0x000192e0


	//   ....[192]....
        /*0758*/ 	.word	0x00019370


	//   ....[193]....
        /*075c*/ 	.word	0x00019400


	//   ....[194]....
        /*0760*/ 	.word	0x00019470


	//   ....[195]....
        /*0764*/ 	.word	0x000194e0


	//   ....[196]....
        /*0768*/ 	.word	0x00019550


	//   ....[197]....
        /*076c*/ 	.word	0x000195d0


	//   ....[198]....
        /*0770*/ 	.word	0x00019640


	//   ....[199]....
        /*0774*/ 	.word	0x000196e0


	//   ....[200]....
        /*0778*/ 	.word	0x00019770


	//   ....[201]....
        /*077c*/ 	.word	0x00019890


	//----- nvinfo : EIATTR_REG_RECONFIG
	.align		4
.L_207:
        /*0780*/ 	.byte	0x01, 0x54
	.zero		2


	//----- nvinfo : EIATTR_SYSCALL_OFFSETS
	.align		4
        /*0784*/ 	.byte	0x04, 0x46
        /*0786*/ 	.short	(.L_209 - .L_208)


	//   ....[0]....
.L_208:
        /*0788*/ 	.word	0x00001d50


	//   ....[1]....
        /*078c*/ 	.word	0x00012340


	//   ....[2]....
        /*0790*/ 	.word	0x00012490


	//   ....[3]....
        /*0794*/ 	.word	0x00012580


	//   ....[4]....
        /*0798*/ 	.word	0x00013300


	//----- nvinfo : EIATTR_MBARRIER_INSTR_OFFSETS
	.align		4
.L_209:
        /*079c*/ 	.byte	0x04, 0x39
        /*079e*/ 	.short	(.L_211 - .L_210)


	//   ....[0]....
.L_210:
        /*07a0*/ 	.word	0x00000180
        /*07a4*/ 	.word	0x000000ff
        /*07a8*/ 	.word	0x00030800
        /*07ac*/ 	.short	0x0100
        /*07ae*/ 	.byte	0x08
	.zero		1


	//   ....[1]....
        /*07b0*/ 	.word	0x00000190
        /*07b4*/ 	.word	0x000000ff
        /*07b8*/ 	.word	0x00030820
        /*07bc*/ 	.short	0x0100
        /*07be*/ 	.byte	0x08
	.zero		1


	//   ....[2]....
        /*07c0*/ 	.word	0x00000280
        /*07c4*/ 	.word	0x000000ff
        /*07c8*/ 	.word	0x00030830
        /*07cc*/ 	.short	0x0100
        /*07ce*/ 	.byte	0x08
	.zero		1


	//   ....[3]....
        /*07d0*/ 	.word	0x00000290
        /*07d4*/ 	.word	0x000000ff
        /*07d8*/ 	.word	0x00030840
        /*07dc*/ 	.short	0x0100
        /*07de*/ 	.byte	0x08
	.zero		1


	//   ....[4]....
        /*07e0*/ 	.word	0x000002a0
        /*07e4*/ 	.word	0x000000ff
        /*07e8*/ 	.word	0x00030838
        /*07ec*/ 	.short	0x0100
        /*07ee*/ 	.byte	0x08
	.zero		1


	//   ....[5]....
        /*07f0*/ 	.word	0x000002b0
        /*07f4*/ 	.word	0x000000ff
        /*07f8*/ 	.word	0x00030848
        /*07fc*/ 	.short	0x0100
        /*07fe*/ 	.byte	0x08
	.zero		1


	//   ....[6]....
        /*0800*/ 	.word	0x000003e0
        /*0804*/ 	.word	0x000000ff
        /*0808*/ 	.word	0x00030850
        /*080c*/ 	.short	0x0100
        /*080e*/ 	.byte	0x08
	.zero		1


	//   ....[7]....
        /*0810*/ 	.word	0x000003f0
        /*0814*/ 	.word	0x000000ff
        /*0818*/ 	.word	0x00030860
        /*081c*/ 	.short	0x0100
        /*081e*/ 	.byte	0x08
	.zero		1


	//   ....[8]....
        /*0820*/ 	.word	0x00000400
        /*0824*/ 	.word	0x000000ff
        /*0828*/ 	.word	0x00030858
        /*082c*/ 	.short	0x0100
        /*082e*/ 	.byte	0x08
	.zero		1


	//   ....[9]....
        /*0830*/ 	.word	0x00000410
        /*0834*/ 	.word	0x000000ff
        /*0838*/ 	.word	0x00030868
        /*083c*/ 	.short	0x0100
        /*083e*/ 	.byte	0x08
	.zero		1


	//   ....[10]....
        /*0840*/ 	.word	0x00000500
        /*0844*/ 	.word	0x000000ff
        /*0848*/ 	.word	0x00030870
        /*084c*/ 	.short	0x0100
        /*084e*/ 	.byte	0x06
	.zero		1


	//   ....[11]....
        /*0850*/ 	.word	0x00000510
        /*0854*/ 	.word	0x000000ff
        /*0858*/ 	.word	0x00030880
        /*085c*/ 	.short	0x0100
        /*085e*/ 	.byte	0x06
	.zero		1


	//   ....[12]....
        /*0860*/ 	.word	0x00000520
        /*0864*/ 	.word	0x000000ff
        /*0868*/ 	.word	0x00030878
        /*086c*/ 	.short	0x0100
        /*086e*/ 	.byte	0x06
	.zero		1


	//   ....[13]....
        /*0870*/ 	.word	0x00000530
        /*0874*/ 	.word	0x000000ff
        /*0878*/ 	.word	0x00030888
        /*087c*/ 	.short	0x0100
        /*087e*/ 	.byte	0x06
	.zero		1


	//   ....[14]....
        /*0880*/ 	.word	0x00000660
        /*0884*/ 	.word	0x000000ff
        /*0888*/ 	.word	0x00030890
        /*088c*/ 	.short	0x0100
        /*088e*/ 	.byte	0x08
	.zero		1


	//   ....[15]....
        /*0890*/ 	.word	0x00000670
        /*0894*/ 	.word	0x000000ff
        /*0898*/ 	.word	0x000308a0
        /*089c*/ 	.short	0x0100
        /*089e*/ 	.byte	0x08
	.zero		1


	//   ....[16]....
        /*08a0*/ 	.word	0x00000680
        /*08a4*/ 	.word	0x000000ff
        /*08a8*/ 	.word	0x00030898
        /*08ac*/ 	.short	0x0100
        /*08ae*/ 	.byte	0x08
	.zero		1


	//   ....[17]....
        /*08b0*/ 	.word	0x00000690
        /*08b4*/ 	.word	0x000000ff
        /*08b8*/ 	.word	0x000308a8
        /*08bc*/ 	.short	0x0100
        /*08be*/ 	.byte	0x08
	.zero		1


	//   ....[18]....
        /*08c0*/ 	.word	0x000007d0
        /*08c4*/ 	.word	0x000000ff
        /*08c8*/ 	.word	0x000308b0
        /*08cc*/ 	.short	0x0100
        /*08ce*/ 	.byte	0x08
	.zero		1


	//   ....[19]....
        /*08d0*/ 	.word	0x000007e0
        /*08d4*/ 	.word	0x000000ff
        /*08d8*/ 	.word	0x000308c0
        /*08dc*/ 	.short	0x0100
        /*08de*/ 	.byte	0x08
	.zero		1


	//   ....[20]....
        /*08e0*/ 	.word	0x000007f0
        /*08e4*/ 	.word	0x000000ff
        /*08e8*/ 	.word	0x000308b8
        /*08ec*/ 	.short	0x0100
        /*08ee*/ 	.byte	0x08
	.zero		1


	//   ....[21]....
        /*08f0*/ 	.word	0x00000800
        /*08f4*/ 	.word	0x000000ff
        /*08f8*/ 	.word	0x000308c8
        /*08fc*/ 	.short	0x0100
        /*08fe*/ 	.byte	0x08
	.zero		1


	//   ....[22]....
        /*0900*/ 	.word	0x00001df0
        /*0904*/ 	.word	0x000000ff
        /*0908*/ 	.word	0x00030800
        /*090c*/ 	.short	0x010a
        /*090e*/ 	.byte	0x28
	.zero		1


	//   ....[23]....
        /*0910*/ 	.word	0x00001e70
        /*0914*/ 	.word	0x00000003
        /*0918*/ 	.word	0x00030830
        /*091c*/ 	.short	0x010a
        /*091e*/ 	.byte	0x3f
	.zero		1


	//   ....[24]....
        /*0920*/ 	.word	0x00001eb0
        /*0924*/ 	.word	0x00000003
        /*0928*/ 	.word	0x00030830
        /*092c*/ 	.short	0x010a
        /*092e*/ 	.byte	0x3f
	.zero		1


	//   ....[25]....
        /*0930*/ 	.word	0x00002b50
        /*0934*/ 	.word	0x000000ff
        /*0938*/ 	.word	0x00000000
        /*093c*/ 	.short	0x0101
        /*093e*/ 	.byte	0x04
	.zero		1


	//   ....[26]....
        /*0940*/ 	.word	0x00004b80
        /*0944*/ 	.word	0x000000ff
        /*0948*/ 	.word	0x00030830
        /*094c*/ 	.short	0x010a
        /*094e*/ 	.byte	0x07
	.zero		1


	//   ....[27]....
        /*0950*/ 	.word	0x00004bc0
        /*0954*/ 	.word	0x000000ff
        /*0958*/ 	.word	0x00030830
        /*095c*/ 	.short	0x010a
        /*095e*/ 	.byte	0x07
	.zero		1


	//   ....[28]....
        /*0960*/ 	.word	0x00005a70
        /*0964*/ 	.word	0x000000ff
        /*0968*/ 	.word	0x00030850
        /*096c*/ 	.short	0x010a
        /*096e*/ 	.byte	0x0e
	.zero		1


	//   ....[29]....
        /*0970*/ 	.word	0x00005ab0
        /*0974*/ 	.word	0x000000ff
        /*0978*/ 	.word	0x00030850
        /*097c*/ 	.short	0x010a
        /*097e*/ 	.byte	0x0e
	.zero		1


	//   ....[30]....
        /*0980*/ 	.word	0x00005fe0
        /*0984*/ 	.word	0x000000ff
        /*0988*/ 	.word	0x00000000
        /*098c*/ 	.short	0x0101
        /*098e*/ 	.byte	0x07
	.zero		1


	//   ....[31]....
        /*0990*/ 	.word	0x000076d0
        /*0994*/ 	.word	0x000000ff
        /*0998*/ 	.word	0x00000000
        /*099c*/ 	.short	0x0101
        /*099e*/ 	.byte	0x0e
	.zero		1


	//   ....[32]....
        /*09a0*/ 	.word	0x00007ab0
        /*09a4*/ 	.word	0x000000ff
        /*09a8*/ 	.word	0x00030830
        /*09ac*/ 	.short	0x010a
        /*09ae*/ 	.byte	0x07
	.zero		1


	//   ....[33]....
        /*09b0*/ 	.word	0x00007af0
        /*09b4*/ 	.word	0x000000ff
        /*09b8*/ 	.word	0x00030830
        /*09bc*/ 	.short	0x010a
        /*09be*/ 	.byte	0x07
	.zero		1


	//   ....[34]....
        /*09c0*/ 	.word	0x000089a0
        /*09c4*/ 	.word	0x000000ff
        /*09c8*/ 	.word	0x00030850
        /*09cc*/ 	.short	0x010a
        /*09ce*/ 	.byte	0x0e
	.zero		1


	//   ....[35]....
        /*09d0*/ 	.word	0x000089e0
        /*09d4*/ 	.word	0x000000ff
        /*09d8*/ 	.word	0x00030850
        /*09dc*/ 	.short	0x010a
        /*09de*/ 	.byte	0x0e
	.zero		1


	//   ....[36]....
        /*09e0*/ 	.word	0x00008f10
        /*09e4*/ 	.word	0x000000ff
        /*09e8*/ 	.word	0x00000000
        /*09ec*/ 	.short	0x0101
        /*09ee*/ 	.byte	0x07
	.zero		1


	//   ....[37]....
        /*09f0*/ 	.word	0x00009ac0
        /*09f4*/ 	.word	0x000000ff
        /*09f8*/ 	.word	0x00000000
        /*09fc*/ 	.short	0x0101
        /*09fe*/ 	.byte	0x0e
	.zero		1


	//   ....[38]....
        /*0a00*/ 	.word	0x00009c50
        /*0a04*/ 	.word	0x000000ff
        /*0a08*/ 	.word	0x00030830
        /*0a0c*/ 	.short	0x010a
        /*0a0e*/ 	.byte	0x06
	.zero		1


	//   ....[39]....
        /*0a10*/ 	.word	0x00009c90
        /*0a14*/ 	.word	0x000000ff
        /*0a18*/ 	.word	0x00030830
        /*0a1c*/ 	.short	0x010a
        /*0a1e*/ 	.byte	0x06
	.zero		1


	//   ....[40]....
        /*0a20*/ 	.word	0x0000ab40
        /*0a24*/ 	.word	0x000000ff
        /*0a28*/ 	.word	0x00030850
        /*0a2c*/ 	.short	0x010a
        /*0a2e*/ 	.byte	0x0a
	.zero		1


	//   ....[41]....
        /*0a30*/ 	.word	0x0000ab80
        /*0a34*/ 	.word	0x000000ff
        /*0a38*/ 	.word	0x00030850
        /*0a3c*/ 	.short	0x010a
        /*0a3e*/ 	.byte	0x0a
	.zero		1


	//   ....[42]....
        /*0a40*/ 	.word	0x0000b0d0
        /*0a44*/ 	.word	0x000000ff
        /*0a48*/ 	.word	0x00000000
        /*0a4c*/ 	.short	0x0101
        /*0a4e*/ 	.byte	0x04
	.zero		1


	//   ....[43]....
        /*0a50*/ 	.word	0x0000c7b0
        /*0a54*/ 	.word	0x000000ff
        /*0a58*/ 	.word	0x00000000
        /*0a5c*/ 	.short	0x0101
        /*0a5e*/ 	.byte	0x0a
	.zero		1


	//   ....[44]....
        /*0a60*/ 	.word	0x0000d050
        /*0a64*/ 	.word	0x000000ff
        /*0a68*/ 	.word	0x00030850
        /*0a6c*/ 	.short	0x010a
        /*0a6e*/ 	.byte	0x05
	.zero		1


	//   ....[45]....
        /*0a70*/ 	.word	0x0000d090
        /*0a74*/ 	.word	0x000000ff
        /*0a78*/ 	.word	0x00030850
        /*0a7c*/ 	.short	0x010a
        /*0a7e*/ 	.byte	0x05
	.zero		1


	//   ....[46]....
        /*0a80*/ 	.word	0x0000d660
        /*0a84*/ 	.word	0x000000ff
        /*0a88*/ 	.word	0x00000000
        /*0a8c*/ 	.short	0x0101
        /*0a8e*/ 	.byte	0x04
	.zero		1


	//   ....[47]....
        /*0a90*/ 	.word	0x0000f7b0
        /*0a94*/ 	.word	0x00000016
        /*0a98*/ 	.word	0x00000000
        /*0a9c*/ 	.short	0x0101
        /*0a9e*/ 	.byte	0x3f
	.zero		1


	//   ....[48]....
        /*0aa0*/ 	.word	0x00012b70
        /*0aa4*/ 	.word	0x00000006
        /*0aa8*/ 	.word	0x00030840
        /*0aac*/ 	.short	0x010a
        /*0aae*/ 	.byte	0x3f
	.zero		1


	//   ....[49]....
        /*0ab0*/ 	.word	0x00013080
        /*0ab4*/ 	.word	0x00000006
        /*0ab8*/ 	.word	0x00030830
        /*0abc*/ 	.short	0x0107
        /*0abe*/ 	.byte	0x3f
	.zero		1


	//   ....[50]....
        /*0ac0*/ 	.word	0x00013130
        /*0ac4*/ 	.word	0x00000006
        /*0ac8*/ 	.word	0x00030830
        /*0acc*/ 	.short	0x0101
        /*0ace*/ 	.byte	0x3f
	.zero		1


	//   ....[51]....
        /*0ad0*/ 	.word	0x00013d20
        /*0ad4*/ 	.word	0x00000016
        /*0ad8*/ 	.word	0x00030800
        /*0adc*/ 	.short	0x0107
        /*0ade*/ 	.byte	0x3f
	.zero		1


	//   ....[52]....
        /*0ae0*/ 	.word	0x00013e40
        /*0ae4*/ 	.word	0x00000016
        /*0ae8*/ 	.word	0x00030800
        /*0aec*/ 	.short	0x0101
        /*0aee*/ 	.byte	0x3f
	.zero		1


	//   ....[53]....
        /*0af0*/ 	.word	0x00013e60
        /*0af4*/ 	.word	0x00000016
        /*0af8*/ 	.word	0x00030820
        /*0afc*/ 	.short	0x010a
        /*0afe*/ 	.byte	0x3f
	.zero		1


	//   ....[54]....
        /*0b00*/ 	.word	0x00014240
        /*0b04*/ 	.word	0x00000007
        /*0b08*/ 	.word	0x00030840
        /*0b0c*/ 	.short	0x010a
        /*0b0e*/ 	.byte	0x3f
	.zero		1


	//   ....[55]....
        /*0b10*/ 	.word	0x00014740
        /*0b14*/ 	.word	0x00000007
        /*0b18*/ 	.word	0x00030830
        /*0b1c*/ 	.short	0x0107
        /*0b1e*/ 	.byte	0x3f
	.zero		1


	//   ....[56]....
        /*0b20*/ 	.word	0x000147f0
        /*0b24*/ 	.word	0x00000007
        /*0b28*/ 	.word	0x00030830
        /*0b2c*/ 	.short	0x0101
        /*0b2e*/ 	.byte	0x3f
	.zero		1


	//   ....[57]....
        /*0b30*/ 	.word	0x00014850
        /*0b34*/ 	.word	0x00000007
        /*0b38*/ 	.word	0x00030860
        /*0b3c*/ 	.short	0x010a
        /*0b3e*/ 	.byte	0x3f
	.zero		1


	//   ....[58]....
        /*0b40*/ 	.word	0x00014d00
        /*0b44*/ 	.word	0x00000007
        /*0b48*/ 	.word	0x00030850
        /*0b4c*/ 	.short	0x0107
        /*0b4e*/ 	.byte	0x3f
	.zero		1


	//   ....[59]....
        /*0b50*/ 	.word	0x00014e50
        /*0b54*/ 	.word	0x00000007
        /*0b58*/ 	.word	0x00030850
        /*0b5c*/ 	.short	0x0101
        /*0b5e*/ 	.byte	0x3f
	.zero		1


	//   ....[60]....
        /*0b60*/ 	.word	0x00015060
        /*0b64*/ 	.word	0x00000000
        /*0b68*/ 	.word	0x00030860
        /*0b6c*/ 	.short	0x010a
        /*0b6e*/ 	.byte	0x3f
	.zero		1


	//   ....[61]....
        /*0b70*/ 	.word	0x000154d0
        /*0b74*/ 	.word	0x00000000
        /*0b78*/ 	.word	0x00030850
        /*0b7c*/ 	.short	0x0107
        /*0b7e*/ 	.byte	0x3f
	.zero		1


	//   ....[62]....
        /*0b80*/ 	.word	0x00015580
        /*0b84*/ 	.word	0x00000000
        /*0b88*/ 	.word	0x00030850
        /*0b8c*/ 	.short	0x0101
        /*0b8e*/ 	.byte	0x3f
	.zero		1


	//   ....[63]....
        /*0b90*/ 	.word	0x000162b0
        /*0b94*/ 	.word	0x00000004
        /*0b98*/ 	.word	0x00030820
        /*0b9c*/ 	.short	0x010a
        /*0b9e*/ 	.byte	0x3f
	.zero		1


	//   ....[64]....
        /*0ba0*/ 	.word	0x00016450
        /*0ba4*/ 	.word	0x00000005
        /*0ba8*/ 	.word	0x00030840
        /*0bac*/ 	.short	0x010a
        /*0bae*/ 	.byte	0x3f
	.zero		1


	//   ....[65]....
        /*0bb0*/ 	.word	0x000164f0
        /*0bb4*/ 	.word	0x00000019
        /*0bb8*/ 	.word	0x00030840
        /*0bbc*/ 	.short	0x010a
        /*0bbe*/ 	.byte	0x3f
	.zero		1


	//   ....[66]....
        /*0bc0*/ 	.word	0x00016530
        /*0bc4*/ 	.word	0x00000005
        /*0bc8*/ 	.word	0x00030860
        /*0bcc*/ 	.short	0x010a
        /*0bce*/ 	.byte	0x3f
	.zero		1


	//   ....[67]....
        /*0bd0*/ 	.word	0x00016570
        /*0bd4*/ 	.word	0x00000019
        /*0bd8*/ 	.word	0x00030860
        /*0bdc*/ 	.short	0x010a
        /*0bde*/ 	.byte	0x3f
	.zero		1


	//   ....[68]....
        /*0be0*/ 	.word	0x000165e0
        /*0be4*/ 	.word	0x00000003
        /*0be8*/ 	.word	0x00030800
        /*0bec*/ 	.short	0x010a
        /*0bee*/ 	.byte	0x3f
	.zero		1


	//   ....[69]....
        /*0bf0*/ 	.word	0x00016630
        /*0bf4*/ 	.word	0x00000003
        /*0bf8*/ 	.word	0x00030830
        /*0bfc*/ 	.short	0x010a
        /*0bfe*/ 	.byte	0x3f
	.zero		1


	//   ....[70]....
        /*0c00*/ 	.word	0x00016690
        /*0c04*/ 	.word	0x00000004
        /*0c08*/ 	.word	0x00030830
        /*0c0c*/ 	.short	0x010a
        /*0c0e*/ 	.byte	0x3f
	.zero		1


	//   ....[71]....
        /*0c10*/ 	.word	0x000166f0
        /*0c14*/ 	.word	0x00000003
        /*0c18*/ 	.word	0x00030850
        /*0c1c*/ 	.short	0x010a
        /*0c1e*/ 	.byte	0x3f
	.zero		1


	//   ....[72]....
        /*0c20*/ 	.word	0x00016750
        /*0c24*/ 	.word	0x00000004
        /*0c28*/ 	.word	0x00030830
        /*0c2c*/ 	.short	0x010a
        /*0c2e*/ 	.byte	0x3f
	.zero		1


	//   ....[73]....
        /*0c30*/ 	.word	0x000167b0
        /*0c34*/ 	.word	0x00000003
        /*0c38*/ 	.word	0x00030850
        /*0c3c*/ 	.short	0x010a
        /*0c3e*/ 	.byte	0x3f
	.zero		1


	//   ....[74]....
        /*0c40*/ 	.word	0x00016810
        /*0c44*/ 	.word	0x00000004
        /*0c48*/ 	.word	0x00030830
        /*0c4c*/ 	.short	0x010a
        /*0c4e*/ 	.byte	0x3f
	.zero		1


	//   ....[75]....
        /*0c50*/ 	.word	0x00016870
        /*0c54*/ 	.word	0x00000003
        /*0c58*/ 	.word	0x00030850
        /*0c5c*/ 	.short	0x010a
        /*0c5e*/ 	.byte	0x3f
	.zero		1


	//   ....[76]....
        /*0c60*/ 	.word	0x000168d0
        /*0c64*/ 	.word	0x00000007
        /*0c68*/ 	.word	0x00030850
        /*0c6c*/ 	.short	0x010a
        /*0c6e*/ 	.byte	0x3f
	.zero		1


	//   ....[77]....
        /*0c70*/ 	.word	0x000169f0
        /*0c74*/ 	.word	0x00000006
        /*0c78*/ 	.word	0x00030840
        /*0c7c*/ 	.short	0x010a
        /*0c7e*/ 	.byte	0x3f
	.zero		1


	//   ....[78]....
        /*0c80*/ 	.word	0x00017b00
        /*0c84*/ 	.word	0x00000016
        /*0c88*/ 	.word	0x00030820
        /*0c8c*/ 	.short	0x010a
        /*0c8e*/ 	.byte	0x3f
	.zero		1


	//   ....[79]....
        /*0c90*/ 	.word	0x00017b50
        /*0c94*/ 	.word	0x00000007
        /*0c98*/ 	.word	0x00030840
        /*0c9c*/ 	.short	0x010a
        /*0c9e*/ 	.byte	0x3f
	.zero		1


	//   ....[80]....
        /*0ca0*/ 	.word	0x00018170
        /*0ca4*/ 	.word	0x00000007
        /*0ca8*/ 	.word	0x00030860
        /*0cac*/ 	.short	0x010a
        /*0cae*/ 	.byte	0x3f
	.zero		1


	//   ....[81]....
        /*0cb0*/ 	.word	0x000187b0
        /*0cb4*/ 	.word	0x00000000
        /*0cb8*/ 	.word	0x00030860
        /*0cbc*/ 	.short	0x010a
        /*0cbe*/ 	.byte	0x3f
	.zero		1


	//   ....[82]....
        /*0cc0*/ 	.word	0x000197b0
        /*0cc4*/ 	.word	0x00000004
        /*0cc8*/ 	.word	0x00030820
        /*0ccc*/ 	.short	0x010a
        /*0cce*/ 	.byte	0x3f
	.zero		1


	//   ....[83]....
        /*0cd0*/ 	.word	0x00019950
        /*0cd4*/ 	.word	0x00000005
        /*0cd8*/ 	.word	0x00030840
        /*0cdc*/ 	.short	0x010a
        /*0cde*/ 	.byte	0x3f
	.zero		1


	//   ....[84]....
        /*0ce0*/ 	.word	0x000199a0
        /*0ce4*/ 	.word	0x00000019
        /*0ce8*/ 	.word	0x00030840
        /*0cec*/ 	.short	0x010a
        /*0cee*/ 	.byte	0x3f
	.zero		1


	//   ....[85]....
        /*0cf0*/ 	.word	0x000199f0
        /*0cf4*/ 	.word	0x00000005
        /*0cf8*/ 	.word	0x00030860
        /*0cfc*/ 	.short	0x010a
        /*0cfe*/ 	.byte	0x3f
	.zero		1


	//----- nvinfo : EIATTR_NUM_MBARRIERS
	.align		4
.L_211:
        /*0d00*/ 	.byte	0x03, 0x38
        /*0d02*/ 	.short	0x0016


	//----- nvinfo : EIATTR_EXIT_INSTR_OFFSETS
	.align		4
        /*0d04*/ 	.byte	0x04, 0x1c
        /*0d06*/ 	.short	(.L_213 - .L_212)


	//   ....[0]....
.L_212:
        /*0d08*/ 	.word	0x00000990


	//   ....[1]....
        /*0d0c*/ 	.word	0x00010b60


	//   ....[2]....
        /*0d10*/ 	.word	0x000165c0


	//----- nvinfo : EIATTR_MAX_THREADS
	.align		4
.L_213:
        /*0d14*/ 	.byte	0x04, 0x05
        /*0d16*/ 	.short	(.L_215 - .L_214)
.L_214:
        /*0d18*/ 	.word	0x00000180
        /*0d1c*/ 	.word	0x00000001
        /*0d20*/ 	.word	0x00000001


	//----- nvinfo : EIATTR_CRS_STACK_SIZE
	.align		4
.L_215:
        /*0d24*/ 	.byte	0x04, 0x1e
        /*0d26*/ 	.short	(.L_217 - .L_216)
.L_216:
        /*0d28*/ 	.word	0x00000000


	//----- nvinfo : EIATTR_CBANK_PARAM_SIZE
	.align		4
.L_217:
        /*0d2c*/ 	.byte	0x03, 0x19
        /*0d2e*/ 	.short	0x0af0


	//----- nvinfo : EIATTR_PARAM_CBANK
	.align		4
        /*0d30*/ 	.byte	0x04, 0x0a
        /*0d32*/ 	.short	(.L_219 - .L_218)
	.align		4
.L_218:
        /*0d34*/ 	.word	index@(.nv.constant0._ZN7cutlass13device_kernelIN5flash11enable_sm90INS1_16FlashAttnFwdSm90INS1_25CollectiveMainloopFwdSm90ILi2EN4cute5tupleIJNS5_1CILi1EEES8_S8_EEENS6_IJNS7_ILi128EEENS7_ILi64EEENS7_ILi256EEEEEELi256ENS_6half_tEfNS_4arch4Sm90ELb0ELb1ELb1ELb1ELb1ELb0ELb0ELb1ELb1ELb1ELb0ELb0EEENS1_21CollectiveEpilogueFwdINS6_IJSA_SC_SB_EEES9_SE_SG_Li256ELb1ELb1ELb0ELb0EEENS1_36VarlenDynamicPersistentTileSchedulerILi128ELi64ELi256ELi128ELb0ELb1ELb1ELb1ELb0ELb1EEEEEEEEEvNT_6ParamsE)
        /*0d38*/ 	.short	0x0210
        /*0d3a*/ 	.short	0x0af0


	//----- nvinfo : EIATTR_SW_WAR
	.align		4
.L_219:
        /*0d3c*/ 	.byte	0x04, 0x36
        /*0d3e*/ 	.short	(.L_221 - .L_220)
.L_220:
        /*0d40*/ 	.word	0x00000008
.L_221:


//--------------------- .nv.info._ZN7cutlass13device_kernelIN5flash11enable_sm90INS1_16FlashAttnFwdSm90INS1_25CollectiveMainloopFwdSm90ILi2EN4cute5tupleIJNS5_1CILi1EEES8_S8_EEENS6_IJNS7_ILi128EEENS7_ILi64EEENS7_ILi256EEEEEELi256ENS_6half_tEfNS_4arch4Sm90ELb0ELb1ELb1ELb1ELb1ELb1ELb0ELb1ELb1ELb1ELb0ELb0EEENS1_21CollectiveEpilogueFwdINS6_IJSA_SC_SB_EEES9_SE_SG_Li256ELb1ELb1ELb0ELb0EEENS1_36VarlenDynamicPersistentTileSchedulerILi128ELi64ELi256ELi128ELb0ELb1ELb1ELb1ELb0ELb1EEEEEEEEEvNT_6ParamsE --------------------------
	.section	.nv.info._ZN7cutlass13device_kernelIN5flash11enable_sm90INS1_16FlashAttnFwdSm90INS1_25CollectiveMainloopFwdSm90ILi2EN4cute5tupleIJNS5_1CILi1EEES8_S8_EEENS6_IJNS7_ILi128EEENS7_ILi64EEENS7_ILi256EEEEEELi256ENS_6half_tEfNS_4arch4Sm90ELb0ELb1ELb1ELb1ELb1ELb1ELb0ELb1ELb1ELb1ELb0ELb0EEENS1_21CollectiveEpilogueFwdINS6_IJSA_SC_SB_EEES9_SE_SG_Li256ELb1ELb1ELb0ELb0EEENS1_36VarlenDynamicPersistentTileSchedulerILi128ELi64ELi256ELi128ELb0ELb1ELb1ELb1ELb0ELb1EEEEEEEEEvNT_6ParamsE,"",@"SHT_CUDA_INFO"
	.sectionflags	@""
	.align	4


	//----- nvinfo : EIATTR_CUDA_API_VERSION
	.align		4
        /*0000*/ 	.byte	0x04, 0x37
        /*0002*/ 	.short	(.L_223 - .L_222)
.L_222:
        /*0004*/ 	.word	0x00000082


	//----- nvinfo : EIATTR_KPARAM_INFO
	.align		4
.L_223:
        /*0008*/ 	.byte	0x04, 0x17
        /*000a*/ 	.short	(.L_225 - .L_224)
.L_224:
        /*000c*/ 	.word	0x00000000
        /*0010*/ 	.short	0x0000
        /*0012*/ 	.short	0x0070
        /*0014*/ 	.byte	0x00, 0xf0, 0x01, 0x2a


	//----- nvinfo : EIATTR_SPARSE_MMA_MASK
	.align		4
.L_225:
        /*0018*/ 	.byte	0x03, 0x50
        /*001a*/ 	.short	0x0000


	//----- nvinfo : EIATTR_MAXREG_COUNT
	.align		4
        /*001c*/ 	.byte	0x03, 0x1b
        /*001e*/ 	.short	0x00a8


	//----- nvinfo : EIATTR_NUM_BARRIERS
	.align		4
        /*0020*/ 	.byte	0x02, 0x4c
        /*0022*/ 	.byte	0x10
	.zero		1


	//----- nvinfo : EIATTR_EXTERNS
	.align		4
        /*0024*/ 	.byte	0x04, 0x0f
        /*0026*/ 	.short	(.L_227 - .L_226)


	//   ....[0]....
	.align		4
.L_226:
        /*0028*/ 	.word	index@(__assertfail)


	//----- nvinfo : EIATTR_ANNOTATIONS
	.align		4
.L_227:
        /*002c*/ 	.byte	0x04, 0x55
        /*002e*/ 	.short	(.L_229 - .L_228)


	//   ....[0]....
.L_228:
        /* <DEDUP_REMOVED lines=115> */
        /*0754*/ 	.byte	0x90, 0x98, 0x02, 0x00


	//----- nvinfo : EIATTR_MERCURY_ISA_VERSION
	.align		4
.L_229:
        /*0758*/ 	.byte	0x03, 0x5f
        /*075a*/ 	.short	0x0101


	//----- nvinfo : EIATTR_UNUSED_LOAD_BYTE_OFFSET
	.align		4
        /*075c*/ 	.byte	0x04, 0x44
        /*075e*/ 	.short	(.L_231 - .L_230)


	//   ....[0]....
.L_230:
        /*0760*/ 	.word	0x00000a30
        /*0764*/ 	.word	0x0000fff0


	//   ....[1]....
        /*0768*/ 	.word	0x0001f400
        /*076c*/ 	.word	0x0000fff0


	//----- nvinfo : EIATTR_INT_WARP_WIDE_INSTR_OFFSETS
	.align		4
.L_231:
        /*0770*/ 	.byte	0x04, 0x31
        /*0772*/ 	.short	(.L_233 - .L_232)


	//   ....[0]....
.L_232:
        /*0774*/ 	.word	0x00000120


	//   ....[1]....
        /*0778*/ 	.word	0x00000160


	//   ....[2]....
        /*077c*/ 	.word	0x00000220


	//   ....[3]....
        /*0780*/ 	.word	0x000254c0


	//   ....[4]....
        /*0784*/ 	.word	0x00025550


	//   ....[5]....
        /*0788*/ 	.word	0x000283e0


	//   ....[6]....
        /*078c*/ 	.word	0x00028470


	//----- nvinfo : EIATTR_COOP_GROUP_MASK_REGIDS
	.align		4
.L_233:
        /*0790*/ 	.byte	0x04, 0x29
        /*0792*/ 	.short	(.L_235 - .L_234)


	//   ....[0]....
.L_234:
        /*0794*/ 	.word	0xffffffff


	//   ....[1]....
        /*0798*/ 	.word	0xffffffff


	//   ....[2]....
        /*079c*/ 	.word	0xffffffff


	//   ....[3]....
        /*07a0*/ 	.word	0xffffffff


	//   ....[4]....
        /*07a4*/ 	.word	0xffffffff


	//   ....[5]....
        /*07a8*/ 	.word	0xffffffff


	//   ....[6]....
        /*07ac*/ 	.word	0xffffffff


	//   ....[7]....
        /*07b0*/ 	.word	0xffffffff


	//   ....[8]....
        /*07b4*/ 	.word	0xffffffff


	//   ....[9]....
        /*07b8*/ 	.word	0xffffffff


	//   ....[10]....
        /*07bc*/ 	.word	0xffffffff


	//   ....[11]....
        /*07c0*/ 	.word	0xffffffff


	//   ....[12]....
        /*07c4*/ 	.word	0xffffffff


	//   ....[13]....
        /*07c8*/ 	.word	0xffffffff


	//   ....[14]....
        /*07cc*/ 	.word	0xffffffff


	//   ....[15]....
        /*07d0*/ 	.word	0xffffffff


	//   ....[16]....
        /*07d4*/ 	.word	0xffffffff


	//   ....[17]....
        /*07d8*/ 	.word	0xffffffff


	//   ....[18]....
        /*07dc*/ 	.word	0xffffffff


	//   ....[19]....
        /*07e0*/ 	.word	0xffffffff


	//   ....[20]....
        /*07e4*/ 	.word	0xffffffff


	//   ....[21]....
        /*07e8*/ 	.word	0xffffffff


	//   ....[22]....
        /*07ec*/ 	.word	0xffffffff


	//   ....[23]....
        /*07f0*/ 	.word	0xffffffff


	//   ....[24]....
        /*07f4*/ 	.word	0xffffffff


	//   ....[25]....
        /*07f8*/ 	.word	0xffffffff


	//   ....[26]....
        /*07fc*/ 	.word	0xffffffff


	//   ....[27]....
        /*0800*/ 	.word	0xffffffff


	//   ....[28]....
        /*0804*/ 	.word	0xffffffff


	//   ....[29]....
        /*0808*/ 	.word	0xffffffff


	//   ....[30]....
        /*080c*/ 	.word	0xffffffff


	//   ....[31]....
        /*0810*/ 	.word	0xffffffff


	//   ....[32]....
        /*0814*/ 	.word	0xffffffff


	//   ....[33]....
        /*0818*/ 	.word	0xffffffff


	//   ....[34]....
        /*081c*/ 	.word	0xffffffff


	//   ....[35]....
        /*0820*/ 	.word	0xffffffff


	//   ....[36]....
        /*0824*/ 	.word	0xffffffff


	//   ....[37]....
        /*0828*/ 	.word	0xffffffff


	//   ....[38]....
        /*082c*/ 	.word	0xffffffff


	//   ....[39]....
        /*0830*/ 	.word	0xffffffff


	//   ....[40]....
        /*0834*/ 	.word	0xffffffff


	//   ....[41]....
        /*0838*/ 	.word	0xffffffff


	//   ....[42]....
        /*083c*/ 	.word	0xffffffff


	//   ....[43]....
        /*0840*/ 	.word	0xffffffff


	//   ....[44]....
        /*0844*/ 	.word	0xffffffff


	//   ....[45]....
        /*0848*/ 	.word	0xffffffff


	//   ....[46]....
        /*084c*/ 	.word	0xffffffff


	//   ....[47]....
        /*0850*/ 	.word	0xffffffff


	//   ....[48]....
        /*0854*/ 	.word	0xffffffff


	//   ....[49]....
        /*0858*/ 	.word	0xffffffff


	//   ....[50]....
        /*085c*/ 	.word	0xffffffff


	//   ....[51]....
        /*0860*/ 	.word	0xffffffff


	//   ....[52]....
        /*0864*/ 	.word	0xffffffff


	//   ....[53]....
        /*0868*/ 	.word	0xffffffff


	//   ....[54]....
        /*086c*/ 	.word	0xffffffff


	//   ....[55]....
        /*0870*/ 	.word	0xffffffff


	//   ....[56]....
        /*0874*/ 	.word	0xffffffff


	//   ....[57]....
        /*0878*/ 	.word	0xffffffff


	//   ....[58]....
        /*087c*/ 	.word	0xffffffff


	//   ....[59]....
        /*0880*/ 	.word	0xffffffff


	//   ....[60]....
        /*0884*/ 	.word	0xffffffff


	//   ....[61]....
        /*0888*/ 	.word	0xffffffff


	//   ....[62]....
        /*088c*/ 	.word	0xffffffff


	//   ....[63]....
        /*0890*/ 	.word	0xffffffff


	//   ....[64]....
        /*0894*/ 	.word	0xffffffff


	//   ....[65]....
        /*0898*/ 	.word	0xffffffff


	//   ....[66]....
        /*089c*/ 	.word	0xffffffff


	//   ....[67]....
        /*08a0*/ 	.word	0xffffffff


	//   ....[68]....
        /*08a4*/ 	.word	0xffffffff


	//   ....[69]....
        /*08a8*/ 	.word	0xffffffff


	//   ....[70]....
        /*08ac*/ 	.word	0xffffffff


	//   ....[71]....
        /*08b0*/ 	.word	0xffffffff


	//   ....[72]....
        /*08b4*/ 	.word	0xffffffff


	//   ....[73]....
        /*08b8*/ 	.word	0xffffffff


	//   ....[74]....
        /*08bc*/ 	.word	0xffffffff


	//   ....[75]....
        /*08c0*/ 	.word	0xffffffff


	//   ....[76]....
        /*08c4*/ 	.word	0xffffffff


	//   ....[77]....
        /*08c8*/ 	.word	0xffffffff


	//   ....[78]....
        /*08cc*/ 	.word	0xffffffff


	//   ....[79]....
        /*08d0*/ 	.word	0xffffffff


	//   ....[80]....
        /*08d4*/ 	.word	0xffffffff


	//   ....[81]....
        /*08d8*/ 	.word	0xffffffff


	//   ....[82]....
        /*08dc*/ 	.word	0xffffffff


	//   ....[83]....
        /*08e0*/ 	.word	0xffffffff


	//   ....[84]....
        /*08e4*/ 	.word	0xffffffff


	//   ....[85]....
        /*08e8*/ 	.word	0xffffffff


	//   ....[86]....
        /*08ec*/ 	.word	0xffffffff


	//   ....[87]....
        /*08f0*/ 	.word	0xffffffff


	//   ....[88]....
        /*08f4*/ 	.word	0xffffffff


	//   ....[89]....
        /*08f8*/ 	.word	0xffffffff


	//   ....[90]....
        /*08fc*/ 	.word	0xffffffff


	//   ....[91]....
        /*0900*/ 	.word	0xffffffff


	//   ....[92]....
        /*0904*/ 	.word	0xffffffff


	//   ....[93]....
        /*0908*/ 	.word	0xffffffff


	//   ....[94]....
        /*090c*/ 	.word	0xffffffff


	//   ....[95]....
        /*0910*/ 	.word	0xffffffff


	//   ....[96]....
        /*0914*/ 	.word	0xffffffff


	//   ....[97]....
        /*0918*/ 	.word	0xffffffff


	//   ....[98]....
        /*091c*/ 	.word	0xffffffff


	//   ....[99]....
        /*0920*/ 	.word	0xffffffff


	//   ....[100]....
        /*0924*/ 	.word	0xffffffff


	//   ....[101]....
        /*0928*/ 	.word	0xffffffff


	//   ....[102]....
        /*092c*/ 	.word	0xffffffff


	//   ....[103]....
        /*0930*/ 	.word	0xffffffff


	//   ....[104]....
        /*0934*/ 	.word	0xffffffff


	//   ....[105]....
        /*0938*/ 	.word	0xffffffff


	//   ....[106]....
        /*093c*/ 	.word	0xffffffff


	//   ....[107]....
        /*0940*/ 	.word	0xffffffff


	//   ....[108]....
        /*0944*/ 	.word	0xffffffff


	//   ....[109]....
        /*0948*/ 	.word	0xffffffff


	//   ....[110]....
        /*094c*/ 	.word	0xffffffff


	//   ....[111]....
        /*0950*/ 	.word	0xffffffff


	//   ....[112]....
        /*0954*/ 	.word	0xffffffff


	//   ....[113]....
        /*0958*/ 	.word	0xffffffff


	//   ....[114]....
        /*095c*/ 	.word	0xffffffff


	//   ....[115]....
        /*0960*/ 	.word	0xffffffff


	//   ....[116]....
        /*0964*/ 	.word	0xffffffff


	//   ....[117]....
        /*0968*/ 	.word	0xffffffff


	//   ....[118]....
        /*096c*/ 	.word	0xffffffff


	//   ....[119]....
        /*0970*/ 	.word	0xffffffff


	//   ....[120]....
        /*0974*/ 	.word	0xffffffff


	//   ....[121]....
        /*0978*/ 	.word	0xffffffff


	//   ....[122]....
        /*097c*/ 	.word	0xffffffff


	//   ....[123]....
        /*0980*/ 	.word	0xffffffff


	//   ....[124]....
        /*0984*/ 	.word	0xffffffff


	//   ....[125]....
        /*0988*/ 	.word	0xffffffff


	//   ....[126]....
        /*098c*/ 	.word	0xffffffff


	//   ....[127]....
        /*0990*/ 	.word	0xffffffff


	//   ....[128]....
        /*0994*/ 	.word	0xffffffff


	//   ....[129]....
        /*0998*/ 	.word	0xffffffff


	//   ....[130]....
        /*099c*/ 	.word	0xffffffff


	//   ....[131]....
        /*09a0*/ 	.word	0xffffffff


	//   ....[132]....
        /*09a4*/ 	.word	0xffffffff


	//   ....[133]....
        /*09a8*/ 	.word	0xffffffff


	//   ....[134]....
        /*09ac*/ 	.word	0xffffffff


	//   ....[135]....
        /*09b0*/ 	.word	0xffffffff


	//   ....[136]....
        /*09b4*/ 	.word	0xffffffff


	//   ....[137]....
        /*09b8*/ 	.word	0xffffffff


	//   ....[138]....
        /*09bc*/ 	.word	0xffffffff


	//   ....[139]....
        /*09c0*/ 	.word	0xffffffff


	//   ....[140]....
        /*09c4*/ 	.word	0xffffffff


	//   ....[141]....
        /*09c8*/ 	.word	0xffffffff


	//   ....[142]....
        /*09cc*/ 	.word	0xffffffff


	//   ....[143]....
        /*09d0*/ 	.word	0xffffffff


	//   ....[144]....
        /*09d4*/ 	.word	0xffffffff


	//   ....[145]....
        /*09d8*/ 	.word	0xffffffff


	//   ....[146]....
        /*09dc*/ 	.word	0xffffffff


	//   ....[147]....
        /*09e0*/ 	.word	0xffffffff


	//   ....[148]....
        /*09e4*/ 	.word	0xffffffff


	//   ....[149]....
        /*09e8*/ 	.word	0xffffffff


	//   ....[150]....
        /*09ec*/ 	.word	0xffffffff


	//   ....[151]....
        /*09f0*/ 	.word	0xffffffff


	//   ....[152]....
        /*09f4*/ 	.word	0xffffffff


	//   ....[153]....
        /*09f8*/ 	.word	0xffffffff


	//   ....[154]....
        /*09fc*/ 	.word	0xffffffff


	//   ....[155]....
        /*0a00*/ 	.word	0xffffffff


	//   ....[156]....
        /*0a04*/ 	.word	0xffffffff


	//   ....[157]....
        /*0a08*/ 	.word	0xffffffff


	//   ....[158]....
        /*0a0c*/ 	.word	0xffffffff


	//   ....[159]....
        /*0a10*/ 	.word	0xffffffff


	//   ....[160]....
        /*0a14*/ 	.word	0xffffffff


	//   ....[161]....
        /*0a18*/ 	.word	0xffffffff


	//   ....[162]....
        /*0a1c*/ 	.word	0xffffffff


	//   ....[163]....
        /*0a20*/ 	.word	0xffffffff


	//   ....[164]....
        /*0a24*/ 	.word	0xffffffff


	//   ....[165]....
        /*0a28*/ 	.word	0xffffffff


	//   ....[166]....
        /*0a2c*/ 	.word	0xffffffff


	//   ....[167]....
        /*0a30*/ 	.word	0xffffffff


	//   ....[168]....
        /*0a34*/ 	.word	0xffffffff


	//   ....[169]....
        /*0a38*/ 	.word	0xffffffff


	//   ....[170]....
        /*0a3c*/ 	.word	0xffffffff


	//   ....[171]....
        /*0a40*/ 	.word	0xffffffff


	//   ....[172]....
        /*0a44*/ 	.word	0xffffffff


	//   ....[173]....
        /*0a48*/ 	.word	0xffffffff


	//   ....[174]....
        /*0a4c*/ 	.word	0xffffffff


	//   ....[175]....
        /*0a50*/ 	.word	0xffffffff


	//   ....[176]....
        /*0a54*/ 	.word	0xffffffff


	//   ....[177]....
        /*0a58*/ 	.word	0xffffffff


	//   ....[178]....
        /*0a5c*/ 	.word	0xffffffff


	//   ....[179]....
        /*0a60*/ 	.word	0xffffffff


	//   ....[180]....
        /*0a64*/ 	.word	0xffffffff


	//   ....[181]....
        /*0a68*/ 	.word	0xffffffff


	//   ....[182]....
        /*0a6c*/ 	.word	0xffffffff


	//   ....[183]....
        /*0a70*/ 	.word	0xffffffff


	//   ....[184]....
        /*0a74*/ 	.word	0xffffffff


	//   ....[185]....
        /*0a78*/ 	.word	0x0500000f


	//   ....[186]....
        /*0a7c*/ 	.word	0x0500000f


	//   ....[187]....
        /*0a80*/ 	.word	0x0500000f


	//   ....[188]....
        /*0a84*/ 	.word	0x0500000f


	//   ....[189]....
        /*0a88*/ 	.word	0x0500000f


	//   ....[190]....
        /*0a8c*/ 	.word	0x0500000f


	//   ....[191]....
        /*0a90*/ 	.word	0x0500000f


	//   ....[192]....
        /*0a94*/ 	.word	0x0500000f


	//   ....[193]....
        /*0a98*/ 	.word	0x0500000f


	//   ....[194]....
        /*0a9c*/ 	.word	0x0500000f


	//   ....[195]....
        /*0aa0*/ 	.word	0x0500000f


	//   ....[196]....
        /*0aa4*/ 	.word	0x0500000f


	//   ....[197]....
        /*0aa8*/ 	.word	0x0500000f


	//   ....[198]....
        /*0aac*/ 	.word	0x0500000f


	//   ....[199]....
        /*0ab0*/ 	.word	0x0500000f


	//   ....[200]....
        /*0ab4*/ 	.word	0x0500000f


	//   ....[201]....
        /*0ab8*/ 	.word	0x0500000f


	//   ....[202]....
        /*0abc*/ 	.word	0x0500000f


	//   ....[203]....
        /*0ac0*/ 	.word	0x0500000f


	//   ....[204]....
        /*0ac4*/ 	.word	0x0500000f


	//   ....[205]....
        /*0ac8*/ 	.word	0x0500000f


	//   ....[206]....
        /*0acc*/ 	.word	0x0500000f


	//   ....[207]....
        /*0ad0*/ 	.word	0x0500000f


	//   ....[208]....
        /*0ad4*/ 	.word	0x0500000f


	//   ....[209]....
        /*0ad8*/ 	.word	0x0500000f


	//   ....[210]....
        /*0adc*/ 	.word	0x0500000f


	//   ....[211]....
        /*0ae0*/ 	.word	0x0500000f


	//   ....[212]....
        /*0ae4*/ 	.word	0x0500000f


	//   ....[213]....
        /*0ae8*/ 	.word	0x0500000f


	//   ....[214]....
        /*0aec*/ 	.word	0x0500000f


	//   ....[215]....
        /*0af0*/ 	.word	0x0500000f


	//   ....[216]....
        /*0af4*/ 	.word	0x0500000f


	//   ....[217]....
        /*0af8*/ 	.word	0x0500000f


	//   ....[218]....
        /*0afc*/ 	.word	0x0500000f


	//   ....[219]....
        /*0b00*/ 	.word	0x0500000f


	//   ....[220]....
        /*0b04*/ 	.word	0x0500000f


	//   ....[221]....
        /*0b08*/ 	.word	0x0500000f


	//   ....[222]....
        /*0b0c*/ 	.word	0x0500000f


	//   ....[223]....
        /*0b10*/ 	.word	0x0500000f


	//   ....[224]....
        /*0b14*/ 	.word	0x0500000f


	//   ....[225]....
        /*0b18*/ 	.word	0x0500000f


	//   ....[226]....
        /*0b1c*/ 	.word	0x0500000f


	//   ....[227]....
        /*0b20*/ 	.word	0x0500000f


	//   ....[228]....
        /*0b24*/ 	.word	0x0500000f


	//   ....[229]....
        /*0b28*/ 	.word	0x0500000f


	//   ....[230]....
        /*0b2c*/ 	.word	0x0500000f


	//   ....[231]....
        /*0b30*/ 	.word	0x0500000f


	//   ....[232]....
        /*0b34*/ 	.word	0x0500000f


	//   ....[233]....
        /*0b38*/ 	.word	0x0500000f


	//   ....[234]....
        /*0b3c*/ 	.word	0x0500000f


	//   ....[235]....
        /*0b40*/ 	.word	0x0500000f


	//   ....[236]....
        /*0b44*/ 	.word	0x0500000f


	//   ....[237]....
        /*0b48*/ 	.word	0x0500000f


	//   ....[238]....
        /*0b4c*/ 	.word	0x0500000f


	//   ....[239]....
        /*0b50*/ 	.word	0x0500000f


	//   ....[240]....
        /*0b54*/ 	.word	0x0500000f


	//   ....[241]....
        /*0b58*/ 	.word	0x0500000f


	//   ....[242]....
        /*0b5c*/ 	.word	0x0500000f


	//   ....[243]....
        /*0b60*/ 	.word	0x0500000f


	//   ....[244]....
        /*0b64*/ 	.word	0x0500000f


	//   ....[245]....
        /*0b68*/ 	.word	0x0500000f


	//   ....[246]....
        /*0b6c*/ 	.word	0x0500000f


	//   ....[247]....
        /*0b70*/ 	.word	0x0500000f


	//   ....[248]....
        /*0b74*/ 	.word	0x0500000f


	//   ....[249]....
        /*0b78*/ 	.word	0x0500000f


	//   ....[250]....
        /*0b7c*/ 	.word	0x0500000f


	//   ....[251]....
        /*0b80*/ 	.word	0x0500000f


	//   ....[252]....
        /*0b84*/ 	.word	0x0500000f


	//   ....[253]....
        /*0b88*/ 	.word	0x0500000f


	//   ....[254]....
        /*0b8c*/ 	.word	0x0500000f


	//   ....[255]....
        /*0b90*/ 	.word	0x0500000f


	//   ....[0]....
        /*0b94*/ 	.word	0x0500000f


	//   ....[1]....
        /*0b98*/ 	.word	0x0500000f


	//   ....[2]....
        /*0b9c*/ 	.word	0x0500000f


	//   ....[3]....
        /*0ba0*/ 	.word	0x0500000f


	//   ....[4]....
        /*0ba4*/ 	.word	0x0500000f


	//   ....[5]....
        /*0ba8*/ 	.word	0x0500000f


	//   ....[6]....
        /*0bac*/ 	.word	0x0500000f


	//   ....[7]....
        /*0bb0*/ 	.word	0x0500000f


	//   ....[8]....
        /*0bb4*/ 	.word	0x0500000f


	//   ....[9]....
        /*0bb8*/ 	.word	0x0500000f


	//   ....[10]....
        /*0bbc*/ 	.word	0x0500000f


	//   ....[11]....
        /*0bc0*/ 	.word	0x0500000f


	//   ....[12]....
        /*0bc4*/ 	.word	0x0500000f


	//   ....[13]....
        /*0bc8*/ 	.word	0x0500000f


	//   ....[14]....
        /*0bcc*/ 	.word	0x0500000f


	//   ....[15]....
        /*0bd0*/ 	.word	0x0500000f


	//   ....[16]....
        /*0bd4*/ 	.word	0x0500000f


	//   ....[17]....
        /*0bd8*/ 	.word	0x0500000f


	//   ....[18]....
        /*0bdc*/ 	.word	0x0500000f


	//   ....[19]....
        /*0be0*/ 	.word	0x0500000f


	//   ....[20]....
        /*0be4*/ 	.word	0x0500000f


	//   ....[21]....
        /*0be8*/ 	.word	0x0500000f


	//   ....[22]....
        /*0bec*/ 	.word	0x0500000f


	//   ....[23]....
        /*0bf0*/ 	.word	0x0500000f


	//   ....[24]....
        /*0bf4*/ 	.word	0x0500000f


	//   ....[25]....
        /*0bf8*/ 	.word	0x0500000f


	//   ....[26]....
        /*0bfc*/ 	.word	0x0500000f


	//   ....[27]....
        /*0c00*/ 	.word	0x0500000f


	//   ....[28]....
        /*0c04*/ 	.word	0x0500000f


	//   ....[29]....
        /*0c08*/ 	.word	0x0500000f


	//   ....[30]....
        /*0c0c*/ 	.word	0x0500000f


	//   ....[31]....
        /*0c10*/ 	.word	0x0500000f


	//   ....[32]....
        /*0c14*/ 	.word	0x0500000f


	//   ....[33]....
        /*0c18*/ 	.word	0x0500000f


	//   ....[34]....
        /*0c1c*/ 	.word	0x0500000f


	//   ....[35]....
        /*0c20*/ 	.word	0x0500000f


	//   ....[36]....
        /*0c24*/ 	.word	0x0500000f


	//   ....[37]....
        /*0c28*/ 	.word	0x0500000f


	//   ....[38]....
        /*0c2c*/ 	.word	0x0500000f


	//   ....[39]....
        /*0c30*/ 	.word	0x0500000f


	//   ....[40]....
        /*0c34*/ 	.word	0x0500000f


	//----- nvinfo : EIATTR_COOP_GROUP_INSTR_OFFSETS
	.align		4
.L_235:
        /*0c38*/ 	.byte	0x04, 0x28
        /*0c3a*/ 	.short	(.L_237 - .L_236)


	//   ....[0]....
.L_236:
        /*0c3c*/ 	.word	0x00000060


	//   ....[1]....
        /*0c40*/ 	.word	0x00000130


	//   ....[2]....
        /*0c44*/ 	.word	0x00000230


	//   ....[3]....
        /*0c48*/ 	.word	0x000003a0


	//   ....[4]....
        /*0c4c*/ 	.word	0x00000500


	//   ....[5]....
        /*0c50*/ 	.word	0x00000620


	//   ....[6]....
        /*0c54*/ 	.word	0x00000780


	//   ....[7]....
        /*0c58*/ 	.word	0x00003560


	//   ....[8]....
        /*0c5c*/ 	.word	0x00003570


	//   ....[9]....
        /*0c60*/ 	.word	0x000042b0


	//   ....[10]....
        /*0c64*/ 	.word	0x000042c0


	//   ....[11]....
        /*0c68*/ 	.word	0x00005870


	//   ....[12]....
        /*0c6c*/ 	.word	0x00005880


	//   ....[13]....
        /*0c70*/ 	.word	0x000067c0


	//   ....[14]....
        /*0c74*/ 	.word	0x000067d0


	//   ....[15]....
        /*0c78*/ 	.word	0x00007940


	//   ....[16]....
        /*0c7c*/ 	.word	0x00007950


	//   ....[17]....
        /*0c80*/ 	.word	0x00007b00


	//   ....[18]....
        /*0c84*/ 	.word	0x00007b10


	//   ....[19]....
        /*0c88*/ 	.word	0x00007f40


	//   ....[20]....
        /*0c8c*/ 	.word	0x00007f50


	//   ....[21]....
        /*0c90*/ 	.word	0x00008100


	//   ....[22]....
        /*0c94*/ 	.word	0x00008120


	//   ....[23]....
        /*0c98*/ 	.word	0x00008ce0


	//   ....[24]....
        /*0c9c*/ 	.word	0x000094b0


	//   ....[25]....
        /*0ca0*/ 	.word	0x000094c0


	//   ....[26]....
        /*0ca4*/ 	.word	0x000094d0


	//   ....[27]....
        /*0ca8*/ 	.word	0x000094e0


	//   ....[28]....
        /*0cac*/ 	.word	0x00009a10


	//   ....[29]....
        /*0cb0*/ 	.word	0x00009a20


	//   ....[30]....
        /*0cb4*/ 	.word	0x00009a30


	//   ....[31]....
        /*0cb8*/ 	.word	0x00009a40


	//   ....[32]....
        /*0cbc*/ 	.word	0x00009f50


	//   ....[33]....
        /*0cc0*/ 	.word	0x00009f60


	//   ....[34]....
        /*0cc4*/ 	.word	0x00009f70


	//   ....[35]....
        /*0cc8*/ 	.word	0x00009f80


	//   ....[36]....
        /*0ccc*/ 	.word	0x0000a4b0


	//   ....[37]....
        /*0cd0*/ 	.word	0x0000a4c0


	//   ....[38]....
        /*0cd4*/ 	.word	0x0000a4d0


	//   ....[39]....
        /*0cd8*/ 	.word	0x0000a4e0


	//   ....[40]....
        /*0cdc*/ 	.word	0x0000db60


	//   ....[41]....
        /*0ce0*/ 	.word	0x0000db70


	//   ....[42]....
        /*0ce4*/ 	.word	0x0000db80


	//   ....[43]....
        /*0ce8*/ 	.word	0x0000db90


	//   ....[44]....
        /*0cec*/ 	.word	0x0000e030


	//   ....[45]....
        /*0cf0*/ 	.word	0x0000e040


	//   ....[46]....
        /*0cf4*/ 	.word	0x0000e050


	//   ....[47]....
        /*0cf8*/ 	.word	0x0000e060


	//   ....[48]....
        /*0cfc*/ 	.word	0x0000e480


	//   ....[49]....
        /*0d00*/ 	.word	0x0000e490


	//   ....[50]....
        /*0d04*/ 	.word	0x0000e4a0


	//   ....[51]....
        /*0d08*/ 	.word	0x0000e4b0


	//   ....[52]....
        /*0d0c*/ 	.word	0x0000e8f0


	//   ....[53]....
        /*0d10*/ 	.word	0x0000e900


	//   ....[54]....
        /*0d14*/ 	.word	0x0000e910


	//   ....[55]....
        /*0d18*/ 	.word	0x0000e920


	//   ....[56]....
        /*0d1c*/ 	.word	0x000133e0


	//   ....[57]....
        /*0d20*/ 	.word	0x000138e0


	//   ....[58]....
        /*0d24*/ 	.word	0x00014120


	//   ....[59]....
        /*0d28*/ 	.word	0x00014160


	//   ....[60]....
        /*0d2c*/ 	.word	0x000144b0


	//   ....[61]....
        /*0d30*/ 	.word	0x00014580


	//   ....[62]....
        /*0d34*/ 	.word	0x00016a60


	//   ....[63]....
        /*0d38*/ 	.word	0x00016e50


	//   ....[64]....
        /*0d3c*/ 	.word	0x00017530


	//   ....[65]....
        /*0d40*/ 	.word	0x000176c0


	//   ....[66]....
        /*0d44*/ 	.word	0x00017b20


	//   ....[67]....
        /*0d48*/ 	.word	0x00017b80


	//   ....[68]....
        /*0d4c*/ 	.word	0x0001a0b0


	//   ....[69]....
        /*0d50*/ 	.word	0x0001a110


	//   ....[70]....
        /*0d54*/ 	.word	0x0001a2e0


	//   ....[71]....
        /*0d58*/ 	.word	0x0001a320


	//   ....[72]....
        /*0d5c*/ 	.word	0x0001c580


	//   ....[73]....
        /*0d60*/ 	.word	0x0001c9d0


	//   ....[74]....
        /*0d64*/ 	.word	0x0001d140


	//   ....[75]....
        /*0d68*/ 	.word	0x0001d240


	//   ....[76]....
        /*0d6c*/ 	.word	0x0001d6c0


	//   ....[77]....
        /*0d70*/ 	.word	0x0001d710


	//   ....[78]....
        /*0d74*/ 	.word	0x0001e8a0


	//   ....[79]....
        /*0d78*/ 	.word	0x0001e8c0


	//   ....[80]....
        /*0d7c*/ 	.word	0x0001e9a0


	//   ....[81]....
        /*0d80*/ 	.word	0x0001e9c0


	//   ....[82]....
        /*0d84*/ 	.word	0x00020460


	//   ....[83]....
        /*0d88*/ 	.word	0x000204a0


	//   ....[84]....
        /*0d8c*/ 	.word	0x00020570


	//   ....[85]....
        /*0d90*/ 	.word	0x000205a0


	//   ....[86]....
        /*0d94*/ 	.word	0x00020db0


	//   ....[87]....
        /*0d98*/ 	.word	0x00020de0


	//   ....[88]....
        /*0d9c*/ 	.word	0x00020f20


	//   ....[89]....
        /*0da0*/ 	.word	0x00020f40


	//   ....[90]....
        /*0da4*/ 	.word	0x00021080


	//   ....[91]....
        /*0da8*/ 	.word	0x000210a0


	//   ....[92]....
        /*0dac*/ 	.word	0x000211f0


	//   ....[93]....
        /*0db0*/ 	.word	0x00021210


	//   ....[94]....
        /*0db4*/ 	.word	0x00021b10


	//   ....[95]....
        /*0db8*/ 	.word	0x00021b20


	//   ....[96]....
        /*0dbc*/ 	.word	0x00021c60


	//   ....[97]....
        /*0dc0*/ 	.word	0x00021c80


	//   ....[98]....
        /*0dc4*/ 	.word	0x00021dc0


	//   ....[99]....
        /*0dc8*/ 	.word	0x00021de0


	//   ....[100]....
        /*0dcc*/ 	.word	0x00021f30


	//   ....[101]....
        /*0dd0*/ 	.word	0x00021f50


	//   ....[102]....
        /*0dd4*/ 	.word	0x00022120


	//   ....[103]....
        /*0dd8*/ 	.word	0x000222d0


	//   ....[104]....
        /*0ddc*/ 	.word	0x00022300


	//   ....[105]....
        /*0de0*/ 	.word	0x00022330


	//   ....[106]....
        /*0de4*/ 	.word	0x00022360


	//   ....[107]....
        /*0de8*/ 	.word	0x00022390


	//   ....[108]....
        /*0dec*/ 	.word	0x000223c0


	//   ....[109]....
        /*0df0*/ 	.word	0x00022530


	//   ....[110]....
        /*0df4*/ 	.word	0x00022560


	//   ....[111]....
        /*0df8*/ 	.word	0x00022590


	//   ....[112]....
        /*0dfc*/ 	.word	0x000225c0


	//   ....[113]....
        /*0e00*/ 	.word	0x000225f0


	//   ....[114]....
        /*0e04*/ 	.word	0x00022620


	//   ....[115]....
        /*0e08*/ 	.word	0x000226b0


	//   ....[116]....
        /*0e0c*/ 	.word	0x00022710


	//   ....[117]....
        /*0e10*/ 	.word	0x000227a0


	//   ....[118]....
        /*0e14*/ 	.word	0x00023840


	//   ....[119]....
        /*0e18*/ 	.word	0x00026130


	//   ....[120]....
        /*0e1c*/ 	.word	0x00026150


	//   ....[121]....
        /*0e20*/ 	.word	0x00026160


	//   ....[122]....
        /*0e24*/ 	.word	0x00026210


	//   ....[123]....
        /*0e28*/ 	.word	0x00026250


	//   ....[124]....
        /*0e2c*/ 	.word	0x000262b0


	//   ....[125]....
        /*0e30*/ 	.word	0x000262d0


	//   ....[126]....
        /*0e34*/ 	.word	0x00026300


	//   ....[127]....
        /*0e38*/ 	.word	0x00026ae0


	//   ....[128]....
        /*0e3c*/ 	.word	0x00026b10


	//   ....[129]....
        /*0e40*/ 	.word	0x00026b40


	//   ....[130]....
        /*0e44*/ 	.word	0x00026c00


	//   ....[131]....
        /*0e48*/ 	.word	0x00026c10


	//   ....[132]....
        /*0e4c*/ 	.word	0x00026cd0


	//   ....[133]....
        /*0e50*/ 	.word	0x00026ce0


	//   ....[134]....
        /*0e54*/ 	.word	0x00026da0


	//   ....[135]....
        /*0e58*/ 	.word	0x00026db0


	//   ....[136]....
        /*0e5c*/ 	.word	0x00026e70


	//   ....[137]....
        /*0e60*/ 	.word	0x00026e80


	//   ....[138]....
        /*0e64*/ 	.word	0x00026f40


	//   ....[139]....
        /*0e68*/ 	.word	0x00026f50


	//   ....[140]....
        /*0e6c*/ 	.word	0x00027000


	//   ....[141]....
        /*0e70*/ 	.word	0x00027010


	//   ....[142]....
        /*0e74*/ 	.word	0x00027020


	//   ....[143]....
        /*0e78*/ 	.word	0x00027880


	//   ....[144]....
        /*0e7c*/ 	.word	0x000278c0


	//   ....[145]....
        /*0e80*/ 	.word	0x000278e0


	//   ....[146]....
        /*0e84*/ 	.word	0x000279a0


	//   ....[147]....
        /*0e88*/ 	.word	0x000279d0


	//   ....[148]....
        /*0e8c*/ 	.word	0x00027a20


	//   ....[149]....
        /*0e90*/ 	.word	0x00027a50


	//   ....[150]....
        /*0e94*/ 	.word	0x00027ac0


	//   ....[151]....
        /*0e98*/ 	.word	0x00027db0


	//   ....[152]....
        /*0e9c*/ 	.word	0x00027dd0


	//   ....[153]....
        /*0ea0*/ 	.word	0x00027e90


	//   ....[154]....
        /*0ea4*/ 	.word	0x00027ea0


	//   ....[155]....
        /*0ea8*/ 	.word	0x00027f50


	//   ....[156]....
        /*0eac*/ 	.word	0x00027f60


	//   ....[157]....
        /*0eb0*/ 	.word	0x00027f70


	//   ....[158]....
        /*0eb4*/ 	.word	0x00028020


	//   ....[159]....
        /*0eb8*/ 	.word	0x000285d0


	//   ....[160]....
        /*0ebc*/ 	.word	0x00028610


	//   ....[161]....
        /*0ec0*/ 	.word	0x000286a0


	//   ....[162]....
        /*0ec4*/ 	.word	0x000286d0


	//   ....[163]....
        /*0ec8*/ 	.word	0x00028760


	//   ....[164]....
        /*0ecc*/ 	.word	0x00028790


	//   ....[165]....
        /*0ed0*/ 	.word	0x000287a0


	//   ....[166]....
        /*0ed4*/ 	.word	0x00028830


	//   ....[167]....
        /*0ed8*/ 	.word	0x00028c70


	//   ....[168]....
        /*0edc*/ 	.word	0x00028cc0


	//   ....[169]....
        /*0ee0*/ 	.word	0x00028cf0


	//   ....[170]....
        /*0ee4*/ 	.word	0x00028d20


	//   ....[171]....
        /*0ee8*/ 	.word	0x00028d30


	//   ....[172]....
        /*0eec*/ 	.word	0x00028d60


	//   ....[173]....
        /*0ef0*/ 	.word	0x00028d90


	//   ....[174]....
        /*0ef4*/ 	.word	0x00028dc0


	//   ....[175]....
        /*0ef8*/ 	.word	0x00028f40


	//   ....[176]....
        /*0efc*/ 	.word	0x00028f70


	//   ....[177]....
        /*0f00*/ 	.word	0x00028fa0


	//   ....[178]....
        /*0f04*/ 	.word	0x00028fd0


	//   ....[179]....
        /*0f08*/ 	.word	0x00029000


	//   ....[180]....
        /*0f0c*/ 	.word	0x00029030


	//   ....[181]....
        /*0f10*/ 	.word	0x000290f0


	//   ....[182]....
        /*0f14*/ 	.word	0x00029110


	//   ....[183]....
        /*0f18*/ 	.word	0x00029180


	//   ....[184]....
        /*0f1c*/ 	.word	0x00029820


	//   ....[185]....
        /*0f20*/ 	.word	0x00029b40


	//   ....[186]....
        /*0f24*/ 	.word	0x00029bd0


	//   ....[187]....
        /*0f28*/ 	.word	0x00029c70


	//   ....[188]....
        /*0f2c*/ 	.word	0x00029d00


	//   ....[189]....
        /*0f30*/ 	.word	0x00029df0


	//   ....[190]....
        /*0f34*/ 	.word	0x00029e80


	//   ....[191]....
        /*0f38*/ 	.word	0x00029f20


	//   ....[192]....
        /*0f3c*/ 	.word	0x00029fb0


	//   ....[193]....
        /*0f40*/ 	.word	0x0002a0a0


	//   ....[194]....
        /*0f44*/ 	.word	0x0002a130


	//   ....[195]....
        /*0f48*/ 	.word	0x0002a1d0


	//   ....[196]....
        /*0f4c*/ 	.word	0x0002a260


	//   ....[197]....
        /*0f50*/ 	.word	0x0002a350


	//   ....[198]....
        /*0f54*/ 	.word	0x0002a3e0


	//   ....[199]....
        /*0f58*/ 	.word	0x0002a430


	//   ....[200]....
        /*0f5c*/ 	.word	0x0002a480


	//   ....[201]....
        /*0f60*/ 	.word	0x0002a510


	//   ....[202]....
        /*0f64*/ 	.word	0x0002a5a0


	//   ....[203]....
        /*0f68*/ 	.word	0x0002a5f0


	//   ....[204]....
        /*0f6c*/ 	.word	0x0002a640


	//   ....[205]....
        /*0f70*/ 	.word	0x0002a6d0


	//   ....[206]....
        /*0f74*/ 	.word	0x0002a760


	//   ....[207]....
        /*0f78*/ 	.word	0x0002a7b0


	//   ....[208]....
        /*0f7c*/ 	.word	0x0002a800


	//   ....[209]....
        /*0f80*/ 	.word	0x0002a890


	//   ....[210]....
        /*0f84*/ 	.word	0x0002a920


	//   ....[211]....
        /*0f88*/ 	.word	0x0002a970


	//   ....[212]....
        /*0f8c*/ 	.word	0x0002a9c0


	//   ....[213]....
        /*0f90*/ 	.word	0x0002aab0


	//   ....[214]....
        /*0f94*/ 	.word	0x0002ab40


	//   ....[215]....
        /*0f98*/ 	.word	0x0002ab90


	//   ....[216]....
        /*0f9c*/ 	.word	0x0002abe0


	//   ....[217]....
        /*0fa0*/ 	.word	0x0002ac70


	//   ....[218]....
        /*0fa4*/ 	.word	0x0002ad00


	//   ....[219]....
        /*0fa8*/ 	.word	0x0002ad50


	//   ....[220]....
        /*0fac*/ 	.word	0x0002ada0


	//   ....[221]....
        /*0fb0*/ 	.word	0x0002ae30


	//   ....[222]....
        /*0fb4*/ 	.word	0x0002aec0


	//   ....[223]....
        /*0fb8*/ 	.word	0x0002af10


	//   ....[224]....
        /*0fbc*/ 	.word	0x0002af60


	//   ....[225]....
        /*0fc0*/ 	.word	0x0002aff0


	//   ....[226]....
        /*0fc4*/ 	.word	0x0002b080


	//   ....[227]....
        /*0fc8*/ 	.word	0x0002b0d0


	//   ....[228]....
        /*0fcc*/ 	.word	0x0002b120


	//   ....[229]....
        /*0fd0*/ 	.word	0x0002b4c0


	//   ....[230]....
        /*0fd4*/ 	.word	0x0002b7a0


	//   ....[231]....
        /*0fd8*/ 	.word	0x0002b890


	//   ....[232]....
        /*0fdc*/ 	.word	0x0002b930


	//   ....[233]....
        /*0fe0*/ 	.word	0x0002b990


	//   ....[234]....
        /*0fe4*/ 	.word	0x0002ba70


	//   ....[235]....
        /*0fe8*/ 	.word	0x0002bb40


	//   ....[236]....
        /*0fec*/ 	.word	0x0002bc40


	//   ....[237]....
        /*0ff0*/ 	.word	0x0002bcb0


	//   ....[238]....
        /*0ff4*/ 	.word	0x0002bd90


	//   ....[239]....
        /*0ff8*/ 	.word	0x0002be50


	//   ....[240]....
        /*0ffc*/ 	.word	0x0002beb0


	//   ....[241]....
        /*1000*/ 	.word	0x0002bf10


	//   ....[242]....
        /*1004*/ 	.word	0x0002c030


	//   ....[243]....
        /*1008*/ 	.word	0x0002c090


	//   ....[244]....
        /*100c*/ 	.word	0x0002c1c0


	//   ....[245]....
        /*1010*/ 	.word	0x0002c220


	//   ....[246]....
        /*1014*/ 	.word	0x0002c350


	//   ....[247]....
        /*1018*/ 	.word	0x0002c3b0


	//   ....[248]....
        /*101c*/ 	.word	0x0002c4e0


	//   ....[249]....
        /*1020*/ 	.word	0x0002c540


	//   ....[250]....
        /*1024*/ 	.word	0x0002c670


	//   ....[251]....
        /*1028*/ 	.word	0x0002c6d0


	//   ....[252]....
        /*102c*/ 	.word	0x0002c800


	//   ....[253]....
        /*1030*/ 	.word	0x0002c860


	//   ....[254]....
        /*1034*/ 	.word	0x0002c970


	//   ....[255]....
        /*1038*/ 	.word	0x0002caa0


	//   ....[0]....
        /*103c*/ 	.word	0x0002cb60


	//   ....[1]....
        /*1040*/ 	.word	0x0002cc40


	//   ....[2]....
        /*1044*/ 	.word	0x0002cd20


	//   ....[3]....
        /*1048*/ 	.word	0x0002cd80


	//   ....[4]....
        /*104c*/ 	.word	0x0002ce60


	//   ....[5]....
        /*1050*/ 	.word	0x0002cec0


	//   ....[6]....
        /*1054*/ 	.word	0x0002cfd0


	//   ....[7]....
        /*1058*/ 	.word	0x0002d0c0


	//   ....[8]....
        /*105c*/ 	.word	0x0002d160


	//   ....[9]....
        /*1060*/ 	.word	0x0002d1c0


	//   ....[10]....
        /*1064*/ 	.word	0x0002d2e0


	//   ....[11]....
        /*1068*/ 	.word	0x0002d340


	//   ....[12]....
        /*106c*/ 	.word	0x0002d460


	//   ....[13]....
        /*1070*/ 	.word	0x0002d4c0


	//   ....[14]....
        /*1074*/ 	.word	0x0002d590


	//   ....[15]....
        /*1078*/ 	.word	0x0002d700


	//   ....[16]....
        /*107c*/ 	.word	0x0002d7d0


	//   ....[17]....
        /*1080*/ 	.word	0x0002d920


	//   ....[18]....
        /*1084*/ 	.word	0x0002d9d0


	//   ....[19]....
        /*1088*/ 	.word	0x0002da30


	//   ....[20]....
        /*108c*/ 	.word	0x0002daf0


	//   ....[21]....
        /*1090*/ 	.word	0x0002dbd0


	//   ....[22]....
        /*1094*/ 	.word	0x0002dc90


	//   ....[23]....
        /*1098*/ 	.word	0x0002dda0


	//   ....[24]....
        /*109c*/ 	.word	0x0002de40


	//   ....[25]....
        /*10a0*/ 	.word	0x0002df60


	//   ....[26]....
        /*10a4*/ 	.word	0x0002dfd0


	//   ....[27]....
        /*10a8*/ 	.word	0x0002e040


	//   ....[28]....
        /*10ac*/ 	.word	0x0002e0b0


	//   ....[29]....
        /*10b0*/ 	.word	0x0002e120


	//   ....[30]....
        /*10b4*/ 	.word	0x0002e1a0


	//   ....[31]....
        /*10b8*/ 	.word	0x0002e230


	//   ....[32]....
        /*10bc*/ 	.word	0x0002e2c0


	//   ....[33]....
        /*10c0*/ 	.word	0x0002e330


	//   ....[34]....
        /*10c4*/ 	.word	0x0002e3a0


	//   ....[35]....
        /*10c8*/ 	.word	0x0002e410


	//   ....[36]....
        /*10cc*/ 	.word	0x0002e490


	//   ....[37]....
        /*10d0*/ 	.word	0x0002e500


	//   ....[38]....
        /*10d4*/ 	.word	0x0002e5a0


	//   ....[39]....
        /*10d8*/ 	.word	0x0002e630


	//   ....[40]....
        /*10dc*/ 	.word	0x0002e750


	//----- nvinfo : EIATTR_REG_RECONFIG
	.align		4
.L_237:
        /*10e0*/ 	.byte	0x01, 0x54
	.zero		2


	//----- nvinfo : EIATTR_SYSCALL_OFFSETS
	.align		4
        /*10e4*/ 	.byte	0x04, 0x46
        /*10e6*/ 	.short	(.L_239 - .L_238)


	//   ....[0]....
.L_238:
        /*10e8*/ 	.word	0x00001f10


	//   ....[1]....
        /*10ec*/ 	.word	0x00002060


	//   ....[2]....
        /*10f0*/ 	.word	0x00008e80


	//   ....[3]....
        /*10f4*/ 	.word	0x000091a0


	//   ....[4]....
        /*10f8*/ 	.word	0x000256b0


	//   ....[5]....
        /*10fc*/ 	.word	0x00025800


	//   ....[6]....
        /*1100*/ 	.word	0x000258f0


	//   ....[7]....
        /*1104*/ 	.word	0x00026720


	//----- nvinfo : EIATTR_MBARRIER_INSTR_OFFSETS
	.align		4
.L_239:
        /*1108*/ 	.byte	0x04, 0x39
        /*110a*/ 	.short	(.L_241 - .L_240)


	//   ....[0]....
.L_240:
        /*110c*/ 	.word	0x00000250
        /*1110*/ 	.word	0x000000ff
        /*1114*/ 	.word	0x00030800
        /*1118*/ 	.short	0x0100
        /*111a*/ 	.byte	0x08
	.zero		1


	//   ....[1]....
        /*111c*/ 	.word	0x00000260
        /*1120*/ 	.word	0x000000ff
        /*1124*/ 	.word	0x00030820
        /*1128*/ 	.short	0x0100
        /*112a*/ 	.byte	0x08
	.zero		1


	//   ....[2]....
        /*112c*/ 	.word	0x00000350
        /*1130*/ 	.word	0x000000ff
        /*1134*/ 	.word	0x00030830
        /*1138*/ 	.short	0x0100
        /*113a*/ 	.byte	0x08
	.zero		1


	//   ....[3]....
        /*113c*/ 	.word	0x00000360
        /*1140*/ 	.word	0x000000ff
        /*1144*/ 	.word	0x00030840
        /*1148*/ 	.short	0x0100
        /*114a*/ 	.byte	0x08
	.zero		1


	//   ....[4]....
        /*114c*/ 	.word	0x00000370
        /*1150*/ 	.word	0x000000ff
        /*1154*/ 	.word	0x00030838
        /*1158*/ 	.short	0x0100
        /*115a*/ 	.byte	0x08
	.zero		1


	//   ....[5]....
        /*115c*/ 	.word	0x00000380
        /*1160*/ 	.word	0x000000ff
        /*1164*/ 	.word	0x00030848
        /*1168*/ 	.short	0x0100
        /*116a*/ 	.byte	0x08
	.zero		1


	//   ....[6]....
        /*116c*/ 	.word	0x000004b0
        /*1170*/ 	.word	0x000000ff
        /*1174*/ 	.word	0x00030850
        /*1178*/ 	.short	0x0100
        /*117a*/ 	.byte	0x08
	.zero		1


	//   ....[7]....
        /*117c*/ 	.word	0x000004c0
        /*1180*/ 	.word	0x000000ff
        /*1184*/ 	.word	0x00030860
        /*1188*/ 	.short	0x0100
        /*118a*/ 	.byte	0x08
	.zero		1


	//   ....[8]....
        /*118c*/ 	.word	0x000004d0
        /*1190*/ 	.word	0x000000ff
        /*1194*/ 	.word	0x00030858
        /*1198*/ 	.short	0x0100
        /*119a*/ 	.byte	0x08
	.zero		1


	//   ....[9]....
        /*119c*/ 	.word	0x000004e0
        /*11a0*/ 	.word	0x000000ff
        /*11a4*/ 	.word	0x00030868
        /*11a8*/ 	.short	0x0100
        /*11aa*/ 	.byte	0x08
	.zero		1


	//   ....[10]....
        /*11ac*/ 	.word	0x000005d0
        /*11b0*/ 	.word	0x000000ff
        /*11b4*/ 	.word	0x00030870
        /*11b8*/ 	.short	0x0100
        /*11ba*/ 	.byte	0x06
	.zero		1


	//   ....[11]....
        /*11bc*/ 	.word	0x000005e0
        /*11c0*/ 	.word	0x000000ff
        /*11c4*/ 	.word	0x00030880
        /*11c8*/ 	.short	0x0100
        /*11ca*/ 	.byte	0x06
	.zero		1


	//   ....[12]....
        /*11cc*/ 	.word	0x000005f0
        /*11d0*/ 	.word	0x000000ff
        /*11d4*/ 	.word	0x00030878
        /*11d8*/ 	.short	0x0100
        /*11da*/ 	.byte	0x06
	.zero		1


	//   ....[13]....
        /*11dc*/ 	.word	0x00000600
        /*11e0*/ 	.word	0x000000ff
        /*11e4*/ 	.word	0x00030888
        /*11e8*/ 	.short	0x0100
        /*11ea*/ 	.byte	0x06
	.zero		1


	//   ....[14]....
        /*11ec*/ 	.word	0x00000730
        /*11f0*/ 	.word	0x000000ff
        /*11f4*/ 	.word	0x00030890
        /*11f8*/ 	.short	0x0100
        /*11fa*/ 	.byte	0x08
	.zero		1


	//   ....[15]....
        /*11fc*/ 	.word	0x00000740
        /*1200*/ 	.word	0x000000ff
        /*1204*/ 	.word	0x000308a0
        /*1208*/ 	.short	0x0100
        /*120a*/ 	.byte	0x08
	.zero		1


	//   ....[16]....
        /*120c*/ 	.word	0x00000750
        /*1210*/ 	.word	0x000000ff
        /*1214*/ 	.word	0x00030898
        /*1218*/ 	.short	0x0100
        /*121a*/ 	.byte	0x08
	.zero		1


	//   ....[17]....
        /*121c*/ 	.word	0x00000760
        /*1220*/ 	.word	0x000000ff
        /*1224*/ 	.word	0x000308a8
        /*1228*/ 	.short	0x0100
        /*122a*/ 	.byte	0x08
	.zero		1


	//   ....[18]....
        /*122c*/ 	.word	0x00000890
        /*1230*/ 	.word	0x000000ff
        /*1234*/ 	.word	0x000308b0
        /*1238*/ 	.short	0x0100
        /*123a*/ 	.byte	0x08
	.zero		1


	//   ....[19]....
        /*123c*/ 	.word	0x000008a0
        /*1240*/ 	.word	0x000000ff
        /*1244*/ 	.word	0x000308c0
        /*1248*/ 	.short	0x0100
        /*124a*/ 	.byte	0x08
	.zero		1


	//   ....[20]....
        /*124c*/ 	.word	0x000008b0
        /*1250*/ 	.word	0x000000ff
        /*1254*/ 	.word	0x000308b8
        /*1258*/ 	.short	0x0100
        /*125a*/ 	.byte	0x08
	.zero		1


	//   ....[21]....
        /*125c*/ 	.word	0x000008c0
        /*1260*/ 	.word	0x000000ff
        /*1264*/ 	.word	0x000308c8
        /*1268*/ 	.short	0x0100
        /*126a*/ 	.byte	0x08
	.zero		1


	//   ....[22]....
        /*126c*/ 	.word	0x00003510
        /*1270*/ 	.word	0x0000005a
        /*1274*/ 	.word	0x00030890
        /*1278*/ 	.short	0x010a
        /*127a*/ 	.byte	0x3f
	.zero		1


	//   ....[23]....
        /*127c*/ 	.word	0x00005810
        /*1280*/ 	.word	0x0000005a
        /*1284*/ 	.word	0x00030890
        /*1288*/ 	.short	0x010a
        /*128a*/ 	.byte	0x3f
	.zero		1


	//   ....[24]....
        /*128c*/ 	.word	0x00007770
        /*1290*/ 	.word	0x0000005a
        /*1294*/ 	.word	0x00030890
        /*1298*/ 	.short	0x010a
        /*129a*/ 	.byte	0x3f
	.zero		1


	//   ....[25]....
        /*129c*/ 	.word	0x00007d80
        /*12a0*/ 	.word	0x0000000b
        /*12a4*/ 	.word	0x00000000
        /*12a8*/ 	.short	0x0101
        /*12aa*/ 	.byte	0x3f
	.zero		1


	//   ....[26]....
        /*12ac*/ 	.word	0x00007dc0
        /*12b0*/ 	.word	0x0000005a
        /*12b4*/ 	.word	0x000308b0
        /*12b8*/ 	.short	0x010a
        /*12ba*/ 	.byte	0x3f
	.zero		1


	//   ....[27]....
        /*12bc*/ 	.word	0x00008380
        /*12c0*/ 	.word	0x0000005a
        /*12c4*/ 	.word	0x00000000
        /*12c8*/ 	.short	0x0101
        /*12ca*/ 	.byte	0x3f
	.zero		1


	//   ....[28]....
        /*12cc*/ 	.word	0x00008f20
        /*12d0*/ 	.word	0x00000012
        /*12d4*/ 	.word	0x00030800
        /*12d8*/ 	.short	0x010a
        /*12da*/ 	.byte	0x3f
	.zero		1


	//   ....[29]....
        /*12dc*/ 	.word	0x00008f70
        /*12e0*/ 	.word	0x00000012
        /*12e4*/ 	.word	0x00030800
        /*12e8*/ 	.short	0x010a
        /*12ea*/ 	.byte	0x3f
	.zero		1


	//   ....[30]....
        /*12ec*/ 	.word	0x0000a8c0
        /*12f0*/ 	.word	0x00000012
        /*12f4*/ 	.word	0x00030800
        /*12f8*/ 	.short	0x010a
        /*12fa*/ 	.byte	0x3f
	.zero		1


	//   ....[31]....
        /*12fc*/ 	.word	0x0000ec00
        /*1300*/ 	.word	0x00000012
        /*1304*/ 	.word	0x00030800
        /*1308*/ 	.short	0x010a
        /*130a*/ 	.byte	0x3f
	.zero		1


	//   ....[32]....
        /*130c*/ 	.word	0x000122d0
        /*1310*/ 	.word	0x0000003a
        /*1314*/ 	.word	0x00030830
        /*1318*/ 	.short	0x010a
        /*131a*/ 	.byte	0x3f
	.zero		1


	//   ....[33]....
        /*131c*/ 	.word	0x00012380
        /*1320*/ 	.word	0x0000003a
        /*1324*/ 	.word	0x00030830
        /*1328*/ 	.short	0x010a
        /*132a*/ 	.byte	0x3f
	.zero		1


	//   ....[34]....
        /*132c*/ 	.word	0x00013440
        /*1330*/ 	.word	0x0000001b
        /*1334*/ 	.word	0x00000000
        /*1338*/ 	.short	0x0101
        /*133a*/ 	.byte	0x3f
	.zero		1


	//   ....[35]....
        /*133c*/ 	.word	0x000151b0
        /*1340*/ 	.word	0x00000002
        /*1344*/ 	.word	0x00030830
        /*1348*/ 	.short	0x010a
        /*134a*/ 	.byte	0x3f
	.zero		1


	//   ....[36]....
        /*134c*/ 	.word	0x00015240
        /*1350*/ 	.word	0x00000002
        /*1354*/ 	.word	0x00030830
        /*1358*/ 	.short	0x010a
        /*135a*/ 	.byte	0x3f
	.zero		1


	//   ....[37]....
        /*135c*/ 	.word	0x00016420
        /*1360*/ 	.word	0x000000cb
        /*1364*/ 	.word	0x00030850
        /*1368*/ 	.short	0x010a
        /*136a*/ 	.byte	0x3f
	.zero		1


	//   ....[38]....
        /*136c*/ 	.word	0x00016470
        /*1370*/ 	.word	0x000000cb
        /*1374*/ 	.word	0x00030850
        /*1378*/ 	.short	0x010a
        /*137a*/ 	.byte	0x3f
	.zero		1


	//   ....[39]....
        /*137c*/ 	.word	0x00016a00
        /*1380*/ 	.word	0x00000002
        /*1384*/ 	.word	0x00000000
        /*1388*/ 	.short	0x0101
        /*138a*/ 	.byte	0x3f
	.zero		1


	//   ....[40]....
        /*138c*/ 	.word	0x00018180
        /*1390*/ 	.word	0x000000cb
        /*1394*/ 	.word	0x00000000
        /*1398*/ 	.short	0x0101
        /*139a*/ 	.byte	0x3f
	.zero		1


	//   ....[41]....
        /*139c*/ 	.word	0x00018700
        /*13a0*/ 	.word	0x000000de
        /*13a4*/ 	.word	0x00030830
        /*13a8*/ 	.short	0x010a
        /*13aa*/ 	.byte	0x3f
	.zero		1


	//   ....[42]....
        /*13ac*/ 	.word	0x00018790
        /*13b0*/ 	.word	0x000000de
        /*13b4*/ 	.word	0x00030830
        /*13b8*/ 	.short	0x010a
        /*13ba*/ 	.byte	0x3f
	.zero		1


	//   ....[43]....
        /*13bc*/ 	.word	0x00019980
        /*13c0*/ 	.word	0x0000000d
        /*13c4*/ 	.word	0x00030850
        /*13c8*/ 	.short	0x010a
        /*13ca*/ 	.byte	0x3f
	.zero		1


	//   ....[44]....
        /*13cc*/ 	.word	0x000199d0
        /*13d0*/ 	.word	0x0000000d
        /*13d4*/ 	.word	0x00030850
        /*13d8*/ 	.short	0x010a
        /*13da*/ 	.byte	0x3f
	.zero		1


	//   ....[45]....
        /*13dc*/ 	.word	0x0001a310
        /*13e0*/ 	.word	0x000000de
        /*13e4*/ 	.word	0x00000000
        /*13e8*/ 	.short	0x0101
        /*13ea*/ 	.byte	0x3f
	.zero		1


	//   ....[46]....
        /*13ec*/ 	.word	0x0001aa80
        /*13f0*/ 	.word	0x0000000d
        /*13f4*/ 	.word	0x00000000
        /*13f8*/ 	.short	0x0101
        /*13fa*/ 	.byte	0x3f
	.zero		1


	//   ....[47]....
        /*13fc*/ 	.word	0x0001ad00
        /*1400*/ 	.word	0x00000004
        /*1404*/ 	.word	0x00030830
        /*1408*/ 	.short	0x010a
        /*140a*/ 	.byte	0x3f
	.zero		1


	//   ....[48]....
        /*140c*/ 	.word	0x0001ad90
        /*1410*/ 	.word	0x00000004
        /*1414*/ 	.word	0x00030830
        /*1418*/ 	.short	0x010a
        /*141a*/ 	.byte	0x3f
	.zero		1


	//   ....[49]....
        /*141c*/ 	.word	0x0001bf90
        /*1420*/ 	.word	0x000000de
        /*1424*/ 	.word	0x00030850
        /*1428*/ 	.short	0x010a
        /*142a*/ 	.byte	0x3f
	.zero		1


	//   ....[50]....
        /*142c*/ 	.word	0x0001bfe0
        /*1430*/ 	.word	0x000000de
        /*1434*/ 	.word	0x00030850
        /*1438*/ 	.short	0x010a
        /*143a*/ 	.byte	0x3f
	.zero		1


	//   ....[51]....
        /*143c*/ 	.word	0x0001c4f0
        /*1440*/ 	.word	0x00000004
        /*1444*/ 	.word	0x00000000
        /*1448*/ 	.short	0x0101
        /*144a*/ 	.byte	0x3f
	.zero		1


	//   ....[52]....
        /*144c*/ 	.word	0x0001dd00
        /*1450*/ 	.word	0x000000de
        /*1454*/ 	.word	0x00000000
        /*1458*/ 	.short	0x0101
        /*145a*/ 	.byte	0x3f
	.zero		1


	//   ....[53]....
        /*145c*/ 	.word	0x0001e690
        /*1460*/ 	.word	0x0000000c
        /*1464*/ 	.word	0x00030850
        /*1468*/ 	.short	0x010a
        /*146a*/ 	.byte	0x3f
	.zero		1


	//   ....[54]....
        /*146c*/ 	.word	0x0001e730
        /*1470*/ 	.word	0x0000000c
        /*1474*/ 	.word	0x00030850
        /*1478*/ 	.short	0x010a
        /*147a*/ 	.byte	0x3f
	.zero		1


	//   ....[55]....
        /*147c*/ 	.word	0x0001f350
        /*1480*/ 	.word	0x00000004
        /*1484*/ 	.word	0x00000000
        /*1488*/ 	.short	0x0101
        /*148a*/ 	.byte	0x3f
	.zero		1


	//   ....[56]....
        /*148c*/ 	.word	0x00020dc0
        /*1490*/ 	.word	0x00000000
        /*1494*/ 	.word	0x00000000
        /*1498*/ 	.short	0x0101
        /*149a*/ 	.byte	0x3f
	.zero		1


	//   ....[57]....
        /*149c*/ 	.word	0x00023920
        /*14a0*/ 	.word	0x00000017
        /*14a4*/ 	.word	0x00030820
        /*14a8*/ 	.short	0x010a
        /*14aa*/ 	.byte	0x3f
	.zero		1


	//   ....[58]....
        /*14ac*/ 	.word	0x000239b0
        /*14b0*/ 	.word	0x0000000d
        /*14b4*/ 	.word	0x000308a0
        /*14b8*/ 	.short	0x010a
        /*14ba*/ 	.byte	0x3f
	.zero		1


	//   ....[59]....
        /*14bc*/ 	.word	0x00023f10
        /*14c0*/ 	.word	0x0000000d
        /*14c4*/ 	.word	0x000308c0
        /*14c8*/ 	.short	0x010a
        /*14ca*/ 	.byte	0x3f
	.zero		1


	//   ....[60]....
        /*14cc*/ 	.word	0x00024520
        /*14d0*/ 	.word	0x00000006
        /*14d4*/ 	.word	0x000308a0
        /*14d8*/ 	.short	0x010a
        /*14da*/ 	.byte	0x3f
	.zero		1


	//   ....[61]....
        /*14dc*/ 	.word	0x00024a60
        /*14e0*/ 	.word	0x00000006
        /*14e4*/ 	.word	0x000308c0
        /*14e8*/ 	.short	0x010a
        /*14ea*/ 	.byte	0x3f
	.zero		1


	//   ....[62]....
        /*14ec*/ 	.word	0x00025ef0
        /*14f0*/ 	.word	0x00000004
        /*14f4*/ 	.word	0x00030840
        /*14f8*/ 	.short	0x010a
        /*14fa*/ 	.byte	0x3f
	.zero		1


	//   ....[63]....
        /*14fc*/ 	.word	0x00026410
        /*1500*/ 	.word	0x00000004
        /*1504*/ 	.word	0x00030830
        /*1508*/ 	.short	0x0107
        /*150a*/ 	.byte	0x3f
	.zero		1


	//   ....[64]....
        /*150c*/ 	.word	0x000264d0
        /*1510*/ 	.word	0x00000004
        /*1514*/ 	.word	0x00030830
        /*1518*/ 	.short	0x0101
        /*151a*/ 	.byte	0x3f
	.zero		1


	//   ....[65]....
        /*151c*/ 	.word	0x000271a0
        /*1520*/ 	.word	0x00000017
        /*1524*/ 	.word	0x00030800
        /*1528*/ 	.short	0x0107
        /*152a*/ 	.byte	0x3f
	.zero		1


	//   ....[66]....
        /*152c*/ 	.word	0x000272c0
        /*1530*/ 	.word	0x00000017
        /*1534*/ 	.word	0x00030800
        /*1538*/ 	.short	0x0101
        /*153a*/ 	.byte	0x3f
	.zero		1


	//   ....[67]....
        /*153c*/ 	.word	0x000272e0
        /*1540*/ 	.word	0x00000017
        /*1544*/ 	.word	0x00030820
        /*1548*/ 	.short	0x010a
        /*154a*/ 	.byte	0x3f
	.zero		1


	//   ....[68]....
        /*154c*/ 	.word	0x000276d0
        /*1550*/ 	.word	0x00000007
        /*1554*/ 	.word	0x00030840
        /*1558*/ 	.short	0x010a
        /*155a*/ 	.byte	0x3f
	.zero		1


	//   ....[69]....
        /*155c*/ 	.word	0x00027bd0
        /*1560*/ 	.word	0x00000007
        /*1564*/ 	.word	0x00030830
        /*1568*/ 	.short	0x0107
        /*156a*/ 	.byte	0x3f
	.zero		1


	//   ....[70]....
        /*156c*/ 	.word	0x00027c90
        /*1570*/ 	.word	0x00000007
        /*1574*/ 	.word	0x00030830
        /*1578*/ 	.short	0x0101
        /*157a*/ 	.byte	0x3f
	.zero		1


	//   ....[71]....
        /*157c*/ 	.word	0x00027cf0
        /*1580*/ 	.word	0x00000007
        /*1584*/ 	.word	0x00030860
        /*1588*/ 	.short	0x010a
        /*158a*/ 	.byte	0x3f
	.zero		1


	//   ....[72]....
        /*158c*/ 	.word	0x000281a0
        /*1590*/ 	.word	0x00000007
        /*1594*/ 	.word	0x00030850
        /*1598*/ 	.short	0x0107
        /*159a*/ 	.byte	0x3f
	.zero		1


	//   ....[73]....
        /*159c*/ 	.word	0x00028300
        /*15a0*/ 	.word	0x00000007
        /*15a4*/ 	.word	0x00030850
        /*15a8*/ 	.short	0x0101
        /*15aa*/ 	.byte	0x3f
	.zero		1


	//   ....[74]....
        /*15ac*/ 	.word	0x00028520
        /*15b0*/ 	.word	0x00000004
        /*15b4*/ 	.word	0x00030860
        /*15b8*/ 	.short	0x010a
        /*15ba*/ 	.byte	0x3f
	.zero		1


	//   ....[75]....
        /*15bc*/ 	.word	0x000289b0
        /*15c0*/ 	.word	0x00000004
        /*15c4*/ 	.word	0x00030850
        /*15c8*/ 	.short	0x0107
        /*15ca*/ 	.byte	0x3f
	.zero		1


	//   ....[76]....
        /*15cc*/ 	.word	0x00028a70
        /*15d0*/ 	.word	0x00000004
        /*15d4*/ 	.word	0x00030850
        /*15d8*/ 	.short	0x0101
        /*15da*/ 	.byte	0x3f
	.zero		1


	//   ....[77]....
        /*15dc*/ 	.word	0x000297a0
        /*15e0*/ 	.word	0x00000005
        /*15e4*/ 	.word	0x00030820
        /*15e8*/ 	.short	0x010a
        /*15ea*/ 	.byte	0x3f
	.zero		1


	//   ....[78]....
        /*15ec*/ 	.word	0x00029910
        /*15f0*/ 	.word	0x00000003
        /*15f4*/ 	.word	0x00030840
        /*15f8*/ 	.short	0x010a
        /*15fa*/ 	.byte	0x3f
	.zero		1


	//   ....[79]....
        /*15fc*/ 	.word	0x000299b0
        /*1600*/ 	.word	0x00000019
        /*1604*/ 	.word	0x00030840
        /*1608*/ 	.short	0x010a
        /*160a*/ 	.byte	0x3f
	.zero		1


	//   ....[80]....
        /*160c*/ 	.word	0x000299f0
        /*1610*/ 	.word	0x00000003
        /*1614*/ 	.word	0x00030860
        /*1618*/ 	.short	0x010a
        /*161a*/ 	.byte	0x3f
	.zero		1


	//   ....[81]....
        /*161c*/ 	.word	0x00029a30
        /*1620*/ 	.word	0x00000019
        /*1624*/ 	.word	0x00030860
        /*1628*/ 	.short	0x010a
        /*162a*/ 	.byte	0x3f
	.zero		1


	//   ....[82]....
        /*162c*/ 	.word	0x00029a90
        /*1630*/ 	.word	0x0000005a
        /*1634*/ 	.word	0x00030890
        /*1638*/ 	.short	0x010a
        /*163a*/ 	.byte	0x3f
	.zero		1


	//   ....[83]....
        /*163c*/ 	.word	0x00029d40
        /*1640*/ 	.word	0x0000005a
        /*1644*/ 	.word	0x00030890
        /*1648*/ 	.short	0x010a
        /*164a*/ 	.byte	0x3f
	.zero		1


	//   ....[84]....
        /*164c*/ 	.word	0x00029ff0
        /*1650*/ 	.word	0x0000005a
        /*1654*/ 	.word	0x00030890
        /*1658*/ 	.short	0x010a
        /*165a*/ 	.byte	0x3f
	.zero		1


	//   ....[85]....
        /*165c*/ 	.word	0x0002a2a0
        /*1660*/ 	.word	0x0000005a
        /*1664*/ 	.word	0x000308b0
        /*1668*/ 	.short	0x010a
        /*166a*/ 	.byte	0x3f
	.zero		1


	//   ....[86]....
        /*166c*/ 	.word	0x0002aa00
        /*1670*/ 	.word	0x00000012
        /*1674*/ 	.word	0x00030800
        /*1678*/ 	.short	0x010a
        /*167a*/ 	.byte	0x3f
	.zero		1


	//   ....[87]....
        /*167c*/ 	.word	0x0002b160
        /*1680*/ 	.word	0x00000012
        /*1684*/ 	.word	0x00030800
        /*1688*/ 	.short	0x010a
        /*168a*/ 	.byte	0x3f
	.zero		1


	//   ....[88]....
        /*168c*/ 	.word	0x0002b1b0
        /*1690*/ 	.word	0x0000003a
        /*1694*/ 	.word	0x00030830
        /*1698*/ 	.short	0x010a
        /*169a*/ 	.byte	0x3f
	.zero		1


	//   ....[89]....
        /*169c*/ 	.word	0x0002b200
        /*16a0*/ 	.word	0x00000002
        /*16a4*/ 	.word	0x00030830
        /*16a8*/ 	.short	0x010a
        /*16aa*/ 	.byte	0x3f
	.zero		1


	//   ....[90]....
        /*16ac*/ 	.word	0x0002b250
        /*16b0*/ 	.word	0x000000cb
        /*16b4*/ 	.word	0x00030850
        /*16b8*/ 	.short	0x010a
        /*16ba*/ 	.byte	0x3f
	.zero		1


	//   ....[91]....
        /*16bc*/ 	.word	0x0002b2a0
        /*16c0*/ 	.word	0x000000de
        /*16c4*/ 	.word	0x00030830
        /*16c8*/ 	.short	0x010a
        /*16ca*/ 	.byte	0x3f
	.zero		1


	//   ....[92]....
        /*16cc*/ 	.word	0x0002b2f0
        /*16d0*/ 	.word	0x0000000d
        /*16d4*/ 	.word	0x00030850
        /*16d8*/ 	.short	0x010a
        /*16da*/ 	.byte	0x3f
	.zero		1


	//   ....[93]....
        /*16dc*/ 	.word	0x0002b340
        /*16e0*/ 	.word	0x00000004
        /*16e4*/ 	.word	0x00030830
        /*16e8*/ 	.short	0x010a
        /*16ea*/ 	.byte	0x3f
	.zero		1


	//   ....[94]....
        /*16ec*/ 	.word	0x0002b390
        /*16f0*/ 	.word	0x000000de
        /*16f4*/ 	.word	0x00030850
        /*16f8*/ 	.short	0x010a
        /*16fa*/ 	.byte	0x3f
	.zero		1


	//   ....[95]....
        /*16fc*/ 	.word	0x0002b3e0
        /*1700*/ 	.word	0x0000000c
        /*1704*/ 	.word	0x00030850
        /*1708*/ 	.short	0x010a
        /*170a*/ 	.byte	0x3f
	.zero		1


	//   ....[96]....
        /*170c*/ 	.word	0x0002b580
        /*1710*/ 	.word	0x00000017
        /*1714*/ 	.word	0x00030820
        /*1718*/ 	.short	0x010a
        /*171a*/ 	.byte	0x3f
	.zero		1


	//   ....[97]....
        /*171c*/ 	.word	0x0002b5d0
        /*1720*/ 	.word	0x0000000d
        /*1724*/ 	.word	0x000308a0
        /*1728*/ 	.short	0x010a
        /*172a*/ 	.byte	0x3f
	.zero		1


	//   ....[98]....
        /*172c*/ 	.word	0x0002b620
        /*1730*/ 	.word	0x0000000d
        /*1734*/ 	.word	0x000308c0
        /*1738*/ 	.short	0x010a
        /*173a*/ 	.byte	0x3f
	.zero		1


	//   ....[99]....
        /*173c*/ 	.word	0x0002b670
        /*1740*/ 	.word	0x00000006
        /*1744*/ 	.word	0x000308a0
        /*1748*/ 	.short	0x010a
        /*174a*/ 	.byte	0x3f
	.zero		1


	//   ....[100]....
        /*174c*/ 	.word	0x0002b6c0
        /*1750*/ 	.word	0x00000006
        /*1754*/ 	.word	0x000308c0
        /*1758*/ 	.short	0x010a
        /*175a*/ 	.byte	0x3f
	.zero		1


	//   ....[101]....
        /*175c*/ 	.word	0x0002b7e0
        /*1760*/ 	.word	0x00000004
        /*1764*/ 	.word	0x00030840
        /*1768*/ 	.short	0x010a
        /*176a*/ 	.byte	0x3f
	.zero		1


	//   ....[102]....
        /*176c*/ 	.word	0x0002c9a0
        /*1770*/ 	.word	0x00000017
        /*1774*/ 	.word	0x00030820
        /*1778*/ 	.short	0x010a
        /*177a*/ 	.byte	0x3f
	.zero		1


	//   ....[103]....
        /*177c*/ 	.word	0x0002c9f0
        /*1780*/ 	.word	0x00000007
        /*1784*/ 	.word	0x00030840
        /*1788*/ 	.short	0x010a
        /*178a*/ 	.byte	0x3f
	.zero		1


	//   ....[104]....
        /*178c*/ 	.word	0x0002d010
        /*1790*/ 	.word	0x00000007
        /*1794*/ 	.word	0x00030860
        /*1798*/ 	.short	0x010a
        /*179a*/ 	.byte	0x3f
	.zero		1


	//   ....[105]....
        /*179c*/ 	.word	0x0002d650
        /*17a0*/ 	.word	0x00000004
        /*17a4*/ 	.word	0x00030860
        /*17a8*/ 	.short	0x010a
        /*17aa*/ 	.byte	0x3f
	.zero		1


	//   ....[106]....
        /*17ac*/ 	.word	0x0002e670
        /*17b0*/ 	.word	0x00000005
        /*17b4*/ 	.word	0x00030820
        /*17b8*/ 	.short	0x010a
        /*17ba*/ 	.byte	0x3f
	.zero		1


	//   ....[107]....
        /*17bc*/ 	.word	0x0002e810
        /*17c0*/ 	.word	0x00000003
        /*17c4*/ 	.word	0x00030840
        /*17c8*/ 	.short	0x010a
        /*17ca*/ 	.byte	0x3f
	.zero		1


	//   ....[108]....
        /*17cc*/ 	.word	0x0002e860
        /*17d0*/ 	.word	0x00000019
        /*17d4*/ 	.word	0x00030840
        /*17d8*/ 	.short	0x010a
        /*17da*/ 	.byte	0x3f
	.zero		1


	//   ....[109]....
        /*17dc*/ 	.word	0x0002e8b0
        /*17e0*/ 	.word	0x00000003
        /*17e4*/ 	.word	0x00030860
        /*17e8*/ 	.short	0x010a
        /*17ea*/ 	.byte	0x3f
	.zero		1


	//----- nvinfo : EIATTR_NUM_MBARRIERS
	.align		4
.L_241:
        /*17ec*/ 	.byte	0x03, 0x38
        /*17ee*/ 	.short	0x0016


	//----- nvinfo : EIATTR_EXIT_INSTR_OFFSETS
	.align		4
        /*17f0*/ 	.byte	0x04, 0x1c
        /*17f2*/ 	.short	(.L_243 - .L_242)


	//   ....[0]....
.L_242:
        /*17f4*/ 	.word	0x00029a80


	//----- nvinfo : EIATTR_MAX_THREADS
	.align		4
.L_243:
        /*17f8*/ 	.byte	0x04, 0x05
        /*17fa*/ 	.short	(.L_245 - .L_244)
.L_244:
        /*17fc*/ 	.word	0x00000180
        /*1800*/ 	.word	0x00000001
        /*1804*/ 	.word	0x00000001


	//----- nvinfo : EIATTR_CRS_STACK_SIZE
	.align		4
.L_245:
        /*1808*/ 	.byte	0x04, 0x1e
        /*180a*/ 	.short	(.L_247 - .L_246)
.L_246:
        /*180c*/ 	.word	0x00000000


	//----- nvinfo : EIATTR_CBANK_PARAM_SIZE
	.align		4
.L_247:
        /*1810*/ 	.byte	0x03, 0x19
        /*1812*/ 	.short	0x0af0


	//----- nvinfo : EIATTR_PARAM_CBANK
	.align		4
        /*1814*/ 	.byte	0x04, 0x0a
        /*1816*/ 	.short	(.L_249 - .L_248)
	.align		4
.L_248:
        /*1818*/ 	.word	index@(.nv.constant0._ZN7cutlass13device_kernelIN5flash11enable_sm90INS1_16FlashAttnFwdSm90INS1_25CollectiveMainloopFwdSm90ILi2EN4cute5tupleIJNS5_1CILi1EEES8_S8_EEENS6_IJNS7_ILi128EEENS7_ILi64EEENS7_ILi256EEEEEELi256ENS_6half_tEfNS_4arch4Sm90ELb0ELb1ELb1ELb1ELb1ELb1ELb0ELb1ELb1ELb1ELb0ELb0EEENS1_21CollectiveEpilogueFwdINS6_IJSA_SC_SB_EEES9_SE_SG_Li256ELb1ELb1ELb0ELb0EEENS1_36VarlenDynamicPersistentTileSchedulerILi128ELi64ELi256ELi128ELb0ELb1ELb1ELb1ELb0ELb1EEEEEEEEEvNT_6ParamsE)
        /*181c*/ 	.short	0x0210
        /*181e*/ 	.short	0x0af0


	//----- nvinfo : EIATTR_SW_WAR
	.align		4
.L_249:
        /*1820*/ 	.byte	0x04, 0x36
        /*1822*/ 	.short	(.L_251 - .L_250)
.L_250:
        /*1824*/ 	.word	0x00000008
.L_251:


//--------------------- .nv.info._ZN7cutlass13device_kernelIN5flash11enable_sm90INS1_16FlashAttnFwdSm90INS1_25CollectiveMainloopFwdSm90ILi2EN4cute5tupleIJNS5_1CILi1EEES8_S8_EEENS6_IJNS7_ILi128EEENS7_ILi80EEENS7_ILi256EEEEEELi256ENS_6half_tEfNS_4arch4Sm90ELb1ELb0ELb1ELb0ELb1ELb0ELb0ELb1ELb1ELb1ELb0ELb0EEENS1_21CollectiveEpilogueFwdINS6_IJSA_SC_SB_EEES9_SE_SG_Li256ELb0ELb1ELb0ELb0EEENS1_30DynamicPersistentTileSchedulerILi256ELi128ELb0ELb1ELb1EEEEEEEEEvNT_6ParamsE --------------------------
	.section	.nv.info._ZN7cutlass13device_kernelIN5flash11enable_sm90INS1_16FlashAttnFwdSm90INS1_25CollectiveMainloopFwdSm90ILi2EN4cute5tupleIJNS5_1CILi1EEES8_S8_EEENS6_IJNS7_ILi128EEENS7_ILi80EEENS7_ILi256EEEEEELi256ENS_6half_tEfNS_4arch4Sm90ELb1ELb0ELb1ELb0ELb1ELb0ELb0ELb1ELb1ELb1ELb0ELb0EEENS1_21CollectiveEpilogueFwdINS6_IJSA_SC_SB_EEES9_SE_SG_Li256ELb0ELb1ELb0ELb0EEENS1_30DynamicPersistentTileSchedulerILi256ELi128ELb0ELb1ELb1EEEEEEEEEvNT_6ParamsE,"",@"SHT_CUDA_INFO"
	.sectionflags	@""
	.align	4


	//----- nvinfo : EIATTR_CUDA_API_VERSION
	.align		4
        /*0000*/ 	.byte	0x04, 0x37
        /*0002*/ 	.short	(.L_253 - .L_252)
.L_252:
        /*0004*/ 	.word	0x00000082


	//----- nvinfo : EIATTR_KPARAM_INFO
	.align		4
.L_253:
        /*0008*/ 	.byte	0x04, 0x17
        /*000a*/ 	.short	(.L_255 - .L_254)
.L_254:
        /*000c*/ 	.word	0x00000000
        /*0010*/ 	.short	0x0000
        /*0012*/ 	.short	0x0070
        /*0014*/ 	.byte	0x00, 0xf0, 0x01, 0x2a


	//----- nvinfo : EIATTR_SPARSE_MMA_MASK
	.align		4
.L_255:
        /*0018*/ 	.byte	0x03, 0x50
        /*001a*/ 	.short	0x0000


	//----- nvinfo : EIATTR_MAXREG_COUNT
	.align		4
        /*001c*/ 	.byte	0x03, 0x1b
        /*001e*/ 	.short	0x00a8


	//----- nvinfo : EIATTR_NUM_BARRIERS
	.align		4
        /*0020*/ 	.byte	0x02, 0x4c
        /*0022*/ 	.byte	0x09
	.zero		1


	//----- nvinfo : EIATTR_EXTERNS
	.align		4
        /*0024*/ 	.byte	0x04, 0x0f
        /*0026*/ 	.short	(.L_257 - .L_256)


	//   ....[0]....
	.align		4
.L_256:
        /*0028*/ 	.word	index@(__assertfail)


	//----- nvinfo : EIATTR_ANNOTATIONS
	.align		4
.L_257:
        /*002c*/ 	.byte	0x04, 0x55
        /*002e*/ 	.short	(.L_259 - .L_258)


	//   ....[0]....
.L_258:
        /*0030*/ 	.word	0x00000001
        /*0034*/ 	.byte	0xa0, 0x08, 0x00, 0x00, 0x01, 0x00, 0x00, 0x00, 0x60, 0x09, 0x00, 0x00, 0x01, 0x00, 0x00, 0x00
        /*0044*/ 	.byte	0xc0, 0x0c, 0x00, 0x00, 0x01, 0x00, 0x00, 0x00, 0x70, 0x18, 0x00, 0x00, 0x01, 0x00, 0x00, 0x00
        /*0054*/ 	.byte	0x40, 0x20, 0x01, 0x00, 0x01, 0x00, 0x00, 0x00, 0xe0, 0x20, 0x01, 0x00, 0x01, 0x00, 0x00, 0x00
        /*0064*/ 	.byte	0x60, 0x21, 0x01, 0x00, 0x01, 0x00, 0x00, 0x00, 0x20, 0x46, 0x01, 0x00, 0x01, 0x00, 0x00, 0x00
        /*0074*/ 	.byte	0x40, 0x46, 0x01, 0x00, 0x01, 0x00, 0x00, 0x00, 0x30, 0x60, 0x01, 0x00, 0x01, 0x00, 0x00, 0x00
        /*0084*/ 	.byte	0xd0, 0x61, 0x01, 0x00


	//----- nvinfo : EIATTR_MERCURY_ISA_VERSION
	.align		4
.L_259:
        /*0088*/ 	.byte	0x03, 0x5f
        /*008a*/ 	.short	0x0101


	//----- nvinfo : EIATTR_INT_WARP_WIDE_INSTR_OFFSETS
	.align		4
        /*008c*/ 	.byte	0x04, 0x31
        /*008e*/ 	.short	(.L_261 - .L_260)


	//   ....[0]....
.L_260:
        /*0090*/ 	.word	0x000000c0


	//   ....[1]....
        /*0094*/ 	.word	0x000000d0


	//   ....[2]....
        /*0098*/ 	.word	0x00000170


	//   ....[3]....
        /*009c*/ 	.word	0x00012a70


	//   ....[4]....
        /*00a0*/ 	.word	0x00012b00


	//   ....[5]....
        /*00a4*/ 	.word	0x00015770


	//   ....[6]....
        /*00a8*/ 	.word	0x00015800


	//----- nvinfo : EIATTR_COOP_GROUP_MASK_REGIDS
	.align		4
.L_261:
        /*00ac*/ 	.byte	0x04, 0x29
        /*00ae*/ 	.short	(.L_263 - .L_262)


	//   ....[0]....
.L_262:
        /*00b0*/ 	.word	0xffffffff


	//   ....[1]....
        /*00b4*/ 	.word	0xffffffff


	//   ....[2]....
        /*00b8*/ 	.word	0xffffffff


	//   ....[3]....
        /*00bc*/ 	.word	0xffffffff


	//   ....[4]....
        /*00c0*/ 	.word	0xffffffff


	//   ....[5]....
        /*00c4*/ 	.word	0xffffffff


	//   ....[6]....
        /*00c8*/ 	.word	0xffffffff


	//   ....[7]....
        /*00cc*/ 	.word	0xffffffff


	//   ....[8]....
        /*00d0*/ 	.word	0xffffffff


	//   ....[9]....
        /*00d4*/ 	.word	0xffffffff


	//   ....[10]....
        /*00d8*/ 	.word	0xffffffff


	//   ....[11]....
        /*00dc*/ 	.word	0xffffffff


	//   ....[12]....
        /*00e0*/ 	.word	0xffffffff


	//   ....[13]....
        /*00e4*/ 	.word	0xffffffff


	//   ....[14]....
        /*00e8*/ 	.word	0xffffffff


	//   ....[15]....
        /*00ec*/ 	.word	0xffffffff


	//   ....[16]....
        /*00f0*/ 	.word	0xffffffff


	//   ....[17]....
        /*00f4*/ 	.word	0xffffffff


	//   ....[18]....
        /*00f8*/ 	.word	0xffffffff


	//   ....[19]....
        /*00fc*/ 	.word	0xffffffff


	//   ....[20]....
        /*0100*/ 	.word	0xffffffff


	//   ....[21]....
        /*0104*/ 	.word	0xffffffff


	//   ....[22]....
        /*0108*/ 	.word	0xffffffff


	//   ....[23]....
        /*010c*/ 	.word	0xffffffff


	//   ....[24]....
        /*0110*/ 	.word	0xffffffff


	//   ....[25]....
        /*0114*/ 	.word	0xffffffff


	//   ....[26]....
        /*0118*/ 	.word	0xffffffff


	//   ....[27]....
        /*011c*/ 	.word	0xffffffff


	//   ....[28]....
        /*0120*/ 	.word	0xffffffff


	//   ....[29]....
        /*0124*/ 	.word	0xffffffff


	//   ....[30]....
        /*0128*/ 	.word	0xffffffff


	//   ....[31]....
        /*012c*/ 	.word	0xffffffff


	//   ....[32]....
        /*0130*/ 	.word	0xffffffff


	//   ....[33]....
        /*0134*/ 	.word	0xffffffff


	//   ....[34]....
        /*0138*/ 	.word	0xffffffff


	//   ....[35]....
        /*013c*/ 	.word	0xffffffff


	//   ....[36]....
        /*0140*/ 	.word	0xffffffff


	//   ....[37]....
        /*0144*/ 	.word	0xffffffff


	//   ....[38]....
        /*0148*/ 	.word	0xffffffff


	//   ....[39]....
        /*014c*/ 	.word	0xffffffff


	//   ....[40]....
        /*0150*/ 	.word	0xffffffff


	//   ....[41]....
        /*0154*/ 	.word	0xffffffff


	//   ....[42]....
        /*0158*/ 	.word	0xffffffff


	//   ....[43]....
        /*015c*/ 	.word	0xffffffff


	//   ....[44]....
        /*0160*/ 	.word	0xffffffff


	//   ....[45]....
        /*0164*/ 	.word	0xffffffff


	//   ....[46]....
        /*0168*/ 	.word	0xffffffff


	//   ....[47]....
        /*016c*/ 	.word	0xffffffff


	//   ....[48]....
        /*0170*/ 	.word	0xffffffff


	//   ....[49]....
        /*0174*/ 	.word	0xffffffff


	//   ....[50]....
        /*0178*/ 	.word	0xffffffff


	//   ....[51]....
        /*017c*/ 	.word	0xffffffff


	//   ....[52]....
        /*0180*/ 	.word	0xffffffff


	//   ....[53]....
        /*0184*/ 	.word	0xffffffff


	//   ....[54]....
        /*0188*/ 	.word	0xffffffff


	//   ....[55]....
        /*018c*/ 	.word	0xffffffff


	//   ....[56]....
        /*0190*/ 	.word	0xffffffff


	//   ....[57]....
        /*0194*/ 	.word	0xffffffff


	//   ....[58]....
        /*0198*/ 	.word	0xffffffff


	//   ....[59]....
        /*019c*/ 	.word	0xffffffff


	//   ....[60]....
        /*01a0*/ 	.word	0xffffffff


	//   ....[61]....
        /*01a4*/ 	.word	0xffffffff


	//   ....[62]....
        /*01a8*/ 	.word	0xffffffff


	//   ....[63]....
        /*01ac*/ 	.word	0xffffffff


	//   ....[64]....
        /*01b0*/ 	.word	0xffffffff


	//   ....[65]....
        /*01b4*/ 	.word	0xffffffff


	//   ....[66]....
        /*01b8*/ 	.word	0xffffffff


	//   ....[67]....
        /*01bc*/ 	.word	0xffffffff


	//   ....[68]....
        /*01c0*/ 	.word	0xffffffff


	//   ....[69]....
        /*01c4*/ 	.word	0xffffffff


	//   ....[70]....
        /*01c8*/ 	.word	0xffffffff


	//   ....[71]....
        /*01cc*/ 	.word	0xffffffff


	//   ....[72]....
        /*01d0*/ 	.word	0xffffffff


	//   ....[73]....
        /*01d4*/ 	.word	0xffffffff


	//   ....[74]....
        /*01d8*/ 	.word	0xffffffff


	//   ....[75]....
        /*01dc*/ 	.word	0xffffffff


	//   ....[76]....
        /*01e0*/ 	.word	0xffffffff


	//   ....[77]....
        /*01e4*/ 	.word	0xffffffff


	//   ....[78]....
        /*01e8*/ 	.word	0xffffffff


	//   ....[79]....
        /*01ec*/ 	.word	0xffffffff


	//   ....[80]....
        /*01f0*/ 	.word	0xffffffff


	//   ....[81]....
        /*01f4*/ 	.word	0xffffffff


	//   ....[82]....
        /*01f8*/ 	.word	0xffffffff


	//   ....[83]....
        /*01fc*/ 	.word	0xffffffff


	//   ....[84]....
        /*0200*/ 	.word	0xffffffff


	//   ....[85]....
        /*0204*/ 	.word	0xffffffff


	//   ....[86]....
        /*0208*/ 	.word	0xffffffff


	//   ....[87]....
        /*020c*/ 	.word	0xffffffff


	//   ....[88]....
        /*0210*/ 	.word	0xffffffff


	//   ....[89]....
        /*0214*/ 	.word	0xffffffff


	//   ....[90]....
        /*0218*/ 	.word	0xffffffff


	//   ....[91]....
        /*021c*/ 	.word	0xffffffff


	//   ....[92]....
        /*0220*/ 	.word	0xffffffff


	//   ....[93]....
        /*0224*/ 	.word	0xffffffff


	//   ....[94]....
        /*0228*/ 	.word	0xffffffff


	//   ....[95]....
        /*022c*/ 	.word	0xffffffff


	//   ....[96]....
        /*0230*/ 	.word	0xffffffff


	//   ....[97]....
        /*0234*/ 	.word	0xffffffff


	//   ....[98]....
        /*0238*/ 	.word	0xffffffff


	//   ....[99]....
        /*023c*/ 	.word	0xffffffff


	//   ....[100]....
        /*0240*/ 	.word	0xffffffff


	//   ....[101]....
        /*0244*/ 	.word	0xffffffff


	//   ....[102]....
        /*0248*/ 	.word	0xffffffff


	//   ....[103]....
        /*024c*/ 	.word	0xffffffff


	//   ....[104]....
        /*0250*/ 	.word	0xffffffff


	//   ....[105]....
        /*0254*/ 	.word	0xffffffff


	//   ....[106]....
        /*0258*/ 	.word	0x0500000f


	//   ....[107]....
        /*025c*/ 	.word	0x0500000f


	//   ....[108]....
        /*0260*/ 	.word	0x0500000f


	//   ....[109]....
        /*0264*/ 	.word	0x0500000f


	//   ....[110]....
        /*0268*/ 	.word	0x0500000f


	//   ....[111]....
        /*026c*/ 	.word	0x0500000f


	//   ....[112]....
        /*0270*/ 	.word	0x0500000f


	//   ....[113]....
        /*0274*/ 	.word	0x0500000f


	//   ....[114]....
        /*0278*/ 	.word	0x0500000f


	//   ....[115]....
        /*027c*/ 	.word	0x0500000f


	//   ....[116]....
        /*0280*/ 	.word	0x0500000f


	//   ....[117]....
        /*0284*/ 	.word	0x0500000f


	//   ....[118]....
        /*0288*/ 	.word	0x0500000f


	//   ....[119]....
        /*028c*/ 	.word	0x0500000f


	//   ....[120]....
        /*0290*/ 	.word	0x0500000f


	//   ....[121]....
        /*0294*/ 	.word	0x0500000f


	//   ....[122]....
        /*0298*/ 	.word	0x0500000f


	//   ....[123]....
        /*029c*/ 	.word	0x0500000f


	//   ....[124]....
        /*02a0*/ 	.word	0x0500000f


	//   ....[125]....
        /*02a4*/ 	.word	0x0500000f


	//   ....[126]....
        /*02a8*/ 	.word	0x0500000f


	//   ....[127]....
        /*02ac*/ 	.word	0x0500000f


	//   ....[128]....
        /*02b0*/ 	.word	0x0500000f


	//   ....[129]....
        /*02b4*/ 	.word	0x0500000f


	//   ....[130]....
        /*02b8*/ 	.word	0x0500000f


	//   ....[131]....
        /*02bc*/ 	.word	0x0500000f


	//   ....[132]....
        /*02c0*/ 	.word	0x0500000f


	//   ....[133]....
        /*02c4*/ 	.word	0x0500000f


	//   ....[134]....
        /*02c8*/ 	.word	0x0500000f


	//   ....[135]....
        /*02cc*/ 	.word	0x0500000f


	//   ....[136]....
        /*02d0*/ 	.word	0x0500000f


	//   ....[137]....
        /*02d4*/ 	.word	0x0500000f


	//   ....[138]....
        /*02d8*/ 	.word	0x0500000f


	//   ....[139]....
        /*02dc*/ 	.word	0x0500000f


	//   ....[140]....
        /*02e0*/ 	.word	0x0500000f


	//   ....[141]....
        /*02e4*/ 	.word	0x0500000f


	//   ....[142]....
        /*02e8*/ 	.word	0x0500000f


	//   ....[143]....
        /*02ec*/ 	.word	0x0500000f


	//   ....[144]....
        /*02f0*/ 	.word	0x0500000f


	//   ....[145]....
        /*02f4*/ 	.word	0x0500000f


	//   ....[146]....
        /*02f8*/ 	.word	0x0500000f


	//   ....[147]....
        /*02fc*/ 	.word	0x0500000f


	//   ....[148]....
        /*0300*/ 	.word	0x0500000f


	//   ....[149]....
        /*0304*/ 	.word	0x0500000f


	//   ....[150]....
        /*0308*/ 	.word	0x0500000f


	//   ....[151]....
        /*030c*/ 	.word	0x0500000f


	//   ....[152]....
        /*0310*/ 	.word	0x0500000f


	//   ....[153]....
        /*0314*/ 	.word	0x0500000f


	//   ....[154]....
        /*0318*/ 	.word	0x0500000f


	//   ....[155]....
        /*031c*/ 	.word	0x0500000f


	//   ....[156]....
        /*0320*/ 	.word	0x0500000f


	//   ....[157]....
        /*0324*/ 	.word	0x0500000f


	//   ....[158]....
        /*0328*/ 	.word	0x0500000f


	//   ....[159]....
        /*032c*/ 	.word	0x0500000f


	//   ....[160]....
        /*0330*/ 	.word	0x0500000f


	//   ....[161]....
        /*0334*/ 	.word	0x0500000f


	//   ....[162]....
        /*0338*/ 	.word	0x0500000f


	//   ....[163]....
        /*033c*/ 	.word	0x0500000f


	//   ....[164]....
        /*0340*/ 	.word	0x0500000f


	//----- nvinfo : EIATTR_COOP_GROUP_INSTR_OFFSETS
	.align		4
.L_263:
        /*0344*/ 	.byte	0x04, 0x28
        /*0346*/ 	.short	(.L_265 - .L_264)


	//   ....[0]....
.L_264:
        /*0348*/ 	.word	0x00000070


	//   ....[1]....
        /*034c*/ 	.word	0x000000b0


	//   ....[2]....
        /*0350*/ 	.word	0x000002d0


	//   ....[3]....
        /*0354*/ 	.word	0x00000430


	//   ....[4]....
        /*0358*/ 	.word	0x00000550


	//   ....[5]....
        /*035c*/ 	.word	0x000006b0


	//   ....[6]....
        /*0360*/ 	.word	0x00001670


	//   ....[7]....
        /*0364*/ 	.word	0x000040f0


	//   ....[8]....
        /*0368*/ 	.word	0x000041b0


	//   ....[9]....
        /*036c*/ 	.word	0x00004c30


	//   ....[10]....
        /*0370*/ 	.word	0x00004cb0


	//   ....[11]....
        /*0374*/ 	.word	0x000052c0


	//   ....[12]....
        /*0378*/ 	.word	0x00005370


	//   ....[13]....
        /*037c*/ 	.word	0x00008820


	//   ....[14]....
        /*0380*/ 	.word	0x00008e80


	//   ....[15]....
        /*0384*/ 	.word	0x00008ea0


	//   ....[16]....
        /*0388*/ 	.word	0x00008f30


	//   ....[17]....
        /*038c*/ 	.word	0x000095b0


	//   ....[18]....
        /*0390*/ 	.word	0x00009610


	//   ....[19]....
        /*0394*/ 	.word	0x0000d460


	//   ....[20]....
        /*0398*/ 	.word	0x0000d490


	//   ....[21]....
        /*039c*/ 	.word	0x0000d4b0


	//   ....[22]....
        /*03a0*/ 	.word	0x0000d4d0


	//   ....[23]....
        /*03a4*/ 	.word	0x0000e830


	//   ....[24]....
        /*03a8*/ 	.word	0x0000e860


	//   ....[25]....
        /*03ac*/ 	.word	0x0000e900


	//   ....[26]....
        /*03b0*/ 	.word	0x0000e960


	//   ....[27]....
        /*03b4*/ 	.word	0x00010570


	//   ....[28]....
        /*03b8*/ 	.word	0x000105a0


	//   ....[29]....
        /*03bc*/ 	.word	0x000105d0


	//   ....[30]....
        /*03c0*/ 	.word	0x00010630


	//   ....[31]....
        /*03c4*/ 	.word	0x00010d50


	//   ....[32]....
        /*03c8*/ 	.word	0x00010d90


	//   ....[33]....
        /*03cc*/ 	.word	0x00010f20


	//   ....[34]....
        /*03d0*/ 	.word	0x00010f40


	//   ....[35]....
        /*03d4*/ 	.word	0x00011080


	//   ....[36]....
        /*03d8*/ 	.word	0x000110a0


	//   ....[37]....
        /*03dc*/ 	.word	0x000111f0


	//   ....[38]....
        /*03e0*/ 	.word	0x00011210


	//   ....[39]....
        /*03e4*/ 	.word	0x000119f0


	//   ....[40]....
        /*03e8*/ 	.word	0x00011a20


	//   ....[41]....
        /*03ec*/ 	.word	0x00011b70


	//   ....[42]....
        /*03f0*/ 	.word	0x00011b90


	//   ....[43]....
        /*03f4*/ 	.word	0x00011cd0


	//   ....[44]....
        /*03f8*/ 	.word	0x00011cf0


	//   ....[45]....
        /*03fc*/ 	.word	0x00011e40


	//   ....[46]....
        /*0400*/ 	.word	0x00011e60


	//   ....[47]....
        /*0404*/ 	.word	0x00012070


	//   ....[48]....
        /*0408*/ 	.word	0x000135b0


	//   ....[49]....
        /*040c*/ 	.word	0x000135f0


	//   ....[50]....
        /*0410*/ 	.word	0x00013620


	//   ....[51]....
        /*0414*/ 	.word	0x00013660


	//   ....[52]....
        /*0418*/ 	.word	0x00013700


	//   ....[53]....
        /*041c*/ 	.word	0x00013720


	//   ....[54]....
        /*0420*/ 	.word	0x000137c0


	//   ....[55]....
        /*0424*/ 	.word	0x000137e0


	//   ....[56]....
        /*0428*/ 	.word	0x00013880


	//   ....[57]....
        /*042c*/ 	.word	0x000138a0


	//   ....[58]....
        /*0430*/ 	.word	0x00013f90


	//   ....[59]....
        /*0434*/ 	.word	0x00013fb0


	//   ....[60]....
        /*0438*/ 	.word	0x00013fd0


	//   ....[61]....
        /*043c*/ 	.word	0x00014030


	//   ....[62]....
        /*0440*/ 	.word	0x000140c0


	//   ....[63]....
        /*0444*/ 	.word	0x000140f0


	//   ....[64]....
        /*0448*/ 	.word	0x00014180


	//   ....[65]....
        /*044c*/ 	.word	0x000141a0


	//   ....[66]....
        /*0450*/ 	.word	0x00014240


	//   ....[67]....
        /*0454*/ 	.word	0x00014270


	//   ....[68]....
        /*0458*/ 	.word	0x00014300


	//   ....[69]....
        /*045c*/ 	.word	0x00014330


	//   ....[70]....
        /*0460*/ 	.word	0x000143c0


	//   ....[71]....
        /*0464*/ 	.word	0x000143e0


	//   ....[72]....
        /*0468*/ 	.word	0x00014480


	//   ....[73]....
        /*046c*/ 	.word	0x000144a0


	//   ....[74]....
        /*0470*/ 	.word	0x00014bf0


	//   ....[75]....
        /*0474*/ 	.word	0x00014c20


	//   ....[76]....
        /*0478*/ 	.word	0x00014c30


	//   ....[77]....
        /*047c*/ 	.word	0x00014c50


	//   ....[78]....
        /*0480*/ 	.word	0x00014cc0


	//   ....[79]....
        /*0484*/ 	.word	0x00014ce0


	//   ....[80]....
        /*0488*/ 	.word	0x00014d40


	//   ....[81]....
        /*048c*/ 	.word	0x00014d60


	//   ....[82]....
        /*0490*/ 	.word	0x00014dc0


	//   ....[83]....
        /*0494*/ 	.word	0x00014de0


	//   ....[84]....
        /*0498*/ 	.word	0x000150b0


	//   ....[85]....
        /*049c*/ 	.word	0x000150d0


	//   ....[86]....
        /*04a0*/ 	.word	0x000150f0


	//   ....[87]....
        /*04a4*/ 	.word	0x00015190


	//   ....[88]....
        /*04a8*/ 	.word	0x000151b0


	//   ....[89]....
        /*04ac*/ 	.word	0x00015250


	//   ....[90]....
        /*04b0*/ 	.word	0x00015270


	//   ....[91]....
        /*04b4*/ 	.word	0x00015310


	//   ....[92]....
        /*04b8*/ 	.word	0x00015330


	//   ....[93]....
        /*04bc*/ 	.word	0x00015340


	//   ....[94]....
        /*04c0*/ 	.word	0x00015960


	//   ....[95]....
        /*04c4*/ 	.word	0x00015980


	//   ....[96]....
        /*04c8*/ 	.word	0x00015990


	//   ....[97]....
        /*04cc*/ 	.word	0x000159b0


	//   ....[98]....
        /*04d0*/ 	.word	0x00015a70


	//   ....[99]....
        /*04d4*/ 	.word	0x00015aa0


	//   ....[100]....
        /*04d8*/ 	.word	0x00015b30


	//   ....[101]....
        /*04dc*/ 	.word	0x00015b60


	//   ....[102]....
        /*04e0*/ 	.word	0x00015b70


	//   ....[103]....
        /*04e4*/ 	.word	0x00015c00


	//   ....[104]....
        /*04e8*/ 	.word	0x00015f70


	//   ....[105]....
        /*04ec*/ 	.word	0x00016150


	//   ....[106]....
        /*04f0*/ 	.word	0x00016720


	//   ....[107]....
        /*04f4*/ 	.word	0x00016800


	//   ....[108]....
        /*04f8*/ 	.word	0x000168d0


	//   ....[109]....
        /*04fc*/ 	.word	0x00016960


	//   ....[110]....
        /*0500*/ 	.word	0x00016a30


	//   ....[111]....
        /*0504*/ 	.word	0x00016ac0


	//   ....[112]....
        /*0508*/ 	.word	0x00016ba0


	//   ....[113]....
        /*050c*/ 	.word	0x00016c20


	//   ....[114]....
        /*0510*/ 	.word	0x00016d10


	//   ....[115]....
        /*0514*/ 	.word	0x00016da0


	//   ....[116]....
        /*0518*/ 	.word	0x00016e70


	//   ....[117]....
        /*051c*/ 	.word	0x00016f10


	//   ....[118]....
        /*0520*/ 	.word	0x00016f80


	//   ....[119]....
        /*0524*/ 	.word	0x00017000


	//   ....[120]....
        /*0528*/ 	.word	0x000170d0


	//   ....[121]....
        /*052c*/ 	.word	0x00017140


	//   ....[122]....
        /*0530*/ 	.word	0x00017240


	//   ....[123]....
        /*0534*/ 	.word	0x000172c0


	//   ....[124]....
        /*0538*/ 	.word	0x000173b0


	//   ....[125]....
        /*053c*/ 	.word	0x00017420


	//   ....[126]....
        /*0540*/ 	.word	0x00017520


	//   ....[127]....
        /*0544*/ 	.word	0x000175a0


	//   ....[128]....
        /*0548*/ 	.word	0x00017690


	//   ....[129]....
        /*054c*/ 	.word	0x00017700


	//   ....[130]....
        /*0550*/ 	.word	0x00017800


	//   ....[131]....
        /*0554*/ 	.word	0x00017870


	//   ....[132]....
        /*0558*/ 	.word	0x00017950


	//   ....[133]....
        /*055c*/ 	.word	0x00017a80


	//   ....[134]....
        /*0560*/ 	.word	0x00017b20


	//   ....[135]....
        /*0564*/ 	.word	0x00017b90


	//   ....[136]....
        /*0568*/ 	.word	0x00017c60


	//   ....[137]....
        /*056c*/ 	.word	0x00017cc0


	//   ....[138]....
        /*0570*/ 	.word	0x00017d90


	//   ....[139]....
        /*0574*/ 	.word	0x00017df0


	//   ....[140]....
        /*0578*/ 	.word	0x00017ec0


	//   ....[141]....
        /*057c*/ 	.word	0x00017f20


	//   ....[142]....
        /*0580*/ 	.word	0x00017ff0


	//   ....[143]....
        /*0584*/ 	.word	0x000180d0


	//   ....[144]....
        /*0588*/ 	.word	0x00018170


	//   ....[145]....
        /*058c*/ 	.word	0x000181d0


	//   ....[146]....
        /*0590*/ 	.word	0x000182e0


	//   ....[147]....
        /*0594*/ 	.word	0x00018340


	//   ....[148]....
        /*0598*/ 	.word	0x00018450


	//   ....[149]....
        /*059c*/ 	.word	0x000184b0


	//   ....[150]....
        /*05a0*/ 	.word	0x000185c0


	//   ....[151]....
        /*05a4*/ 	.word	0x00018620


	//   ....[152]....
        /*05a8*/ 	.word	0x000186e0


	//   ....[153]....
        /*05ac*/ 	.word	0x00018840


	//   ....[154]....
        /*05b0*/ 	.word	0x000188e0


	//   ....[155]....
        /*05b4*/ 	.word	0x00018940


	//   ....[156]....
        /*05b8*/ 	.word	0x00018a10


	//   ....[157]....
        /*05bc*/ 	.word	0x00018af0


	//   ....[158]....
        /*05c0*/ 	.word	0x00018bb0


	//   ....[159]....
        /*05c4*/ 	.word	0x00018c90


	//   ....[160]....
        /*05c8*/ 	.word	0x00018d50


	//   ....[161]....
        /*05cc*/ 	.word	0x00018e30


	//   ....[162]....
        /*05d0*/ 	.word	0x00018ef0


	//   ....[163]....
        /*05d4*/ 	.word	0x00019000


	//   ....[164]....
        /*05d8*/ 	.word	0x00019120


	//----- nvinfo : EIATTR_REG_RECONFIG
	.align		4
.L_265:
        /*05dc*/ 	.byte	0x01, 0x54
	.zero		2


	//----- nvinfo : EIATTR_SYSCALL_OFFSETS
	.align		4
        /*05e0*/ 	.byte	0x04, 0x46
        /*05e2*/ 	.short	(.L_267 - .L_266)


	//   ....[0]....
.L_266:
        /*05e4*/ 	.word	0x00001860


	//   ....[1]....
        /*05e8*/ 	.word	0x00012c60


	//   ....[2]....
        /*05ec*/ 	.word	0x00012db0


	//   ....[3]....
        /*05f0*/ 	.word	0x00012ea0


	//   ....[4]....
        /*05f4*/ 	.word	0x00013c30


	//----- nvinfo : EIATTR_MBARRIER_INSTR_OFFSETS
	.align		4
.L_267:
        /*05f8*/ 	.byte	0x04, 0x39
        /*05fa*/ 	.short	(.L_269 - .L_268)


	//   ....[0]....
.L_268:
        /*05fc*/ 	.word	0x00000180
        /*0600*/ 	.word	0x000000ff
        /*0604*/ 	.word	0x00038800
        /*0608*/ 	.short	0x0100
        /*060a*/ 	.byte	0x08
	.zero		1


	//   ....[1]....
        /*060c*/ 	.word	0x00000190
        /*0610*/ 	.word	0x000000ff
        /*0614*/ 	.word	0x00038820
        /*0618*/ 	.short	0x0100
        /*061a*/ 	.byte	0x08
	.zero		1


	//   ....[2]....
        /*061c*/ 	.word	0x00000280
        /*0620*/ 	.word	0x000000ff
        /*0624*/ 	.word	0x00038830
        /*0628*/ 	.short	0x0100
        /*062a*/ 	.byte	0x08
	.zero		1


	//   ....[3]....
        /*062c*/ 	.word	0x00000290
        /*0630*/ 	.word	0x000000ff
        /*0634*/ 	.word	0x00038840
        /*0638*/ 	.short	0x0100
        /*063a*/ 	.byte	0x08
	.zero		1


	//   ....[4]....
        /*063c*/ 	.word	0x000002a0
        /*0640*/ 	.word	0x000000ff
        /*0644*/ 	.word	0x00038838
        /*0648*/ 	.short	0x0100
        /*064a*/ 	.byte	0x08
	.zero		1


	//   ....[5]....
        /*064c*/ 	.word	0x000002b0
        /*0650*/ 	.word	0x000000ff
        /*0654*/ 	.word	0x00038848
        /*0658*/ 	.short	0x0100
        /*065a*/ 	.byte	0x08
	.zero		1


	//   ....[6]....
        /*065c*/ 	.word	0x000003e0
        /*0660*/ 	.word	0x000000ff
        /*0664*/ 	.word	0x00038850
        /*0668*/ 	.short	0x0100
        /*066a*/ 	.byte	0x08
	.zero		1


	//   ....[7]....
        /*066c*/ 	.word	0x000003f0
        /*0670*/ 	.word	0x000000ff
        /*0674*/ 	.word	0x00038860
        /*0678*/ 	.short	0x0100
        /*067a*/ 	.byte	0x08
	.zero		1


	//   ....[8]....
        /*067c*/ 	.word	0x00000400
        /*0680*/ 	.word	0x000000ff
        /*0684*/ 	.word	0x00038858
        /*0688*/ 	.short	0x0100
        /*068a*/ 	.byte	0x08
	.zero		1


	//   ....[9]....
        /*068c*/ 	.word	0x00000410
        /*0690*/ 	.word	0x000000ff
        /*0694*/ 	.word	0x00038868
        /*0698*/ 	.short	0x0100
        /*069a*/ 	.byte	0x08
	.zero		1


	//   ....[10]....
        /*069c*/ 	.word	0x00000500
        /*06a0*/ 	.word	0x000000ff
        /*06a4*/ 	.word	0x00038870
        /*06a8*/ 	.short	0x0100
        /*06aa*/ 	.byte	0x06
	.zero		1


	//   ....[11]....
        /*06ac*/ 	.word	0x00000510
        /*06b0*/ 	.word	0x000000ff
        /*06b4*/ 	.word	0x00038880
        /*06b8*/ 	.short	0x0100
        /*06ba*/ 	.byte	0x06
	.zero		1


	//   ....[12]....
        /*06bc*/ 	.word	0x00000520
        /*06c0*/ 	.word	0x000000ff
        /*06c4*/ 	.word	0x00038878
        /*06c8*/ 	.short	0x0100
        /*06ca*/ 	.byte	0x06
	.zero		1


	//   ....[13]....
        /*06cc*/ 	.word	0x00000530
        /*06d0*/ 	.word	0x000000ff
        /*06d4*/ 	.word	0x00038888
        /*06d8*/ 	.short	0x0100
        /*06da*/ 	.byte	0x06
	.zero		1


	//   ....[14]....
        /*06dc*/ 	.word	0x00000660
        /*06e0*/ 	.word	0x000000ff
        /*06e4*/ 	.word	0x00038890
        /*06e8*/ 	.short	0x0100
        /*06ea*/ 	.byte	0x08
	.zero		1


	//   ....[15]....
        /*06ec*/ 	.word	0x00000670
        /*06f0*/ 	.word	0x000000ff
        /*06f4*/ 	.word	0x000388a0
        /*06f8*/ 	.short	0x0100
        /*06fa*/ 	.byte	0x08
	.zero		1


	//   ....[16]....
        /*06fc*/ 	.word	0x00000680
        /*0700*/ 	.word	0x000000ff
        /*0704*/ 	.word	0x00038898
        /*0708*/ 	.short	0x0100
        /*070a*/ 	.byte	0x08
	.zero		1


	//   ....[17]....
        /*070c*/ 	.word	0x00000690
        /*0710*/ 	.word	0x000000ff
        /*0714*/ 	.word	0x000388a8
        /*0718*/ 	.short	0x0100
        /*071a*/ 	.byte	0x08
	.zero		1


	//   ....[18]....
        /*071c*/ 	.word	0x000007d0
        /*0720*/ 	.word	0x000000ff
        /*0724*/ 	.word	0x000388b0
        /*0728*/ 	.short	0x0100
        /*072a*/ 	.byte	0x08
	.zero		1


	//   ....[19]....
        /*072c*/ 	.word	0x000007e0
        /*0730*/ 	.word	0x000000ff
        /*0734*/ 	.word	0x000388c0
        /*0738*/ 	.short	0x0100
        /*073a*/ 	.byte	0x08
	.zero		1


	//   ....[20]....
        /*073c*/ 	.word	0x000007f0
        /*0740*/ 	.word	0x000000ff
        /*0744*/ 	.word	0x000388b8
        /*0748*/ 	.short	0x0100
        /*074a*/ 	.byte	0x08
	.zero		1


	//   ....[21]....
        /*074c*/ 	.word	0x00000800
        /*0750*/ 	.word	0x000000ff
        /*0754*/ 	.word	0x000388c8
        /*0758*/ 	.short	0x0100
        /*075a*/ 	.byte	0x08
	.zero		1


	//   ....[22]....
        /*075c*/ 	.word	0x000018f0
        /*0760*/ 	.word	0x000000ff
        /*0764*/ 	.word	0x00038800
        /*0768*/ 	.short	0x010a
        /*076a*/ 	.byte	0x06
	.zero		1


	//   ....[23]....
        /*076c*/ 	.word	0x000019c0
        /*0770*/ 	.word	0x00000000
        /*0774*/ 	.word	0x00038830
        /*0778*/ 	.short	0x010a
        /*077a*/ 	.byte	0x3f
	.zero		1


	//   ....[24]....
        /*077c*/ 	.word	0x00001a00
        /*0780*/ 	.word	0x00000000
        /*0784*/ 	.word	0x00038830
        /*0788*/ 	.short	0x010a
        /*078a*/ 	.byte	0x3f
	.zero		1


	//   ....[25]....
        /*078c*/ 	.word	0x00004640
        /*0790*/ 	.word	0x000000ff
        /*0794*/ 	.word	0x00000000
        /*0798*/ 	.short	0x0101
        /*079a*/ 	.byte	0x04
	.zero		1


	//   ....[26]....
        /*079c*/ 	.word	0x00005d10
        /*07a0*/ 	.word	0x000000ff
        /*07a4*/ 	.word	0x00038830
        /*07a8*/ 	.short	0x010a
        /*07aa*/ 	.byte	0x04
	.zero		1


	//   ....[27]....
        /*07ac*/ 	.word	0x00005d60
        /*07b0*/ 	.word	0x000000ff
        /*07b4*/ 	.word	0x00038830
        /*07b8*/ 	.short	0x010a
        /*07ba*/ 	.byte	0x04
	.zero		1


	//   ....[28]....
        /*07bc*/ 	.word	0x000082d0
        /*07c0*/ 	.word	0x000000ff
        /*07c4*/ 	.word	0x00038850
        /*07c8*/ 	.short	0x010a
        /*07ca*/ 	.byte	0x04
	.zero		1


	//   ....[29]....
        /*07cc*/ 	.word	0x00008310
        /*07d0*/ 	.word	0x000000ff
        /*07d4*/ 	.word	0x00038850
        /*07d8*/ 	.short	0x010a
        /*07da*/ 	.byte	0x04
	.zero		1


	//   ....[30]....
        /*07dc*/ 	.word	0x00009030
        /*07e0*/ 	.word	0x000000ff
        /*07e4*/ 	.word	0x00000000
        /*07e8*/ 	.short	0x0101
        /*07ea*/ 	.byte	0x06
	.zero		1


	//   ....[31]....
        /*07ec*/ 	.word	0x00009e30
        /*07f0*/ 	.word	0x000000ff
        /*07f4*/ 	.word	0x00000000
        /*07f8*/ 	.short	0x0101
        /*07fa*/ 	.byte	0x04
	.zero		1


	//   ....[32]....
        /*07fc*/ 	.word	0x0000a040
        /*0800*/ 	.word	0x000000ff
        /*0804*/ 	.word	0x00038830
        /*0808*/ 	.short	0x010a
        /*080a*/ 	.byte	0x04
	.zero		1


	//   ....[33]....
        /*080c*/ 	.word	0x0000a080
        /*0810*/ 	.word	0x000000ff
        /*0814*/ 	.word	0x00038830
        /*0818*/ 	.short	0x010a
        /*081a*/ 	.byte	0x04
	.zero		1


	//   ....[34]....
        /*081c*/ 	.word	0x0000c9e0
        /*0820*/ 	.word	0x000000ff
        /*0824*/ 	.word	0x00038850
        /*0828*/ 	.short	0x010a
        /*082a*/ 	.byte	0x04
	.zero		1


	//   ....[35]....
        /*082c*/ 	.word	0x0000ca20
        /*0830*/ 	.word	0x000000ff
        /*0834*/ 	.word	0x00038850
        /*0838*/ 	.short	0x010a
        /*083a*/ 	.byte	0x04
	.zero		1


	//   ....[36]....
        /*083c*/ 	.word	0x0000d090
        /*0840*/ 	.word	0x000000ff
        /*0844*/ 	.word	0x00000000
        /*0848*/ 	.short	0x0101
        /*084a*/ 	.byte	0x06
	.zero		1


	//   ....[37]....
        /*084c*/ 	.word	0x0000de80
        /*0850*/ 	.word	0x000000ff
        /*0854*/ 	.word	0x00000000
        /*0858*/ 	.short	0x0101
        /*085a*/ 	.byte	0x04
	.zero		1


	//   ....[38]....
        /*085c*/ 	.word	0x0000e7a0
        /*0860*/ 	.word	0x000000ff
        /*0864*/ 	.word	0x00038850
        /*0868*/ 	.short	0x010a
        /*086a*/ 	.byte	0x07
	.zero		1


	//   ....[39]....
        /*086c*/ 	.word	0x0000e7e0
        /*0870*/ 	.word	0x000000ff
        /*0874*/ 	.word	0x00038850
        /*0878*/ 	.short	0x010a
        /*087a*/ 	.byte	0x07
	.zero		1


	//   ....[40]....
        /*087c*/ 	.word	0x0000ee30
        /*0880*/ 	.word	0x000000ff
        /*0884*/ 	.word	0x00000000
        /*0888*/ 	.short	0x0101
        /*088a*/ 	.byte	0x04
	.zero		1


	//   ....[41]....
        /*088c*/ 	.word	0x00010d80
        /*0890*/ 	.word	0x000000ff
        /*0894*/ 	.word	0x00000000
        /*0898*/ 	.short	0x0101
        /*089a*/ 	.byte	0x05
	.zero		1


	//   ....[42]....
        /*089c*/ 	.word	0x000133f0
        /*08a0*/ 	.word	0x00000000
        /*08a4*/ 	.word	0x00038840
        /*08a8*/ 	.short	0x010a
        /*08aa*/ 	.byte	0x3f
	.zero		1


	//   ....[43]....
        /*08ac*/ 	.word	0x00013a10
        /*08b0*/ 	.word	0x00000000
        /*08b4*/ 	.word	0x00038830
        /*08b8*/ 	.short	0x0107
        /*08ba*/ 	.byte	0x3f
	.zero		1


	//   ....[44]....
        /*08bc*/ 	.word	0x00013ad0
        /*08c0*/ 	.word	0x00000000
        /*08c4*/ 	.word	0x00038830
        /*08c8*/ 	.short	0x0101
        /*08ca*/ 	.byte	0x3f
	.zero		1


	//   ....[45]....
        /*08cc*/ 	.word	0x000145b0
        /*08d0*/ 	.word	0x00000011
        /*08d4*/ 	.word	0x00038800
        /*08d8*/ 	.short	0x0107
        /*08da*/ 	.byte	0x3f
	.zero		1


	//   ....[46]....
        /*08dc*/ 	.word	0x000146a0
        /*08e0*/ 	.word	0x00000011
        /*08e4*/ 	.word	0x00038800
        /*08e8*/ 	.short	0x0101
        /*08ea*/ 	.byte	0x3f
	.zero		1


	//   ....[47]....
        /*08ec*/ 	.word	0x000146c0
        /*08f0*/ 	.word	0x00000011
        /*08f4*/ 	.word	0x00038820
        /*08f8*/ 	.short	0x010a
        /*08fa*/ 	.byte	0x3f
	.zero		1


	//   ....[48]....
        /*08fc*/ 	.word	0x00014a10
        /*0900*/ 	.word	0x00000006
        /*0904*/ 	.word	0x00038840
        /*0908*/ 	.short	0x010a
        /*090a*/ 	.byte	0x3f
	.zero		1


	//   ....[49]....
        /*090c*/ 	.word	0x00014ed0
        /*0910*/ 	.word	0x00000006
        /*0914*/ 	.word	0x00038830
        /*0918*/ 	.short	0x0107
        /*091a*/ 	.byte	0x3f
	.zero		1


	//   ....[50]....
        /*091c*/ 	.word	0x00014f80
        /*0920*/ 	.word	0x00000006
        /*0924*/ 	.word	0x00038830
        /*0928*/ 	.short	0x0101
        /*092a*/ 	.byte	0x3f
	.zero		1


	//   ....[51]....
        /*092c*/ 	.word	0x00014fe0
        /*0930*/ 	.word	0x00000006
        /*0934*/ 	.word	0x00038860
        /*0938*/ 	.short	0x010a
        /*093a*/ 	.byte	0x3f
	.zero		1


	//   ....[52]....
        /*093c*/ 	.word	0x000154e0
        /*0940*/ 	.word	0x00000006
        /*0944*/ 	.word	0x00038850
        /*0948*/ 	.short	0x0107
        /*094a*/ 	.byte	0x3f
	.zero		1


	//   ....[53]....
        /*094c*/ 	.word	0x000156a0
        /*0950*/ 	.word	0x00000006
        /*0954*/ 	.word	0x00038850
        /*0958*/ 	.short	0x0101
        /*095a*/ 	.byte	0x3f
	.zero		1


	//   ....[54]....
        /*095c*/ 	.word	0x000158a0
        /*0960*/ 	.word	0x00000004
        /*0964*/ 	.word	0x00038860
        /*0968*/ 	.short	0x010a
        /*096a*/ 	.byte	0x3f
	.zero		1


	//   ....[55]....
        /*096c*/ 	.word	0x00015d80
        /*0970*/ 	.word	0x00000004
        /*0974*/ 	.word	0x00038850
        /*0978*/ 	.short	0x0107
        /*097a*/ 	.byte	0x3f
	.zero		1


	//   ....[56]....
        /*097c*/ 	.word	0x00015e30
        /*0980*/ 	.word	0x00000004
        /*0984*/ 	.word	0x00038850
        /*0988*/ 	.short	0x0101
        /*098a*/ 	.byte	0x3f
	.zero		1


	//   ....[57]....
        /*098c*/ 	.word	0x000160d0
        /*0990*/ 	.word	0x00000004
        /*0994*/ 	.word	0x00038820
        /*0998*/ 	.short	0x010a
        /*099a*/ 	.byte	0x3f
	.zero		1


	//   ....[58]....
        /*099c*/ 	.word	0x00016270
        /*09a0*/ 	.word	0x00000005
        /*09a4*/ 	.word	0x00038840
        /*09a8*/ 	.short	0x010a
        /*09aa*/ 	.byte	0x3f
	.zero		1


	//   ....[59]....
        /*09ac*/ 	.word	0x00016310
        /*09b0*/ 	.word	0x00000017
        /*09b4*/ 	.word	0x00038840
        /*09b8*/ 	.short	0x010a
        /*09ba*/ 	.byte	0x3f
	.zero		1


	//   ....[60]....
        /*09bc*/ 	.word	0x00016350
        /*09c0*/ 	.word	0x00000005
        /*09c4*/ 	.word	0x00038860
        /*09c8*/ 	.short	0x010a
        /*09ca*/ 	.byte	0x3f
	.zero		1


	//   ....[61]....
        /*09cc*/ 	.word	0x00016390
        /*09d0*/ 	.word	0x00000017
        /*09d4*/ 	.word	0x00038860
        /*09d8*/ 	.short	0x010a
        /*09da*/ 	.byte	0x3f
	.zero		1


	//   ....[62]....
        /*09dc*/ 	.word	0x00016410
        /*09e0*/ 	.word	0x00000003
        /*09e4*/ 	.word	0x00038800
        /*09e8*/ 	.short	0x010a
        /*09ea*/ 	.byte	0x3f
	.zero		1


	//   ....[63]....
        /*09ec*/ 	.word	0x00016460
        /*09f0*/ 	.word	0x00000000
        /*09f4*/ 	.word	0x00038830
        /*09f8*/ 	.short	0x010a
        /*09fa*/ 	.byte	0x3f
	.zero		1


	//   ....[64]....
        /*09fc*/ 	.word	0x000164d0
        /*0a00*/ 	.word	0x00000099
        /*0a04*/ 	.word	0x00038830
        /*0a08*/ 	.short	0x010a
        /*0a0a*/ 	.byte	0x3f
	.zero		1


	//   ....[65]....
        /*0a0c*/ 	.word	0x00016530
        /*0a10*/ 	.word	0x00000002
        /*0a14*/ 	.word	0x00038850
        /*0a18*/ 	.short	0x010a
        /*0a1a*/ 	.byte	0x3f
	.zero		1


	//   ....[66]....
        /*0a1c*/ 	.word	0x00016590
        /*0a20*/ 	.word	0x00000004
        /*0a24*/ 	.word	0x00038830
        /*0a28*/ 	.short	0x010a
        /*0a2a*/ 	.byte	0x3f
	.zero		1


	//   ....[67]....
        /*0a2c*/ 	.word	0x000165f0
        /*0a30*/ 	.word	0x00000002
        /*0a34*/ 	.word	0x00038850
        /*0a38*/ 	.short	0x010a
        /*0a3a*/ 	.byte	0x3f
	.zero		1


	//   ....[68]....
        /*0a3c*/ 	.word	0x00016650
        /*0a40*/ 	.word	0x00000007
        /*0a44*/ 	.word	0x00038850
        /*0a48*/ 	.short	0x010a
        /*0a4a*/ 	.byte	0x3f
	.zero		1


	//   ....[69]....
        /*0a4c*/ 	.word	0x00016750
        /*0a50*/ 	.word	0x00000000
        /*0a54*/ 	.word	0x00038840
        /*0a58*/ 	.short	0x010a
        /*0a5a*/ 	.byte	0x3f
	.zero		1


	//   ....[70]....
        /*0a5c*/ 	.word	0x00017980
        /*0a60*/ 	.word	0x00000011
        /*0a64*/ 	.word	0x00038820
        /*0a68*/ 	.short	0x010a
        /*0a6a*/ 	.byte	0x3f
	.zero		1


	//   ....[71]....
        /*0a6c*/ 	.word	0x000179d0
        /*0a70*/ 	.word	0x00000006
        /*0a74*/ 	.word	0x00038840
        /*0a78*/ 	.short	0x010a
        /*0a7a*/ 	.byte	0x3f
	.zero		1


	//   ....[72]....
        /*0a7c*/ 	.word	0x00018020
        /*0a80*/ 	.word	0x00000006
        /*0a84*/ 	.word	0x00038860
        /*0a88*/ 	.short	0x010a
        /*0a8a*/ 	.byte	0x3f
	.zero		1


	//   ....[73]....
        /*0a8c*/ 	.word	0x00018790
        /*0a90*/ 	.word	0x00000004
        /*0a94*/ 	.word	0x00038860
        /*0a98*/ 	.short	0x010a
        /*0a9a*/ 	.byte	0x3f
	.zero		1


	//   ....[74]....
        /*0a9c*/ 	.word	0x00019040
        /*0aa0*/ 	.word	0x00000004
        /*0aa4*/ 	.word	0x00038820
        /*0aa8*/ 	.short	0x010a
        /*0aaa*/ 	.byte	0x3f
	.zero		1


	//   ....[75]....
        /*0aac*/ 	.word	0x000191e0
        /*0ab0*/ 	.word	0x00000005
        /*0ab4*/ 	.word	0x00038840
        /*0ab8*/ 	.short	0x010a
        /*0aba*/ 	.byte	0x3f
	.zero		1


	//   ....[76]....
        /*0abc*/ 	.word	0x00019230
        /*0ac0*/ 	.word	0x00000017
        /*0ac4*/ 	.word	0x00038840
        /*0ac8*/ 	.short	0x010a
        /*0aca*/ 	.byte	0x3f
	.zero		1


	//   ....[77]....
        /*0acc*/ 	.word	0x00019280
        /*0ad0*/ 	.word	0x00000005
        /*0ad4*/ 	.word	0x00038860
        /*0ad8*/ 	.short	0x010a
        /*0ada*/ 	.byte	0x3f
	.zero		1


	//----- nvinfo : EIATTR_NUM_MBARRIERS
	.align		4
.L_269:
        /*0adc*/ 	.byte	0x03, 0x38
        /*0ade*/ 	.short	0x0016


	//----- nvinfo : EIATTR_EXIT_INSTR_OFFSETS
	.align		4
        /*0ae0*/ 	.byte	0x04, 0x1c
        /*0ae2*/ 	.short	(.L_271 - .L_270)


	//   ....[0]....
.L_270:
        /*0ae4*/ 	.word	0x00000950


	//   ....[1]....
        /*0ae8*/ 	.word	0x00011fe0


	//   ....[2]....
        /*0aec*/ 	.word	0x000163e0


	//----- nvinfo : EIATTR_MAX_THREADS
	.align		4
.L_271:
        /*0af0*/ 	.byte	0x04, 0x05
        /*0af2*/ 	.short	(.L_273 - .L_272)
.L_272:
        /*0af4*/ 	.word	0x00000180
        /*0af8*/ 	.word	0x00000001
        /*0afc*/ 	.word	0x00000001


	//----- nvinfo : EIATTR_CRS_STACK_SIZE
	.align		4
.L_273:
        /*0b00*/ 	.byte	0x04, 0x1e
        /*0b02*/ 	.short	(.L_275 - .L_274)
.L_274:
        /*0b04*/ 	.word	0x00000000


	//----- nvinfo : EIATTR_CBANK_PARAM_SIZE
	.align		4
.L_275:
        /*0b08*/ 	.byte	0x03, 0x19
        /*0b0a*/ 	.short	0x0af0


	//----- nvinfo : EIATTR_PARAM_CBANK
	.align		4
        /*0b0c*/ 	.byte	0x04, 0x0a
        /*0b0e*/ 	.short	(.L_277 - .L_276)
	.align		4
.L_276:
        /*0b10*/ 	.word	index@(.nv.constant0._ZN7cutlass13device_kernelIN5flash11enable_sm90INS1_16FlashAttnFwdSm90INS1_25CollectiveMainloopFwdSm90ILi2EN4cute5tupleIJNS5_1CILi1EEES8_S8_EEENS6_IJNS7_ILi128EEENS7_ILi80EEENS7_ILi256EEEEEELi256ENS_6half_tEfNS_4arch4Sm90ELb1ELb0ELb1ELb0ELb1ELb0ELb0ELb1ELb1ELb1ELb0ELb0EEENS1_21CollectiveEpilogueFwdINS6_IJSA_SC_SB_EEES9_SE_SG_Li256ELb0ELb1ELb0ELb0EEENS1_30DynamicPersistentTileSchedulerILi256ELi128ELb0ELb1ELb1EEEEEEEEEvNT_6ParamsE)
        /*0b14*/ 	.short	0x0210
        /*0b16*/ 	.short	0x0af0


	//----- nvinfo : EIATTR_SW_WAR
	.align		4
.L_277:
        /*0b18*/ 	.byte	0x04, 0x36
        /*0b1a*/ 	.short	(.L_279 - .L_278)
.L_278:
        /*0b1c*/ 	.word	0x00000008
.L_279:


//--------------------- .nv.info._ZN7cutlass13device_kernelIN5flash11enable_sm90INS1_16FlashAttnFwdSm90INS1_25CollectiveMainloopFwdSm90ILi2EN4cute5tupleIJNS5_1CILi1EEES8_S8_EEENS6_IJNS7_ILi128EEENS7_ILi80EEENS7_ILi256EEEEEELi256ENS_6half_tEfNS_4arch4Sm90ELb1ELb0ELb1ELb1ELb1ELb0ELb0ELb1ELb1ELb1ELb0ELb0EEENS1_21CollectiveEpilogueFwdINS6_IJSA_SC_SB_EEES9_SE_SG_Li256ELb1ELb1ELb0ELb0EEENS1_36VarlenDynamicPersistentTileSchedulerILi128ELi80ELi256ELi128ELb0ELb1ELb1ELb1ELb1ELb1EEEEEEEEEvNT_6ParamsE --------------------------
	.section	.nv.info._ZN7cutlass13device_kernelIN5flash11enable_sm90INS1_16FlashAttnFwdSm90INS1_25CollectiveMainloopFwdSm90ILi2EN4cute5tupleIJNS5_1CILi1EEES8_S8_EEENS6_IJNS7_ILi128EEENS7_ILi80EEENS7_ILi256EEEEEELi256ENS_6half_tEfNS_4arch4Sm90ELb1ELb0ELb1ELb1ELb1ELb0ELb0ELb1ELb1ELb1ELb0ELb0EEENS1_21CollectiveEpilogueFwdINS6_IJSA_SC_SB_EEES9_SE_SG_Li256ELb1ELb1ELb0ELb0EEENS1_36VarlenDynamicPersistentTileSchedulerILi128ELi80ELi256ELi128ELb0ELb1ELb1ELb1ELb1ELb1EEEEEEEEEvNT_6ParamsE,"",@"SHT_CUDA_INFO"
	.sectionflags	@""
	.align	4


	//----- nvinfo : EIATTR_CUDA_API_VERSION
	.align		4
        /*0000*/ 	.byte	0x04, 0x37
        /*0002*/ 	.short	(.L_281 - .L_280)
.L_280:
        /*0004*/ 	.word	0x00000082


	//----- nvinfo : EIATTR_KPARAM_INFO
	.align		4
.L_281:
        /*0008*/ 	.byte	0x04, 0x17
        /*000a*/ 	.short	(.L_283 - .L_282)
.L_282:
        /*000c*/ 	.word	0x00000000
        /*0010*/ 	.short	0x0000
        /*0012*/ 	.short	0x0070
        /*0014*/ 	.byte	0x00, 0xf0, 0x01, 0x2a


	//----- nvinfo : EIATTR_SPARSE_MMA_MASK
	.align		4
.L_283:
        /*0018*/ 	.byte	0x03, 0x50
        /*001a*/ 	.short	0x0000


	//----- nvinfo : EIATTR_MAXREG_COUNT
	.align		4
        /*001c*/ 	.byte	0x03, 0x1b
        /*001e*/ 	.short	0x00a8


	//----- nvinfo : EIATTR_NUM_BARRIERS
	.align		4
        /*0020*/ 	.byte	0x02, 0x4c
        /*0022*/ 	.byte	0x09
	.zero		1


	//----- nvinfo : EIATTR_EXTERNS
	.align		4
        /*0024*/ 	.byte	0x04, 0x0f
        /*0026*/ 	.short	(.L_285 - .L_284)


	//   ....[0]....
	.align		4
.L_284:
        /*0028*/ 	.word	index@(__assertfail)


	//----- nvinfo : EIATTR_ANNOTATIONS
	.align		4
.L_285:
        /*002c*/ 	.byte	0x04, 0x55
        /*002e*/ 	.short	(.L_287 - .L_286)


	//   ....[0]....
.L_286:
        /* <DEDUP_REMOVED lines=20> */


	//----- nvinfo : EIATTR_MERCURY_ISA_VERSION
	.align		4
.L_287:
        /*0160*/ 	.byte	0x03, 0x5f
        /*0162*/ 	.short	0x0101


	//----- nvinfo : EIATTR_UNUSED_LOAD_BYTE_OFFSET
	.align		4
        /*0164*/ 	.byte	0x04, 0x44
        /*0166*/ 	.short	(.L_289 - .L_288)


	//   ....[0]....
.L_288:
        /*0168*/ 	.word	0x00000950
        /*016c*/ 	.word	0x0000fff0


	//   ....[1]....
        /*0170*/ 	.word	0x0000f770
        /*0174*/ 	.word	0x0000fff0


	//----- nvinfo : EIATTR_INT_WARP_WIDE_INSTR_OFFSETS
	.align		4
.L_289:
        /*0178*/ 	.byte	0x04, 0x31
        /*017a*/ 	.short	(.L_291 - .L_290)


	//   ....[0]....
.L_290:
        /*017c*/ 	.word	0x000000c0


	//   ....[1]....
        /*0180*/ 	.word	0x000000d0


	//   ....[2]....
        /*0184*/ 	.word	0x00000170


	//   ....[3]....
        /*0188*/ 	.word	0x00013a00


	//   ....[4]....
        /*018c*/ 	.word	0x00013a90


	//   ....[5]....
        /*0190*/ 	.word	0x00016a40


	//   ....[6]....
        /*0194*/ 	.word	0x00016ad0


	//----- nvinfo : EIATTR_COOP_GROUP_MASK_REGIDS
	.align		4
.L_291:
        /*0198*/ 	.byte	0x04, 0x29
        /*019a*/ 	.short	(.L_293 - .L_292)


	//   ....[0]....
.L_292:
        /*019c*/ 	.word	0xffffffff


	//   ....[1]....
        /*01a0*/ 	.word	0xffffffff


	//   ....[2]....
        /*01a4*/ 	.word	0xffffffff


	//   ....[3]....
        /*01a8*/ 	.word	0xffffffff


	//   ....[4]....
        /*01ac*/ 	.word	0xffffffff


	//   ....[5]....
        /*01b0*/ 	.word	0xffffffff


	//   ....[6]....
        /*01b4*/ 	.word	0xffffffff


	//   ....[7]....
        /*01b8*/ 	.word	0xffffffff


	//   ....[8]....
        /*01bc*/ 	.word	0xffffffff


	//   ....[9]....
        /*01c0*/ 	.word	0xffffffff


	//   ....[10]....
        /*01c4*/ 	.word	0xffffffff


	//   ....[11]....
        /*01c8*/ 	.word	0xffffffff


	//   ....[12]....
        /*01cc*/ 	.word	0xffffffff


	//   ....[13]....
        /*01d0*/ 	.word	0xffffffff


	//   ....[14]....
        /*01d4*/ 	.word	0xffffffff


	//   ....[15]....
        /*01d8*/ 	.word	0xffffffff


	//   ....[16]....
        /*01dc*/ 	.word	0xffffffff


	//   ....[17]....
        /*01e0*/ 	.word	0xffffffff


	//   ....[18]....
        /*01e4*/ 	.word	0xffffffff


	//   ....[19]....
        /*01e8*/ 	.word	0xffffffff


	//   ....[20]....
        /*01ec*/ 	.word	0xffffffff


	//   ....[21]....
        /*01f0*/ 	.word	0xffffffff


	//   ....[22]....
        /*01f4*/ 	.word	0xffffffff


	//   ....[23]....
        /*01f8*/ 	.word	0xffffffff


	//   ....[24]....
        /*01fc*/ 	.word	0xffffffff


	//   ....[25]....
        /*0200*/ 	.word	0xffffffff


	//   ....[26]....
        /*0204*/ 	.word	0xffffffff


	//   ....[27]....
        /*0208*/ 	.word	0xffffffff


	//   ....[28]....
        /*020c*/ 	.word	0xffffffff


	//   ....[29]....
        /*0210*/ 	.word	0xffffffff


	//   ....[30]....
        /*0214*/ 	.word	0xffffffff


	//   ....[31]....
        /*0218*/ 	.word	0xffffffff


	//   ....[32]....
        /*021c*/ 	.word	0xffffffff


	//   ....[33]....
        /*0220*/ 	.word	0xffffffff


	//   ....[34]....
        /*0224*/ 	.word	0xffffffff


	//   ....[35]....
        /*0228*/ 	.word	0xffffffff


	//   ....[36]....
        /*022c*/ 	.word	0xffffffff


	//   ....[37]....
        /*0230*/ 	.word	0xffffffff


	//   ....[38]....
        /*0234*/ 	.word	0xffffffff


	//   ....[39]....
        /*0238*/ 	.word	0xffffffff


	//   ....[40]....
        /*023c*/ 	.word	0xffffffff


	//   ....[41]....
        /*0240*/ 	.word	0xffffffff


	//   ....[42]....
        /*0244*/ 	.word	0xffffffff


	//   ....[43]....
        /*0248*/ 	.word	0xffffffff


	//   ....[44]....
        /*024c*/ 	.word	0xffffffff


	//   ....[45]....
        /*0250*/ 	.word	0xffffffff


	//   ....[46]....
        /*0254*/ 	.word	0xffffffff


	//   ....[47]....
        /*0258*/ 	.word	0xffffffff


	//   ....[48]....
        /*025c*/ 	.word	0xffffffff


	//   ....[49]....
        /*0260*/ 	.word	0xffffffff


	//   ....[50]....
        /*0264*/ 	.word	0xffffffff


	//   ....[51]....
        /*0268*/ 	.word	0xffffffff


	//   ....[52]....
        /*026c*/ 	.word	0xffffffff


	//   ....[53]....
        /*0270*/ 	.word	0xffffffff


	//   ....[54]....
        /*0274*/ 	.word	0xffffffff


	//   ....[55]....
        /*0278*/ 	.word	0xffffffff


	//   ....[56]....
        /*027c*/ 	.word	0xffffffff


	//   ....[57]....
        /*0280*/ 	.word	0xffffffff


	//   ....[58]....
        /*0284*/ 	.word	0xffffffff


	//   ....[59]....
        /*0288*/ 	.word	0xffffffff


	//   ....[60]....
        /*028c*/ 	.word	0xffffffff


	//   ....[61]....
        /*0290*/ 	.word	0xffffffff


	//   ....[62]....
        /*0294*/ 	.word	0xffffffff


	//   ....[63]....
        /*0298*/ 	.word	0xffffffff


	//   ....[64]....
        /*029c*/ 	.word	0xffffffff


	//   ....[65]....
        /*02a0*/ 	.word	0xffffffff


	//   ....[66]....
        /*02a4*/ 	.word	0xffffffff


	//   ....[67]....
        /*02a8*/ 	.word	0xffffffff


	//   ....[68]....
        /*02ac*/ 	.word	0xffffffff


	//   ....[69]....
        /*02b0*/ 	.word	0xffffffff


	//   ....[70]....
        /*02b4*/ 	.word	0xffffffff


	//   ....[71]....
        /*02b8*/ 	.word	0xffffffff


	//   ....[72]....
        /*02bc*/ 	.word	0xffffffff


	//   ....[73]....
        /*02c0*/ 	.word	0xffffffff


	//   ....[74]....
        /*02c4*/ 	.word	0xffffffff


	//   ....[75]....
        /*02c8*/ 	.word	0xffffffff


	//   ....[76]....
        /*02cc*/ 	.word	0xffffffff


	//   ....[77]....
        /*02d0*/ 	.word	0xffffffff


	//   ....[78]....
        /*02d4*/ 	.word	0xffffffff


	//   ....[79]....
        /*02d8*/ 	.word	0xffffffff


	//   ....[80]....
        /*02dc*/ 	.word	0xffffffff


	//   ....[81]....
        /*02e0*/ 	.word	0xffffffff


	//   ....[82]....
        /*02e4*/ 	.word	0xffffffff


	//   ....[83]....
        /*02e8*/ 	.word	0xffffffff


	//   ....[84]....
        /*02ec*/ 	.word	0xffffffff


	//   ....[85]....
        /*02f0*/ 	.word	0xffffffff


	//   ....[86]....
        /*02f4*/ 	.word	0xffffffff


	//   ....[87]....
        /*02f8*/ 	.word	0xffffffff


	//   ....[88]....
        /*02fc*/ 	.word	0xffffffff


	//   ....[89]....
        /*0300*/ 	.word	0xffffffff


	//   ....[90]....
        /*0304*/ 	.word	0xffffffff


	//   ....[91]....
        /*0308*/ 	.word	0xffffffff


	//   ....[92]....
        /*030c*/ 	.word	0xffffffff


	//   ....[93]....
        /*0310*/ 	.word	0xffffffff


	//   ....[94]....
        /*0314*/ 	.word	0xffffffff


	//   ....[95]....
        /*0318*/ 	.word	0xffffffff


	//   ....[96]....
        /*031c*/ 	.word	0xffffffff


	//   ....[97]....
        /*0320*/ 	.word	0xffffffff


	//   ....[98]....
        /*0324*/ 	.word	0xffffffff


	//   ....[99]....
        /*0328*/ 	.word	0xffffffff


	//   ....[100]....
        /*032c*/ 	.word	0xffffffff


	//   ....[101]....
        /*0330*/ 	.word	0xffffffff


	//   ....[102]....
        /*0334*/ 	.word	0xffffffff


	//   ....[103]....
        /*0338*/ 	.word	0xffffffff


	//   ....[104]....
        /*033c*/ 	.word	0xffffffff


	//   ....[105]....
        /*0340*/ 	.word	0xffffffff


	//   ....[106]....
        /*0344*/ 	.word	0xffffffff


	//   ....[107]....
        /*0348*/ 	.word	0xffffffff


	//   ....[108]....
        /*034c*/ 	.word	0xffffffff


	//   ....[109]....
        /*0350*/ 	.word	0xffffffff


	//   ....[110]....
        /*0354*/ 	.word	0xffffffff


	//   ....[111]....
        /*0358*/ 	.word	0xffffffff


	//   ....[112]....
        /*035c*/ 	.word	0xffffffff


	//   ....[113]....
        /*0360*/ 	.word	0xffffffff


	//   ....[114]....
        /*0364*/ 	.word	0xffffffff


	//   ....[115]....
        /*0368*/ 	.word	0xffffffff


	//   ....[116]....
        /*036c*/ 	.word	0xffffffff


	//   ....[117]....
        /*0370*/ 	.word	0xffffffff


	//   ....[118]....
        /*0374*/ 	.word	0xffffffff


	//   ....[119]....
        /*0378*/ 	.word	0xffffffff


	//   ....[120]....
        /*037c*/ 	.word	0xffffffff


	//   ....[121]....
        /*0380*/ 	.word	0xffffffff


	//   ....[122]....
        /*0384*/ 	.word	0xffffffff


	//   ....[123]....
        /*0388*/ 	.word	0xffffffff


	//   ....[124]....
        /*038c*/ 	.word	0xffffffff


	//   ....[125]....
        /*0390*/ 	.word	0xffffffff


	//   ....[126]....
        /*0394*/ 	.word	0xffffffff


	//   ....[127]....
        /*0398*/ 	.word	0xffffffff


	//   ....[128]....
        /*039c*/ 	.word	0xffffffff


	//   ....[129]....
        /*03a0*/ 	.word	0xffffffff


	//   ....[130]....
        /*03a4*/ 	.word	0xffffffff


	//   ....[131]....
        /*03a8*/ 	.word	0xffffffff


	//   ....[132]....
        /*03ac*/ 	.word	0xffffffff


	//   ....[133]....
        /*03b0*/ 	.word	0xffffffff


	//   ....[134]....
        /*03b4*/ 	.word	0xffffffff


	//   ....[135]....
        /*03b8*/ 	.word	0xffffffff


	//   ....[136]....
        /*03bc*/ 	.word	0xffffffff


	//   ....[137]....
        /*03c0*/ 	.word	0x0500000f


	//   ....[138]....
        /*03c4*/ 	.word	0x0500000f


	//   ....[139]....
        /*03c8*/ 	.word	0x0500000f


	//   ....[140]....
        /*03cc*/ 	.word	0x0500000f


	//   ....[141]....
        /*03d0*/ 	.word	0x0500000f


	//   ....[142]....
        /*03d4*/ 	.word	0x0500000f


	//   ....[143]....
        /*03d8*/ 	.word	0x0500000f


	//   ....[144]....
        /*03dc*/ 	.word	0x0500000f


	//   ....[145]....
        /*03e0*/ 	.word	0x0500000f


	//   ....[146]....
        /*03e4*/ 	.word	0x0500000f


	//   ....[147]....
        /*03e8*/ 	.word	0x0500000f


	//   ....[148]....
        /*03ec*/ 	.word	0x0500000f


	//   ....[149]....
        /*03f0*/ 	.word	0x0500000f


	//   ....[150]....
        /*03f4*/ 	.word	0x0500000f


	//   ....[151]....
        /*03f8*/ 	.word	0x0500000f


	//   ....[152]....
        /*03fc*/ 	.word	0x0500000f


	//   ....[153]....
        /*0400*/ 	.word	0x0500000f


	//   ....[154]....
        /*0404*/ 	.word	0x0500000f


	//   ....[155]....
        /*0408*/ 	.word	0x0500000f


	//   ....[156]....
        /*040c*/ 	.word	0x0500000f


	//   ....[157]....
        /*0410*/ 	.word	0x0500000f


	//   ....[158]....
        /*0414*/ 	.word	0x0500000f


	//   ....[159]....
        /*0418*/ 	.word	0x0500000f


	//   ....[160]....
        /*041c*/ 	.word	0x0500000f


	//   ....[161]....
        /*0420*/ 	.word	0x0500000f


	//   ....[162]....
        /*0424*/ 	.word	0x0500000f


	//   ....[163]....
        /*0428*/ 	.word	0x0500000f


	//   ....[164]....
        /*042c*/ 	.word	0x0500000f


	//   ....[165]....
        /*0430*/ 	.word	0x0500000f


	//   ....[166]....
        /*0434*/ 	.word	0x0500000f


	//   ....[167]....
        /*0438*/ 	.word	0x0500000f


	//   ....[168]....
        /*043c*/ 	.word	0x0500000f


	//   ....[169]....
        /*0440*/ 	.word	0x0500000f


	//   ....[170]....
        /*0444*/ 	.word	0x0500000f


	//   ....[171]....
        /*0448*/ 	.word	0x0500000f


	//   ....[172]....
        /*044c*/ 	.word	0x0500000f


	//   ....[173]....
        /*0450*/ 	.word	0x0500000f


	//   ....[174]....
        /*0454*/ 	.word	0x0500000f


	//   ....[175]....
        /*0458*/ 	.word	0x0500000f


	//   ....[176]....
        /*045c*/ 	.word	0x0500000f


	//   ....[177]....
        /*0460*/ 	.word	0x0500000f


	//   ....[178]....
        /*0464*/ 	.word	0x0500000f


	//   ....[179]....
        /*0468*/ 	.word	0x0500000f


	//   ....[180]....
        /*046c*/ 	.word	0x0500000f


	//   ....[181]....
        /*0470*/ 	.word	0x0500000f


	//   ....[182]....
        /*0474*/ 	.word	0x0500000f


	//   ....[183]....
        /*0478*/ 	.word	0x0500000f


	//   ....[184]....
        /*047c*/ 	.word	0x0500000f


	//   ....[185]....
        /*0480*/ 	.word	0x0500000f


	//   ....[186]....
        /*0484*/ 	.word	0x0500000f


	//   ....[187]....
        /*0488*/ 	.word	0x0500000f


	//   ....[188]....
        /*048c*/ 	.word	0x0500000f


	//   ....[189]....
        /*0490*/ 	.word	0x0500000f


	//   ....[190]....
        /*0494*/ 	.word	0x0500000f


	//   ....[191]....
        /*0498*/ 	.word	0x0500000f


	//   ....[192]....
        /*049c*/ 	.word	0x0500000f


	//   ....[193]....
        /*04a0*/ 	.word	0x0500000f


	//   ....[194]....
        /*04a4*/ 	.word	0x0500000f


	//   ....[195]....
        /*04a8*/ 	.word	0x0500000f


	//   ....[196]....
        /*04ac*/ 	.word	0x0500000f


	//   ....[197]....
        /*04b0*/ 	.word	0x0500000f


	//   ....[198]....
        /*04b4*/ 	.word	0x0500000f


	//   ....[199]....
        /*04b8*/ 	.word	0x0500000f


	//   ....[200]....
        /*04bc*/ 	.word	0x0500000f


	//   ....[201]....
        /*04c0*/ 	.word	0x0500000f


	//   ....[202]....
        /*04c4*/ 	.word	0x0500000f


	//   ....[203]....
        /*04c8*/ 	.word	0x0500000f


	//   ....[204]....
        /*04cc*/ 	.word	0x0500000f


	//   ....[205]....
        /*04d0*/ 	.word	0x0500000f


	//   ....[206]....
        /*04d4*/ 	.word	0x0500000f


	//   ....[207]....
        /*04d8*/ 	.word	0x0500000f


	//   ....[208]....
        /*04dc*/ 	.word	0x0500000f


	//   ....[209]....
        /*04e0*/ 	.word	0x0500000f


	//   ....[210]....
        /*04e4*/ 	.word	0x0500000f


	//   ....[211]....
        /*04e8*/ 	.word	0x0500000f


	//----- nvinfo : EIATTR_COOP_GROUP_INSTR_OFFSETS
	.align		4
.L_293:
        /*04ec*/ 	.byte	0x04, 0x28
        /*04ee*/ 	.short	(.L_295 - .L_294)


	//   ....[0]....
.L_294:
        /*04f0*/ 	.word	0x00000070


	//   ....[1]....
        /*04f4*/ 	.word	0x000000b0


	//   ....[2]....
        /*04f8*/ 	.word	0x000002d0


	//   ....[3]....
        /*04fc*/ 	.word	0x00000430


	//   ....[4]....
        /*0500*/ 	.word	0x00000550


	//   ....[5]....
        /*0504*/ 	.word	0x000006b0


	//   ....[6]....
        /*0508*/ 	.word	0x000018f0


	//   ....[7]....
        /*050c*/ 	.word	0x00004360


	//   ....[8]....
        /*0510*/ 	.word	0x00004450


	//   ....[9]....
        /*0514*/ 	.word	0x00004e80


	//   ....[10]....
        /*0518*/ 	.word	0x00004f30


	//   ....[11]....
        /*051c*/ 	.word	0x00005520


	//   ....[12]....
        /*0520*/ 	.word	0x000055b0


	//   ....[13]....
        /*0524*/ 	.word	0x00008a60


	//   ....[14]....
        /*0528*/ 	.word	0x000090f0


	//   ....[15]....
        /*052c*/ 	.word	0x00009120


	//   ....[16]....
        /*0530*/ 	.word	0x000091c0


	//   ....[17]....
        /*0534*/ 	.word	0x000097f0


	//   ....[18]....
        /*0538*/ 	.word	0x00009850


	//   ....[19]....
        /*053c*/ 	.word	0x0000d6a0


	//   ....[20]....
        /*0540*/ 	.word	0x0000d6d0


	//   ....[21]....
        /*0544*/ 	.word	0x0000d6f0


	//   ....[22]....
        /*0548*/ 	.word	0x0000d710


	//   ....[23]....
        /*054c*/ 	.word	0x0000ea70


	//   ....[24]....
        /*0550*/ 	.word	0x0000eaa0


	//   ....[25]....
        /*0554*/ 	.word	0x0000eb30


	//   ....[26]....
        /*0558*/ 	.word	0x0000eb50


	//   ....[27]....
        /*055c*/ 	.word	0x000108d0


	//   ....[28]....
        /*0560*/ 	.word	0x00010900


	//   ....[29]....
        /*0564*/ 	.word	0x00010930


	//   ....[30]....
        /*0568*/ 	.word	0x00010960


	//   ....[31]....
        /*056c*/ 	.word	0x00011250


	//   ....[32]....
        /*0570*/ 	.word	0x00011270


	//   ....[33]....
        /*0574*/ 	.word	0x000113c0


	//   ....[34]....
        /*0578*/ 	.word	0x000113e0


	//   ....[35]....
        /*057c*/ 	.word	0x00011520


	//   ....[36]....
        /*0580*/ 	.word	0x00011540


	//   ....[37]....
        /*0584*/ 	.word	0x00011690


	//   ....[38]....
        /*0588*/ 	.word	0x000116b0


	//   ....[39]....
        /*058c*/ 	.word	0x000120e0


	//   ....[40]....
        /*0590*/ 	.word	0x000120f0


	//   ....[41]....
        /*0594*/ 	.word	0x00012230


	//   ....[42]....
        /*0598*/ 	.word	0x00012250


	//   ....[43]....
        /*059c*/ 	.word	0x00012390


	//   ....[44]....
        /*05a0*/ 	.word	0x000123b0


	//   ....[45]....
        /*05a4*/ 	.word	0x00012500


	//   ....[46]....
        /*05a8*/ 	.word	0x00012520


	//   ....[47]....
        /*05ac*/ 	.word	0x000126e0


	//   ....[48]....
        /*05b0*/ 	.word	0x000128b0


	//   ....[49]....
        /*05b4*/ 	.word	0x000128e0


	//   ....[50]....
        /*05b8*/ 	.word	0x00012910


	//   ....[51]....
        /*05bc*/ 	.word	0x00012940


	//   ....[52]....
        /*05c0*/ 	.word	0x00012970


	//   ....[53]....
        /*05c4*/ 	.word	0x000129a0


	//   ....[54]....
        /*05c8*/ 	.word	0x00012af0


	//   ....[55]....
        /*05cc*/ 	.word	0x00012b20


	//   ....[56]....
        /*05d0*/ 	.word	0x00012b50


	//   ....[57]....
        /*05d4*/ 	.word	0x00012b80


	//   ....[58]....
        /*05d8*/ 	.word	0x00012bb0


	//   ....[59]....
        /*05dc*/ 	.word	0x00012be0


	//   ....[60]....
        /*05e0*/ 	.word	0x00012c70


	//   ....[61]....
        /*05e4*/ 	.word	0x00012cd0


	//   ....[62]....
        /*05e8*/ 	.word	0x00012d60


	//   ....[63]....
        /*05ec*/ 	.word	0x00014610


	//   ....[64]....
        /*05f0*/ 	.word	0x00014650


	//   ....[65]....
        /*05f4*/ 	.word	0x00014680


	//   ....[66]....
        /*05f8*/ 	.word	0x00014730


	//   ....[67]....
        /*05fc*/ 	.word	0x00014770


	//   ....[68]....
        /*0600*/ 	.word	0x000147d0


	//   ....[69]....
        /*0604*/ 	.word	0x00014810


	//   ....[70]....
        /*0608*/ 	.word	0x00014870


	//   ....[71]....
        /*060c*/ 	.word	0x00014890


	//   ....[72]....
        /*0610*/ 	.word	0x000148c0


	//   ....[73]....
        /*0614*/ 	.word	0x000150e0


	//   ....[74]....
        /*0618*/ 	.word	0x00015110


	//   ....[75]....
        /*061c*/ 	.word	0x00015170


	//   ....[76]....
        /*0620*/ 	.word	0x000151e0


	//   ....[77]....
        /*0624*/ 	.word	0x00015230


	//   ....[78]....
        /*0628*/ 	.word	0x000152a0


	//   ....[79]....
        /*062c*/ 	.word	0x000152e0


	//   ....[80]....
        /*0630*/ 	.word	0x00015360


	//   ....[81]....
        /*0634*/ 	.word	0x000153b0


	//   ....[82]....
        /*0638*/ 	.word	0x00015420


	//   ....[83]....
        /*063c*/ 	.word	0x00015460


	//   ....[84]....
        /*0640*/ 	.word	0x000154e0


	//   ....[85]....
        /*0644*/ 	.word	0x00015530


	//   ....[86]....
        /*0648*/ 	.word	0x00015590


	//   ....[87]....
        /*064c*/ 	.word	0x000155a0


	//   ....[88]....
        /*0650*/ 	.word	0x000155e0


	//   ....[89]....
        /*0654*/ 	.word	0x00015de0


	//   ....[90]....
        /*0658*/ 	.word	0x00015e10


	//   ....[91]....
        /*065c*/ 	.word	0x00015e40


	//   ....[92]....
        /*0660*/ 	.word	0x00015f00


	//   ....[93]....
        /*0664*/ 	.word	0x00015f30


	//   ....[94]....
        /*0668*/ 	.word	0x00015f80


	//   ....[95]....
        /*066c*/ 	.word	0x00015fb0


	//   ....[96]....
        /*0670*/ 	.word	0x00016000


	//   ....[97]....
        /*0674*/ 	.word	0x00016030


	//   ....[98]....
        /*0678*/ 	.word	0x000160a0


	//   ....[99]....
        /*067c*/ 	.word	0x00016380


	//   ....[100]....
        /*0680*/ 	.word	0x000163a0


	//   ....[101]....
        /*0684*/ 	.word	0x000163b0


	//   ....[102]....
        /*0688*/ 	.word	0x00016460


	//   ....[103]....
        /*068c*/ 	.word	0x00016470


	//   ....[104]....
        /*0690*/ 	.word	0x00016520


	//   ....[105]....
        /*0694*/ 	.word	0x00016530


	//   ....[106]....
        /*0698*/ 	.word	0x000165e0


	//   ....[107]....
        /*069c*/ 	.word	0x000165f0


	//   ....[108]....
        /*06a0*/ 	.word	0x00016600


	//   ....[109]....
        /*06a4*/ 	.word	0x00016c20


	//   ....[110]....
        /*06a8*/ 	.word	0x00016c60


	//   ....[111]....
        /*06ac*/ 	.word	0x00016c90


	//   ....[112]....
        /*06b0*/ 	.word	0x00016cd0


	//   ....[113]....
        /*06b4*/ 	.word	0x00016cf0


	//   ....[114]....
        /*06b8*/ 	.word	0x00016da0


	//   ....[115]....
        /*06bc*/ 	.word	0x00016e50


	//   ....[116]....
        /*06c0*/ 	.word	0x00016e80


	//   ....[117]....
        /*06c4*/ 	.word	0x00016e90


	//   ....[118]....
        /*06c8*/ 	.word	0x00016f20


	//   ....[119]....
        /*06cc*/ 	.word	0x00017350


	//   ....[120]....
        /*06d0*/ 	.word	0x00017380


	//   ....[121]....
        /*06d4*/ 	.word	0x000173b0


	//   ....[122]....
        /*06d8*/ 	.word	0x000173e0


	//   ....[123]....
        /*06dc*/ 	.word	0x00017410


	//   ....[124]....
        /*06e0*/ 	.word	0x00017440


	//   ....[125]....
        /*06e4*/ 	.word	0x00017470


	//   ....[126]....
        /*06e8*/ 	.word	0x000174a0


	//   ....[127]....
        /*06ec*/ 	.word	0x00017620


	//   ....[128]....
        /*06f0*/ 	.word	0x00017650


	//   ....[129]....
        /*06f4*/ 	.word	0x00017680


	//   ....[130]....
        /*06f8*/ 	.word	0x000176b0


	//   ....[131]....
        /*06fc*/ 	.word	0x000176e0


	//   ....[132]....
        /*0700*/ 	.word	0x00017710


	//   ....[133]....
        /*0704*/ 	.word	0x000177d0


	//   ....[134]....
        /*0708*/ 	.word	0x000177f0


	//   ....[135]....
        /*070c*/ 	.word	0x00017860


	//   ....[136]....
        /*0710*/ 	.word	0x00017f00


	//   ....[137]....
        /*0714*/ 	.word	0x000184e0


	//   ....[138]....
        /*0718*/ 	.word	0x000185d0


	//   ....[139]....
        /*071c*/ 	.word	0x000186b0


	//   ....[140]....
        /*0720*/ 	.word	0x00018710


	//   ....[141]....
        /*0724*/ 	.word	0x000187f0


	//   ....[142]....
        /*0728*/ 	.word	0x000188c0


	//   ....[143]....
        /*072c*/ 	.word	0x000189c0


	//   ....[144]....
        /*0730*/ 	.word	0x00018a30


	//   ....[145]....
        /*0734*/ 	.word	0x00018b20


	//   ....[146]....
        /*0738*/ 	.word	0x00018b90


	//   ....[147]....
        /*073c*/ 	.word	0x00018c70


	//   ....[148]....
        /*0740*/ 	.word	0x00018d20


	//   ....[149]....
        /*0744*/ 	.word	0x00018d90


	//   ....[150]....
        /*0748*/ 	.word	0x00018e10


	//   ....[151]....
        /*074c*/ 	.word	0x00018ef0


	//   ....[152]....
        /*0750*/ 	.word	0x00018f70


	//   ....[153]....
        /*0754*/ 	.word	0x00019060


	//   ....[154]....
        /*0758*/ 	.word	0x000190e0


	//   ....[155]....
        /*075c*/ 	.word	0x000191d0


	//   ....[156]....
        /*0760*/ 	.word	0x00019250


	//   ....[157]....
        /*0764*/ 	.word	0x00019340


	//   ....[158]....
        /*0768*/ 	.word	0x000193c0


	//   ....[159]....
        /*076c*/ 	.word	0x000194b0


	//   ....[160]....
        /*0770*/ 	.word	0x00019530


	//   ....[161]....
        /*0774*/ 	.word	0x00019610


	//   ....[162]....
        /*0778*/ 	.word	0x00019690


	//   ....[163]....
        /*077c*/ 	.word	0x00019760


	//   ....[164]....
        /*0780*/ 	.word	0x00019890


	//   ....[165]....
        /*0784*/ 	.word	0x00019950


	//   ....[166]....
        /*0788*/ 	.word	0x00019a30


	//   ....[167]....
        /*078c*/ 	.word	0x00019b10


	//   ....[168]....
        /*0790*/ 	.word	0x00019b70


	//   ....[169]....
        /*0794*/ 	.word	0x00019c50


	//   ....[170]....
        /*0798*/ 	.word	0x00019cb0


	//   ....[171]....
        /*079c*/ 	.word	0x00019d90


	//   ....[172]....
        /*07a0*/ 	.word	0x00019df0


	//   ....[173]....
        /*07a4*/ 	.word	0x00019f00


	//   ....[174]....
        /*07a8*/ 	.word	0x00019ff0


	//   ....[175]....
        /*07ac*/ 	.word	0x0001a090


	//   ....[176]....
        /*07b0*/ 	.word	0x0001a0f0


	//   ....[177]....
        /*07b4*/ 	.word	0x0001a210


	//   ....[178]....
        /*07b8*/ 	.word	0x0001a270


	//   ....[179]....
        /*07bc*/ 	.word	0x0001a390


	//   ....[180]....
        /*07c0*/ 	.word	0x0001a3f0


	//   ....[181]....
        /*07c4*/ 	.word	0x0001a510


	//   ....[182]....
        /*07c8*/ 	.word	0x0001a570


	//   ....[183]....
        /*07cc*/ 	.word	0x0001a640


	//   ....[184]....
        /*07d0*/ 	.word	0x0001a7a0


	//   ....[185]....
        /*07d4*/ 	.word	0x0001a850


	//   ....[186]....
        /*07d8*/ 	.word	0x0001a9a0


	//   ....[187]....
        /*07dc*/ 	.word	0x0001aa50


	//   ....[188]....
        /*07e0*/ 	.word	0x0001aab0


	//   ....[189]....
        /*07e4*/ 	.word	0x0001ab70


	//   ....[190]....
        /*07e8*/ 	.word	0x0001ac50


	//   ....[191]....
        /*07ec*/ 	.word	0x0001ad10


	//   ....[192]....
        /*07f0*/ 	.word	0x0001adf0


	//   ....[193]....
        /*07f4*/ 	.word	0x0001aeb0


	//   ....[194]....
        /*07f8*/ 	.word	0x0001afc0


	//   ....[195]....
        /*07fc*/ 	.word	0x0001b060


	//   ....[196]....
        /*0800*/ 	.word	0x0001b180


	//   ....[197]....
        /*0804*/ 	.word	0x0001b1f0


	//   ....[198]....
        /*0808*/ 	.word	0x0001b260


	//   ....[199]....
        /*080c*/ 	.word	0x0001b2d0


	//   ....[200]....
        /*0810*/ 	.word	0x0001b340


	//   ....[201]....
        /*0814*/ 	.word	0x0001b3c0


	//   ....[202]....
        /*0818*/ 	.word	0x0001b450


	//   ....[203]....
        /*081c*/ 	.word	0x0001b4e0


	//   ....[204]....
        /*0820*/ 	.word	0x0001b550


	//   ....[205]....
        /*0824*/ 	.word	0x0001b5c0


	//   ....[206]....
        /*0828*/ 	.word	0x0001b630


	//   ....[207]....
        /*082c*/ 	.word	0x0001b6b0


	//   ....[208]....
        /*0830*/ 	.word	0x0001b720


	//   ....[209]....
        /*0834*/ 	.word	0x0001b7c0


	//   ....[210]....
        /*0838*/ 	.word	0x0001b850


	//   ....[211]....
        /*083c*/ 	.word	0x0001b970


	//----- nvinfo : EIATTR_REG_RECONFIG
	.align		4
.L_295:
        /*0840*/ 	.byte	0x01, 0x54
	.zero		2


	//----- nvinfo : EIATTR_SYSCALL_OFFSETS
	.align		4
        /*0844*/ 	.byte	0x04, 0x46
        /*0846*/ 	.short	(.L_297 - .L_296)


	//   ....[0]....
.L_296:
        /*0848*/ 	.word	0x00001ae0


	//   ....[1]....
        /*084c*/ 	.word	0x00013bf0


	//   ....[2]....
        /*0850*/ 	.word	0x00013d40


	//   ....[3]....
        /*0854*/ 	.word	0x00013e30


	//   ....[4]....
        /*0858*/ 	.word	0x00014d10


	//----- nvinfo : EIATTR_MBARRIER_INSTR_OFFSETS
	.align		4
.L_297:
        /*085c*/ 	.byte	0x04, 0x39
        /*085e*/ 	.short	(.L_299 - .L_298)


	//   ....[0]....
.L_298:
        /*0860*/ 	.word	0x00000180
        /*0864*/ 	.word	0x000000ff
        /*0868*/ 	.word	0x00038800
        /*086c*/ 	.short	0x0100
        /*086e*/ 	.byte	0x08
	.zero		1


	//   ....[1]....
        /*0870*/ 	.word	0x00000190
        /*0874*/ 	.word	0x000000ff
        /*0878*/ 	.word	0x00038820
        /*087c*/ 	.short	0x0100
        /*087e*/ 	.byte	0x08
	.zero		1


	//   ....[2]....
        /*0880*/ 	.word	0x00000280
        /*0884*/ 	.word	0x000000ff
        /*0888*/ 	.word	0x00038830
        /*088c*/ 	.short	0x0100
        /*088e*/ 	.byte	0x08
	.zero		1


	//   ....[3]....
        /*0890*/ 	.word	0x00000290
        /*0894*/ 	.word	0x000000ff
        /*0898*/ 	.word	0x00038840
        /*089c*/ 	.short	0x0100
        /*089e*/ 	.byte	0x08
	.zero		1


	//   ....[4]....
        /*08a0*/ 	.word	0x000002a0
        /*08a4*/ 	.word	0x000000ff
        /*08a8*/ 	.word	0x00038838
        /*08ac*/ 	.short	0x0100
        /*08ae*/ 	.byte	0x08
	.zero		1


	//   ....[5]....
        /*08b0*/ 	.word	0x000002b0
        /*08b4*/ 	.word	0x000000ff
        /*08b8*/ 	.word	0x00038848
        /*08bc*/ 	.short	0x0100
        /*08be*/ 	.byte	0x08
	.zero		1


	//   ....[6]....
        /*08c0*/ 	.word	0x000003e0
        /*08c4*/ 	.word	0x000000ff
        /*08c8*/ 	.word	0x00038850
        /*08cc*/ 	.short	0x0100
        /*08ce*/ 	.byte	0x08
	.zero		1


	//   ....[7]....
        /*08d0*/ 	.word	0x000003f0
        /*08d4*/ 	.word	0x000000ff
        /*08d8*/ 	.word	0x00038860
        /*08dc*/ 	.short	0x0100
        /*08de*/ 	.byte	0x08
	.zero		1


	//   ....[8]....
        /*08e0*/ 	.word	0x00000400
        /*08e4*/ 	.word	0x000000ff
        /*08e8*/ 	.word	0x00038858
        /*08ec*/ 	.short	0x0100
        /*08ee*/ 	.byte	0x08
	.zero		1


	//   ....[9]....
        /*08f0*/ 	.word	0x00000410
        /*08f4*/ 	.word	0x000000ff
        /*08f8*/ 	.word	0x00038868
        /*08fc*/ 	.short	0x0100
        /*08fe*/ 	.byte	0x08
	.zero		1


	//   ....[10]....
        /*0900*/ 	.word	0x00000500
        /*0904*/ 	.word	0x000000ff
        /*0908*/ 	.word	0x00038870
        /*090c*/ 	.short	0x0100
        /*090e*/ 	.byte	0x06
	.zero		1


	//   ....[11]....
        /*0910*/ 	.word	0x00000510
        /*0914*/ 	.word	0x000000ff
        /*0918*/ 	.word	0x00038880
        /*091c*/ 	.short	0x0100
        /*091e*/ 	.byte	0x06
	.zero		1


	//   ....[12]....
        /*0920*/ 	.word	0x00000520
        /*0924*/ 	.word	0x000000ff
        /*0928*/ 	.word	0x00038878
        /*092c*/ 	.short	0x0100
        /*092e*/ 	.byte	0x06
	.zero		1


	//   ....[13]....
        /*0930*/ 	.word	0x00000530
        /*0934*/ 	.word	0x000000ff
        /*0938*/ 	.word	0x00038888
        /*093c*/ 	.short	0x0100
        /*093e*/ 	.byte	0x06
	.zero		1


	//   ....[14]....
        /*0940*/ 	.word	0x00000660
        /*0944*/ 	.word	0x000000ff
        /*0948*/ 	.word	0x00038890
        /*094c*/ 	.short	0x0100
        /*094e*/ 	.byte	0x08
	.zero		1


	//   ....[15]....
        /*0950*/ 	.word	0x00000670
        /*0954*/ 	.word	0x000000ff
        /*0958*/ 	.word	0x000388a0
        /*095c*/ 	.short	0x0100
        /*095e*/ 	.byte	0x08
	.zero		1


	//   ....[16]....
        /*0960*/ 	.word	0x00000680
        /*0964*/ 	.word	0x000000ff
        /*0968*/ 	.word	0x00038898
        /*096c*/ 	.short	0x0100
        /*096e*/ 	.byte	0x08
	.zero		1


	//   ....[17]....
        /*0970*/ 	.word	0x00000690
        /*0974*/ 	.word	0x000000ff
        /*0978*/ 	.word	0x000388a8
        /*097c*/ 	.short	0x0100
        /*097e*/ 	.byte	0x08
	.zero		1


	//   ....[18]....
        /*0980*/ 	.word	0x000007d0
        /*0984*/ 	.word	0x000000ff
        /*0988*/ 	.word	0x000388b0
        /*098c*/ 	.short	0x0100
        /*098e*/ 	.byte	0x08
	.zero		1


	//   ....[19]....
        /*0990*/ 	.word	0x000007e0
        /*0994*/ 	.word	0x000000ff
        /*0998*/ 	.word	0x000388c0
        /*099c*/ 	.short	0x0100
        /*099e*/ 	.byte	0x08
	.zero		1


	//   ....[20]....
        /*09a0*/ 	.word	0x000007f0
        /*09a4*/ 	.word	0x000000ff
        /*09a8*/ 	.word	0x000388b8
        /*09ac*/ 	.short	0x0100
        /*09ae*/ 	.byte	0x08
	.zero		1


	//   ....[21]....
        /*09b0*/ 	.word	0x00000800
        /*09b4*/ 	.word	0x000000ff
        /*09b8*/ 	.word	0x000388c8
        /*09bc*/ 	.short	0x0100
        /*09be*/ 	.byte	0x08
	.zero		1


	//   ....[22]....
        /*09c0*/ 	.word	0x00001b70
        /*09c4*/ 	.word	0x000000ff
        /*09c8*/ 	.word	0x00038800
        /*09cc*/ 	.short	0x010a
        /*09ce*/ 	.byte	0x06
	.zero		1


	//   ....[23]....
        /*09d0*/ 	.word	0x00001c40
        /*09d4*/ 	.word	0x00000000
        /*09d8*/ 	.word	0x00038830
        /*09dc*/ 	.short	0x010a
        /*09de*/ 	.byte	0x3f
	.zero		1


	//   ....[24]....
        /*09e0*/ 	.word	0x00001c80
        /*09e4*/ 	.word	0x00000000
        /*09e8*/ 	.word	0x00038830
        /*09ec*/ 	.short	0x010a
        /*09ee*/ 	.byte	0x3f
	.zero		1


	//   ....[25]....
        /*09f0*/ 	.word	0x000048b0
        /*09f4*/ 	.word	0x000000ff
        /*09f8*/ 	.word	0x00000000
        /*09fc*/ 	.short	0x0101
        /*09fe*/ 	.byte	0x04
	.zero		1


	//   ....[26]....
        /*0a00*/ 	.word	0x00005f50
        /*0a04*/ 	.word	0x000000ff
        /*0a08*/ 	.word	0x00038830
        /*0a0c*/ 	.short	0x010a
        /*0a0e*/ 	.byte	0x04
	.zero		1


	//   ....[27]....
        /*0a10*/ 	.word	0x00005fa0
        /*0a14*/ 	.word	0x000000ff
        /*0a18*/ 	.word	0x00038830
        /*0a1c*/ 	.short	0x010a
        /*0a1e*/ 	.byte	0x04
	.zero		1


	//   ....[28]....
        /*0a20*/ 	.word	0x00008510
        /*0a24*/ 	.word	0x000000ff
        /*0a28*/ 	.word	0x00038850
        /*0a2c*/ 	.short	0x010a
        /*0a2e*/ 	.byte	0x04
	.zero		1


	//   ....[29]....
        /*0a30*/ 	.word	0x00008550
        /*0a34*/ 	.word	0x000000ff
        /*0a38*/ 	.word	0x00038850
        /*0a3c*/ 	.short	0x010a
        /*0a3e*/ 	.byte	0x04
	.zero		1


	//   ....[30]....
        /*0a40*/ 	.word	0x00008cd0
        /*0a44*/ 	.word	0x000000ff
        /*0a48*/ 	.word	0x00000000
        /*0a4c*/ 	.short	0x0101
        /*0a4e*/ 	.byte	0x06
	.zero		1


	//   ....[31]....
        /*0a50*/ 	.word	0x0000a080
        /*0a54*/ 	.word	0x000000ff
        /*0a58*/ 	.word	0x00000000
        /*0a5c*/ 	.short	0x0101
        /*0a5e*/ 	.byte	0x04
	.zero		1


	//   ....[32]....
        /*0a60*/ 	.word	0x0000a280
        /*0a64*/ 	.word	0x000000ff
        /*0a68*/ 	.word	0x00038830
        /*0a6c*/ 	.short	0x010a
        /*0a6e*/ 	.byte	0x04
	.zero		1


	//   ....[33]....
        /*0a70*/ 	.word	0x0000a2c0
        /*0a74*/ 	.word	0x000000ff
        /*0a78*/ 	.word	0x00038830
        /*0a7c*/ 	.short	0x010a
        /*0a7e*/ 	.byte	0x04
	.zero		1


	//   ....[34]....
        /*0a80*/ 	.word	0x0000cc20
        /*0a84*/ 	.word	0x000000ff
        /*0a88*/ 	.word	0x00038850
        /*0a8c*/ 	.short	0x010a
        /*0a8e*/ 	.byte	0x04
	.zero		1


	//   ....[35]....
        /*0a90*/ 	.word	0x0000cc60
        /*0a94*/ 	.word	0x000000ff
        /*0a98*/ 	.word	0x00038850
        /*0a9c*/ 	.short	0x010a
        /*0a9e*/ 	.byte	0x04
	.zero		1


	//   ....[36]....
        /*0aa0*/ 	.word	0x0000d2d0
        /*0aa4*/ 	.word	0x000000ff
        /*0aa8*/ 	.word	0x00000000
        /*0aac*/ 	.short	0x0101
        /*0aae*/ 	.byte	0x06
	.zero		1


	//   ....[37]....
        /*0ab0*/ 	.word	0x0000e0c0
        /*0ab4*/ 	.word	0x000000ff
        /*0ab8*/ 	.word	0x00000000
        /*0abc*/ 	.short	0x0101
        /*0abe*/ 	.byte	0x04
	.zero		1


	//   ....[38]....
        /*0ac0*/ 	.word	0x0000e9e0
        /*0ac4*/ 	.word	0x000000ff
        /*0ac8*/ 	.word	0x00038850
        /*0acc*/ 	.short	0x010a
        /*0ace*/ 	.byte	0x08
	.zero		1


	//   ....[39]....
        /*0ad0*/ 	.word	0x0000ea20
        /*0ad4*/ 	.word	0x000000ff
        /*0ad8*/ 	.word	0x00038850
        /*0adc*/ 	.short	0x010a
        /*0ade*/ 	.byte	0x08
	.zero		1


	//   ....[40]....
        /*0ae0*/ 	.word	0x0000f040
        /*0ae4*/ 	.word	0x000000ff
        /*0ae8*/ 	.word	0x00000000
        /*0aec*/ 	.short	0x0101
        /*0aee*/ 	.byte	0x04
	.zero		1


	//   ....[41]....
        /*0af0*/ 	.word	0x00011280
        /*0af4*/ 	.word	0x000000ff
        /*0af8*/ 	.word	0x00000000
        /*0afc*/ 	.short	0x0101
        /*0afe*/ 	.byte	0x07
	.zero		1


	//   ....[42]....
        /*0b00*/ 	.word	0x00014420
        /*0b04*/ 	.word	0x00000005
        /*0b08*/ 	.word	0x00038840
        /*0b0c*/ 	.short	0x010a
        /*0b0e*/ 	.byte	0x3f
	.zero		1


	//   ....[43]....
        /*0b10*/ 	.word	0x00014a30
        /*0b14*/ 	.word	0x00000005
        /*0b18*/ 	.word	0x00038830
        /*0b1c*/ 	.short	0x0107
        /*0b1e*/ 	.byte	0x3f
	.zero		1


	//   ....[44]....
        /*0b20*/ 	.word	0x00014b10
        /*0b24*/ 	.word	0x00000005
        /*0b28*/ 	.word	0x00038830
        /*0b2c*/ 	.short	0x0101
        /*0b2e*/ 	.byte	0x3f
	.zero		1


	//   ....[45]....
        /*0b30*/ 	.word	0x00015720
        /*0b34*/ 	.word	0x00000016
        /*0b38*/ 	.word	0x00038800
        /*0b3c*/ 	.short	0x0107
        /*0b3e*/ 	.byte	0x3f
	.zero		1


	//   ....[46]....
        /*0b40*/ 	.word	0x00015820
        /*0b44*/ 	.word	0x00000016
        /*0b48*/ 	.word	0x00038800
        /*0b4c*/ 	.short	0x0101
        /*0b4e*/ 	.byte	0x3f
	.zero		1


	//   ....[47]....
        /*0b50*/ 	.word	0x00015840
        /*0b54*/ 	.word	0x00000016
        /*0b58*/ 	.word	0x00038820
        /*0b5c*/ 	.short	0x010a
        /*0b5e*/ 	.byte	0x3f
	.zero		1


	//   ....[48]....
        /*0b60*/ 	.word	0x00015c30
        /*0b64*/ 	.word	0x00000006
        /*0b68*/ 	.word	0x00038840
        /*0b6c*/ 	.short	0x010a
        /*0b6e*/ 	.byte	0x3f
	.zero		1


	//   ....[49]....
        /*0b70*/ 	.word	0x000161b0
        /*0b74*/ 	.word	0x00000006
        /*0b78*/ 	.word	0x00038830
        /*0b7c*/ 	.short	0x0107
        /*0b7e*/ 	.byte	0x3f
	.zero		1


	//   ....[50]....
        /*0b80*/ 	.word	0x00016260
        /*0b84*/ 	.word	0x00000006
        /*0b88*/ 	.word	0x00038830
        /*0b8c*/ 	.short	0x0101
        /*0b8e*/ 	.byte	0x3f
	.zero		1


	//   ....[51]....
        /*0b90*/ 	.word	0x000162c0
        /*0b94*/ 	.word	0x00000006
        /*0b98*/ 	.word	0x00038860
        /*0b9c*/ 	.short	0x010a
        /*0b9e*/ 	.byte	0x3f
	.zero		1


	//   ....[52]....
        /*0ba0*/ 	.word	0x000167b0
        /*0ba4*/ 	.word	0x00000006
        /*0ba8*/ 	.word	0x00038850
        /*0bac*/ 	.short	0x0107
        /*0bae*/ 	.byte	0x3f
	.zero		1


	//   ....[53]....
        /*0bb0*/ 	.word	0x00016970
        /*0bb4*/ 	.word	0x00000006
        /*0bb8*/ 	.word	0x00038850
        /*0bbc*/ 	.short	0x0101
        /*0bbe*/ 	.byte	0x3f
	.zero		1


	//   ....[54]....
        /*0bc0*/ 	.word	0x00016b70
        /*0bc4*/ 	.word	0x00000004
        /*0bc8*/ 	.word	0x00038860
        /*0bcc*/ 	.short	0x010a
        /*0bce*/ 	.byte	0x3f
	.zero		1


	//   ....[55]....
        /*0bd0*/ 	.word	0x000170a0
        /*0bd4*/ 	.word	0x00000004
        /*0bd8*/ 	.word	0x00038850
        /*0bdc*/ 	.short	0x0107
        /*0bde*/ 	.byte	0x3f
	.zero		1


	//   ....[56]....
        /*0be0*/ 	.word	0x00017150
        /*0be4*/ 	.word	0x00000004
        /*0be8*/ 	.word	0x00038850
        /*0bec*/ 	.short	0x0101
        /*0bee*/ 	.byte	0x3f
	.zero		1


	//   ....[57]....
        /*0bf0*/ 	.word	0x00017e80
        /*0bf4*/ 	.word	0x00000004
        /*0bf8*/ 	.word	0x00038820
        /*0bfc*/ 	.short	0x010a
        /*0bfe*/ 	.byte	0x3f
	.zero		1


	//   ....[58]....
        /*0c00*/ 	.word	0x00018020
        /*0c04*/ 	.word	0x00000005
        /*0c08*/ 	.word	0x00038840
        /*0c0c*/ 	.short	0x010a
        /*0c0e*/ 	.byte	0x3f
	.zero		1


	//   ....[59]....
        /*0c10*/ 	.word	0x000180c0
        /*0c14*/ 	.word	0x0000001b
        /*0c18*/ 	.word	0x00038840
        /*0c1c*/ 	.short	0x010a
        /*0c1e*/ 	.byte	0x3f
	.zero		1


	//   ....[60]....
        /*0c20*/ 	.word	0x00018100
        /*0c24*/ 	.word	0x00000005
        /*0c28*/ 	.word	0x00038860
        /*0c2c*/ 	.short	0x010a
        /*0c2e*/ 	.byte	0x3f
	.zero		1


	//   ....[61]....
        /*0c30*/ 	.word	0x00018140
        /*0c34*/ 	.word	0x0000001b
        /*0c38*/ 	.word	0x00038860
        /*0c3c*/ 	.short	0x010a
        /*0c3e*/ 	.byte	0x3f
	.zero		1


	//   ....[62]....
        /*0c40*/ 	.word	0x000181c0
        /*0c44*/ 	.word	0x00000003
        /*0c48*/ 	.word	0x00038800
        /*0c4c*/ 	.short	0x010a
        /*0c4e*/ 	.byte	0x3f
	.zero		1


	//   ....[63]....
        /*0c50*/ 	.word	0x00018210
        /*0c54*/ 	.word	0x00000000
        /*0c58*/ 	.word	0x00038830
        /*0c5c*/ 	.short	0x010a
        /*0c5e*/ 	.byte	0x3f
	.zero		1


	//   ....[64]....
        /*0c60*/ 	.word	0x00018280
        /*0c64*/ 	.word	0x00000099
        /*0c68*/ 	.word	0x00038830
        /*0c6c*/ 	.short	0x010a
        /*0c6e*/ 	.byte	0x3f
	.zero		1


	//   ....[65]....
        /*0c70*/ 	.word	0x000182e0
        /*0c74*/ 	.word	0x00000002
        /*0c78*/ 	.word	0x00038850
        /*0c7c*/ 	.short	0x010a
        /*0c7e*/ 	.byte	0x3f
	.zero		1


	//   ....[66]....
        /*0c80*/ 	.word	0x00018340
        /*0c84*/ 	.word	0x00000004
        /*0c88*/ 	.word	0x00038830
        /*0c8c*/ 	.short	0x010a
        /*0c8e*/ 	.byte	0x3f
	.zero		1


	//   ....[67]....
        /*0c90*/ 	.word	0x000183a0
        /*0c94*/ 	.word	0x00000002
        /*0c98*/ 	.word	0x00038850
        /*0c9c*/ 	.short	0x010a
        /*0c9e*/ 	.byte	0x3f
	.zero		1


	//   ....[68]....
        /*0ca0*/ 	.word	0x00018400
        /*0ca4*/ 	.word	0x00000007
        /*0ca8*/ 	.word	0x00038850
        /*0cac*/ 	.short	0x010a
        /*0cae*/ 	.byte	0x3f
	.zero		1


	//   ....[69]....
        /*0cb0*/ 	.word	0x00018520
        /*0cb4*/ 	.word	0x00000005
        /*0cb8*/ 	.word	0x00038840
        /*0cbc*/ 	.short	0x010a
        /*0cbe*/ 	.byte	0x3f
	.zero		1


	//   ....[70]....
        /*0cc0*/ 	.word	0x00019790
        /*0cc4*/ 	.word	0x00000016
        /*0cc8*/ 	.word	0x00038820
        /*0ccc*/ 	.short	0x010a
        /*0cce*/ 	.byte	0x3f
	.zero		1


	//   ....[71]....
        /*0cd0*/ 	.word	0x000197e0
        /*0cd4*/ 	.word	0x00000006
        /*0cd8*/ 	.word	0x00038840
        /*0cdc*/ 	.short	0x010a
        /*0cde*/ 	.byte	0x3f
	.zero		1


	//   ....[72]....
        /*0ce0*/ 	.word	0x00019f40
        /*0ce4*/ 	.word	0x00000006
        /*0ce8*/ 	.word	0x00038860
        /*0cec*/ 	.short	0x010a
        /*0cee*/ 	.byte	0x3f
	.zero		1


	//   ....[73]....
        /*0cf0*/ 	.word	0x0001a6f0
        /*0cf4*/ 	.word	0x00000004
        /*0cf8*/ 	.word	0x00038860
        /*0cfc*/ 	.short	0x010a
        /*0cfe*/ 	.byte	0x3f
	.zero		1


	//   ....[74]....
        /*0d00*/ 	.word	0x0001b890
        /*0d04*/ 	.word	0x00000004
        /*0d08*/ 	.word	0x00038820
        /*0d0c*/ 	.short	0x010a
        /*0d0e*/ 	.byte	0x3f
	.zero		1


	//   ....[75]....
        /*0d10*/ 	.word	0x0001ba30
        /*0d14*/ 	.word	0x00000005
        /*0d18*/ 	.word	0x00038840
        /*0d1c*/ 	.short	0x010a
        /*0d1e*/ 	.byte	0x3f
	.zero		1


	//   ....[76]....
        /*0d20*/ 	.word	0x0001ba80
        /*0d24*/ 	.word	0x0000001b
        /*0d28*/ 	.word	0x00038840
        /*0d2c*/ 	.short	0x010a
        /*0d2e*/ 	.byte	0x3f
	.zero		1


	//   ....[77]....
        /*0d30*/ 	.word	0x0001bad0
        /*0d34*/ 	.word	0x00000005
        /*0d38*/ 	.word	0x00038860
        /*0d3c*/ 	.short	0x010a
        /*0d3e*/ 	.byte	0x3f
	.zero		1


	//----- nvinfo : EIATTR_NUM_MBARRIERS
	.align		4
.L_299:
        /*0d40*/ 	.byte	0x03, 0x38
        /*0d42*/ 	.short	0x0016


	//----- nvinfo : EIATTR_EXIT_INSTR_OFFSETS
	.align		4
        /*0d44*/ 	.byte	0x04, 0x1c
        /*0d46*/ 	.short	(.L_301 - .L_300)


	//   ....[0]....
.L_300:
        /*0d48*/ 	.word	0x00000990


	//   ....[1]....
        /*0d4c*/ 	.word	0x00012690


	//   ....[2]....
        /*0d50*/ 	.word	0x00018190


	//----- nvinfo : EIATTR_MAX_THREADS
	.align		4
.L_301:
        /*0d54*/ 	.byte	0x04, 0x05
        /*0d56*/ 	.short	(.L_303 - .L_302)
.L_302:
        /*0d58*/ 	.word	0x00000180
        /*0d5c*/ 	.word	0x00000001
        /*0d60*/ 	.word	0x00000001


	//----- nvinfo : EIATTR_CRS_STACK_SIZE
	.align		4
.L_303:
        /*0d64*/ 	.byte	0x04, 0x1e
        /*0d66*/ 	.short	(.L_305 - .L_304)
.L_304:
        /*0d68*/ 	.word	0x00000000


	//----- nvinfo : EIATTR_CBANK_PARAM_SIZE
	.align		4
.L_305:
        /*0d6c*/ 	.byte	0x03, 0x19
        /*0d6e*/ 	.short	0x0af0


	//----- nvinfo : EIATTR_PARAM_CBANK
	.align		4
        /*0d70*/ 	.byte	0x04, 0x0a
        /*0d72*/ 	.short	(.L_307 - .L_306)
	.align		4
.L_306:
        /*0d74*/ 	.word	index@(.nv.constant0._ZN7cutlass13device_kernelIN5flash11enable_sm90INS1_16FlashAttnFwdSm90INS1_25CollectiveMainloopFwdSm90ILi2EN4cute5tupleIJNS5_1CILi1EEES8_S8_EEENS6_IJNS7_ILi128EEENS7_ILi80EEENS7_ILi256EEEEEELi256ENS_6half_tEfNS_4arch4Sm90ELb1ELb0ELb1ELb1ELb1ELb0ELb0ELb1ELb1ELb1ELb0ELb0EEENS1_21CollectiveEpilogueFwdINS6_IJSA_SC_SB_EEES9_SE_SG_Li256ELb1ELb1ELb0ELb0EEENS1_36VarlenDynamicPersistentTileSchedulerILi128ELi80ELi256ELi128ELb0ELb1ELb1ELb1ELb1ELb1EEEEEEEEEvNT_6ParamsE)
        /*0d78*/ 	.short	0x0210
        /*0d7a*/ 	.short	0x0af0


	//----- nvinfo : EIATTR_SW_WAR
	.align		4
.L_307:
        /*0d7c*/ 	.byte	0x04, 0x36
        /*0d7e*/ 	.short	(.L_309 - .L_308)
.L_308:
        /*0d80*/ 	.word	0x00000008
.L_309:


//--------------------- .nv.info._ZN7cutlass13device_kernelIN5flash11enable_sm90INS1_16FlashAttnFwdSm90INS1_25CollectiveMainloopFwdSm90ILi2EN4cute5tupleIJNS5_1CILi1EEES8_S8_EEENS6_IJNS7_ILi128EEENS7_ILi80EEENS7_ILi256EEEEEELi256ENS_6half_tEfNS_4arch4Sm90ELb1ELb0ELb1ELb1ELb1ELb1ELb0ELb1ELb1ELb1ELb0ELb0EEENS1_21CollectiveEpilogueFwdINS6_IJSA_SC_SB_EEES9_SE_SG_Li256ELb1ELb1ELb0ELb0EEENS1_36VarlenDynamicPersistentTileSchedulerILi128ELi80ELi256ELi128ELb0ELb1ELb1ELb1ELb1ELb1EEEEEEEEEvNT_6ParamsE --------------------------
	.section	.nv.info._ZN7cutlass13device_kernelIN5flash11enable_sm90INS1_16FlashAttnFwdSm90INS1_25CollectiveMainloopFwdSm90ILi2EN4cute5tupleIJNS5_1CILi1EEES8_S8_EEENS6_IJNS7_ILi128EEENS7_ILi80EEENS7_ILi256EEEEEELi256ENS_6half_tEfNS_4arch4Sm90ELb1ELb0ELb1ELb1ELb1ELb1ELb0ELb1ELb1ELb1ELb0ELb0EEENS1_21CollectiveEpilogueFwdINS6_IJSA_SC_SB_EEES9_SE_SG_Li256ELb1ELb1ELb0ELb0EEENS1_36VarlenDynamicPersistentTileSchedulerILi128ELi80ELi256ELi128ELb0ELb1ELb1ELb1ELb1ELb1EEEEEEEEEvNT_6ParamsE,"",@"SHT_CUDA_INFO"
	.sectionflags	@""
	.align	4


	//----- nvinfo : EIATTR_CUDA_API_VERSION
	.align		4
        /*0000*/ 	.byte	0x04, 0x37
        /*0002*/ 	.short	(.L_311 - .L_310)
.L_310:
        /*0004*/ 	.word	0x00000082


	//----- nvinfo : EIATTR_KPARAM_INFO
	.align		4
.L_311:
        /*0008*/ 	.byte	0x04, 0x17
        /*000a*/ 	.short	(.L_313 - .L_312)
.L_312:
        /*000c*/ 	.word	0x00000000
        /*0010*/ 	.short	0x0000
        /*0012*/ 	.short	0x0070
        /*0014*/ 	.byte	0x00, 0xf0, 0x01, 0x2a


	//----- nvinfo : EIATTR_SPARSE_MMA_MASK
	.align		4
.L_313:
        /*0018*/ 	.byte	0x03, 0x50
        /*001a*/ 	.short	0x0000


	//----- nvinfo : EIATTR_MAXREG_COUNT
	.align		4
        /*001c*/ 	.byte	0x03, 0x1b
        /*001e*/ 	.short	0x00a8


	//----- nvinfo : EIATTR_NUM_BARRIERS
	.align		4
        /*0020*/ 	.byte	0x02, 0x4c
        /*0022*/ 	.byte	0x10
	.zero		1


	//----- nvinfo : EIATTR_EXTERNS
	.align		4
        /*0024*/ 	.byte	0x04, 0x0f
        /*0026*/ 	.short	(.L_315 - .L_314)


	//   ....[0]....
	.align		4
.L_314:
        /*0028*/ 	.word	index@(__assertfail)


	//----- nvinfo : EIATTR_ANNOTATIONS
	.align		4
.L_315:
        /*002c*/ 	.byte	0x04, 0x55
        /*002e*/ 	.short	(.L_317 - .L_316)


	//   ....[0]....
.L_316:
        /* <DEDUP_REMOVED lines=68> */


	//----- nvinfo : EIATTR_MERCURY_ISA_VERSION
	.align		4
.L_317:
        /*0458*/ 	.byte	0x03, 0x5f
        /*045a*/ 	.short	0x0101


	//----- nvinfo : EIATTR_UNUSED_LOAD_BYTE_OFFSET
	.align		4
        /*045c*/ 	.byte	0x04, 0x44
        /*045e*/ 	.short	(.L_319 - .L_318)


	//   ....[0]....
.L_318:
        /*0460*/ 	.word	0x00000a50
        /*0464*/ 	.word	0x0000fff0


	//   ....[1]....
        /*0468*/ 	.word	0x00024fb0
        /*046c*/ 	.word	0x0000fff0


	//----- nvinfo : EIATTR_INT_WARP_WIDE_INSTR_OFFSETS
	.align		4
.L_319:
        /*0470*/ 	.byte	0x04, 0x31
        /*0472*/ 	.short	(.L_321 - .L_320)


	//   ....[0]....
.L_320:
        /*0474*/ 	.word	0x00000130


	//   ....[1]....
        /*0478*/ 	.word	0x00000170


	//   ....[2]....
        /*047c*/ 	.word	0x000001e0


	//   ....[3]....
        /*0480*/ 	.word	0x0002ac20


	//   ....[4]....
        /*0484*/ 	.word	0x0002acb0


	//   ....[5]....
        /*0488*/ 	.word	0x0002dc80


	//   ....[6]....
        /*048c*/ 	.word	0x0002dd10


	//----- nvinfo : EIATTR_COOP_GROUP_MASK_REGIDS
	.align		4
.L_321:
        /*0490*/ 	.byte	0x04, 0x29
        /*0492*/ 	.short	(.L_323 - .L_322)


	//   ....[0]....
.L_322:
        /*0494*/ 	.word	0xffffffff


	//   ....[1]....
        /*0498*/ 	.word	0xffffffff


	//   ....[2]....
        /*049c*/ 	.word	0xffffffff


	//   ....[3]....
        /*04a0*/ 	.word	0xffffffff


	//   ....[4]....
        /*04a4*/ 	.word	0xffffffff


	//   ....[5]....
        /*04a8*/ 	.word	0xffffffff


	//   ....[6]....
        /*04ac*/ 	.word	0xffffffff


	//   ....[7]....
        /*04b0*/ 	.word	0xffffffff


	//   ....[8]....
        /*04b4*/ 	.word	0xffffffff


	//   ....[9]....
        /*04b8*/ 	.word	0xffffffff


	//   ....[10]....
        /*04bc*/ 	.word	0xffffffff


	//   ....[11]....
        /*04c0*/ 	.word	0xffffffff


	//   ....[12]....
        /*04c4*/ 	.word	0xffffffff


	//   ....[13]....
        /*04c8*/ 	.word	0xffffffff


	//   ....[14]....
        /*04cc*/ 	.word	0xffffffff


	//   ....[15]....
        /*04d0*/ 	.word	0xffffffff


	//   ....[16]....
        /*04d4*/ 	.word	0xffffffff


	//   ....[17]....
        /*04d8*/ 	.word	0xffffffff


	//   ....[18]....
        /*04dc*/ 	.word	0xffffffff


	//   ....[19]....
        /*04e0*/ 	.word	0xffffffff


	//   ....[20]....
        /*04e4*/ 	.word	0xffffffff


	//   ....[21]....
        /*04e8*/ 	.word	0xffffffff


	//   ....[22]....
        /*04ec*/ 	.word	0xffffffff


	//   ....[23]....
        /*04f0*/ 	.word	0xffffffff


	//   ....[24]....
        /*04f4*/ 	.word	0xffffffff


	//   ....[25]....
        /*04f8*/ 	.word	0xffffffff


	//   ....[26]....
        /*04fc*/ 	.word	0xffffffff


	//   ....[27]....
        /*0500*/ 	.word	0xffffffff


	//   ....[28]....
        /*0504*/ 	.word	0xffffffff


	//   ....[29]....
        /*0508*/ 	.word	0xffffffff


	//   ....[30]....
        /*050c*/ 	.word	0xffffffff


	//   ....[31]....
        /*0510*/ 	.word	0xffffffff


	//   ....[32]....
        /*0514*/ 	.word	0xffffffff


	//   ....[33]....
        /*0518*/ 	.word	0xffffffff


	//   ....[34]....
        /*051c*/ 	.word	0xffffffff


	//   ....[35]....
        /*0520*/ 	.word	0xffffffff


	//   ....[36]....
        /*0524*/ 	.word	0xffffffff


	//   ....[37]....
        /*0528*/ 	.word	0xffffffff


	//   ....[38]....
        /*052c*/ 	.word	0xffffffff


	//   ....[39]....
        /*0530*/ 	.word	0xffffffff


	//   ....[40]....
        /*0534*/ 	.word	0xffffffff


	//   ....[41]....
        /*0538*/ 	.word	0xffffffff


	//   ....[42]....
        /*053c*/ 	.word	0xffffffff


	//   ....[43]....
        /*0540*/ 	.word	0xffffffff


	//   ....[44]....
        /*0544*/ 	.word	0xffffffff


	//   ....[45]....
        /*0548*/ 	.word	0xffffffff


	//   ....[46]....
        /*054c*/ 	.word	0xffffffff


	//   ....[47]....
        /*0550*/ 	.word	0xffffffff


	//   ....[48]....
        /*0554*/ 	.word	0xffffffff


	//   ....[49]....
        /*0558*/ 	.word	0xffffffff


	//   ....[50]....
        /*055c*/ 	.word	0xffffffff


	//   ....[51]....
        /*0560*/ 	.word	0xffffffff


	//   ....[52]....
        /*0564*/ 	.word	0xffffffff


	//   ....[53]....
        /*0568*/ 	.word	0xffffffff


	//   ....[54]....
        /*056c*/ 	.word	0xffffffff


	//   ....[55]....
        /*0570*/ 	.word	0xffffffff


	//   ....[56]....
        /*0574*/ 	.word	0xffffffff


	//   ....[57]....
        /*0578*/ 	.word	0xffffffff


	//   ....[58]....
        /*057c*/ 	.word	0xffffffff


	//   ....[59]....
        /*0580*/ 	.word	0xffffffff


	//   ....[60]....
        /*0584*/ 	.word	0xffffffff


	//   ....[61]....
        /*0588*/ 	.word	0xffffffff


	//   ....[62]....
        /*058c*/ 	.word	0xffffffff


	//   ....[63]....
        /*0590*/ 	.word	0xffffffff


	//   ....[64]....
        /*0594*/ 	.word	0xffffffff


	//   ....[65]....
        /*0598*/ 	.word	0xffffffff


	//   ....[66]....
        /*059c*/ 	.word	0xffffffff


	//   ....[67]....
        /*05a0*/ 	.word	0xffffffff


	//   ....[68]....
        /*05a4*/ 	.word	0xffffffff


	//   ....[69]....
        /*05a8*/ 	.word	0xffffffff


	//   ....[70]....
        /*05ac*/ 	.word	0xffffffff


	//   ....[71]....
        /*05b0*/ 	.word	0xffffffff


	//   ....[72]....
        /*05b4*/ 	.word	0xffffffff


	//   ....[73]....
        /*05b8*/ 	.word	0xffffffff


	//   ....[74]....
        /*05bc*/ 	.word	0xffffffff


	//   ....[75]....
        /*05c0*/ 	.word	0xffffffff


	//   ....[76]....
        /*05c4*/ 	.word	0xffffffff


	//   ....[77]....
        /*05c8*/ 	.word	0xffffffff


	//   ....[78]....
        /*05cc*/ 	.word	0xffffffff


	//   ....[79]....
        /*05d0*/ 	.word	0xffffffff


	//   ....[80]....
        /*05d4*/ 	.word	0xffffffff


	//   ....[81]....
        /*05d8*/ 	.word	0xffffffff


	//   ....[82]....
        /*05dc*/ 	.word	0xffffffff


	//   ....[83]....
        /*05e0*/ 	.word	0xffffffff


	//   ....[84]....
        /*05e4*/ 	.word	0xffffffff


	//   ....[85]....
        /*05e8*/ 	.word	0xffffffff


	//   ....[86]....
        /*05ec*/ 	.word	0xffffffff


	//   ....[87]....
        /*05f0*/ 	.word	0xffffffff


	//   ....[88]....
        /*05f4*/ 	.word	0xffffffff


	//   ....[89]....
        /*05f8*/ 	.word	0xffffffff


	//   ....[90]....
        /*05fc*/ 	.word	0xffffffff


	//   ....[91]....
        /*0600*/ 	.word	0xffffffff


	//   ....[92]....
        /*0604*/ 	.word	0xffffffff


	//   ....[93]....
        /*0608*/ 	.word	0xffffffff


	//   ....[94]....
        /*060c*/ 	.word	0xffffffff


	//   ....[95]....
        /*0610*/ 	.word	0xffffffff


	//   ....[96]....
        /*0614*/ 	.word	0xffffffff


	//   ....[97]....
        /*0618*/ 	.word	0xffffffff


	//   ....[98]....
        /*061c*/ 	.word	0xffffffff


	//   ....[99]....
        /*0620*/ 	.word	0xffffffff


	//   ....[100]....
        /*0624*/ 	.word	0xffffffff


	//   ....[101]....
        /*0628*/ 	.word	0xffffffff


	//   ....[102]....
        /*062c*/ 	.word	0xffffffff


	//   ....[103]....
        /*0630*/ 	.word	0xffffffff


	//   ....[104]....
        /*0634*/ 	.word	0xffffffff


	//   ....[105]....
        /*0638*/ 	.word	0xffffffff


	//   ....[106]....
        /*063c*/ 	.word	0xffffffff


	//   ....[107]....
        /*0640*/ 	.word	0xffffffff


	//   ....[108]....
        /*0644*/ 	.word	0xffffffff


	//   ....[109]....
        /*0648*/ 	.word	0xffffffff


	//   ....[110]....
        /*064c*/ 	.word	0xffffffff


	//   ....[111]....
        /*0650*/ 	.word	0xffffffff


	//   ....[112]....
        /*0654*/ 	.word	0xffffffff


	//   ....[113]....
        /*0658*/ 	.word	0xffffffff


	//   ....[114]....
        /*065c*/ 	.word	0xffffffff


	//   ....[115]....
        /*0660*/ 	.word	0xffffffff


	//   ....[116]....
        /*0664*/ 	.word	0xffffffff


	//   ....[117]....
        /*0668*/ 	.word	0xffffffff


	//   ....[118]....
        /*066c*/ 	.word	0xffffffff


	//   ....[119]....
        /*0670*/ 	.word	0xffffffff


	//   ....[120]....
        /*0674*/ 	.word	0xffffffff


	//   ....[121]....
        /*0678*/ 	.word	0xffffffff


	//   ....[122]....
        /*067c*/ 	.word	0xffffffff


	//   ....[123]....
        /*0680*/ 	.word	0xffffffff


	//   ....[124]....
        /*0684*/ 	.word	0xffffffff


	//   ....[125]....
        /*0688*/ 	.word	0xffffffff


	//   ....[126]....
        /*068c*/ 	.word	0xffffffff


	//   ....[127]....
        /*0690*/ 	.word	0xffffffff


	//   ....[128]....
        /*0694*/ 	.word	0xffffffff


	//   ....[129]....
        /*0698*/ 	.word	0xffffffff


	//   ....[130]....
        /*069c*/ 	.word	0xffffffff


	//   ....[131]....
        /*06a0*/ 	.word	0xffffffff


	//   ....[132]....
        /*06a4*/ 	.word	0xffffffff


	//   ....[133]....
        /*06a8*/ 	.word	0xffffffff


	//   ....[134]....
        /*06ac*/ 	.word	0xffffffff


	//   ....[135]....
        /*06b0*/ 	.word	0xffffffff


	//   ....[136]....
        /*06b4*/ 	.word	0xffffffff


	//   ....[137]....
        /*06b8*/ 	.word	0xffffffff


	//   ....[138]....
        /*06bc*/ 	.word	0xffffffff


	//   ....[139]....
        /*06c0*/ 	.word	0xffffffff


	//   ....[140]....
        /*06c4*/ 	.word	0xffffffff


	//   ....[141]....
        /*06c8*/ 	.word	0xffffffff


	//   ....[142]....
        /*06cc*/ 	.word	0xffffffff


	//   ....[143]....
        /*06d0*/ 	.word	0xffffffff


	//   ....[144]....
        /*06d4*/ 	.word	0xffffffff


	//   ....[145]....
        /*06d8*/ 	.word	0xffffffff


	//   ....[146]....
        /*06dc*/ 	.word	0xffffffff


	//   ....[147]....
        /*06e0*/ 	.word	0xffffffff


	//   ....[148]....
        /*06e4*/ 	.word	0xffffffff


	//   ....[149]....
        /*06e8*/ 	.word	0xffffffff


	//   ....[150]....
        /*06ec*/ 	.word	0xffffffff


	//   ....[151]....
        /*06f0*/ 	.word	0xffffffff


	//   ....[152]....
        /*06f4*/ 	.word	0xffffffff


	//   ....[153]....
        /*06f8*/ 	.word	0xffffffff


	//   ....[154]....
        /*06fc*/ 	.word	0xffffffff


	//   ....[155]....
        /*0700*/ 	.word	0xffffffff


	//   ....[156]....
        /*0704*/ 	.word	0xffffffff


	//   ....[157]....
        /*0708*/ 	.word	0xffffffff


	//   ....[158]....
        /*070c*/ 	.word	0xffffffff


	//   ....[159]....
        /*0710*/ 	.word	0xffffffff


	//   ....[160]....
        /*0714*/ 	.word	0xffffffff


	//   ....[161]....
        /*0718*/ 	.word	0xffffffff


	//   ....[162]....
        /*071c*/ 	.word	0xffffffff


	//   ....[163]....
        /*0720*/ 	.word	0xffffffff


	//   ....[164]....
        /*0724*/ 	.word	0xffffffff


	//   ....[165]....
        /*0728*/ 	.word	0xffffffff


	//   ....[166]....
        /*072c*/ 	.word	0xffffffff


	//   ....[167]....
        /*0730*/ 	.word	0xffffffff


	//   ....[168]....
        /*0734*/ 	.word	0xffffffff


	//   ....[169]....
        /*0738*/ 	.word	0xffffffff


	//   ....[170]....
        /*073c*/ 	.word	0xffffffff


	//   ....[171]....
        /*0740*/ 	.word	0xffffffff


	//   ....[172]....
        /*0744*/ 	.word	0xffffffff


	//   ....[173]....
        /*0748*/ 	.word	0xffffffff


	//   ....[174]....
        /*074c*/ 	.word	0xffffffff


	//   ....[175]....
        /*0750*/ 	.word	0xffffffff


	//   ....[176]....
        /*0754*/ 	.word	0xffffffff


	//   ....[177]....
        /*0758*/ 	.word	0xffffffff


	//   ....[178]....
        /*075c*/ 	.word	0xffffffff


	//   ....[179]....
        /*0760*/ 	.word	0xffffffff


	//   ....[180]....
        /*0764*/ 	.word	0xffffffff


	//   ....[181]....
        /*0768*/ 	.word	0xffffffff


	//   ....[182]....
        /*076c*/ 	.word	0xffffffff


	//   ....[183]....
        /*0770*/ 	.word	0xffffffff


	//   ....[184]....
        /*0774*/ 	.word	0xffffffff


	//   ....[185]....
        /*0778*/ 	.word	0xffffffff


	//   ....[186]....
        /*077c*/ 	.word	0xffffffff


	//   ....[187]....
        /*0780*/ 	.word	0xffffffff


	//   ....[188]....
        /*0784*/ 	.word	0xffffffff


	//   ....[189]....
        /*0788*/ 	.word	0xffffffff


	//   ....[190]....
        /*078c*/ 	.word	0xffffffff


	//   ....[191]....
        /*0790*/ 	.word	0xffffffff


	//   ....[192]....
        /*0794*/ 	.word	0xffffffff


	//   ....[193]....
        /*0798*/ 	.word	0xffffffff


	//   ....[194]....
        /*079c*/ 	.word	0xffffffff


	//   ....[195]....
        /*07a0*/ 	.word	0x0500000f


	//   ....[196]....
        /*07a4*/ 	.word	0x0500000f


	//   ....[197]....
        /*07a8*/ 	.word	0x0500000f


	//   ....[198]....
        /*07ac*/ 	.word	0x0500000f


	//   ....[199]....
        /*07b0*/ 	.word	0x0500000f


	//   ....[200]....
        /*07b4*/ 	.word	0x0500000f


	//   ....[201]....
        /*07b8*/ 	.word	0x0500000f


	//   ....[202]....
        /*07bc*/ 	.word	0x0500000f


	//   ....[203]....
        /*07c0*/ 	.word	0x0500000f


	//   ....[204]....
        /*07c4*/ 	.word	0x0500000f


	//   ....[205]....
        /*07c8*/ 	.word	0x0500000f


	//   ....[206]....
        /*07cc*/ 	.word	0x0500000f


	//   ....[207]....
        /*07d0*/ 	.word	0x0500000f


	//   ....[208]....
        /*07d4*/ 	.word	0x0500000f


	//   ....[209]....
        /*07d8*/ 	.word	0x0500000f


	//   ....[210]....
        /*07dc*/ 	.word	0x0500000f


	//   ....[211]....
        /*07e0*/ 	.word	0x0500000f


	//   ....[212]....
        /*07e4*/ 	.word	0x0500000f


	//   ....[213]....
        /*07e8*/ 	.word	0x0500000f


	//   ....[214]....
        /*07ec*/ 	.word	0x0500000f


	//   ....[215]....
        /*07f0*/ 	.word	0x0500000f


	//   ....[216]....
        /*07f4*/ 	.word	0x0500000f


	//   ....[217]....
        /*07f8*/ 	.word	0x0500000f


	//   ....[218]....
        /*07fc*/ 	.word	0x0500000f


	//   ....[219]....
        /*0800*/ 	.word	0x0500000f


	//   ....[220]....
        /*0804*/ 	.word	0x0500000f


	//   ....[221]....
        /*0808*/ 	.word	0x0500000f


	//   ....[222]....
        /*080c*/ 	.word	0x0500000f


	//   ....[223]....
        /*0810*/ 	.word	0x0500000f


	//   ....[224]....
        /*0814*/ 	.word	0x0500000f


	//   ....[225]....
        /*0818*/ 	.word	0x0500000f


	//   ....[226]....
        /*081c*/ 	.word	0x0500000f


	//   ....[227]....
        /*0820*/ 	.word	0x0500000f


	//   ....[228]....
        /*0824*/ 	.word	0x0500000f


	//   ....[229]....
        /*0828*/ 	.word	0x0500000f


	//   ....[230]....
        /*082c*/ 	.word	0x0500000f


	//   ....[231]....
        /*0830*/ 	.word	0x0500000f


	//   ....[232]....
        /*0834*/ 	.word	0x0500000f


	//   ....[233]....
        /*0838*/ 	.word	0x0500000f


	//   ....[234]....
        /*083c*/ 	.word	0x0500000f


	//   ....[235]....
        /*0840*/ 	.word	0x0500000f


	//   ....[236]....
        /*0844*/ 	.word	0x0500000f


	//   ....[237]....
        /*0848*/ 	.word	0x0500000f


	//   ....[238]....
        /*084c*/ 	.word	0x0500000f


	//   ....[239]....
        /*0850*/ 	.word	0x0500000f


	//   ....[240]....
        /*0854*/ 	.word	0x0500000f


	//   ....[241]....
        /*0858*/ 	.word	0x0500000f


	//   ....[242]....
        /*085c*/ 	.word	0x0500000f


	//   ....[243]....
        /*0860*/ 	.word	0x0500000f


	//   ....[244]....
        /*0864*/ 	.word	0x0500000f


	//   ....[245]....
        /*0868*/ 	.word	0x0500000f


	//   ....[246]....
        /*086c*/ 	.word	0x0500000f


	//   ....[247]....
        /*0870*/ 	.word	0x0500000f


	//   ....[248]....
        /*0874*/ 	.word	0x0500000f


	//   ....[249]....
        /*0878*/ 	.word	0x0500000f


	//   ....[250]....
        /*087c*/ 	.word	0x0500000f


	//   ....[251]....
        /*0880*/ 	.word	0x0500000f


	//   ....[252]....
        /*0884*/ 	.word	0x0500000f


	//   ....[253]....
        /*0888*/ 	.word	0x0500000f


	//   ....[254]....
        /*088c*/ 	.word	0x0500000f


	//   ....[255]....
        /*0890*/ 	.word	0x0500000f


	//   ....[0]....
        /*0894*/ 	.word	0x0500000f


	//   ....[1]....
        /*0898*/ 	.word	0x0500000f


	//   ....[2]....
        /*089c*/ 	.word	0x0500000f


	//   ....[3]....
        /*08a0*/ 	.word	0x0500000f


	//   ....[4]....
        /*08a4*/ 	.word	0x0500000f


	//   ....[5]....
        /*08a8*/ 	.word	0x0500000f


	//   ....[6]....
        /*08ac*/ 	.word	0x0500000f


	//   ....[7]....
        /*08b0*/ 	.word	0x0500000f


	//   ....[8]....
        /*08b4*/ 	.word	0x0500000f


	//   ....[9]....
        /*08b8*/ 	.word	0x0500000f


	//   ....[10]....
        /*08bc*/ 	.word	0x0500000f


	//   ....[11]....
        /*08c0*/ 	.word	0x0500000f


	//   ....[12]....
        /*08c4*/ 	.word	0x0500000f


	//   ....[13]....
        /*08c8*/ 	.word	0x0500000f


	//   ....[14]....
        /*08cc*/ 	.word	0x0500000f


	//   ....[15]....
        /*08d0*/ 	.word	0x0500000f


	//   ....[16]....
        /*08d4*/ 	.word	0x0500000f


	//   ....[17]....
        /*08d8*/ 	.word	0x0500000f


	//   ....[18]....
        /*08dc*/ 	.word	0x0500000f


	//   ....[19]....
        /*08e0*/ 	.word	0x0500000f


	//   ....[20]....
        /*08e4*/ 	.word	0x0500000f


	//   ....[21]....
        /*08e8*/ 	.word	0x0500000f


	//   ....[22]....
        /*08ec*/ 	.word	0x0500000f


	//   ....[23]....
        /*08f0*/ 	.word	0x0500000f


	//   ....[24]....
        /*08f4*/ 	.word	0x0500000f


	//   ....[25]....
        /*08f8*/ 	.word	0x0500000f


	//   ....[26]....
        /*08fc*/ 	.word	0x0500000f


	//   ....[27]....
        /*0900*/ 	.word	0x0500000f


	//   ....[28]....
        /*0904*/ 	.word	0x0500000f


	//   ....[29]....
        /*0908*/ 	.word	0x0500000f


	//   ....[30]....
        /*090c*/ 	.word	0x0500000f


	//   ....[31]....
        /*0910*/ 	.word	0x0500000f


	//   ....[32]....
        /*0914*/ 	.word	0x0500000f


	//   ....[33]....
        /*0918*/ 	.word	0x0500000f


	//   ....[34]....
        /*091c*/ 	.word	0x0500000f


	//   ....[35]....
        /*0920*/ 	.word	0x0500000f


	//   ....[36]....
        /*0924*/ 	.word	0x0500000f


	//   ....[37]....
        /*0928*/ 	.word	0x0500000f


	//   ....[38]....
        /*092c*/ 	.word	0x0500000f


	//   ....[39]....
        /*0930*/ 	.word	0x0500000f


	//   ....[40]....
        /*0934*/ 	.word	0x0500000f


	//   ....[41]....
        /*0938*/ 	.word	0x0500000f


	//   ....[42]....
        /*093c*/ 	.word	0x0500000f


	//   ....[43]....
        /*0940*/ 	.word	0x0500000f


	//   ....[44]....
        /*0944*/ 	.word	0x0500000f


	//   ....[45]....
        /*0948*/ 	.word	0x0500000f


	//   ....[46]....
        /*094c*/ 	.word	0x0500000f


	//   ....[47]....
        /*0950*/ 	.word	0x0500000f


	//   ....[48]....
        /*0954*/ 	.word	0x0500000f


	//   ....[49]....
        /*0958*/ 	.word	0x0500000f


	//   ....[50]....
        /*095c*/ 	.word	0x0500000f


	//   ....[51]....
        /*0960*/ 	.word	0x0500000f


	//   ....[52]....
        /*0964*/ 	.word	0x0500000f


	//   ....[53]....
        /*0968*/ 	.word	0x0500000f


	//   ....[54]....
        /*096c*/ 	.word	0x0500000f


	//   ....[55]....
        /*0970*/ 	.word	0x0500000f


	//   ....[56]....
        /*0974*/ 	.word	0x0500000f


	//   ....[57]....
        /*0978*/ 	.word	0x0500000f


	//   ....[58]....
        /*097c*/ 	.word	0x0500000f


	//   ....[59]....
        /*0980*/ 	.word	0x0500000f


	//   ....[60]....
        /*0984*/ 	.word	0x0500000f


	//   ....[61]....
        /*0988*/ 	.word	0x0500000f


	//   ....[62]....
        /*098c*/ 	.word	0x0500000f


	//   ....[63]....
        /*0990*/ 	.word	0x0500000f


	//   ....[64]....
        /*0994*/ 	.word	0x0500000f


	//----- nvinfo : EIATTR_COOP_GROUP_INSTR_OFFSETS
	.align		4
.L_323:
        /*0998*/ 	.byte	0x04, 0x28
        /*099a*/ 	.short	(.L_325 - .L_324)


	//   ....[0]....
.L_324:
        /*099c*/ 	.word	0x00000060


	//   ....[1]....
        /*09a0*/ 	.word	0x00000140


	//   ....[2]....
        /*09a4*/ 	.word	0x00000190


	//   ....[3]....
        /*09a8*/ 	.word	0x000003c0


	//   ....[4]....
        /*09ac*/ 	.word	0x00000520


	//   ....[5]....
        /*09b0*/ 	.word	0x00000640


	//   ....[6]....
        /*09b4*/ 	.word	0x000007a0


	//   ....[7]....
        /*09b8*/ 	.word	0x00003600


	//   ....[8]....
        /*09bc*/ 	.word	0x00003610


	//   ....[9]....
        /*09c0*/ 	.word	0x000043d0


	//   ....[10]....
        /*09c4*/ 	.word	0x000043e0


	//   ....[11]....
        /*09c8*/ 	.word	0x00005130


	//   ....[12]....
        /*09cc*/ 	.word	0x00005140


	//   ....[13]....
        /*09d0*/ 	.word	0x00006b50


	//   ....[14]....
        /*09d4*/ 	.word	0x00006b60


	//   ....[15]....
        /*09d8*/ 	.word	0x00007a60


	//   ....[16]....
        /*09dc*/ 	.word	0x00007a70


	//   ....[17]....
        /*09e0*/ 	.word	0x00008a70


	//   ....[18]....
        /*09e4*/ 	.word	0x00008a80


	//   ....[19]....
        /*09e8*/ 	.word	0x00009be0


	//   ....[20]....
        /*09ec*/ 	.word	0x00009bf0


	//   ....[21]....
        /*09f0*/ 	.word	0x00009da0


	//   ....[22]....
        /*09f4*/ 	.word	0x00009db0


	//   ....[23]....
        /*09f8*/ 	.word	0x00009f70


	//   ....[24]....
        /*09fc*/ 	.word	0x00009f80


	//   ....[25]....
        /*0a00*/ 	.word	0x0000a3d0


	//   ....[26]....
        /*0a04*/ 	.word	0x0000a3e0


	//   ....[27]....
        /*0a08*/ 	.word	0x0000a560


	//   ....[28]....
        /*0a0c*/ 	.word	0x0000a580


	//   ....[29]....
        /*0a10*/ 	.word	0x0000a710


	//   ....[30]....
        /*0a14*/ 	.word	0x0000a730


	//   ....[31]....
        /*0a18*/ 	.word	0x0000afe0


	//   ....[32]....
        /*0a1c*/ 	.word	0x0000b7f0


	//   ....[33]....
        /*0a20*/ 	.word	0x0000b800


	//   ....[34]....
        /*0a24*/ 	.word	0x0000b810


	//   ....[35]....
        /*0a28*/ 	.word	0x0000b820


	//   ....[36]....
        /*0a2c*/ 	.word	0x0000bd90


	//   ....[37]....
        /*0a30*/ 	.word	0x0000bda0


	//   ....[38]....
        /*0a34*/ 	.word	0x0000bdb0


	//   ....[39]....
        /*0a38*/ 	.word	0x0000bdc0


	//   ....[40]....
        /*0a3c*/ 	.word	0x0000c300


	//   ....[41]....
        /*0a40*/ 	.word	0x0000c310


	//   ....[42]....
        /*0a44*/ 	.word	0x0000c320


	//   ....[43]....
        /*0a48*/ 	.word	0x0000c330


	//   ....[44]....
        /*0a4c*/ 	.word	0x0000c890


	//   ....[45]....
        /*0a50*/ 	.word	0x0000c8a0


	//   ....[46]....
        /*0a54*/ 	.word	0x0000c8b0


	//   ....[47]....
        /*0a58*/ 	.word	0x0000c8c0


	//   ....[48]....
        /*0a5c*/ 	.word	0x0000ff10


	//   ....[49]....
        /*0a60*/ 	.word	0x0000ff20


	//   ....[50]....
        /*0a64*/ 	.word	0x0000ff30


	//   ....[51]....
        /*0a68*/ 	.word	0x0000ff40


	//   ....[52]....
        /*0a6c*/ 	.word	0x000103b0


	//   ....[53]....
        /*0a70*/ 	.word	0x000103c0


	//   ....[54]....
        /*0a74*/ 	.word	0x000103d0


	//   ....[55]....
        /*0a78*/ 	.word	0x000103e0


	//   ....[56]....
        /*0a7c*/ 	.word	0x00010800


	//   ....[57]....
        /*0a80*/ 	.word	0x00010810


	//   ....[58]....
        /*0a84*/ 	.word	0x00010820


	//   ....[59]....
        /*0a88*/ 	.word	0x00010830


	//   ....[60]....
        /*0a8c*/ 	.word	0x00010c70


	//   ....[61]....
        /*0a90*/ 	.word	0x00010c80


	//   ....[62]....
        /*0a94*/ 	.word	0x00010c90


	//   ....[63]....
        /*0a98*/ 	.word	0x00010ca0


	//   ....[64]....
        /*0a9c*/ 	.word	0x00017cb0


	//   ....[65]....
        /*0aa0*/ 	.word	0x00018150


	//   ....[66]....
        /*0aa4*/ 	.word	0x00018160


	//   ....[67]....
        /*0aa8*/ 	.word	0x00018210


	//   ....[68]....
        /*0aac*/ 	.word	0x00018840


	//   ....[69]....
        /*0ab0*/ 	.word	0x00018860


	//   ....[70]....
        /*0ab4*/ 	.word	0x0001d580


	//   ....[71]....
        /*0ab8*/ 	.word	0x0001da90


	//   ....[72]....
        /*0abc*/ 	.word	0x0001dae0


	//   ....[73]....
        /*0ac0*/ 	.word	0x0001de30


	//   ....[74]....
        /*0ac4*/ 	.word	0x0001e0c0


	//   ....[75]....
        /*0ac8*/ 	.word	0x0001e100


	//   ....[76]....
        /*0acc*/ 	.word	0x00022e90


	//   ....[77]....
        /*0ad0*/ 	.word	0x00022ec0


	//   ....[78]....
        /*0ad4*/ 	.word	0x00022ee0


	//   ....[79]....
        /*0ad8*/ 	.word	0x00022f00


	//   ....[80]....
        /*0adc*/ 	.word	0x000242c0


	//   ....[81]....
        /*0ae0*/ 	.word	0x000244d0


	//   ....[82]....
        /*0ae4*/ 	.word	0x000244f0


	//   ....[83]....
        /*0ae8*/ 	.word	0x00024520


	//   ....[84]....
        /*0aec*/ 	.word	0x000263c0


	//   ....[85]....
        /*0af0*/ 	.word	0x00026400


	//   ....[86]....
        /*0af4*/ 	.word	0x00026440


	//   ....[87]....
        /*0af8*/ 	.word	0x00026470


	//   ....[88]....
        /*0afc*/ 	.word	0x00026ac0


	//   ....[89]....
        /*0b00*/ 	.word	0x00026af0


	//   ....[90]....
        /*0b04*/ 	.word	0x00026c30


	//   ....[91]....
        /*0b08*/ 	.word	0x00026c50


	//   ....[92]....
        /*0b0c*/ 	.word	0x00026d90


	//   ....[93]....
        /*0b10*/ 	.word	0x00026db0


	//   ....[94]....
        /*0b14*/ 	.word	0x00026f00


	//   ....[95]....
        /*0b18*/ 	.word	0x00026f20


	//   ....[96]....
        /*0b1c*/ 	.word	0x00027860


	//   ....[97]....
        /*0b20*/ 	.word	0x00027880


	//   ....[98]....
        /*0b24*/ 	.word	0x000279d0


	//   ....[99]....
        /*0b28*/ 	.word	0x000279f0


	//   ....[100]....
        /*0b2c*/ 	.word	0x00027b30


	//   ....[101]....
        /*0b30*/ 	.word	0x00027b50


	//   ....[102]....
        /*0b34*/ 	.word	0x00027ca0


	//   ....[103]....
        /*0b38*/ 	.word	0x00027cc0


	//   ....[104]....
        /*0b3c*/ 	.word	0x00027e90


	//   ....[105]....
        /*0b40*/ 	.word	0x00028040


	//   ....[106]....
        /*0b44*/ 	.word	0x00028070


	//   ....[107]....
        /*0b48*/ 	.word	0x000280a0


	//   ....[108]....
        /*0b4c*/ 	.word	0x000280d0


	//   ....[109]....
        /*0b50*/ 	.word	0x00028100


	//   ....[110]....
        /*0b54*/ 	.word	0x00028130


	//   ....[111]....
        /*0b58*/ 	.word	0x000282a0


	//   ....[112]....
        /*0b5c*/ 	.word	0x000282d0


	//   ....[113]....
        /*0b60*/ 	.word	0x00028300


	//   ....[114]....
        /*0b64*/ 	.word	0x00028330


	//   ....[115]....
        /*0b68*/ 	.word	0x00028360


	//   ....[116]....
        /*0b6c*/ 	.word	0x00028390


	//   ....[117]....
        /*0b70*/ 	.word	0x00028420


	//   ....[118]....
        /*0b74*/ 	.word	0x00028480


	//   ....[119]....
        /*0b78*/ 	.word	0x00028510


	//   ....[120]....
        /*0b7c*/ 	.word	0x00029320


	//   ....[121]....
        /*0b80*/ 	.word	0x0002b820


	//   ....[122]....
        /*0b84*/ 	.word	0x0002b860


	//   ....[123]....
        /*0b88*/ 	.word	0x0002b890


	//   ....[124]....
        /*0b8c*/ 	.word	0x0002b940


	//   ....[125]....
        /*0b90*/ 	.word	0x0002b980


	//   ....[126]....
        /*0b94*/ 	.word	0x0002b9e0


	//   ....[127]....
        /*0b98*/ 	.word	0x0002ba20


	//   ....[128]....
        /*0b9c*/ 	.word	0x0002ba80


	//   ....[129]....
        /*0ba0*/ 	.word	0x0002baa0


	//   ....[130]....
        /*0ba4*/ 	.word	0x0002bad0


	//   ....[131]....
        /*0ba8*/ 	.word	0x0002c300


	//   ....[132]....
        /*0bac*/ 	.word	0x0002c330


	//   ....[133]....
        /*0bb0*/ 	.word	0x0002c350


	//   ....[134]....
        /*0bb4*/ 	.word	0x0002c3f0


	//   ....[135]....
        /*0bb8*/ 	.word	0x0002c400


	//   ....[136]....
        /*0bbc*/ 	.word	0x0002c4b0


	//   ....[137]....
        /*0bc0*/ 	.word	0x0002c4c0


	//   ....[138]....
        /*0bc4*/ 	.word	0x0002c570


	//   ....[139]....
        /*0bc8*/ 	.word	0x0002c580


	//   ....[140]....
        /*0bcc*/ 	.word	0x0002c630


	//   ....[141]....
        /*0bd0*/ 	.word	0x0002c640


	//   ....[142]....
        /*0bd4*/ 	.word	0x0002c6f0


	//   ....[143]....
        /*0bd8*/ 	.word	0x0002c700


	//   ....[144]....
        /*0bdc*/ 	.word	0x0002c7b0


	//   ....[145]....
        /*0be0*/ 	.word	0x0002c7c0


	//   ....[146]....
        /*0be4*/ 	.word	0x0002c800


	//   ....[147]....
        /*0be8*/ 	.word	0x0002d010


	//   ....[148]....
        /*0bec*/ 	.word	0x0002d050


	//   ....[149]....
        /*0bf0*/ 	.word	0x0002d070


	//   ....[150]....
        /*0bf4*/ 	.word	0x0002d130


	//   ....[151]....
        /*0bf8*/ 	.word	0x0002d160


	//   ....[152]....
        /*0bfc*/ 	.word	0x0002d1b0


	//   ....[153]....
        /*0c00*/ 	.word	0x0002d1e0


	//   ....[154]....
        /*0c04*/ 	.word	0x0002d230


	//   ....[155]....
        /*0c08*/ 	.word	0x0002d260


	//   ....[156]....
        /*0c0c*/ 	.word	0x0002d2d0


	//   ....[157]....
        /*0c10*/ 	.word	0x0002d5b0


	//   ....[158]....
        /*0c14*/ 	.word	0x0002d5d0


	//   ....[159]....
        /*0c18*/ 	.word	0x0002d690


	//   ....[160]....
        /*0c1c*/ 	.word	0x0002d6a0


	//   ....[161]....
        /*0c20*/ 	.word	0x0002d750


	//   ....[162]....
        /*0c24*/ 	.word	0x0002d760


	//   ....[163]....
        /*0c28*/ 	.word	0x0002d810


	//   ....[164]....
        /*0c2c*/ 	.word	0x0002d820


	//   ....[165]....
        /*0c30*/ 	.word	0x0002d830


	//   ....[166]....
        /*0c34*/ 	.word	0x0002d8e0


	//   ....[167]....
        /*0c38*/ 	.word	0x0002de60


	//   ....[168]....
        /*0c3c*/ 	.word	0x0002dea0


	//   ....[169]....
        /*0c40*/ 	.word	0x0002df30


	//   ....[170]....
        /*0c44*/ 	.word	0x0002df60


	//   ....[171]....
        /*0c48*/ 	.word	0x0002dff0


	//   ....[172]....
        /*0c4c*/ 	.word	0x0002e020


	//   ....[173]....
        /*0c50*/ 	.word	0x0002e0b0


	//   ....[174]....
        /*0c54*/ 	.word	0x0002e0e0


	//   ....[175]....
        /*0c58*/ 	.word	0x0002e0f0


	//   ....[176]....
        /*0c5c*/ 	.word	0x0002e180


	//   ....[177]....
        /*0c60*/ 	.word	0x0002e5b0


	//   ....[178]....
        /*0c64*/ 	.word	0x0002e5e0


	//   ....[179]....
        /*0c68*/ 	.word	0x0002e610


	//   ....[180]....
        /*0c6c*/ 	.word	0x0002e640


	//   ....[181]....
        /*0c70*/ 	.word	0x0002e670


	//   ....[182]....
        /*0c74*/ 	.word	0x0002e6a0


	//   ....[183]....
        /*0c78*/ 	.word	0x0002e6d0


	//   ....[184]....
        /*0c7c*/ 	.word	0x0002e700


	//   ....[185]....
        /*0c80*/ 	.word	0x0002e880


	//   ....[186]....
        /*0c84*/ 	.word	0x0002e8b0


	//   ....[187]....
        /*0c88*/ 	.word	0x0002e8e0


	//   ....[188]....
        /*0c8c*/ 	.word	0x0002e910


	//   ....[189]....
        /*0c90*/ 	.word	0x0002e940


	//   ....[190]....
        /*0c94*/ 	.word	0x0002e970


	//   ....[191]....
        /*0c98*/ 	.word	0x0002ea30


	//   ....[192]....
        /*0c9c*/ 	.word	0x0002ea50


	//   ....[193]....
        /*0ca0*/ 	.word	0x0002eac0


	//   ....[194]....
        /*0ca4*/ 	.word	0x0002f160


	//   ....[195]....
        /*0ca8*/ 	.word	0x0002f4a0


	//   ....[196]....
        /*0cac*/ 	.word	0x0002f530


	//   ....[197]....
        /*0cb0*/ 	.word	0x0002f5d0


	//   ....[198]....
        /*0cb4*/ 	.word	0x0002f660


	//   ....[199]....
        /*0cb8*/ 	.word	0x0002f700


	//   ....[200]....
        /*0cbc*/ 	.word	0x0002f790


	//   ....[201]....
        /*0cc0*/ 	.word	0x0002f880


	//   ....[202]....
        /*0cc4*/ 	.word	0x0002f910


	//   ....[203]....
        /*0cc8*/ 	.word	0x0002f9b0


	//   ....[204]....
        /*0ccc*/ 	.word	0x0002fa40


	//   ....[205]....
        /*0cd0*/ 	.word	0x0002fae0


	//   ....[206]....
        /*0cd4*/ 	.word	0x0002fb70


	//   ....[207]....
        /*0cd8*/ 	.word	0x0002fc60


	//   ....[208]....
        /*0cdc*/ 	.word	0x0002fcf0


	//   ....[209]....
        /*0ce0*/ 	.word	0x0002fd90


	//   ....[210]....
        /*0ce4*/ 	.word	0x0002fe20


	//   ....[211]....
        /*0ce8*/ 	.word	0x0002fec0


	//   ....[212]....
        /*0cec*/ 	.word	0x0002ff50


	//   ....[213]....
        /*0cf0*/ 	.word	0x00030040


	//   ....[214]....
        /*0cf4*/ 	.word	0x000300d0


	//   ....[215]....
        /*0cf8*/ 	.word	0x00030120


	//   ....[216]....
        /*0cfc*/ 	.word	0x00030170


	//   ....[217]....
        /*0d00*/ 	.word	0x00030200


	//   ....[218]....
        /*0d04*/ 	.word	0x00030290


	//   ....[219]....
        /*0d08*/ 	.word	0x000302e0


	//   ....[220]....
        /*0d0c*/ 	.word	0x00030330


	//   ....[221]....
        /*0d10*/ 	.word	0x000303c0


	//   ....[222]....
        /*0d14*/ 	.word	0x00030450


	//   ....[223]....
        /*0d18*/ 	.word	0x000304a0


	//   ....[224]....
        /*0d1c*/ 	.word	0x000304f0


	//   ....[225]....
        /*0d20*/ 	.word	0x00030580


	//   ....[226]....
        /*0d24*/ 	.word	0x00030610


	//   ....[227]....
        /*0d28*/ 	.word	0x00030660


	//   ....[228]....
        /*0d2c*/ 	.word	0x000306b0


	//   ....[229]....
        /*0d30*/ 	.word	0x00030790


	//   ....[230]....
        /*0d34*/ 	.word	0x00030820


	//   ....[231]....
        /*0d38*/ 	.word	0x00030870


	//   ....[232]....
        /*0d3c*/ 	.word	0x000308c0


	//   ....[233]....
        /*0d40*/ 	.word	0x00030950


	//   ....[234]....
        /*0d44*/ 	.word	0x000309e0


	//   ....[235]....
        /*0d48*/ 	.word	0x00030a30


	//   ....[236]....
        /*0d4c*/ 	.word	0x00030a80


	//   ....[237]....
        /*0d50*/ 	.word	0x00030b10


	//   ....[238]....
        /*0d54*/ 	.word	0x00030ba0


	//   ....[239]....
        /*0d58*/ 	.word	0x00030bf0


	//   ....[240]....
        /*0d5c*/ 	.word	0x00030c40


	//   ....[241]....
        /*0d60*/ 	.word	0x00030cd0


	//   ....[242]....
        /*0d64*/ 	.word	0x00030d60


	//   ....[243]....
        /*0d68*/ 	.word	0x00030db0


	//   ....[244]....
        /*0d6c*/ 	.word	0x00030e00


	//   ....[245]....
        /*0d70*/ 	.word	0x00031100


	//   ....[246]....
        /*0d74*/ 	.word	0x000313e0


	//   ....[247]....
        /*0d78*/ 	.word	0x000314d0


	//   ....[248]....
        /*0d7c*/ 	.word	0x000315a0


	//   ....[249]....
        /*0d80*/ 	.word	0x00031610


	//   ....[250]....
        /*0d84*/ 	.word	0x000316f0


	//   ....[251]....
        /*0d88*/ 	.word	0x000317c0


	//   ....[252]....
        /*0d8c*/ 	.word	0x000318c0


	//   ....[253]....
        /*0d90*/ 	.word	0x00031930


	//   ....[254]....
        /*0d94*/ 	.word	0x00031a20


	//   ....[255]....
        /*0d98*/ 	.word	0x00031a90


	//   ....[0]....
        /*0d9c*/ 	.word	0x00031b70


	//   ....[1]....
        /*0da0*/ 	.word	0x00031c20


	//   ....[2]....
        /*0da4*/ 	.word	0x00031c80


	//   ....[3]....
        /*0da8*/ 	.word	0x00031ce0


	//   ....[4]....
        /*0dac*/ 	.word	0x00031df0


	//   ....[5]....
        /*0db0*/ 	.word	0x00031e50


	//   ....[6]....
        /*0db4*/ 	.word	0x00031f70


	//   ....[7]....
        /*0db8*/ 	.word	0x00031fd0


	//   ....[8]....
        /*0dbc*/ 	.word	0x000320f0


	//   ....[9]....
        /*0dc0*/ 	.word	0x00032150


	//   ....[10]....
        /*0dc4*/ 	.word	0x00032270


	//   ....[11]....
        /*0dc8*/ 	.word	0x000322d0


	//   ....[12]....
        /*0dcc*/ 	.word	0x000323f0


	//   ....[13]....
        /*0dd0*/ 	.word	0x00032450


	//   ....[14]....
        /*0dd4*/ 	.word	0x00032570


	//   ....[15]....
        /*0dd8*/ 	.word	0x000325d0


	//   ....[16]....
        /*0ddc*/ 	.word	0x000326d0


	//   ....[17]....
        /*0de0*/ 	.word	0x00032800


	//   ....[18]....
        /*0de4*/ 	.word	0x000328b0


	//   ....[19]....
        /*0de8*/ 	.word	0x00032990


	//   ....[20]....
        /*0dec*/ 	.word	0x00032a80


	//   ....[21]....
        /*0df0*/ 	.word	0x00032ae0


	//   ....[22]....
        /*0df4*/ 	.word	0x00032bc0


	//   ....[23]....
        /*0df8*/ 	.word	0x00032c20


	//   ....[24]....
        /*0dfc*/ 	.word	0x00032d00


	//   ....[25]....
        /*0e00*/ 	.word	0x00032d60


	//   ....[26]....
        /*0e04*/ 	.word	0x00032e70


	//   ....[27]....
        /*0e08*/ 	.word	0x00032f60


	//   ....[28]....
        /*0e0c*/ 	.word	0x00033000


	//   ....[29]....
        /*0e10*/ 	.word	0x00033060


	//   ....[30]....
        /*0e14*/ 	.word	0x00033180


	//   ....[31]....
        /*0e18*/ 	.word	0x000331e0


	//   ....[32]....
        /*0e1c*/ 	.word	0x00033300


	//   ....[33]....
        /*0e20*/ 	.word	0x00033360


	//   ....[34]....
        /*0e24*/ 	.word	0x00033480


	//   ....[35]....
        /*0e28*/ 	.word	0x000334e0


	//   ....[36]....
        /*0e2c*/ 	.word	0x000335b0


	//   ....[37]....
        /*0e30*/ 	.word	0x00033720


	//   ....[38]....
        /*0e34*/ 	.word	0x000337e0


	//   ....[39]....
        /*0e38*/ 	.word	0x00033940


	//   ....[40]....
        /*0e3c*/ 	.word	0x000339f0


	//   ....[41]....
        /*0e40*/ 	.word	0x00033a50


	//   ....[42]....
        /*0e44*/ 	.word	0x00033b10


	//   ....[43]....
        /*0e48*/ 	.word	0x00033bf0


	//   ....[44]....
        /*0e4c*/ 	.word	0x00033d00


	//   ....[45]....
        /*0e50*/ 	.word	0x00033d60


	//   ....[46]....
        /*0e54*/ 	.word	0x00033e20


	//   ....[47]....
        /*0e58*/ 	.word	0x00033f30


	//   ....[48]....
        /*0e5c*/ 	.word	0x00033fd0


	//   ....[49]....
        /*0e60*/ 	.word	0x000340f0


	//   ....[50]....
        /*0e64*/ 	.word	0x00034160


	//   ....[51]....
        /*0e68*/ 	.word	0x000341d0


	//   ....[52]....
        /*0e6c*/ 	.word	0x00034240


	//   ....[53]....
        /*0e70*/ 	.word	0x000342b0


	//   ....[54]....
        /*0e74*/ 	.word	0x00034330


	//   ....[55]....
        /*0e78*/ 	.word	0x000343c0


	//   ....[56]....
        /*0e7c*/ 	.word	0x00034450


	//   ....[57]....
        /*0e80*/ 	.word	0x000344c0


	//   ....[58]....
        /*0e84*/ 	.word	0x00034530


	//   ....[59]....
        /*0e88*/ 	.word	0x000345a0


	//   ....[60]....
        /*0e8c*/ 	.word	0x00034620


	//   ....[61]....
        /*0e90*/ 	.word	0x00034690


	//   ....[62]....
        /*0e94*/ 	.word	0x00034730


	//   ....[63]....
        /*0e98*/ 	.word	0x000347c0


	//   ....[64]....
        /*0e9c*/ 	.word	0x000348e0


	//----- nvinfo : EIATTR_REG_RECONFIG
	.align		4
.L_325:
        /*0ea0*/ 	.byte	0x01, 0x54
	.zero		2


	//----- nvinfo : EIATTR_SYSCALL_OFFSETS
	.align		4
        /*0ea4*/ 	.byte	0x04, 0x46
        /*0ea6*/ 	.short	(.L_327 - .L_326)


	//   ....[0]....
.L_326:
        /*0ea8*/ 	.word	0x00001950


	//   ....[1]....
        /*0eac*/ 	.word	0x00001aa0


	//   ....[2]....
        /*0eb0*/ 	.word	0x0000b180


	//   ....[3]....
        /*0eb4*/ 	.word	0x0000b4b0


	//   ....[4]....
        /*0eb8*/ 	.word	0x0002ae10


	//   ....[5]....
        /*0ebc*/ 	.word	0x0002af60


	//   ....[6]....
        /*0ec0*/ 	.word	0x0002b050


	//   ....[7]....
        /*0ec4*/ 	.word	0x0002bf40


	//----- nvinfo : EIATTR_MBARRIER_INSTR_OFFSETS
	.align		4
.L_327:
        /*0ec8*/ 	.byte	0x04, 0x39
        /*0eca*/ 	.short	(.L_329 - .L_328)


	//   ....[0]....
.L_328:
        /*0ecc*/ 	.word	0x00000270
        /*0ed0*/ 	.word	0x000000ff
        /*0ed4*/ 	.word	0x00038800
        /*0ed8*/ 	.short	0x0100
        /*0eda*/ 	.byte	0x08
	.zero		1


	//   ....[1]....
        /*0edc*/ 	.word	0x00000280
        /*0ee0*/ 	.word	0x000000ff
        /*0ee4*/ 	.word	0x00038820
        /*0ee8*/ 	.short	0x0100
        /*0eea*/ 	.byte	0x08
	.zero		1


	//   ....[2]....
        /*0eec*/ 	.word	0x00000370
        /*0ef0*/ 	.word	0x000000ff
        /*0ef4*/ 	.word	0x00038830
        /*0ef8*/ 	.short	0x0100
        /*0efa*/ 	.byte	0x08
	.zero		1


	//   ....[3]....
        /*0efc*/ 	.word	0x00000380
        /*0f00*/ 	.word	0x000000ff
        /*0f04*/ 	.word	0x00038840
        /*0f08*/ 	.short	0x0100
        /*0f0a*/ 	.byte	0x08
	.zero		1


	//   ....[4]....
        /*0f0c*/ 	.word	0x00000390
        /*0f10*/ 	.word	0x000000ff
        /*0f14*/ 	.word	0x00038838
        /*0f18*/ 	.short	0x0100
        /*0f1a*/ 	.byte	0x08
	.zero		1


	//   ....[5]....
        /*0f1c*/ 	.word	0x000003a0
        /*0f20*/ 	.word	0x000000ff
        /*0f24*/ 	.word	0x00038848
        /*0f28*/ 	.short	0x0100
        /*0f2a*/ 	.byte	0x08
	.zero		1


	//   ....[6]....
        /*0f2c*/ 	.word	0x000004d0
        /*0f30*/ 	.word	0x000000ff
        /*0f34*/ 	.word	0x00038850
        /*0f38*/ 	.short	0x0100
        /*0f3a*/ 	.byte	0x08
	.zero		1


	//   ....[7]....
        /*0f3c*/ 	.word	0x000004e0
        /*0f40*/ 	.word	0x000000ff
        /*0f44*/ 	.word	0x00038860
        /*0f48*/ 	.short	0x0100
        /*0f4a*/ 	.byte	0x08
	.zero		1


	//   ....[8]....
        /*0f4c*/ 	.word	0x000004f0
        /*0f50*/ 	.word	0x000000ff
        /*0f54*/ 	.word	0x00038858
        /*0f58*/ 	.short	0x0100
        /*0f5a*/ 	.byte	0x08
	.zero		1


	//   ....[9]....
        /*0f5c*/ 	.word	0x00000500
        /*0f60*/ 	.word	0x000000ff
        /*0f64*/ 	.word	0x00038868
        /*0f68*/ 	.short	0x0100
        /*0f6a*/ 	.byte	0x08
	.zero		1


	//   ....[10]....
        /*0f6c*/ 	.word	0x000005f0
        /*0f70*/ 	.word	0x000000ff
        /*0f74*/ 	.word	0x00038870
        /*0f78*/ 	.short	0x0100
        /*0f7a*/ 	.byte	0x06
	.zero		1


	//   ....[11]....
        /*0f7c*/ 	.word	0x00000600
        /*0f80*/ 	.word	0x000000ff
        /*0f84*/ 	.word	0x00038880
        /*0f88*/ 	.short	0x0100
        /*0f8a*/ 	.byte	0x06
	.zero		1


	//   ....[12]....
        /*0f8c*/ 	.word	0x00000610
        /*0f90*/ 	.word	0x000000ff
        /*0f94*/ 	.word	0x00038878
        /*0f98*/ 	.short	0x0100
        /*0f9a*/ 	.byte	0x06
	.zero		1


	//   ....[13]....
        /*0f9c*/ 	.word	0x00000620
        /*0fa0*/ 	.word	0x000000ff
        /*0fa4*/ 	.word	0x00038888
        /*0fa8*/ 	.short	0x0100
        /*0faa*/ 	.byte	0x06
	.zero		1


	//   ....[14]....
        /*0fac*/ 	.word	0x00000750
        /*0fb0*/ 	.word	0x000000ff
        /*0fb4*/ 	.word	0x00038890
        /*0fb8*/ 	.short	0x0100
        /*0fba*/ 	.byte	0x08
	.zero		1


	//   ....[15]....
        /*0fbc*/ 	.word	0x00000760
        /*0fc0*/ 	.word	0x000000ff
        /*0fc4*/ 	.word	0x000388a0
        /*0fc8*/ 	.short	0x0100
        /*0fca*/ 	.byte	0x08
	.zero		1


	//   ....[16]....
        /*0fcc*/ 	.word	0x00000770
        /*0fd0*/ 	.word	0x000000ff
        /*0fd4*/ 	.word	0x00038898
        /*0fd8*/ 	.short	0x0100
        /*0fda*/ 	.byte	0x08
	.zero		1


	//   ....[17]....
        /*0fdc*/ 	.word	0x00000780
        /*0fe0*/ 	.word	0x000000ff
        /*0fe4*/ 	.word	0x000388a8
        /*0fe8*/ 	.short	0x0100
        /*0fea*/ 	.byte	0x08
	.zero		1


	//   ....[18]....
        /*0fec*/ 	.word	0x000008b0
        /*0ff0*/ 	.word	0x000000ff
        /*0ff4*/ 	.word	0x000388b0
        /*0ff8*/ 	.short	0x0100
        /*0ffa*/ 	.byte	0x08
	.zero		1


	//   ....[19]....
        /*0ffc*/ 	.word	0x000008c0
        /*1000*/ 	.word	0x000000ff
        /*1004*/ 	.word	0x000388c0
        /*1008*/ 	.short	0x0100
        /*100a*/ 	.byte	0x08
	.zero		1


	//   ....[20]....
        /*100c*/ 	.word	0x000008d0
        /*1010*/ 	.word	0x000000ff
        /*1014*/ 	.word	0x000388b8
        /*1018*/ 	.short	0x0100
        /*101a*/ 	.byte	0x08
	.zero		1


	//   ....[21]....
        /*101c*/ 	.word	0x000008e0
        /*1020*/ 	.word	0x000000ff
        /*1024*/ 	.word	0x000388c8
        /*1028*/ 	.short	0x0100
        /*102a*/ 	.byte	0x08
	.zero		1


	//   ....[22]....
        /*102c*/ 	.word	0x000035b0
        /*1030*/ 	.word	0x00000059
        /*1034*/ 	.word	0x00038890
        /*1038*/ 	.short	0x010a
        /*103a*/ 	.byte	0x3f
	.zero		1


	//   ....[23]....
        /*103c*/ 	.word	0x00006af0
        /*1040*/ 	.word	0x00000059
        /*1044*/ 	.word	0x00038890
        /*1048*/ 	.short	0x010a
        /*104a*/ 	.byte	0x3f
	.zero		1


	//   ....[24]....
        /*104c*/ 	.word	0x00009a20
        /*1050*/ 	.word	0x00000059
        /*1054*/ 	.word	0x00038890
        /*1058*/ 	.short	0x010a
        /*105a*/ 	.byte	0x3f
	.zero		1


	//   ....[25]....
        /*105c*/ 	.word	0x0000a1f0
        /*1060*/ 	.word	0x0000000b
        /*1064*/ 	.word	0x00000000
        /*1068*/ 	.short	0x0101
        /*106a*/ 	.byte	0x3f
	.zero		1


	//   ....[26]....
        /*106c*/ 	.word	0x0000a230
        /*1070*/ 	.word	0x00000059
        /*1074*/ 	.word	0x000388b0
        /*1078*/ 	.short	0x010a
        /*107a*/ 	.byte	0x3f
	.zero		1


	//   ....[27]....
        /*107c*/ 	.word	0x0000a970
        /*1080*/ 	.word	0x00000059
        /*1084*/ 	.word	0x00000000
        /*1088*/ 	.short	0x0101
        /*108a*/ 	.byte	0x3f
	.zero		1


	//   ....[28]....
        /*108c*/ 	.word	0x0000b210
        /*1090*/ 	.word	0x00000016
        /*1094*/ 	.word	0x00038800
        /*1098*/ 	.short	0x010a
        /*109a*/ 	.byte	0x3f
	.zero		1


	//   ....[29]....
        /*109c*/ 	.word	0x0000b260
        /*10a0*/ 	.word	0x00000016
        /*10a4*/ 	.word	0x00038800
        /*10a8*/ 	.short	0x010a
        /*10aa*/ 	.byte	0x3f
	.zero		1


	//   ....[30]....
        /*10ac*/ 	.word	0x0000ccb0
        /*10b0*/ 	.word	0x00000016
        /*10b4*/ 	.word	0x00038800
        /*10b8*/ 	.short	0x010a
        /*10ba*/ 	.byte	0x3f
	.zero		1


	//   ....[31]....
        /*10bc*/ 	.word	0x00010f80
        /*10c0*/ 	.word	0x00000016
        /*10c4*/ 	.word	0x00038800
        /*10c8*/ 	.short	0x010a
        /*10ca*/ 	.byte	0x3f
	.zero		1


	//   ....[32]....
        /*10cc*/ 	.word	0x000148c0
        /*10d0*/ 	.word	0x00000000
        /*10d4*/ 	.word	0x00038830
        /*10d8*/ 	.short	0x010a
        /*10da*/ 	.byte	0x3f
	.zero		1


	//   ....[33]....
        /*10dc*/ 	.word	0x00014900
        /*10e0*/ 	.word	0x00000000
        /*10e4*/ 	.word	0x00038830
        /*10e8*/ 	.short	0x010a
        /*10ea*/ 	.byte	0x3f
	.zero		1


	//   ....[34]....
        /*10ec*/ 	.word	0x00018b50
        /*10f0*/ 	.word	0x00000000
        /*10f4*/ 	.word	0x00000000
        /*10f8*/ 	.short	0x0101
        /*10fa*/ 	.byte	0x3f
	.zero		1


	//   ....[35]....
        /*10fc*/ 	.word	0x00019740
        /*1100*/ 	.word	0x00000009
        /*1104*/ 	.word	0x00038830
        /*1108*/ 	.short	0x010a
        /*110a*/ 	.byte	0x3f
	.zero		1


	//   ....[36]....
        /*110c*/ 	.word	0x000197d0
        /*1110*/ 	.word	0x00000009
        /*1114*/ 	.word	0x00038830
        /*1118*/ 	.short	0x010a
        /*111a*/ 	.byte	0x3f
	.zero		1


	//   ....[37]....
        /*111c*/ 	.word	0x0001ced0
        /*1120*/ 	.word	0x00000007
        /*1124*/ 	.word	0x00038850
        /*1128*/ 	.short	0x010a
        /*112a*/ 	.byte	0x3f
	.zero		1


	//   ....[38]....
        /*112c*/ 	.word	0x0001cf20
        /*1130*/ 	.word	0x00000007
        /*1134*/ 	.word	0x00038850
        /*1138*/ 	.short	0x010a
        /*113a*/ 	.byte	0x3f
	.zero		1


	//   ....[39]....
        /*113c*/ 	.word	0x0001e390
        /*1140*/ 	.word	0x00000009
        /*1144*/ 	.word	0x00000000
        /*1148*/ 	.short	0x0101
        /*114a*/ 	.byte	0x3f
	.zero		1


	//   ....[40]....
        /*114c*/ 	.word	0x0001e980
        /*1150*/ 	.word	0x00000007
        /*1154*/ 	.word	0x00000000
        /*1158*/ 	.short	0x0101
        /*115a*/ 	.byte	0x3f
	.zero		1


	//   ....[41]....
        /*115c*/ 	.word	0x0001ec30
        /*1160*/ 	.word	0x00000003
        /*1164*/ 	.word	0x00038830
        /*1168*/ 	.short	0x010a
        /*116a*/ 	.byte	0x3f
	.zero		1


	//   ....[42]....
        /*116c*/ 	.word	0x0001ecc0
        /*1170*/ 	.word	0x00000003
        /*1174*/ 	.word	0x00038830
        /*1178*/ 	.short	0x010a
        /*117a*/ 	.byte	0x3f
	.zero		1


	//   ....[43]....
        /*117c*/ 	.word	0x000223c0
        /*1180*/ 	.word	0x00000006
        /*1184*/ 	.word	0x00038850
        /*1188*/ 	.short	0x010a
        /*118a*/ 	.byte	0x3f
	.zero		1


	//   ....[44]....
        /*118c*/ 	.word	0x00022410
        /*1190*/ 	.word	0x00000006
        /*1194*/ 	.word	0x00038850
        /*1198*/ 	.short	0x010a
        /*119a*/ 	.byte	0x3f
	.zero		1


	//   ....[45]....
        /*119c*/ 	.word	0x000231c0
        /*11a0*/ 	.word	0x000000a0
        /*11a4*/ 	.word	0x00000000
        /*11a8*/ 	.short	0x0101
        /*11aa*/ 	.byte	0x3f
	.zero		1


	//   ....[46]....
        /*11ac*/ 	.word	0x00023800
        /*11b0*/ 	.word	0x00000006
        /*11b4*/ 	.word	0x00000000
        /*11b8*/ 	.short	0x0101
        /*11ba*/ 	.byte	0x3f
	.zero		1


	//   ....[47]....
        /*11bc*/ 	.word	0x000241c0
        /*11c0*/ 	.word	0x00000008
        /*11c4*/ 	.word	0x00038850
        /*11c8*/ 	.short	0x010a
        /*11ca*/ 	.byte	0x3f
	.zero		1


	//   ....[48]....
        /*11cc*/ 	.word	0x00024260
        /*11d0*/ 	.word	0x00000008
        /*11d4*/ 	.word	0x00038850
        /*11d8*/ 	.short	0x010a
        /*11da*/ 	.byte	0x3f
	.zero		1


	//   ....[49]....
        /*11dc*/ 	.word	0x00024720
        /*11e0*/ 	.word	0x000000e5
        /*11e4*/ 	.word	0x00000000
        /*11e8*/ 	.short	0x0101
        /*11ea*/ 	.byte	0x3f
	.zero		1


	//   ....[50]....
        /*11ec*/ 	.word	0x00026ae0
        /*11f0*/ 	.word	0x00000000
        /*11f4*/ 	.word	0x00000000
        /*11f8*/ 	.short	0x0101
        /*11fa*/ 	.byte	0x3f
	.zero		1


	//   ....[51]....
        /*11fc*/ 	.word	0x00029400
        /*1200*/ 	.word	0x00000016
        /*1204*/ 	.word	0x00038820
        /*1208*/ 	.short	0x010a
        /*120a*/ 	.byte	0x3f
	.zero		1


	//   ....[52]....
        /*120c*/ 	.word	0x00029490
        /*1210*/ 	.word	0x0000000b
        /*1214*/ 	.word	0x000388a0
        /*1218*/ 	.short	0x010a
        /*121a*/ 	.byte	0x3f
	.zero		1


	//   ....[53]....
        /*121c*/ 	.word	0x000299e0
        /*1220*/ 	.word	0x0000000b
        /*1224*/ 	.word	0x000388c0
        /*1228*/ 	.short	0x010a
        /*122a*/ 	.byte	0x3f
	.zero		1


	//   ....[54]....
        /*122c*/ 	.word	0x00029fe0
        /*1230*/ 	.word	0x0000000a
        /*1234*/ 	.word	0x000388a0
        /*1238*/ 	.short	0x010a
        /*123a*/ 	.byte	0x3f
	.zero		1


	//   ....[55]....
        /*123c*/ 	.word	0x0002a520
        /*1240*/ 	.word	0x0000000a
        /*1244*/ 	.word	0x000388c0
        /*1248*/ 	.short	0x010a
        /*124a*/ 	.byte	0x3f
	.zero		1


	//   ....[56]....
        /*124c*/ 	.word	0x0002b630
        /*1250*/ 	.word	0x00000005
        /*1254*/ 	.word	0x00038840
        /*1258*/ 	.short	0x010a
        /*125a*/ 	.byte	0x3f
	.zero		1


	//   ....[57]....
        /*125c*/ 	.word	0x0002bc40
        /*1260*/ 	.word	0x00000005
        /*1264*/ 	.word	0x00038830
        /*1268*/ 	.short	0x0107
        /*126a*/ 	.byte	0x3f
	.zero		1


	//   ....[58]....
        /*126c*/ 	.word	0x0002bd10
        /*1270*/ 	.word	0x00000005
        /*1274*/ 	.word	0x00038830
        /*1278*/ 	.short	0x0101
        /*127a*/ 	.byte	0x3f
	.zero		1


	//   ....[59]....
        /*127c*/ 	.word	0x0002c940
        /*1280*/ 	.word	0x00000016
        /*1284*/ 	.word	0x00038800
        /*1288*/ 	.short	0x0107
        /*128a*/ 	.byte	0x3f
	.zero		1


	//   ....[60]....
        /*128c*/ 	.word	0x0002ca40
        /*1290*/ 	.word	0x00000016
        /*1294*/ 	.word	0x00038800
        /*1298*/ 	.short	0x0101
        /*129a*/ 	.byte	0x3f
	.zero		1


	//   ....[61]....
        /*129c*/ 	.word	0x0002ca60
        /*12a0*/ 	.word	0x00000016
        /*12a4*/ 	.word	0x00038820
        /*12a8*/ 	.short	0x010a
        /*12aa*/ 	.byte	0x3f
	.zero		1


	//   ....[62]....
        /*12ac*/ 	.word	0x0002ce60
        /*12b0*/ 	.word	0x00000006
        /*12b4*/ 	.word	0x00038840
        /*12b8*/ 	.short	0x010a
        /*12ba*/ 	.byte	0x3f
	.zero		1


	//   ....[63]....
        /*12bc*/ 	.word	0x0002d3e0
        /*12c0*/ 	.word	0x00000006
        /*12c4*/ 	.word	0x00038830
        /*12c8*/ 	.short	0x0107
        /*12ca*/ 	.byte	0x3f
	.zero		1


	//   ....[64]....
        /*12cc*/ 	.word	0x0002d490
        /*12d0*/ 	.word	0x00000006
        /*12d4*/ 	.word	0x00038830
        /*12d8*/ 	.short	0x0101
        /*12da*/ 	.byte	0x3f
	.zero		1


	//   ....[65]....
        /*12dc*/ 	.word	0x0002d4f0
        /*12e0*/ 	.word	0x00000006
        /*12e4*/ 	.word	0x00038860
        /*12e8*/ 	.short	0x010a
        /*12ea*/ 	.byte	0x3f
	.zero		1


	//   ....[66]....
        /*12ec*/ 	.word	0x0002d9f0
        /*12f0*/ 	.word	0x00000006
        /*12f4*/ 	.word	0x00038850
        /*12f8*/ 	.short	0x0107
        /*12fa*/ 	.byte	0x3f
	.zero		1


	//   ....[67]....
        /*12fc*/ 	.word	0x0002dbb0
        /*1300*/ 	.word	0x00000006
        /*1304*/ 	.word	0x00038850
        /*1308*/ 	.short	0x0101
        /*130a*/ 	.byte	0x3f
	.zero		1


	//   ....[68]....
        /*130c*/ 	.word	0x0002ddb0
        /*1310*/ 	.word	0x00000004
        /*1314*/ 	.word	0x00038860
        /*1318*/ 	.short	0x010a
        /*131a*/ 	.byte	0x3f
	.zero		1


	//   ....[69]....
        /*131c*/ 	.word	0x0002e300
        /*1320*/ 	.word	0x00000004
        /*1324*/ 	.word	0x00038850
        /*1328*/ 	.short	0x0107
        /*132a*/ 	.byte	0x3f
	.zero		1


	//   ....[70]....
        /*132c*/ 	.word	0x0002e3b0
        /*1330*/ 	.word	0x00000004
        /*1334*/ 	.word	0x00038850
        /*1338*/ 	.short	0x0101
        /*133a*/ 	.byte	0x3f
	.zero		1


	//   ....[71]....
        /*133c*/ 	.word	0x0002f0e0
        /*1340*/ 	.word	0x00000005
        /*1344*/ 	.word	0x00038820
        /*1348*/ 	.short	0x010a
        /*134a*/ 	.byte	0x3f
	.zero		1


	//   ....[72]....
        /*134c*/ 	.word	0x0002f270
        /*1350*/ 	.word	0x00000003
        /*1354*/ 	.word	0x00038840
        /*1358*/ 	.short	0x010a
        /*135a*/ 	.byte	0x3f
	.zero		1


	//   ....[73]....
        /*135c*/ 	.word	0x0002f310
        /*1360*/ 	.word	0x0000001b
        /*1364*/ 	.word	0x00038840
        /*1368*/ 	.short	0x010a
        /*136a*/ 	.byte	0x3f
	.zero		1


	//   ....[74]....
        /*136c*/ 	.word	0x0002f350
        /*1370*/ 	.word	0x00000003
        /*1374*/ 	.word	0x00038860
        /*1378*/ 	.short	0x010a
        /*137a*/ 	.byte	0x3f
	.zero		1


	//   ....[75]....
        /*137c*/ 	.word	0x0002f390
        /*1380*/ 	.word	0x0000001b
        /*1384*/ 	.word	0x00038860
        /*1388*/ 	.short	0x010a
        /*138a*/ 	.byte	0x3f
	.zero		1


	//   ....[76]....
        /*138c*/ 	.word	0x0002f3f0
        /*1390*/ 	.word	0x00000059
        /*1394*/ 	.word	0x00038890
        /*1398*/ 	.short	0x010a
        /*139a*/ 	.byte	0x3f
	.zero		1


	//   ....[77]....
        /*139c*/ 	.word	0x0002f7d0
        /*13a0*/ 	.word	0x00000059
        /*13a4*/ 	.word	0x00038890
        /*13a8*/ 	.short	0x010a
        /*13aa*/ 	.byte	0x3f
	.zero		1


	//   ....[78]....
        /*13ac*/ 	.word	0x0002fbb0
        /*13b0*/ 	.word	0x00000059
        /*13b4*/ 	.word	0x00038890
        /*13b8*/ 	.short	0x010a
        /*13ba*/ 	.byte	0x3f
	.zero		1


	//   ....[79]....
        /*13bc*/ 	.word	0x0002ff90
        /*13c0*/ 	.word	0x00000059
        /*13c4*/ 	.word	0x000388b0
        /*13c8*/ 	.short	0x010a
        /*13ca*/ 	.byte	0x3f
	.zero		1


	//   ....[80]....
        /*13cc*/ 	.word	0x000306e0
        /*13d0*/ 	.word	0x00000016
        /*13d4*/ 	.word	0x00038800
        /*13d8*/ 	.short	0x010a
        /*13da*/ 	.byte	0x3f
	.zero		1


	//   ....[81]....
        /*13dc*/ 	.word	0x00030e40
        /*13e0*/ 	.word	0x00000016
        /*13e4*/ 	.word	0x00038800
        /*13e8*/ 	.short	0x010a
        /*13ea*/ 	.byte	0x3f
	.zero		1


	//   ....[82]....
        /*13ec*/ 	.word	0x00030e90
        /*13f0*/ 	.word	0x00000000
        /*13f4*/ 	.word	0x00038830
        /*13f8*/ 	.short	0x010a
        /*13fa*/ 	.byte	0x3f
	.zero		1


	//   ....[83]....
        /*13fc*/ 	.word	0x00030ee0
        /*1400*/ 	.word	0x00000009
        /*1404*/ 	.word	0x00038830
        /*1408*/ 	.short	0x010a
        /*140a*/ 	.byte	0x3f
	.zero		1


	//   ....[84]....
        /*140c*/ 	.word	0x00030f30
        /*1410*/ 	.word	0x00000007
        /*1414*/ 	.word	0x00038850
        /*1418*/ 	.short	0x010a
        /*141a*/ 	.byte	0x3f
	.zero		1


	//   ....[85]....
        /*141c*/ 	.word	0x00030f80
        /*1420*/ 	.word	0x00000003
        /*1424*/ 	.word	0x00038830
        /*1428*/ 	.short	0x010a
        /*142a*/ 	.byte	0x3f
	.zero		1


	//   ....[86]....
        /*142c*/ 	.word	0x00030fd0
        /*1430*/ 	.word	0x00000006
        /*1434*/ 	.word	0x00038850
        /*1438*/ 	.short	0x010a
        /*143a*/ 	.byte	0x3f
	.zero		1


	//   ....[87]....
        /*143c*/ 	.word	0x00031020
        /*1440*/ 	.word	0x00000008
        /*1444*/ 	.word	0x00038850
        /*1448*/ 	.short	0x010a
        /*144a*/ 	.byte	0x3f
	.zero		1


	//   ....[88]....
        /*144c*/ 	.word	0x000311c0
        /*1450*/ 	.word	0x00000016
        /*1454*/ 	.word	0x00038820
        /*1458*/ 	.short	0x010a
        /*145a*/ 	.byte	0x3f
	.zero		1


	//   ....[89]....
        /*145c*/ 	.word	0x00031210
        /*1460*/ 	.word	0x0000000b
        /*1464*/ 	.word	0x000388a0
        /*1468*/ 	.short	0x010a
        /*146a*/ 	.byte	0x3f
	.zero		1


	//   ....[90]....
        /*146c*/ 	.word	0x00031260
        /*1470*/ 	.word	0x0000000b
        /*1474*/ 	.word	0x000388c0
        /*1478*/ 	.short	0x010a
        /*147a*/ 	.byte	0x3f
	.zero		1


	//   ....[91]....
        /*147c*/ 	.word	0x000312b0
        /*1480*/ 	.word	0x0000000a
        /*1484*/ 	.word	0x000388a0
        /*1488*/ 	.short	0x010a
        /*148a*/ 	.byte	0x3f
	.zero		1


	//   ....[92]....
        /*148c*/ 	.word	0x00031300
        /*1490*/ 	.word	0x0000000a
        /*1494*/ 	.word	0x000388c0
        /*1498*/ 	.short	0x010a
        /*149a*/ 	.byte	0x3f
	.zero		1


	//   ....[93]....
        /*149c*/ 	.word	0x00031420
        /*14a0*/ 	.word	0x00000005
        /*14a4*/ 	.word	0x00038840
        /*14a8*/ 	.short	0x010a
        /*14aa*/ 	.byte	0x3f
	.zero		1


	//   ....[94]....
        /*14ac*/ 	.word	0x00032700
        /*14b0*/ 	.word	0x00000016
        /*14b4*/ 	.word	0x00038820
        /*14b8*/ 	.short	0x010a
        /*14ba*/ 	.byte	0x3f
	.zero		1


	//   ....[95]....
        /*14bc*/ 	.word	0x00032750
        /*14c0*/ 	.word	0x00000006
        /*14c4*/ 	.word	0x00038840
        /*14c8*/ 	.short	0x010a
        /*14ca*/ 	.byte	0x3f
	.zero		1


	//   ....[96]....
        /*14cc*/ 	.word	0x00032eb0
        /*14d0*/ 	.word	0x00000006
        /*14d4*/ 	.word	0x00038860
        /*14d8*/ 	.short	0x010a
        /*14da*/ 	.byte	0x3f
	.zero		1


	//   ....[97]....
        /*14dc*/ 	.word	0x00033670
        /*14e0*/ 	.word	0x00000004
        /*14e4*/ 	.word	0x00038860
        /*14e8*/ 	.short	0x010a
        /*14ea*/ 	.byte	0x3f
	.zero		1


	//   ....[98]....
        /*14ec*/ 	.word	0x00034800
        /*14f0*/ 	.word	0x00000005
        /*14f4*/ 	.word	0x00038820
        /*14f8*/ 	.short	0x010a
        /*14fa*/ 	.byte	0x3f
	.zero		1


	//   ....[99]....
        /*14fc*/ 	.word	0x000349a0
        /*1500*/ 	.word	0x00000003
        /*1504*/ 	.word	0x00038840
        /*1508*/ 	.short	0x010a
        /*150a*/ 	.byte	0x3f
	.zero		1


	//   ....[100]....
        /*150c*/ 	.word	0x000349f0
        /*1510*/ 	.word	0x0000001b
        /*1514*/ 	.word	0x00038840
        /*1518*/ 	.short	0x010a
        /*151a*/ 	.byte	0x3f
	.zero		1


	//   ....[101]....
        /*151c*/ 	.word	0x00034a40
        /*1520*/ 	.word	0x00000003
        /*1524*/ 	.word	0x00038860
        /*1528*/ 	.short	0x010a
        /*152a*/ 	.byte	0x3f
	.zero		1


	//----- nvinfo : EIATTR_NUM_MBARRIERS
	.align		4
.L_329:
        /*152c*/ 	.byte	0x03, 0x38
        /*152e*/ 	.short	0x0016


	//----- nvinfo : EIATTR_EXIT_INSTR_OFFSETS
	.align		4
        /*1530*/ 	.byte	0x04, 0x1c
        /*1532*/ 	.short	(.L_331 - .L_330)


	//   ....[0]....
.L_330:
        /*1534*/ 	.word	0x0002f3e0


	//----- nvinfo : EIATTR_MAX_THREADS
	.align		4
.L_331:
        /*1538*/ 	.byte	0x04, 0x05
        /*153a*/ 	.short	(.L_333 - .L_332)
.L_332:
        /*153c*/ 	.word	0x00000180
        /*1540*/ 	.word	0x00000001
        /*1544*/ 	.word	0x00000001


	//----- nvinfo : EIATTR_CRS_STACK_SIZE
	.align		4
.L_333:
        /*1548*/ 	.byte	0x04, 0x1e
        /*154a*/ 	.short	(.L_335 - .L_334)
.L_334:
        /*154c*/ 	.word	0x00000000


	//----- nvinfo : EIATTR_CBANK_PARAM_SIZE
	.align		4
.L_335:
        /*1550*/ 	.byte	0x03, 0x19
        /*1552*/ 	.short	0x0af0


	//----- nvinfo : EIATTR_PARAM_CBANK
	.align		4
        /*1554*/ 	.byte	0x04, 0x0a
        /*1556*/ 	.short	(.L_337 - .L_336)
	.align		4
.L_336:
        /*1558*/ 	.word	index@(.nv.constant0._ZN7cutlass13device_kernelIN5flash11enable_sm90INS1_16FlashAttnFwdSm90INS1_25CollectiveMainloopFwdSm90ILi2EN4cute5tupleIJNS5_1CILi1EEES8_S8_EEENS6_IJNS7_ILi128EEENS7_ILi80EEENS7_ILi256EEEEEELi256ENS_6half_tEfNS_4arch4Sm90ELb1ELb0ELb1ELb1ELb1ELb1ELb0ELb1ELb1ELb1ELb0ELb0EEENS1_21CollectiveEpilogueFwdINS6_IJSA_SC_SB_EEES9_SE_SG_Li256ELb1ELb1ELb0ELb0EEENS1_36VarlenDynamicPersistentTileSchedulerILi128ELi80ELi256ELi128ELb0ELb1ELb1ELb1ELb1ELb1EEEEEEEEEvNT_6ParamsE)
        /*155c*/ 	.short	0x0210
        /*155e*/ 	.short	0x0af0


	//----- nvinfo : EIATTR_SW_WAR
	.align		4
.L_337:
        /*1560*/ 	.byte	0x04, 0x36
        /*1562*/ 	.short	(.L_339 - .L_338)
.L_338:
        /*1564*/ 	.word	0x00000008
.L_339:


//--------------------- .nv.callgraph             --------------------------
	.section	.nv.callgraph,"",@"SHT_CUDA_CALLGRAPH"
	.align	4
	.sectionentsize	8
	.align		4
        /*0000*/ 	.word	0x00000000
	.align		4
        /*0004*/ 	.word	0xffffffff
	.align		4
        /*0008*/ 	.word	index@(_ZN7cutlass13device_kernelIN5flash11enable_sm90INS1_16FlashAttnFwdSm90INS1_25CollectiveMainloopFwdSm90ILi2EN4cute5tupleIJNS5_1CILi1EEES8_S8_EEENS6_IJNS7_ILi128EEENS7_ILi80EEENS7_ILi256EEEEEELi256ENS_6half_tEfNS_4arch4Sm90ELb0ELb0ELb1ELb0ELb1ELb0ELb0ELb1ELb1ELb1ELb0ELb0EEENS1_21CollectiveEpilogueFwdINS6_IJSA_SC_SB_EEES9_SE_SG_Li256ELb0ELb1ELb0ELb0EEENS1_29StaticPersistentTileSchedulerILb0EEEEEEEEEvNT_6ParamsE)
	.align		4
        /*000c*/ 	.word	index@(__assertfail)
	.align		4
        /*0010*/ 	.word	index@(_ZN7cutlass13device_kernelIN5flash11enable_sm90INS1_16FlashAttnFwdSm90INS1_25CollectiveMainloopFwdSm90ILi2EN4cute5tupleIJNS5_1CILi1EEES8_S8_EEENS6_IJNS7_ILi128EEENS7_ILi80EEENS7_ILi256EEEEEELi256ENS_6half_tEfNS_4arch4Sm90ELb0ELb0ELb1ELb1ELb1ELb0ELb0ELb1ELb1ELb1ELb0ELb0EEENS1_21CollectiveEpilogueFwdINS6_IJSA_SC_SB_EEES9_SE_SG_Li256ELb1ELb1ELb0ELb0EEENS1_36VarlenDynamicPersistentTileSchedulerILi128ELi80ELi256ELi128ELb0ELb1ELb1ELb0ELb1ELb1EEEEEEEEEvNT_6ParamsE)
	.align		4
        /*0014*/ 	.word	index@(__assertfail)
	.align		4
        /*0018*/ 	.word	index@(_ZN7cutlass13device_kernelIN5flash11enable_sm90INS1_16FlashAttnFwdSm90INS1_25CollectiveMainloopFwdSm90ILi2EN4cute5tupleIJNS5_1CILi1EEES8_S8_EEENS6_IJNS7_ILi128EEENS7_ILi80EEENS7_ILi256EEEEEELi256ENS_6half_tEfNS_4arch4Sm90ELb0ELb0ELb1ELb1ELb1ELb1ELb0ELb1ELb1ELb1ELb0ELb0EEENS1_21CollectiveEpilogueFwdINS6_IJSA_SC_SB_EEES9_SE_SG_Li256ELb1ELb1ELb0ELb0EEENS1_36VarlenDynamicPersistentTileSchedulerILi128ELi80ELi256ELi128ELb0ELb1ELb1ELb0ELb1ELb1EEEEEEEEEvNT_6ParamsE)
	.align		4
        /*001c*/ 	.word	index@(__assertfail)
	.align		4
        /*0020*/ 	.word	index@(_ZN7cutlass13device_kernelIN5flash11enable_sm90INS1_16FlashAttnFwdSm90INS1_25CollectiveMainloopFwdSm90ILi2EN4cute5tupleIJNS5_1CILi1EEES8_S8_EEENS6_IJNS7_ILi128EEENS7_ILi64EEENS7_ILi256EEEEEELi256ENS_6half_tEfNS_4arch4Sm90ELb0ELb1ELb1ELb0ELb1ELb0ELb0ELb1ELb1ELb1ELb0ELb0EEENS1_21CollectiveEpilogueFwdINS6_IJSA_SC_SB_EEES9_SE_SG_Li256ELb0ELb1ELb0ELb0EEENS1_30DynamicPersistentTileSchedulerILi256ELi128ELb0ELb1ELb1EEEEEEEEEvNT_6ParamsE)
	.align		4
        /*0024*/ 	.word	index@(__assertfail)
	.align		4
        /*0028*/ 	.word	index@(_ZN7cutlass13device_kernelIN5flash11enable_sm90INS1_16FlashAttnFwdSm90INS1_25CollectiveMainloopFwdSm90ILi2EN4cute5tupleIJNS5_1CILi1EEES8_S8_EEENS6_IJNS7_ILi128EEENS7_ILi64EEENS7_ILi256EEEEEELi256ENS_6half_tEfNS_4arch4Sm90ELb0ELb1ELb1ELb1ELb1ELb0ELb0ELb1ELb1ELb1ELb0ELb0EEENS1_21CollectiveEpilogueFwdINS6_IJSA_SC_SB_EEES9_SE_SG_Li256ELb1ELb1ELb0ELb0EEENS1_36VarlenDynamicPersistentTileSchedulerILi128ELi64ELi256ELi128ELb0ELb1ELb1ELb1ELb0ELb1EEEEEEEEEvNT_6ParamsE)
	.align		4
        /*002c*/ 	.word	index@(__assertfail)
	.align		4
        /*0030*/ 	.word	index@(_ZN7cutlass13device_kernelIN5flash11enable_sm90INS1_16FlashAttnFwdSm90INS1_25CollectiveMainloopFwdSm90ILi2EN4cute5tupleIJNS5_1CILi1EEES8_S8_EEENS6_IJNS7_ILi128EEENS7_ILi64EEENS7_ILi256EEEEEELi256ENS_6half_tEfNS_4arch4Sm90ELb0ELb1ELb1ELb1ELb1ELb1ELb0ELb1ELb1ELb1ELb0ELb0EEENS1_21CollectiveEpilogueFwdINS6_IJSA_SC_SB_EEES9_SE_SG_Li256ELb1ELb1ELb0ELb0EEENS1_36VarlenDynamicPersistentTileSchedulerILi128ELi64ELi256ELi128ELb0ELb1ELb1ELb1ELb0ELb1EEEEEEEEEvNT_6ParamsE)
	.align		4
        /*0034*/ 	.word	index@(__assertfail)
	.align		4
        /*0038*/ 	.word	index@(_ZN7cutlass13device_kernelIN5flash11enable_sm90INS1_16FlashAttnFwdSm90INS1_25CollectiveMainloopFwdSm90ILi2EN4cute5tupleIJNS5_1CILi1EEES8_S8_EEENS6_IJNS7_ILi128EEENS7_ILi80EEENS7_ILi256EEEEEELi256ENS_6half_tEfNS_4arch4Sm90ELb1ELb0ELb1ELb0ELb1ELb0ELb0ELb1ELb1ELb1ELb0ELb0EEENS1_21CollectiveEpilogueFwdINS6_IJSA_SC_SB_EEES9_SE_SG_Li256ELb0ELb1ELb0ELb0EEENS1_30DynamicPersistentTileSchedulerILi256ELi128ELb0ELb1ELb1EEEEEEEEEvNT_6ParamsE)
	.align		4
        /*003c*/ 	.word	index@(__assertfail)
	.align		4
        /*0040*/ 	.word	index@(_ZN7cutlass13device_kernelIN5flash11enable_sm90INS1_16FlashAttnFwdSm90INS1_25CollectiveMainloopFwdSm90ILi2EN4cute5tupleIJNS5_1CILi1EEES8_S8_EEENS6_IJNS7_ILi128EEENS7_ILi80EEENS7_ILi256EEEEEELi256ENS_6half_tEfNS_4arch4Sm90ELb1ELb0ELb1ELb1ELb1ELb0ELb0ELb1ELb1ELb1ELb0ELb0EEENS1_21CollectiveEpilogueFwdINS6_IJSA_SC_SB_EEES9_SE_SG_Li256ELb1ELb1ELb0ELb0EEENS1_36VarlenDynamicPersistentTileSchedulerILi128ELi80ELi256ELi128ELb0ELb1ELb1ELb1ELb1ELb1EEEEEEEEEvNT_6ParamsE)
	.align		4
        /*0044*/ 	.word	index@(__assertfail)
	.align		4
        /*0048*/ 	.word	index@(_ZN7cutlass13device_kernelIN5flash11enable_sm90INS1_16FlashAttnFwdSm90INS1_25CollectiveMainloopFwdSm90ILi2EN4cute5tupleIJNS5_1CILi1EEES8_S8_EEENS6_IJNS7_ILi128EEENS7_ILi80EEENS7_ILi256EEEEEELi256ENS_6half_tEfNS_4arch4Sm90ELb1ELb0ELb1ELb1ELb1ELb1ELb0ELb1ELb1ELb1ELb0ELb0EEENS1_21CollectiveEpilogueFwdINS6_IJSA_SC_SB_EEES9_SE_SG_Li256ELb1ELb1ELb0ELb0EEENS1_36VarlenDynamicPersistentTileSchedulerILi128ELi80ELi256ELi128ELb0ELb1ELb1ELb1ELb1ELb1EEEEEEEEEvNT_6ParamsE)
	.align		4
        /*004c*/ 	.word	index@(__assertfail)
	.align		4
        /*0050*/ 	.word	0x00000000
	.align		4
        /*0054*/ 	.word	0xfffffffe
	.align		4
        /*0058*/ 	.word	0x00000000
	.align		4
        /*005c*/ 	.word	0xfffffffd
	.align		4
        /*0060*/ 	.word	0x00000000
	.align		4
        /*0064*/ 	.word	0xfffffffc


//--------------------- .nv.constant4             --------------------------
	.section	.nv.constant4,"a",@progbits
	.align	8
	.align		8
.nv.constant4:
        /*0000*/ 	.dword	__assertfail
	.align		8
        /*0008*/ 	.dword	__unnamed_1
	.align		8
        /*0010*/ 	.dword	__unnamed_2
	.align		8
        /*0018*/ 	.dword	__unnamed_3
	.align		8
        /*0020*/ 	.dword	__unnamed_4
	.align		8
        /*0028*/ 	.dword	__unnamed_5
	.align		8
        /*0030*/ 	.dword	__unnamed_6
	.align		8
        /*0038*/ 	.dword	__unnamed_7
	.align		8
        /*0040*/ 	.dword	__unnamed_8
	.align		8
        /*0048*/ 	.dword	__unnamed_9
	.align		8
        /*0050*/ 	.dword	_ZN80_INTERNAL_f45ec788_44_flash_fwd_hdim256_fp16_paged_softcap_sm90_cu_d53ad458_34554cuda3std3__45__cpo5beginE
	.align		8
        /*0058*/ 	.dword	_ZN80_INTERNAL_f45ec788_44_flash_fwd_hdim256_fp16_paged_softcap_sm90_cu_d53ad458_34554cuda3std3__45__cpo3endE
	.align		8
        /*0060*/ 	.dword	_ZN80_INTERNAL_f45ec788_44_flash_fwd_hdim256_fp16_paged_softcap_sm90_cu_d53ad458_34554cuda3std3__45__cpo6cbeginE
	.align		8
        /*0068*/ 	.dword	_ZN80_INTERNAL_f45ec788_44_flash_fwd_hdim256_fp16_paged_softcap_sm90_cu_d53ad458_34554cuda3std3__45__cpo4cendE
	.align		8
        /*0070*/ 	.dword	_ZN80_INTERNAL_f45ec788_44_flash_fwd_hdim256_fp16_paged_softcap_sm90_cu_d53ad458_34554cuda3std3__482_GLOBAL__N__f45ec788_44_flash_fwd_hdim256_fp16_paged_softcap_sm90_cu_d53ad458_34556ignoreE
	.align		8
        /*0078*/ 	.dword	_ZN80_INTERNAL_f45ec788_44_flash_fwd_hdim256_fp16_paged_softcap_sm90_cu_d53ad458_34554cuda3std3__419piecewise_constructE
	.align		8
        /*0080*/ 	.dword	_ZN80_INTERNAL_f45ec788_44_flash_fwd_hdim256_fp16_paged_softcap_sm90_cu_d53ad458_34554cuda3std3__48in_placeE
	.align		8
        /*0088*/ 	.dword	_ZN80_INTERNAL_f45ec788_44_flash_fwd_hdim256_fp16_paged_softcap_sm90_cu_d53ad458_34554cuda3std6ranges3__45__cpo4swapE
	.align		8
        /*0090*/ 	.dword	_ZN80_INTERNAL_f45ec788_44_flash_fwd_hdim256_fp16_paged_softcap_sm90_cu_d53ad458_34554cuda3std6ranges3__45__cpo9iter_moveE
	.align		8
        /*0098*/ 	.dword	_ZN80_INTERNAL_f45ec788_44_flash_fwd_hdim256_fp16_paged_softcap_sm90_cu_d53ad458_34554cute7productE
	.align		8
        /*00a0*/ 	.dword	_ZN80_INTERNAL_f45ec788_44_flash_fwd_hdim256_fp16_paged_softcap_sm90_cu_d53ad458_34554cute1_E
	.align		8
        /*00a8*/ 	.dword	$str$23
	.align		8
        /*00b0*/ 	.dword	$str$24


//--------------------- .text._ZN7cutlass13device_kernelIN5flash11enable_sm90INS1_16FlashAttnFwdSm90INS1_25CollectiveMainloopFwdSm90ILi2EN4cute5tupleIJNS5_1CILi1EEES8_S8_EEENS6_IJNS7_ILi128EEENS7_ILi80EEENS7_ILi256EEEEEELi256ENS_6half_tEfNS_4arch4Sm90ELb0ELb0ELb1ELb0ELb1ELb0ELb0ELb1ELb1ELb1ELb0ELb0EEENS1_21CollectiveEpilogueFwdINS6_IJSA_SC_SB_EEES9_SE_SG_Li256ELb0ELb1ELb0ELb0EEENS1_29StaticPersistentTileSchedulerILb0EEEEEEEEEvNT_6ParamsE --------------------------
	.section	.text._ZN7cutlass13device_kernelIN5flash11enable_sm90INS1_16FlashAttnFwdSm90INS1_25CollectiveMainloopFwdSm90ILi2EN4cute5tupleIJNS5_1CILi1EEES8_S8_EEENS6_IJNS7_ILi128EEENS7_ILi80EEENS7_ILi256EEEEEELi256ENS_6half_tEfNS_4arch4Sm90ELb0ELb0ELb1ELb0ELb1ELb0ELb0ELb1ELb1ELb1ELb0ELb0EEENS1_21CollectiveEpilogueFwdINS6_IJSA_SC_SB_EEES9_SE_SG_Li256ELb0ELb1ELb0ELb0EEENS1_29StaticPersistentTileSchedulerILb0EEEEEEEEEvNT_6ParamsE,"ax",@progbits
	.align	128
.text._ZN7cutlass13device_kernelIN5flash11enable_sm90INS1_16FlashAttnFwdSm90INS1_25CollectiveMainloopFwdSm90ILi2EN4cute5tupleIJNS5_1CILi1EEES8_S8_EEENS6_IJNS7_ILi128EEENS7_ILi80EEENS7_ILi256EEEEEELi256ENS_6half_tEfNS_4arch4Sm90ELb0ELb0ELb1ELb0ELb1ELb0ELb0ELb1ELb1ELb1ELb0ELb0EEENS1_21CollectiveEpilogueFwdINS6_IJSA_SC_SB_EEES9_SE_SG_Li256ELb0ELb1ELb0ELb0EEENS1_29StaticPersistentTileSchedulerILb0EEEEEEEEEvNT_6ParamsE:
        .type           _ZN7cutlass13device_kernelIN5flash11enable_sm90INS1_16FlashAttnFwdSm90INS1_25CollectiveMainloopFwdSm90ILi2EN4cute5tupleIJNS5_1CILi1EEES8_S8_EEENS6_IJNS7_ILi128EEENS7_ILi80EEENS7_ILi256EEEEEELi256ENS_6half_tEfNS_4arch4Sm90ELb0ELb0ELb1ELb0ELb1ELb0ELb0ELb1ELb1ELb1ELb0ELb0EEENS1_21CollectiveEpilogueFwdINS6_IJSA_SC_SB_EEES9_SE_SG_Li256ELb0ELb1ELb0ELb0EEENS1_29StaticPersistentTileSchedulerILb0EEEEEEEEEvNT_6ParamsE,@function
        .size           _ZN7cutlass13device_kernelIN5flash11enable_sm90INS1_16FlashAttnFwdSm90INS1_25CollectiveMainloopFwdSm90ILi2EN4cute5tupleIJNS5_1CILi1EEES8_S8_EEENS6_IJNS7_ILi128EEENS7_ILi80EEENS7_ILi256EEEEEELi256ENS_6half_tEfNS_4arch4Sm90ELb0ELb0ELb1ELb0ELb1ELb0ELb0ELb1ELb1ELb1ELb0ELb0EEENS1_21CollectiveEpilogueFwdINS6_IJSA_SC_SB_EEES9_SE_SG_Li256ELb0ELb1ELb0ELb0EEENS1_29StaticPersistentTileSchedulerILb0EEEEEEEEEvNT_6ParamsE,(.L_x_3294 - _ZN7cutlass13device_kernelIN5flash11enable_sm90INS1_16FlashAttnFwdSm90INS1_25CollectiveMainloopFwdSm90ILi2EN4cute5tupleIJNS5_1CILi1EEES8_S8_EEENS6_IJNS7_ILi128EEENS7_ILi80EEENS7_ILi256EEEEEELi256ENS_6half_tEfNS_4arch4Sm90ELb0ELb0ELb1ELb0ELb1ELb0ELb0ELb1ELb1ELb1ELb0ELb0EEENS1_21CollectiveEpilogueFwdINS6_IJSA_SC_SB_EEES9_SE_SG_Li256ELb0ELb1ELb0ELb0EEENS1_29StaticPersistentTileSchedulerILb0EEEEEEEEEvNT_6ParamsE)
        .other          _ZN7cutlass13device_kernelIN5flash11enable_sm90INS1_16FlashAttnFwdSm90INS1_25CollectiveMainloopFwdSm90ILi2EN4cute5tupleIJNS5_1CILi1EEES8_S8_EEENS6_IJNS7_ILi128EEENS7_ILi80EEENS7_ILi256EEEEEELi256ENS_6half_tEfNS_4arch4Sm90ELb0ELb0ELb1ELb0ELb1ELb0ELb0ELb1ELb1ELb1ELb0ELb0EEENS1_21CollectiveEpilogueFwdINS6_IJSA_SC_SB_EEES9_SE_SG_Li256ELb0ELb1ELb0ELb0EEENS1_29StaticPersistentTileSchedulerILb0EEEEEEEEEvNT_6ParamsE,@"STO_CUDA_ENTRY STV_DEFAULT"
_ZN7cutlass13device_kernelIN5flash11enable_sm90INS1_16FlashAttnFwdSm90INS1_25CollectiveMainloopFwdSm90ILi2EN4cute5tupleIJNS5_1CILi1EEES8_S8_EEENS6_IJNS7_ILi128EEENS7_ILi80EEENS7_ILi256EEEEEELi256ENS_6half_tEfNS_4arch4Sm90ELb0ELb0ELb1ELb0ELb1ELb0ELb0ELb1ELb1ELb1ELb0ELb0EEENS1_21CollectiveEpilogueFwdINS6_IJSA_SC_SB_EEES9_SE_SG_Li256ELb0ELb1ELb0ELb0EEENS1_29StaticPersistentTileSchedulerILb0EEEEEEEEEvNT_6ParamsE:
[----:B------:R-:W0:Y:S02]  /*0000*/  LDC R1, c[0x0][0x28] ;  /* 0x00000a00ff017b82 */ /* 0x000e240000000800 */
[----:B0-----:R-:W-:Y:S01]  /*0010*/  VIADD R1, R1, 0xfffffff0 ;  /* 0xfffffff001017836 */ /* 0x001fe20000000000 */
[----:B------:R-:W0:Y:S01]  /*0020*/  S2R R27, SR_TID.X ;  /* 0x00000000001b7919 */ /* 0x000e220000002100 */
[----:B------:R-:W-:Y:S01]  /*0030*/  ELECT P0, URZ, PT ;  /* 0x00000000003f782f */ /* 0x000fe20003800000 */
[----:B------:R-:W-:Y:S01]  /*0040*/  UMOV UR4, 0x80 ;  /* 0x0000008000047882 */ /* 0x000fe20000000000 */
[----:B------:R-:W-:Y:S01]  /*0050*/  UMOV UR7, 0x100 ;  /* 0x0000010000077882 */ /* 0x000fe20000000000 */
[----:B0-----:R-:W-:-:S05]  /*0060*/  SHF.R.U32.HI R0, RZ, 0x5, R27 ;  /* 0x00000005ff007819 */ /* 0x001fca000001161b */
[----:B------:R-:W0:Y:S02]  /*0070*/  SHFL.IDX PT, R2, R0, RZ, 0x1f ;  /* 0x00001fff00027589 */ /* 0x000e2400000e0000 */
[C---:B0-----:R-:W-:Y:S02]  /*0080*/  ISETP.NE.OR P0, PT, R2.reuse, RZ, !P0 ;  /* 0x000000ff0200720c */ /* 0x041fe40004705670 */
[----:B------:R-:W-:Y:S02]  /*0090*/  ISETP.NE.AND P1, PT, R2, RZ, PT ;  /* 0x000000ff0200720c */ /* 0x000fe40003f25270 */
[----:B------:R-:W-:-:S06]  /*00a0*/  SHF.R.U32.HI R2, RZ, 0x7, R27 ;  /* 0x00000007ff027819 */ /* 0x000fcc000001161b */
[----:B------:R-:W0:Y:S03]  /*00b0*/  SHFL.IDX PT, R2, R2, RZ, 0x1f ;  /* 0x00001fff02027589 */ /* 0x000e2600000e0000 */
[----:B------:R-:W-:Y:S01]  /*00c0*/  VOTEU.ALL UP0, P0 ;  /* 0x00000000003f7886 */ /* 0x000fe20000000000 */
[----:B------:R-:W-:-:S04]  /*00d0*/  VOTEU.ALL UP1, P0 ;  /* 0x00000000003f7886 */ /* 0x000fc80000020000 */
[----:B------:R-:W1:Y:S01]  /*00e0*/  @!UP0 S2UR UR8, SR_CgaCtaId ;  /* 0x00000000000889c3 */ /* 0x000e620000008800 */
[----:B------:R-:W-:Y:S01]  /*00f0*/  @!UP0 UMOV UR6, 0x400 ;  /* 0x0000040000068882 */ /* 0x000fe20000000000 */
[----:B------:R-:W-:-:S04]  /*0100*/  @!UP0 UIADD3 UR4, -UR4, 0x100000, URZ ;  /* 0x0010000004048890 */ /* 0x000fc8000fffe13f */
[----:B------:R-:W-:Y:S02]  /*0110*/  @!UP0 USHF.L.U32 UR5, UR4, 0xb, URZ ;  /* 0x0000000b04058899 */ /* 0x000fe4000800063f */
[----:B------:R-:W-:Y:S02]  /*0120*/  @!UP0 USHF.L.U32 UR4, UR4, 0x1, URZ ;  /* 0x0000000104048899 */ /* 0x000fe4000800063f */
[----:B-1----:R-:W-:Y:S02]  /*0130*/  @!UP0 ULEA UR8, UR8, UR6, 0x18 ;  /* 0x0000000608088291 */ /* 0x002fe4000f8ec03f */
[----:B------:R-:W-:-:S04]  /*0140*/  @!UP0 UIADD3 UR6, -UR7, 0x100000, URZ ;  /* 0x0010000007068890 */ /* 0x000fc8000fffe13f */
[----:B------:R-:W-:Y:S02]  /*0150*/  @!UP0 USHF.L.U32 UR7, UR6, 0xb, URZ ;  /* 0x0000000b06078899 */ /* 0x000fe4000800063f */
[----:B------:R-:W-:Y:S01]  /*0160*/  @!UP0 USHF.L.U32 UR6, UR6, 0x1, URZ ;  /* 0x0000000106068899 */ /* 0x000fe2000800063f */
[----:B------:R-:W-:-:S05]  /*0170*/  VOTEU.ALL UP0, P0 ;  /* 0x00000000003f7886 */ /* 0x000fca0000000000 */
[----:B------:R1:W2:Y:S06]  /*0180*/  @!UP0 SYNCS.EXCH.64 URZ, [UR8+0x38800], UR4 ;  /* 0x03880004083f85b2 */ /* 0x0002ac0008000100 */
[----:B------:R1:W3:Y:S02]  /*0190*/  @!UP1 SYNCS.EXCH.64 URZ, [UR8+0x38820], UR6 ;  /* 0x03882006083f95b2 */ /* 0x0002e40008000100 */
[----:B01----:R-:W-:Y:S05]  /*01a0*/  @P1 BRA `(.L_x_0) ;  /* 0x0000000000481947 */ /* 0x003fea0003800000 */
[----:B------:R-:W0:Y:S01]  /*01b0*/  S2UR UR5, SR_CgaCtaId ;  /* 0x00000000000579c3 */ /* 0x000e220000008800 */
[----:B------:R-:W-:Y:S01]  /*01c0*/  UMOV UR4, 0x400 ;  /* 0x0000040000047882 */ /* 0x000fe20000000000 */
[----:B------:R-:W-:Y:S01]  /*01d0*/  UMOV UR6, 0x80 ;  /* 0x0000008000067882 */ /* 0x000fe20000000000 */
[----:B------:R-:W-:Y:S01]  /*01e0*/  UMOV UR7, 0x100 ;  /* 0x0000010000077882 */ /* 0x000fe20000000000 */
[----:B------:R-:W-:Y:S01]  /*01f0*/  ELECT P0, URZ, PT ;  /* 0x00000000003f782f */ /* 0x000fe20003800000 */
[----:B0-----:R-:W-:Y:S02]  /*0200*/  ULEA UR8, UR5, UR4, 0x18 ;  /* 0x0000000405087291 */ /* 0x001fe4000f8ec03f */
[----:B------:R-:W-:-:S04]  /*0210*/  UIADD3 UR4, -UR6, 0x100000, URZ ;  /* 0x0010000006047890 */ /* 0x000fc8000fffe13f */
[----:B------:R-:W-:Y:S02]  /*0220*/  USHF.L.U32 UR5, UR4, 0xb, URZ ;  /* 0x0000000b04057899 */ /* 0x000fe4000800063f */
[----:B------:R-:W-:Y:S02]  /*0230*/  USHF.L.U32 UR4, UR4, 0x1, URZ ;  /* 0x0000000104047899 */ /* 0x000fe4000800063f */
[----:B------:R-:W-:-:S04]  /*0240*/  UIADD3 UR6, -UR7, 0x100000, URZ ;  /* 0x0010000007067890 */ /* 0x000fc8000fffe13f */
[----:B------:R-:W-:Y:S02]  /*0250*/  USHF.L.U32 UR7, UR6, 0xb, URZ ;  /* 0x0000000b06077899 */ /* 0x000fe4000800063f */
[----:B------:R-:W-:Y:S01]  /*0260*/  USHF.L.U32 UR6, UR6, 0x1, URZ ;  /* 0x0000000106067899 */ /* 0x000fe2000800063f */
[----:B------:R-:W0:Y:S03]  /*0270*/  FENCE.VIEW.ASYNC.S ;  /* 0x00000000000073c6 */ /* 0x000e260000000000 */
[----:B0-----:R0:W1:Y:S08]  /*0280*/  SYNCS.EXCH.64 URZ, [UR8+0x38830], UR4 ;  /* 0x03883004083f75b2 */ /* 0x0010700008000100 */
[----:B------:R0:W4:Y:S01]  /*0290*/  SYNCS.EXCH.64 URZ, [UR8+0x38840], UR6 ;  /* 0x03884006083f75b2 */ /* 0x0001220008000100 */
[----:B------:R0:W0:Y:S01]  /*02a0*/  SYNCS.EXCH.64 URZ, [UR8+0x38838], UR4 ;  /* 0x03883804083f75b2 */ /* 0x0000220008000100 */
[----:B------:R0:W0:Y:S01]  /*02b0*/  SYNCS.EXCH.64 URZ, [UR8+0x38848], UR6 ;  /* 0x03884806083f75b2 */ /* 0x0000220008000100 */
[----:B------:R-:W-:Y:S01]  /*02c0*/  NOP ;  /* 0x0000000000007918 */ /* 0x000fe20000000000 */
.L_x_0:
[----:B------:R-:W5:Y:S01]  /*02d0*/  SHFL.IDX PT, R3, R0, RZ, 0x1f ;  /* 0x00001fff00037589 */ /* 0x000f6200000e0000 */
[----:B------:R-:W-:Y:S01]  /*02e0*/  NOP ;  /* 0x0000000000007918 */ /* 0x000fe20000000000 */
[----:B-----5:R-:W-:-:S13]  /*02f0*/  ISETP.NE.AND P0, PT, R3, RZ, PT ;  /* 0x000000ff0300720c */ /* 0x020fda0003f05270 */
[----:B------:R-:W-:Y:S05]  /*0300*/  @P0 BRA `(.L_x_1) ;  /* 0x0000000000480947 */ /* 0x000fea0003800000 */
[----:B0-----:R-:W0:Y:S01]  /*0310*/  S2UR UR5, SR_CgaCtaId ;  /* 0x00000000000579c3 */ /* 0x001e220000008800 */
        /* <DEDUP_REMOVED lines=12> */
[----:B0-----:R0:W0:Y:S08]  /*03e0*/  SYNCS.EXCH.64 URZ, [UR8+0x38850], UR4 ;  /* 0x03885004083f75b2 */ /* 0x0010300008000100 */
[----:B------:R0:W0:Y:S01]  /*03f0*/  SYNCS.EXCH.64 URZ, [UR8+0x38860], UR6 ;  /* 0x03886006083f75b2 */ /* 0x0000220008000100 */
[----:B------:R0:W0:Y:S01]  /*0400*/  SYNCS.EXCH.64 URZ, [UR8+0x38858], UR4 ;  /* 0x03885804083f75b2 */ /* 0x0000220008000100 */
[----:B------:R0:W0:Y:S01]  /*0410*/  SYNCS.EXCH.64 URZ, [UR8+0x38868], UR6 ;  /* 0x03886806083f75b2 */ /* 0x0000220008000100 */
[----:B------:R-:W-:Y:S01]  /*0420*/  NOP ;  /* 0x0000000000007918 */ /* 0x000fe20000000000 */
.L_x_1:
[----:B------:R-:W5:Y:S01]  /*0430*/  SHFL.IDX PT, R3, R0, RZ, 0x1f ;  /* 0x00001fff00037589 */ /* 0x000f6200000e0000 */
[----:B------:R-:W-:Y:S01]  /*0440*/  NOP ;  /* 0x0000000000007918 */ /* 0x000fe20000000000 */
[----:B-----5:R-:W-:-:S13]  /*0450*/  ISETP.NE.AND P0, PT, R3, RZ, PT ;  /* 0x000000ff0300720c */ /* 0x020fda0003f05270 */
[----:B------:R-:W-:Y:S05]  /*0460*/  @P0 BRA `(.L_x_2) ;  /* 0x0000000000380947 */ /* 0x000fea0003800000 */
[----:B0-----:R-:W0:Y:S01]  /*0470*/  S2UR UR5, SR_CgaCtaId ;  /* 0x00000000000579c3 */ /* 0x001e220000008800 */
[----:B------:R-:W-:Y:S01]  /*0480*/  UMOV UR4, 0x400 ;  /* 0x0000040000047882 */ /* 0x000fe20000000000 */
[----:B------:R-:W-:Y:S01]  /*0490*/  UMOV UR7, 0x80 ;  /* 0x0000008000077882 */ /* 0x000fe20000000000 */
[----:B------:R-:W-:Y:S01]  /*04a0*/  ELECT P0, URZ, PT ;  /* 0x00000000003f782f */ /* 0x000fe20003800000 */
[----:B0-----:R-:W-:Y:S02]  /*04b0*/  ULEA UR6, UR5, UR4, 0x18 ;  /* 0x0000000405067291 */ /* 0x001fe4000f8ec03f */
[----:B------:R-:W-:-:S04]  /*04c0*/  UIADD3 UR4, -UR7, 0x100000, URZ ;  /* 0x0010000007047890 */ /* 0x000fc8000fffe13f */
[----:B------:R-:W-:Y:S02]  /*04d0*/  USHF.L.U32 UR5, UR4, 0xb, URZ ;  /* 0x0000000b04057899 */ /* 0x000fe4000800063f */
[----:B------:R-:W-:Y:S01]  /*04e0*/  USHF.L.U32 UR4, UR4, 0x1, URZ ;  /* 0x0000000104047899 */ /* 0x000fe2000800063f */
[----:B------:R-:W0:Y:S11]  /*04f0*/  FENCE.VIEW.ASYNC.S ;  /* 0x00000000000073c6 */ /* 0x000e360000000000 */
[----:B0-----:R0:W0:Y:S01]  /*0500*/  SYNCS.EXCH.64 URZ, [UR6+0x38870], UR4 ;  /* 0x03887004063f75b2 */ /* 0x0010220008000100 */
[----:B------:R0:W0:Y:S01]  /*0510*/  SYNCS.EXCH.64 URZ, [UR6+0x38880], UR4 ;  /* 0x03888004063f75b2 */ /* 0x0000220008000100 */
[----:B------:R0:W0:Y:S01]  /*0520*/  SYNCS.EXCH.64 URZ, [UR6+0x38878], UR4 ;  /* 0x03887804063f75b2 */ /* 0x0000220008000100 */
[----:B------:R0:W0:Y:S01]  /*0530*/  SYNCS.EXCH.64 URZ, [UR6+0x38888], UR4 ;  /* 0x03888804063f75b2 */ /* 0x0000220008000100 */
[----:B------:R-:W-:Y:S01]  /*0540*/  NOP ;  /* 0x0000000000007918 */ /* 0x000fe20000000000 */
.L_x_2:
        /* <DEDUP_REMOVED lines=22> */
.L_x_3:
[----:B------:R-:W5:Y:S01]  /*06b0*/  SHFL.IDX PT, R3, R0, RZ, 0x1f ;  /* 0x00001fff00037589 */ /* 0x000f6200000e0000 */
[----:B------:R-:W-:Y:S01]  /*06c0*/  R2UR UR9, R2 ;  /* 0x00000000020972ca */ /* 0x000fe200000e0000 */
        /* <DEDUP_REMOVED lines=21> */
.L_x_4:
[----:B------:R-:W-:Y:S01]  /*0820*/  UISETP.NE.AND UP0, UPT, UR9, URZ, UPT ;  /* 0x0000003f0900728c */ /* 0x000fe2000bf05270 */
[----:B------:R-:W-:Y:S01]  /*0830*/  NOP ;  /* 0x0000000000007918 */ /* 0x000fe20000000000 */
[----:B0-----:R-:W-:Y:S01]  /*0840*/  UMOV UR4, 0x1 ;  /* 0x0000000100047882 */ /* 0x001fe20000000000 */
[----:B------:R-:W-:Y:S01]  /*0850*/  ULDC.64 UR36, c[0x0][0x208] ;  /* 0x0000820000247ab9 */ /* 0x000fe20000000a00 */
[----:B------:R-:W-:Y:S01]  /*0860*/  USEL UR4, UR4, 0x2, !UP0 ;  /* 0x0000000204047887 */ /* 0x000fe2000c000000 */
[----:B-1234-:R-:W-:Y:S01]  /*0870*/  BAR.SYNC.DEFER_BLOCKING 0x0 ;  /* 0x0000000000007b1d */ /* 0x01efe20000010000 */
[----:B------:R-:W-:-:S04]  /*0880*/  PLOP3.LUT P0, PT, PT, PT, UP0, 0x80, 0x0 ;  /* 0x000000000000781c */ /* 0x000fc80003f0f008 */
[----:B------:R-:W-:-:S05]  /*0890*/  IMAD.U32 R2, RZ, RZ, UR4 ;  /* 0x00000004ff027e24 */ /* 0x000fca000f8e00ff */
[----:B------:R0:W-:Y:S04]  /*08a0*/  STL [R1+0xc], R2 ;  /* 0x00000c0201007387 */ /* 0x0001e80000100800 */
[----:B------:R-:W-:Y:S05]  /*08b0*/  @!P0 BRA `(.L_x_5) ;  /* 0x000000c400008947 */ /* 0x000fea0003800000 */
.L_x_6:
[----:B------:R-:W-:-:S08]  /*08c0*/  NOP ;  /* 0x0000000000007918 */ /* 0x000fd00000000000 */
[----:B------:R-:W1:Y:S02]  /*08d0*/  USETMAXREG.TRY_ALLOC.CTAPOOL UP0, 0xe8 ;  /* 0x000000e8000079c8 */ /* 0x000e640008000600 */
[----:B-1----:R-:W-:-:S13]  /*08e0*/  PLOP3.LUT P0, PT, PT, PT, UP0, 0x80, 0x0 ;  /* 0x000000000000781c */ /* 0x002fda0003f0f008 */
[----:B------:R-:W-:Y:S05]  /*08f0*/  @!P0 BRA `(.L_x_6) ;  /* 0xfffffffc00f08947 */ /* 0x000fea000383ffff */
[----:B------:R-:W1:Y:S08]  /*0900*/  S2UR UR4, SR_CTAID.X ;  /* 0x00000000000479c3 */ /* 0x000e700000002500 */
[----:B------:R-:W-:Y:S08]  /*0910*/  BAR.ARV 0x8, 0x180 ;  /* 0x0206000000007b1d */ /* 0x000ff00000002000 */
[----:B------:R-:W1:Y:S02]  /*0920*/  LDC R0, c[0x0][0xc34] ;  /* 0x00030d00ff007b82 */ /* 0x000e640000000800 */
[----:B-1----:R-:W-:-:S13]  /*0930*/  ISETP.LE.AND P0, PT, R0, UR4, PT ;  /* 0x0000000400007c0c */ /* 0x002fda000bf03270 */
[----:B------:R-:W-:Y:S05]  /*0940*/  @P0 EXIT ;  /* 0x000000000000094d */ /* 0x000fea0003800000 */
[----:B0-----:R-:W2:Y:S01]  /*0950*/  LDL R2, [R1+0xc] ;  /* 0x00000c0001027983 */ /* 0x001ea20000100800 */
[----:B------:R-:W-:Y:S01]  /*0960*/  VIADD R213, R27, 0xffffff80 ;  /* 0xffffff801bd57836 */ /* 0x000fe20000000000 */
[----:B------:R-:W-:Y:S01]  /*0970*/  UMOV UR38, URZ ;  /* 0x0000003f00267c82 */ /* 0x000fe20008000000 */
[----:B------:R-:W-:Y:S01]  /*0980*/  IMAD.U32 R214, RZ, RZ, UR4 ;  /* 0x00000004ffd67e24 */ /* 0x000fe2000f8e00ff */
[----:B------:R-:W-:Y:S02]  /*0990*/  UMOV UR4, URZ ;  /* 0x0000003f00047c82 */ /* 0x000fe40008000000 */
[----:B------:R-:W-:Y:S01]  /*09a0*/  SHF.R.S32.HI R0, RZ, 0x1f, R213 ;  /* 0x0000001fff007819 */ /* 0x000fe200000114d5 */
[----:B------:R-:W-:Y:S01]  /*09b0*/  IMAD.U32 R16, RZ, RZ, UR4 ;  /* 0x00000004ff107e24 */ /* 0x000fe2000f8e00ff */
[----:B------:R-:W-:Y:S02]  /*09c0*/  MOV R219, UR4 ;  /* 0x0000000400db7c02 */ /* 0x000fe40008000f00 */
[----:B------:R-:W-:-:S02]  /*09d0*/  LEA.HI R5, R0, R213, RZ, 0x5 ;  /* 0x000000d500057211 */ /* 0x000fc400078f28ff */
[CC--:B------:R-:W-:Y:S02]  /*09e0*/  LEA.HI R4, R0.reuse, R213.reuse, RZ, 0x4 ;  /* 0x000000d500047211 */ /* 0x0c0fe400078f20ff */
[CC--:B------:R-:W-:Y:S01]  /*09f0*/  LEA.HI R6, R0.reuse, R213.reuse, RZ, 0x2 ;  /* 0x000000d500067211 */ /* 0x0c0fe200078f10ff */
[----:B------:R-:W-:Y:S01]  /*0a00*/  IMAD.SHL.U32 R7, R5, 0x20, RZ ;  /* 0x0000002005077824 */ /* 0x000fe200078e00ff */
[----:B------:R-:W-:Y:S02]  /*0a10*/  LEA.HI R218, R0, R213, RZ, 0x3 ;  /* 0x000000d500da7211 */ /* 0x000fe400078f18ff */
[----:B------:R-:W-:Y:S02]  /*0a20*/  SHF.R.S32.HI R5, RZ, 0x4, R4 ;  /* 0x00000004ff057819 */ /* 0x000fe40000011404 */
[----:B------:R-:W-:Y:S02]  /*0a30*/  LOP3.LUT R10, R6, 0xfffffffc, RZ, 0xc0, !PT ;  /* 0xfffffffc060a7812 */ /* 0x000fe400078ec0ff */
[----:B------:R-:W-:-:S02]  /*0a40*/  LOP3.LUT R6, R4, 0x3fffff0, RZ, 0xc0, !PT ;  /* 0x03fffff004067812 */ /* 0x000fc400078ec0ff */
[----:B------:R-:W-:Y:S01]  /*0a50*/  LEA.HI R4, R4, R5, RZ, 0x1 ;  /* 0x0000000504047211 */ /* 0x000fe200078f08ff */
[----:B------:R-:W-:Y:S01]  /*0a60*/  IMAD.IADD R10, R213, 0x1, -R10 ;  /* 0x00000001d50a7824 */ /* 0x000fe200078e0a0a */
[----:B------:R-:W-:Y:S01]  /*0a70*/  LOP3.LUT R7, R7, 0xfffffc00, RZ, 0xc0, !PT ;  /* 0xfffffc0007077812 */ /* 0x000fe200078ec0ff */
[----:B------:R-:W-:Y:S01]  /*0a80*/  IMAD.IADD R6, R213, 0x1, -R6 ;  /* 0x00000001d5067824 */ /* 0x000fe200078e0a06 */
[----:B------:R-:W-:Y:S02]  /*0a90*/  LOP3.LUT R4, R4, 0x1ffffffe, RZ, 0xc0, !PT ;  /* 0x1ffffffe04047812 */ /* 0x000fe400078ec0ff */
[----:B------:R-:W-:Y:S01]  /*0aa0*/  LOP3.LUT R12, R218, 0xfffffff8, RZ, 0xc0, !PT ;  /* 0xfffffff8da0c7812 */ /* 0x000fe200078ec0ff */
[----:B------:R-:W-:Y:S01]  /*0ab0*/  IMAD R7, R6, 0x40, R7 ;  /* 0x0000004006077824 */ /* 0x000fe200078e0207 */
[----:B------:R-:W-:Y:S01]  /*0ac0*/  LEA.HI R6, R10, R10, RZ, 0x1 ;  /* 0x0000000a0a067211 */ /* 0x000fe200078f08ff */
[----:B------:R-:W-:Y:S01]  /*0ad0*/  IMAD.IADD R4, R5, 0x1, -R4 ;  /* 0x0000000105047824 */ /* 0x000fe200078e0a04 */
[----:B------:R-:W-:-:S03]  /*0ae0*/  SHF.R.S32.HI R218, RZ, 0x3, R218 ;  /* 0x00000003ffda7819 */ /* 0x000fc600000114da */
[----:B------:R-:W-:Y:S01]  /*0af0*/  IMAD R224, R4, 0x8, R7 ;  /* 0x0000000804e07824 */ /* 0x000fe200078e0207 */
[----:B--2---:R-:W-:Y:S02]  /*0b00*/  R2UR UR5, R2 ;  /* 0x00000000020572ca */ /* 0x004fe400000e0000 */
[----:B------:R-:W-:-:S04]  /*0b10*/  LEA.HI R2, R0, R213, RZ, 0x7 ;  /* 0x000000d500027211 */ /* 0x000fc800078f38ff */
[C---:B------:R-:W-:Y:S02]  /*0b20*/  LOP3.LUT R220, R2.reuse, 0xffffff80, RZ, 0xc0, !PT ;  /* 0xffffff8002dc7812 */ /* 0x040fe400078ec0ff */
[----:B------:R-:W-:Y:S02]  /*0b30*/  SHF.R.S32.HI R221, RZ, 0x7, R2 ;  /* 0x00000007ffdd7819 */ /* 0x000fe40000011402 */
[----:B------:R-:W-:Y:S02]  /*0b40*/  IADD3 R220, R213, -R220, RZ ;  /* 0x800000dcd5dc7210 */ /* 0x000fe40007ffe0ff */
[----:B------:R-:W-:Y:S01]  /*0b50*/  LEA.HI R2, R2, R221, RZ, 0x1 ;  /* 0x000000dd02027211 */ /* 0x000fe200078f08ff */
[----:B------:R-:W-:Y:S01]  /*0b60*/  ULOP3.LUT UR5, UR5, 0x1, URZ, 0xfc, !UPT ;  /* 0x0000000105057892 */ /* 0x000fe2000f8efc3f */
[----:B------:R-:W-:Y:S02]  /*0b70*/  SHF.R.S32.HI R3, RZ, 0x1f, R220 ;  /* 0x0000001fff037819 */ /* 0x000fe400000114dc */
[----:B------:R-:W-:-:S02]  /*0b80*/  LOP3.LUT R2, R2, 0x3fffffe, RZ, 0xc0, !PT ;  /* 0x03fffffe02027812 */ /* 0x000fc400078ec0ff */
[CC--:B------:R-:W-:Y:S01]  /*0b90*/  LEA.HI R0, R3.reuse, R220.reuse, RZ, 0x2 ;  /* 0x000000dc03007211 */ /* 0x0c0fe200078f10ff */
[----:B------:R-:W-:Y:S01]  /*0ba0*/  IMAD.U32 R226, RZ, RZ, UR5 ;  /* 0x00000005ffe27e24 */ /* 0x000fe2000f8e00ff */
[----:B------:R-:W-:Y:S01]  /*0bb0*/  LEA.HI R5, R3, R220, RZ, 0x5 ;  /* 0x000000dc03057211 */ /* 0x000fe200078f28ff */
[----:B------:R-:W-:Y:S01]  /*0bc0*/  IMAD.IADD R2, R221, 0x1, -R2 ;  /* 0x00000001dd027824 */ /* 0x000fe200078e0a02 */
[--C-:B------:R-:W-:Y:S02]  /*0bd0*/  SHF.R.S32.HI R8, RZ, 0x2, R0.reuse ;  /* 0x00000002ff087819 */ /* 0x100fe40000011400 */
[----:B------:R-:W-:Y:S02]  /*0be0*/  SHF.R.S32.HI R9, RZ, 0x1f, R0 ;  /* 0x0000001fff097819 */ /* 0x000fe40000011400 */
[----:B------:R-:W-:Y:S02]  /*0bf0*/  IADD3 R213, R213, -R12, RZ ;  /* 0x8000000cd5d57210 */ /* 0x000fe40007ffe0ff */
[----:B------:R-:W-:-:S02]  /*0c00*/  LEA.HI R9, R9, R8, RZ, 0x3 ;  /* 0x0000000809097211 */ /* 0x000fc400078f18ff */
[----:B------:R-:W-:Y:S01]  /*0c10*/  SHF.R.S32.HI R5, RZ, 0x5, R5 ;  /* 0x00000005ff057819 */ /* 0x000fe20000011405 */
[----:B------:R-:W-:Y:S01]  /*0c20*/  IMAD.SHL.U32 R19, R213, 0x8, RZ ;  /* 0x00000008d5137824 */ /* 0x000fe200078e00ff */
[----:B------:R-:W-:Y:S02]  /*0c30*/  LOP3.LUT R9, R9, 0xfffffff8, RZ, 0xc0, !PT ;  /* 0xfffffff809097812 */ /* 0x000fe400078ec0ff */
[----:B------:R-:W-:Y:S01]  /*0c40*/  LOP3.LUT R3, R0, 0x7ffffffc, RZ, 0xc0, !PT ;  /* 0x7ffffffc00037812 */ /* 0x000fe200078ec0ff */
[C---:B------:R-:W-:Y:S01]  /*0c50*/  VIADD R212, R19.reuse, 0x40 ;  /* 0x0000004013d47836 */ /* 0x040fe20000000000 */
[----:B------:R-:W-:Y:S01]  /*0c60*/  MOV R12, 0xfffffffe ;  /* 0xfffffffe000c7802 */ /* 0x000fe20000000f00 */
[----:B------:R-:W-:Y:S01]  /*0c70*/  IMAD.IADD R8, R8, 0x1, -R9 ;  /* 0x0000000108087824 */ /* 0x000fe200078e0a09 */
[----:B------:R-:W-:Y:S01]  /*0c80*/  LOP3.LUT R9, R6, 0x1ffffffe, RZ, 0xc0, !PT ;  /* 0x1ffffffe06097812 */ /* 0x000fe200078ec0ff */
[C---:B------:R-:W-:Y:S02]  /*0c90*/  VIADD R23, R19.reuse, 0x80 ;  /* 0x0000008013177836 */ /* 0x040fe40000000000 */
[----:B------:R-:W-:Y:S01]  /*0ca0*/  VIADD R22, R19, 0xc0 ;  /* 0x000000c013167836 */ /* 0x000fe20000000000 */
[----:B------:R-:W-:Y:S01]  /*0cb0*/  LEA R5, R5, R8, 0x4 ;  /* 0x0000000805057211 */ /* 0x000fe200078e20ff */
[----:B------:R-:W-:Y:S01]  /*0cc0*/  IMAD.IADD R3, R220, 0x1, -R3 ;  /* 0x00000001dc037824 */ /* 0x000fe200078e0a03 */
[----:B------:R-:W-:Y:S01]  /*0cd0*/  SHF.R.S32.HI R0, RZ, 0x1f, R23 ;  /* 0x0000001fff007819 */ /* 0x000fe20000011417 */
[----:B------:R-:W-:Y:S01]  /*0ce0*/  IMAD.IADD R9, R10, 0x1, -R9 ;  /* 0x000000010a097824 */ /* 0x000fe200078e0a09 */
[----:B------:R-:W-:Y:S01]  /*0cf0*/  LEA R222, R2, R5, 0x6 ;  /* 0x0000000502de7211 */ /* 0x000fe200078e30ff */
[----:B------:R-:W-:Y:S01]  /*0d00*/  IMAD R225, R3, R12, 0x50 ;  /* 0x0000005003e17424 */ /* 0x000fe200078e020c */
[----:B------:R-:W-:-:S02]  /*0d10*/  SHF.R.S32.HI R2, RZ, 0x1f, R212 ;  /* 0x0000001fff027819 */ /* 0x000fc400000114d4 */
[----:B------:R-:W-:Y:S01]  /*0d20*/  SHF.R.S32.HI R227, RZ, 0x1f, R22 ;  /* 0x0000001fffe37819 */ /* 0x000fe20000011416 */
[----:B------:R-:W-:-:S07]  /*0d30*/  IMAD R223, R9, 0x8, R222 ;  /* 0x0000000809df7824 */ /* 0x000fce00078e02de */
.L_x_39:
[----:B0-----:R-:W0:Y:S01]  /*0d40*/  SHFL.IDX PT, R0, R221, RZ, 0x1f ;  /* 0x00001fffdd007589 */ /* 0x001e2200000e0000 */
[----:B-1----:R-:W1:Y:S01]  /*0d50*/  S2UR UR61, SR_CgaCtaId ;  /* 0x00000000003d79c3 */ /* 0x002e620000008800 */
[----:B------:R-:W-:Y:S01]  /*0d60*/  ULDC.64 UR6, c[0x0][0x418] ;  /* 0x0001060000067ab9 */ /* 0x000fe20000000a00 */
[----:B------:R-:W-:Y:S01]  /*0d70*/  ULDC UR4, c[0x0][0xc38] ;  /* 0x00030e0000047ab9 */ /* 0x000fe20000000800 */
[----:B------:R-:W-:Y:S01]  /*0d80*/  UISETP.NE.U32.AND UP0, UPT, UR6, URZ, UPT ;  /* 0x0000003f0600728c */ /* 0x000fe2000bf05070 */
[----:B------:R-:W-:Y:S01]  /*0d90*/  R2UR UR13, R214 ;  /* 0x00000000d60d72ca */ /* 0x000fe200000e0000 */
[----:B------:R-:W-:Y:S01]  /*0da0*/  UISETP.NE.AND UP1, UPT, UR4, 0x1, UPT ;  /* 0x000000010400788c */ /* 0x000fe2000bf25270 */
[----:B------:R-:W-:Y:S02]  /*0db0*/  UMOV UR40, 0x400 ;  /* 0x0000040000287882 */ /* 0x000fe40000000000 */
[----:B------:R-:W-:Y:S01]  /*0dc0*/  ULDC UR4, c[0x0][0xc44] ;  /* 0x0003110000047ab9 */ /* 0x000fe20000000800 */
[----:B------:R-:W-:-:S02]  /*0dd0*/  UISETP.NE.AND.EX UP0, UPT, UR7, URZ, UPT, UP0 ;  /* 0x0000003f0700728c */ /* 0x000fc4000bf05300 */
[----:B------:R-:W-:Y:S01]  /*0de0*/  UISETP.NE.AND UP2, UPT, UR4, 0x1, UPT ;  /* 0x000000010400788c */ /* 0x000fe2000bf45270 */
[----:B------:R-:W-:Y:S01]  /*0df0*/  ULDC UR39, c[0x0][0x424] ;  /* 0x0001090000277ab9 */ /* 0x000fe20000000800 */
[----:B------:R-:W-:Y:S01]  /*0e00*/  ULDC UR10, c[0x0][0x2f0] ;  /* 0x0000bc00000a7ab9 */ /* 0x000fe20000000800 */
[----:B------:R-:W-:Y:S02]  /*0e10*/  USEL UR39, UR39, 0x1, UP0 ;  /* 0x0000000127277887 */ /* 0x000fe40008000000 */
[----:B------:R-:W-:Y:S01]  /*0e20*/  @UP1 ULDC UR4, c[0x0][0xc3c] ;  /* 0x00030f0000041ab9 */ /* 0x000fe20000000800 */
[----:B------:R-:W-:Y:S01]  /*0e30*/  @UP1 ULDC UR12, c[0x0][0xc40] ;  /* 0x00031000000c1ab9 */ /* 0x000fe20000000800 */
[----:B------:R-:W-:Y:S02]  /*0e40*/  UIMAD.WIDE.U32 UR4, UR13, UR4, URZ ;  /* 0x000000040d0472a5 */ /* 0x000fe4000f8e003f */
[----:B------:R-:W-:Y:S01]  /*0e50*/  UIMAD UR39, UR39, UR10, URZ ;  /* 0x0000000a272772a4 */ /* 0x000fe2000f8e023f */
[----:B0-----:R-:W-:Y:S01]  /*0e60*/  R2UR UR6, R0 ;  /* 0x00000000000672ca */ /* 0x001fe200000e0000 */
[----:B-1----:R-:W-:Y:S01]  /*0e70*/  ULEA UR40, UR61, UR40, 0x18 ;  /* 0x000000283d287291 */ /* 0x002fe2000f8ec03f */
[----:B------:R-:W-:Y:S01]  /*0e80*/  UMOV UR14, UR13 ;  /* 0x0000000d000e7c82 */ /* 0x000fe20008000000 */
[----:B------:R-:W-:-:S02]  /*0e90*/  @UP1 USHF.R.U32.HI UR14, URZ, UR12, UR5 ;  /* 0x0000000c3f0e1299 */ /* 0x000fc40008011605 */
[----:B------:R-:W-:Y:S01]  /*0ea0*/  UIADD3 UR11, UR40, 0x14400, URZ ;  /* 0x00014400280b7890 */ /* 0x000fe2000fffe03f */
[----:B------:R-:W-:-:S03]  /*0eb0*/  @UP2 ULDC.64 UR8, c[0x0][0xc48] ;  /* 0x0003120000082ab9 */ /* 0x000fc60000000a00 */
[----:B------:R-:W-:Y:S01]  /*0ec0*/  ULOP3.LUT UP0, URZ, UR11, 0x9f, URZ, 0xc0, !UPT ;  /* 0x0000009f0b3f7892 */ /* 0x000fe2000f80c03f */
[----:B------:R-:W-:Y:S01]  /*0ed0*/  MOV R217, UR14 ;  /* 0x0000000e00d97c02 */ /* 0x000fe20008000f00 */
[----:B------:R-:W-:Y:S02]  /*0ee0*/  UIMAD.WIDE.U32 UR4, UR14, UR8, URZ ;  /* 0x000000080e0472a5 */ /* 0x000fe4000f8e003f */
[----:B------:R-:W-:Y:S02]  /*0ef0*/  ULEA.HI UR7, UR6, UR6, URZ, 0x1 ;  /* 0x0000000606077291 */ /* 0x000fe4000f8f083f */
[----:B------:R-:W-:Y:S01]  /*0f00*/  PLOP3.LUT P0, PT, PT, PT, UP0, 0x80, 0x0 ;  /* 0x000000000000781c */ /* 0x000fe20003f0f008 */
[----:B------:R-:W-:Y:S01]  /*0f10*/  UMOV UR10, UR14 ;  /* 0x0000000e000a7c82 */ /* 0x000fe20008000000 */
[----:B------:R-:W-:Y:S02]  /*0f20*/  ULOP3.LUT UR7, UR7, 0x1e, URZ, 0xc0, !UPT ;  /* 0x0000001e07077892 */ /* 0x000fe4000f8ec03f */
[----:B------:R-:W-:-:S02]  /*0f30*/  @UP2 USHF.R.U32.HI UR10, URZ, UR9, UR5 ;  /* 0x000000093f0a2299 */ /* 0x000fc40008011605 */
[----:B------:R-:W-:Y:S02]  /*0f40*/  UIADD3 UR7, UR6, -UR7, URZ ;  /* 0x8000000706077290 */ /* 0x000fe4000fffe03f */
[----:B------:R-:W-:Y:S02]  /*0f50*/  UIADD3 UR6, UR39, 0x4f, URZ ;  /* 0x0000004f27067890 */ /* 0x000fe4000fffe03f */
[----:B------:R-:W-:Y:S01]  /*0f60*/  ULEA UR8, UR7, UR11, 0xd ;  /* 0x0000000b07087291 */ /* 0x000fe2000f8e683f */
[----:B------:R-:W-:Y:S01]  /*0f70*/  IMAD.U32 R216, RZ, RZ, UR10 ;  /* 0x0000000affd87e24 */ /* 0x000fe2000f8e00ff */
[----:B------:R-:W-:Y:S02]  /*0f80*/  UIMAD.WIDE UR6, UR6, 0x66666667, URZ ;  /* 0x66666667060678a5 */ /* 0x000fe4000f8e023f */
[----:B------:R-:W-:Y:S02]  /*0f90*/  USHF.R.U32.HI UR8, URZ, 0x4, UR8 ;  /* 0x000000043f087899 */ /* 0x000fe40008011608 */
[----:B------:R-:W-:Y:S01]  /*0fa0*/  USHF.R.U32.HI UR60, URZ, 0x1f, UR7 ;  /* 0x0000001f3f3c7899 */ /* 0x000fe20008011607 */
[----:B------:R-:W-:Y:S01]  /*0fb0*/  UMOV UR4, UR13 ;  /* 0x0000000d00047c82 */ /* 0x000fe20008000000 */
[----:B------:R-:W-:Y:S01]  /*0fc0*/  ULOP3.LUT UR41, UR8, 0x3fff, URZ, 0xc0, !UPT ;  /* 0x00003fff08297892 */ /* 0x000fe2000f8ec03f */
[----:B------:R-:W-:Y:S01]  /*0fd0*/  IMAD.U32 R215, RZ, RZ, UR4 ;  /* 0x00000004ffd77e24 */ /* 0x000fe2000f8e00ff */
[----:B------:R-:W-:Y:S01]  /*0fe0*/  ULEA.HI.SX32 UR60, UR7, UR60, 0x1b ;  /* 0x0000003c073c7291 */ /* 0x000fe2000f8fda3f */
[----:B--234-:R-:W-:Y:S11]  /*0ff0*/  @!P0 BRA `(.L_x_7) ;  /* 0x0000000000408947 */ /* 0x01cff60003800000 */
[----:B------:R-:W-:Y:S01]  /*1000*/  MOV R0, 0x0 ;  /* 0x0000000000007802 */ /* 0x000fe20000000f00 */
[----:B------:R-:W-:Y:S01]  /*1010*/  ULDC.64 UR4, c[0x4][0xa8] ;  /* 0x01002a0000047ab9 */ /* 0x000fe20000000a00 */
[----:B------:R-:W-:Y:S01]  /*1020*/  ULDC.64 UR6, c[0x4][0x28] ;  /* 0x01000a0000067ab9 */ /* 0x000fe20000000a00 */
[----:B------:R-:W-:Y:S01]  /*1030*/  IMAD.U32 R4, RZ, RZ, UR4 ;  /* 0x00000004ff047e24 */ /* 0x000fe2000f8e00ff */
[----:B------:R0:W1:Y:S01]  /*1040*/  LDC.64 R2, c[0x4][R0] ;  /* 0x0100000000027b82 */ /* 0x0000620000000a00 */
[----:B------:R-:W-:Y:S01]  /*1050*/  MOV R5, UR5 ;  /* 0x0000000500057c02 */ /* 0x000fe20008000f00 */
[----:B------:R-:W-:Y:S01]  /*1060*/  ULDC.64 UR4, c[0x4][0xb0] ;  /* 0x01002c0000047ab9 */ /* 0x000fe20000000a00 */
[----:B------:R-:W-:Y:S01]  /*1070*/  IMAD.U32 R10, RZ, RZ, UR6 ;  /* 0x00000006ff0a7e24 */ /* 0x000fe2000f8e00ff */
[----:B------:R-:W-:Y:S01]  /*1080*/  MOV R11, UR7 ;  /* 0x00000007000b7c02 */ /* 0x000fe20008000f00 */
[----:B------:R-:W-:Y:S02]  /*1090*/  IMAD.U32 R6, RZ, RZ, UR4 ;  /* 0x00000004ff067e24 */ /* 0x000fe4000f8e00ff */
[----:B------:R-:W-:-:S02]  /*10a0*/  IMAD.U32 R7, RZ, RZ, UR5 ;  /* 0x00000005ff077e24 */ /* 0x000fc4000f8e00ff */
[----:B------:R-:W-:Y:S02]  /*10b0*/  IMAD.MOV.U32 R8, RZ, RZ, 0x70 ;  /* 0x00000070ff087424 */ /* 0x000fe400078e00ff */
[----:B------:R-:W-:Y:S02]  /*10c0*/  IMAD.MOV.U32 R12, RZ, RZ, 0x1 ;  /* 0x00000001ff0c7424 */ /* 0x000fe400078e00ff */
[----:B0-----:R-:W-:-:S07]  /*10d0*/  IMAD.MOV.U32 R13, RZ, RZ, RZ ;  /* 0x000000ffff0d7224 */ /* 0x001fce00078e00ff */
[----:B------:R-:W-:-:S07]  /*10e0*/  LEPC R20, `(.L_x_7) ;  /* 0x000000001014794e */ /* 0x000fce0000000000 */
[----:B-1----:R-:W-:Y:S05]  /*10f0*/  CALL.ABS.NOINC R2 ;  /* 0x0000000002007343 */ /* 0x002fea0003c00000 */
.L_x_7:
[----:B------:R-:W-:Y:S02]  /*1100*/  R2UR UR4, R219 ;  /* 0x00000000db0472ca */ /* 0x000fe400000e0000 */
[----:B------:R-:W-:-:S11]  /*1110*/  R2UR UR5, R226 ;  /* 0x00000000e20572ca */ /* 0x000fd600000e0000 */
[----:B------:R-:W-:Y:S02]  /*1120*/  ULOP3.LUT UR4, UR4, 0x1, URZ, 0xc0, !UPT ;  /* 0x0000000104047892 */ /* 0x000fe4000f8ec03f */
[----:B------:R-:W-:-:S04]  /*1130*/  IMAD.U32 R2, RZ, RZ, UR5 ;  /* 0x00000005ff027e24 */ /* 0x000fc8000f8e00ff */
[----:B------:R-:W-:Y:S02]  /*1140*/  MOV R0, UR4 ;  /* 0x0000000400007c02 */ /* 0x000fe40008000f00 */
[----:B------:R-:W-:Y:S02]  /*1150*/  ISETP.NE.AND P0, PT, R2, 0x3, PT ;  /* 0x000000030200780c */ /* 0x000fe40003f05270 */
[----:B------:R-:W-:-:S04]  /*1160*/  SHF.L.U32 R0, R0, 0x1f, RZ ;  /* 0x0000001f00007819 */ /* 0x000fc800000006ff */
[----:B------:R-:W0:Y:S02]  /*1170*/  SYNCS.PHASECHK.TRANS64.TRYWAIT P1, [UR40+0x38800], R0 ;  /* 0x03880000ff0075a7 */ /* 0x000e240008020168 */
[----:B0-----:R-:W-:Y:S05]  /*1180*/  @!P1 BRA `(.L_x_8) ;  /* 0x000000f400909947 */ /* 0x001fea0003800000 */
.L_x_91:
[----:B------:R-:W-:Y:S05]  /*1190*/  @!P0 BRA `(.L_x_9) ;  /* 0x0000000000048947 */ /* 0x000fea0003800000 */
[----:B------:R-:W-:Y:S01]  /*11a0*/  BPT.TRAP 0x1 ;  /* 0x000000040000795c */ /* 0x000fe20000300000 */
.L_x_9:
[----:B------:R-:W-:Y:S01]  /*11b0*/  R2UR UR4, R16 ;  /* 0x00000000100472ca */ /* 0x000fe200000e0000 */
[----:B0-----:R-:W-:-:S05]  /*11c0*/  IMAD.U32 R0, RZ, RZ, UR38 ;  /* 0x00000026ff007e24 */ /* 0x001fca000f8e00ff */
[----:B------:R-:W-:-:S07]  /*11d0*/  LEA R0, R0, UR40, 0x3 ;  /* 0x0000002800007c11 */ /* 0x000fce000f8e18ff */
[----:B------:R-:W-:-:S05]  /*11e0*/  IMAD.U32 R3, RZ, RZ, UR4 ;  /* 0x00000004ff037e24 */ /* 0x000fca000f8e00ff */
[----:B------:R-:W-:-:S04]  /*11f0*/  SHF.L.U32 R3, R3, 0x1f, RZ ;  /* 0x0000001f03037819 */ /* 0x000fc800000006ff */
[----:B------:R0:W1:Y:S01]  /*1200*/  SYNCS.PHASECHK.TRANS64.TRYWAIT P1, [R0+URZ+0x38830], R3 ;  /* 0x03883003000075a7 */ /* 0x000062000802017f */
[----:B------:R-:W-:Y:S05]  /*1210*/  @!P0 BRA `(.L_x_10) ;  /* 0x0000000000048947 */ /* 0x000fea0003800000 */
[----:B------:R-:W-:Y:S01]  /*1220*/  BPT.TRAP 0x1 ;  /* 0x000000040000795c */ /* 0x000fe20000300000 */
.L_x_10:
[----:B------:R-:W-:Y:S01]  /*1230*/  MOV R151, RZ ;  /* 0x000000ff00977202 */ /* 0x000fe20000000f00 */
[----:B-1----:R-:W-:Y:S06]  /*1240*/  @P1 BRA `(.L_x_11) ;  /* 0x0000000000081947 */ /* 0x002fec0003800000 */
[----:B------:R-:W1:Y:S02]  /*1250*/  SYNCS.PHASECHK.TRANS64.TRYWAIT P1, [R0+URZ+0x38830], R3 ;  /* 0x03883003000075a7 */ /* 0x000e64000802017f */
[----:B-1----:R-:W-:Y:S05]  /*1260*/  @!P1 BRA `(.L_x_12) ;  /* 0x000000f400709947 */ /* 0x002fea0003800000 */
.L_x_11:
[----:B------:R-:W-:Y:S05]  /*1270*/  WARPSYNC.ALL ;  /* 0x0000000000007948 */ /* 0x000fea0003800000 */
[----:B------:R-:W-:Y:S01]  /*1280*/  UIADD3 UR40, UR40, 0x24400, URZ ;  /* 0x0002440028287890 */ /* 0x000fe2000fffe03f */
[----:B------:R-:W-:Y:S01]  /*1290*/  WARPGROUP.ARRIVE ;  /* 0x00000000000079c5 */ /* 0x000fe20000000000 */
[----:B------:R-:W-:Y:S01]  /*12a0*/  ULOP3.LUT UR5, UR41, 0x10000, URZ, 0xfc, !UPT ;  /* 0x0001000029057892 */ /* 0x000fe2000f8efc3f */
[----:B------:R-:W-:Y:S01]  /*12b0*/  MOV R4, UR39 ;  /* 0x0000002700047c02 */ /* 0x000fe20008000f00 */
[----:B------:R-:W-:Y:S01]  /*12c0*/  USHF.R.U32.HI UR40, URZ, 0x4, UR40 ;  /* 0x000000043f287899 */ /* 0x000fe20008011628 */
[----:B------:R-:W-:Y:S01]  /*12d0*/  MOV R5, UR38 ;  /* 0x0000002600057c02 */ /* 0x000fe20008000f00 */
[----:B------:R-:W-:Y:S01]  /*12e0*/  UMOV UR17, 0x40000040 ;  /* 0x4000004000117882 */ /* 0x000fe20000000000 */
[----:B------:R-:W-:Y:S01]  /*12f0*/  UMOV UR19, 0x40000040 ;  /* 0x4000004000137882 */ /* 0x000fe20000000000 */
[----:B------:R-:W-:Y:S01]  /*1300*/  ULOP3.LUT UR40, UR40, 0x3fff, URZ, 0xc0, !UPT ;  /* 0x00003fff28287892 */ /* 0x000fe2000f8ec03f */
[----:B------:R-:W-:Y:S01]  /*1310*/  IMAD.U32 R15, RZ, RZ, UR17 ;  /* 0x00000011ff0f7e24 */ /* 0x000fe2000f8e00ff */
[----:B------:R-:W-:Y:S01]  /*1320*/  UMOV UR16, UR5 ;  /* 0x0000000500107c82 */ /* 0x000fe20008000000 */
[----:B------:R-:W-:Y:S01]  /*1330*/  UMOV UR9, UR17 ;  /* 0x0000001100097c82 */ /* 0x000fe20008000000 */
[----:B------:R-:W-:Y:S01]  /*1340*/  ULOP3.LUT UR4, UR40, 0x10000, URZ, 0xfc, !UPT ;  /* 0x0001000028047892 */ /* 0x000fe2000f8efc3f */
[----:B------:R-:W-:Y:S01]  /*1350*/  IMAD.U32 R14, RZ, RZ, UR16 ;  /* 0x00000010ff0e7e24 */ /* 0x000fe2000f8e00ff */
[----:B------:R-:W-:Y:S01]  /*1360*/  UMOV UR8, UR16 ;  /* 0x0000001000087c82 */ /* 0x000fe20008000000 */
[----:B------:R-:W-:Y:S01]  /*1370*/  UMOV UR11, 0x40000040 ;  /* 0x40000040000b7882 */ /* 0x000fe20000000000 */
[----:B------:R-:W-:Y:S01]  /*1380*/  UMOV UR12, UR16 ;  /* 0x00000010000c7c82 */ /* 0x000fe20008000000 */
[----:B------:R-:W-:Y:S01]  /*1390*/  UMOV UR13, UR17 ;  /* 0x00000011000d7c82 */ /* 0x000fe20008000000 */
[----:B------:R-:W-:Y:S01]  /*13a0*/  IMAD.U32 R18, RZ, RZ, UR4 ;  /* 0x00000004ff127e24 */ /* 0x000fe2000f8e00ff */
[----:B------:R-:W-:Y:S01]  /*13b0*/  UIMAD UR4, UR38, 0xa00, UR4 ;  /* 0x00000a00260478a4 */ /* 0x000fe2000f8e0204 */
[----:B------:R-:W-:Y:S01]  /*13c0*/  MOV R17, UR37 ;  /* 0x0000002500117c02 */ /* 0x000fe20008000f00 */
[----:B------:R-:W-:Y:S01]  /*13d0*/  UMOV UR15, 0x40000040 ;  /* 0x40000040000f7882 */ /* 0x000fe20000000000 */
[----:B------:R-:W-:Y:S01]  /*13e0*/  UMOV UR23, 0x40000040 ;  /* 0x4000004000177882 */ /* 0x000fe20000000000 */
[----:B------:R-:W-:Y:S01]  /*13f0*/  UIADD3 UR10, UR4, 0x80, URZ ;  /* 0x00000080040a7890 */ /* 0x000fe2000fffe03f */
[----:B------:R-:W-:Y:S01]  /*1400*/  MOV R20, UR36 ;  /* 0x0000002400147c02 */ /* 0x000fe20008000f00 */
[----:B------:R-:W-:-:S02]  /*1410*/  UIADD3 UR14, UR4, 0x100, URZ ;  /* 0x00000100040e7890 */ /* 0x000fc4000fffe03f */
[----:B------:R-:W-:Y:S01]  /*1420*/  UMOV UR18, UR4 ;  /* 0x0000000400127c82 */ /* 0x000fe20008000000 */
[----:B------:R-:W-:Y:S01]  /*1430*/  UIADD3 UR6, UR4, 0x180, URZ ;  /* 0x0000018004067890 */ /* 0x000fe2000fffe03f */
[----:B------:R-:W-:Y:S01]  /*1440*/  HGMMA.64x16x16.F32 R56, gdesc[UR16], RZ, !UPT, gsb0 ;  /* 0x00200000103879f0 */ /* 0x000fe2000c0008ff */
[----:B------:R-:W-:Y:S01]  /*1450*/  UIADD3 UR7, UR4, 0x200, URZ ;  /* 0x0000020004077890 */ /* 0x000fe2000fffe03f */
[----:B------:R-:W-:Y:S01]  /*1460*/  UMOV UR19, 0x40000040 ;  /* 0x4000004000137882 */ /* 0x000fe20000000000 */
[----:B------:R-:W-:Y:S02]  /*1470*/  UIADD3 UR22, UR4, 0x384, URZ ;  /* 0x0000038404167890 */ /* 0x000fe4000fffe03f */
[----:B------:R-:W-:Y:S01]  /*1480*/  UIADD3 UR26, UR4, 0x386, URZ ;  /* 0x00000386041a7890 */ /* 0x000fe2000fffe03f */
[----:B------:R-:W-:Y:S01]  /*1490*/  UMOV UR27, 0x40000040 ;  /* 0x40000040001b7882 */ /* 0x000fe20000000000 */
        /* <DEDUP_REMOVED lines=14> */
[----:B------:R-:W-:Y:S01]  /*1580*/  UMOV UR39, 0x40000040 ;  /* 0x4000004000277882 */ /* 0x000fe20000000000 */
[----:B------:R-:W-:-:S02]  /*1590*/  WARPGROUP.DEPBAR.LE gsb0, 0x0 ;  /* 0x00008000000079c5 */ /* 0x000fc40000010000 */
[----:B------:R-:W-:-:S06]  /*15a0*/  WARPGROUP.ARRIVE ;  /* 0x00000000000079c5 */ /* 0x000fcc0000000000 */
[----:B------:R-:W-:Y:S01]  /*15b0*/  HGMMA.64x16x16.F32 R48, gdesc[UR8], RZ, !UPT, gsb0 ;  /* 0x00200000083079f0 */ /* 0x000fe2000c0008ff */
[----:B------:R-:W-:Y:S01]  /*15c0*/  UMOV UR8, UR16 ;  /* 0x0000001000087c82 */ /* 0x000fe20008000000 */
[----:B------:R-:W-:Y:S01]  /*15d0*/  UMOV UR9, UR17 ;  /* 0x0000001100097c82 */ /* 0x000fe20008000000 */
[----:B------:R-:W-:Y:S01]  /*15e0*/  UMOV UR10, UR6 ;  /* 0x00000006000a7c82 */ /* 0x000fe20008000000 */
[----:B------:R-:W-:Y:S01]  /*15f0*/  UMOV UR11, 0x40000040 ;  /* 0x40000040000b7882 */ /* 0x000fe20000000000 */
[----:B------:R-:W-:Y:S01]  /*1600*/  UIADD3 UR6, UR5, 0x2, URZ ;  /* 0x0000000205067890 */ /* 0x000fe2000fffe03f */
[----:B------:R-:W-:Y:S02]  /*1610*/  WARPGROUP.DEPBAR.LE gsb0, 0x0 ;  /* 0x00008000000079c5 */ /* 0x000fe40000010000 */
[----:B------:R-:W-:-:S06]  /*1620*/  WARPGROUP.ARRIVE ;  /* 0x00000000000079c5 */ /* 0x000fcc0000000000 */
[----:B------:R-:W-:Y:S01]  /*1630*/  HGMMA.64x16x16.F32 R40, gdesc[UR12], RZ, !UPT, gsb0 ;  /* 0x002000000c2879f0 */ /* 0x000fe2000c0008ff */
[----:B------:R-:W-:Y:S01]  /*1640*/  UIADD3 UR14, UR4, 0x102, URZ ;  /* 0x00000102040e7890 */ /* 0x000fe2000fffe03f */
[----:B------:R-:W-:Y:S01]  /*1650*/  UMOV UR15, 0x40000040 ;  /* 0x40000040000f7882 */ /* 0x000fe20000000000 */
[----:B------:R-:W-:Y:S02]  /*1660*/  WARPGROUP.DEPBAR.LE gsb0, 0x0 ;  /* 0x00008000000079c5 */ /* 0x000fe40000010000 */
[----:B------:R-:W-:-:S06]  /*1670*/  WARPGROUP.ARRIVE ;  /* 0x00000000000079c5 */ /* 0x000fcc0000000000 */
[----:B------:R-:W-:Y:S01]  /*1680*/  HGMMA.64x16x16.F32 R32, gdesc[UR8], RZ, !UPT, gsb0 ;  /* 0x00200000082079f0 */ /* 0x000fe2000c0008ff */
[----:B------:R-:W-:Y:S01]  /*1690*/  UMOV UR8, UR16 ;  /* 0x0000001000087c82 */ /* 0x000fe20008000000 */
[----:B------:R-:W-:Y:S01]  /*16a0*/  UMOV UR9, UR17 ;  /* 0x0000001100097c82 */ /* 0x000fe20008000000 */
[----:B------:R-:W-:Y:S01]  /*16b0*/  UMOV UR10, UR7 ;  /* 0x00000007000a7c82 */ /* 0x000fe20008000000 */
[----:B------:R-:W-:Y:S01]  /*16c0*/  UMOV UR11, 0x40000040 ;  /* 0x40000040000b7882 */ /* 0x000fe20000000000 */
[----:B------:R-:W-:Y:S01]  /*16d0*/  UMOV UR16, UR6 ;  /* 0x0000000600107c82 */ /* 0x000fe20008000000 */
[----:B------:R-:W-:Y:S01]  /*16e0*/  UIADD3 UR6, UR4, 0x2, URZ ;  /* 0x0000000204067890 */ /* 0x000fe2000fffe03f */
[----:B------:R-:W-:Y:S01]  /*16f0*/  MOV R12, UR16 ;  /* 0x00000010000c7c02 */ /* 0x000fe20008000f00 */
[----:B------:R-:W-:Y:S01]  /*1700*/  UMOV UR17, 0x40000040 ;  /* 0x4000004000117882 */ /* 0x000fe20000000000 */
[----:B------:R-:W-:Y:S01]  /*1710*/  UMOV UR12, UR16 ;  /* 0x00000010000c7c82 */ /* 0x000fe20008000000 */
[----:B------:R-:W-:Y:S01]  /*1720*/  UMOV UR13, UR17 ;  /* 0x00000011000d7c82 */ /* 0x000fe20008000000 */
[----:B------:R-:W-:Y:S01]  /*1730*/  UIADD3 UR7, UR4, 0x202, URZ ;  /* 0x0000020204077890 */ /* 0x000fe2000fffe03f */
[----:B------:R-:W-:Y:S01]  /*1740*/  IMAD.U32 R13, RZ, RZ, UR17 ;  /* 0x00000011ff0d7e24 */ /* 0x000fe2000f8e00ff */
[----:B------:R-:W-:Y:S01]  /*1750*/  UMOV UR18, UR6 ;  /* 0x0000000600127c82 */ /* 0x000fe20008000000 */
[----:B------:R-:W-:Y:S01]  /*1760*/  UIADD3 UR6, UR4, 0x182, URZ ;  /* 0x0000018204067890 */ /* 0x000fe2000fffe03f */
[----:B------:R-:W-:-:S02]  /*1770*/  WARPGROUP.DEPBAR.LE gsb0, 0x0 ;  /* 0x00008000000079c5 */ /* 0x000fc40000010000 */
[----:B------:R-:W-:-:S06]  /*1780*/  WARPGROUP.ARRIVE ;  /* 0x00000000000079c5 */ /* 0x000fcc0000000000 */
[----:B------:R-:W-:Y:S01]  /*1790*/  HGMMA.64x16x16.F32 R24, gdesc[UR8], RZ, !UPT, gsb0 ;  /* 0x00200000081879f0 */ /* 0x000fe2000c0008ff */
[----:B------:R-:W-:Y:S01]  /*17a0*/  UIADD3 UR10, UR4, 0x82, URZ ;  /* 0x00000082040a7890 */ /* 0x000fe2000fffe03f */
[----:B------:R-:W-:Y:S01]  /*17b0*/  UMOV UR8, UR16 ;  /* 0x0000001000087c82 */ /* 0x000fe20008000000 */
[----:B------:R-:W-:Y:S01]  /*17c0*/  UMOV UR9, UR17 ;  /* 0x0000001100097c82 */ /* 0x000fe20008000000 */
[----:B------:R-:W-:Y:S01]  /*17d0*/  UMOV UR11, 0x40000040 ;  /* 0x40000040000b7882 */ /* 0x000fe20000000000 */
[----:B------:R-:W-:Y:S02]  /*17e0*/  WARPGROUP.DEPBAR.LE gsb0, 0x0 ;  /* 0x00008000000079c5 */ /* 0x000fe40000010000 */
[----:B------:R-:W-:-:S06]  /*17f0*/  WARPGROUP.ARRIVE ;  /* 0x00000000000079c5 */ /* 0x000fcc0000000000 */
[----:B------:R-:W-:Y:S01]  /*1800*/  HGMMA.64x16x16.F32 R56, gdesc[UR16], R56, gsb0 ;  /* 0x00200000103879f0 */ /* 0x000fe20008000838 */
[----:B------:R-:W-:Y:S02]  /*1810*/  UMOV UR19, 0x40000040 ;  /* 0x4000004000137882 */ /* 0x000fe40000000000 */
[----:B------:R-:W-:Y:S02]  /*1820*/  WARPGROUP.DEPBAR.LE gsb0, 0x0 ;  /* 0x00008000000079c5 */ /* 0x000fe40000010000 */
[----:B------:R-:W-:-:S06]  /*1830*/  WARPGROUP.ARRIVE ;  /* 0x00000000000079c5 */ /* 0x000fcc0000000000 */
[----:B------:R-:W-:Y:S01]  /*1840*/  HGMMA.64x16x16.F32 R48, gdesc[UR8], R48, gsb0 ;  /* 0x00200000083079f0 */ /* 0x000fe20008000830 */
[----:B------:R-:W-:Y:S01]  /*1850*/  UMOV UR8, UR16 ;  /* 0x0000001000087c82 */ /* 0x000fe20008000000 */
[----:B------:R-:W-:Y:S01]  /*1860*/  UMOV UR9, UR17 ;  /* 0x0000001100097c82 */ /* 0x000fe20008000000 */
[----:B------:R-:W-:Y:S01]  /*1870*/  UMOV UR10, UR6 ;  /* 0x00000006000a7c82 */ /* 0x000fe20008000000 */
[----:B------:R-:W-:Y:S01]  /*1880*/  UMOV UR11, 0x40000040 ;  /* 0x40000040000b7882 */ /* 0x000fe20000000000 */
[----:B------:R-:W-:Y:S01]  /*1890*/  UIADD3 UR6, UR5, 0x4, URZ ;  /* 0x0000000405067890 */ /* 0x000fe2000fffe03f */
[----:B------:R-:W-:Y:S02]  /*18a0*/  WARPGROUP.DEPBAR.LE gsb0, 0x0 ;  /* 0x00008000000079c5 */ /* 0x000fe40000010000 */
[----:B------:R-:W-:-:S06]  /*18b0*/  WARPGROUP.ARRIVE ;  /* 0x00000000000079c5 */ /* 0x000fcc0000000000 */
[----:B------:R-:W-:Y:S01]  /*18c0*/  HGMMA.64x16x16.F32 R40, gdesc[UR12], R40, gsb0 ;  /* 0x002000000c2879f0 */ /* 0x000fe20008000828 */
[----:B------:R-:W-:Y:S01]  /*18d0*/  UIADD3 UR14, UR4, 0x104, URZ ;  /* 0x00000104040e7890 */ /* 0x000fe2000fffe03f */
[----:B------:R-:W-:Y:S01]  /*18e0*/  UMOV UR15, 0x40000040 ;  /* 0x40000040000f7882 */ /* 0x000fe20000000000 */
[----:B------:R-:W-:Y:S02]  /*18f0*/  WARPGROUP.DEPBAR.LE gsb0, 0x0 ;  /* 0x00008000000079c5 */ /* 0x000fe40000010000 */
[----:B------:R-:W-:-:S06]  /*1900*/  WARPGROUP.ARRIVE ;  /* 0x00000000000079c5 */ /* 0x000fcc0000000000 */
[----:B------:R-:W-:Y:S01]  /*1910*/  HGMMA.64x16x16.F32 R32, gdesc[UR8], R32, gsb0 ;  /* 0x00200000082079f0 */ /* 0x000fe20008000820 */
[----:B------:R-:W-:Y:S01]  /*1920*/  UMOV UR8, UR16 ;  /* 0x0000001000087c82 */ /* 0x000fe20008000000 */
[----:B------:R-:W-:Y:S01]  /*1930*/  UMOV UR9, UR17 ;  /* 0x0000001100097c82 */ /* 0x000fe20008000000 */
[----:B------:R-:W-:Y:S01]  /*1940*/  UMOV UR10, UR7 ;  /* 0x00000007000a7c82 */ /* 0x000fe20008000000 */
[----:B------:R-:W-:Y:S01]  /*1950*/  UMOV UR11, 0x40000040 ;  /* 0x40000040000b7882 */ /* 0x000fe20000000000 */
[----:B------:R-:W-:Y:S01]  /*1960*/  UMOV UR16, UR6 ;  /* 0x0000000600107c82 */ /* 0x000fe20008000000 */
[----:B------:R-:W-:Y:S01]  /*1970*/  UIADD3 UR6, UR4, 0x4, URZ ;  /* 0x0000000404067890 */ /* 0x000fe2000fffe03f */
[----:B------:R-:W-:Y:S01]  /*1980*/  IMAD.U32 R10, RZ, RZ, UR16 ;  /* 0x00000010ff0a7e24 */ /* 0x000fe2000f8e00ff */
        /* <DEDUP_REMOVED lines=9> */
[----:B------:R-:W-:Y:S01]  /*1a20*/  HGMMA.64x16x16.F32 R24, gdesc[UR8], R24, gsb0 ;  /* 0x00200000081879f0 */ /* 0x000fe20008000818 */
        /* <DEDUP_REMOVED lines=74> */
[----:B------:R-:W-:Y:S02]  /*1ed0*/  UIADD3 UR8, UR5, 0x400, URZ ;  /* 0x0000040005087890 */ /* 0x000fe4000fffe03f */
[----:B------:R-:W-:Y:S01]  /*1ee0*/  UIADD3 UR10, UR4, 0x280, URZ ;  /* 0x00000280040a7890 */ /* 0x000fe2000fffe03f */
[----:B------:R-:W-:Y:S01]  /*1ef0*/  UMOV UR9, 0x40000040 ;  /* 0x4000004000097882 */ /* 0x000fe20000000000 */
[----:B------:R-:W-:Y:S01]  /*1f00*/  UMOV UR11, 0x40000040 ;  /* 0x40000040000b7882 */ /* 0x000fe20000000000 */
[----:B------:R-:W-:Y:S02]  /*1f10*/  UMOV UR13, UR9 ;  /* 0x00000009000d7c82 */ /* 0x000fe40008000000 */
[----:B------:R-:W-:Y:S01]  /*1f20*/  UMOV UR12, UR8 ;  /* 0x00000008000c7c82 */ /* 0x000fe20008000000 */
[----:B------:R-:W-:Y:S02]  /*1f30*/  WARPGROUP.DEPBAR.LE gsb0, 0x0 ;  /* 0x00008000000079c5 */ /* 0x000fe40000010000 */
[----:B------:R-:W-:-:S06]  /*1f40*/  WARPGROUP.ARRIVE ;  /* 0x00000000000079c5 */ /* 0x000fcc0000000000 */
[----:B------:R-:W-:Y:S01]  /*1f50*/  HGMMA.64x16x16.F32 R56, gdesc[UR8], R56, gsb0 ;  /* 0x00200000083879f0 */ /* 0x000fe20008000838 */
[----:B------:R-:W-:Y:S01]  /*1f60*/  UMOV UR10, UR6 ;  /* 0x00000006000a7c82 */ /* 0x000fe20008000000 */
[----:B------:R-:W-:Y:S01]  /*1f70*/  UMOV UR11, 0x40000040 ;  /* 0x40000040000b7882 */ /* 0x000fe20000000000 */
[----:B------:R-:W-:Y:S01]  /*1f80*/  UIADD3 UR6, UR4, 0x480, URZ ;  /* 0x0000048004067890 */ /* 0x000fe2000fffe03f */
        /* <DEDUP_REMOVED lines=15> */
[----:B01----:R-:W-:Y:S02]  /*2080*/  MOV R3, UR12 ;  /* 0x0000000c00037c02 */ /* 0x003fe40008000f00 */
[----:B------:R-:W-:Y:S01]  /*2090*/  MOV R2, UR13 ;  /* 0x0000000d00027c02 */ /* 0x000fe20008000f00 */
[----:B------:R-:W-:-:S02]  /*20a0*/  WARPGROUP.DEPBAR.LE gsb0, 0x0 ;  /* 0x00008000000079c5 */ /* 0x000fc40000010000 */
        /* <DEDUP_REMOVED lines=39> */
[----:B------:R-:W-:Y:S01]  /*2320*/  UMOV UR13, 0x40000040 ;  /* 0x40000040000d7882 */ /* 0x000fe20000000000 */
[----:B------:R-:W-:Y:S01]  /*2330*/  UMOV UR15, 0x40000040 ;  /* 0x40000040000f7882 */ /* 0x000fe20000000000 */
[----:B------:R-:W-:Y:S01]  /*2340*/  UMOV UR37, UR13 ;  /* 0x0000000d00257c82 */ /* 0x000fe20008000000 */
[----:B------:R-:W-:Y:S01]  /*2350*/  IMAD.U32 R7, RZ, RZ, UR13 ;  /* 0x0000000dff077e24 */ /* 0x000fe2000f8e00ff */
        /* <DEDUP_REMOVED lines=29> */
[----:B------:R-:W-:Y:S03]  /*2530*/  HGMMA.64x16x16.F32 R24, gdesc[UR16], R24, gsb0 ;  /* 0x00200000101879f0 */ /* 0x000fe60008000818 */
        /* <DEDUP_REMOVED lines=195> */
[----:B------:R-:W-:-:S07]  /*3170*/  UIADD3 UR5, UR5, 0xc06, URZ ;  /* 0x00000c0605057890 */ /* 0x000fce000fffe03f */
[----:B------:R-:W-:Y:S01]  /*3180*/  UMOV UR12, UR5 ;  /* 0x00000005000c7c82 */ /* 0x000fe20008000000 */
[----:B------:R-:W-:Y:S01]  /*3190*/  UIADD3 UR5, UR4, 0x786, URZ ;  /* 0x0000078604057890 */ /* 0x000fe2000fffe03f */
[----:B------:R-:W-:Y:S01]  /*31a0*/  IMAD.U32 R6, RZ, RZ, UR12 ;  /* 0x0000000cff067e24 */ /* 0x000fe2000f8e00ff */
[----:B------:R-:W-:-:S05]  /*31b0*/  UMOV UR36, UR12 ;  /* 0x0000000c00247c82 */ /* 0x000fca0008000000 */
        /* <DEDUP_REMOVED lines=40> */
[----:B------:R-:W-:-:S07]  /*3440*/  UIADD3 UR7, UR4, 0x806, URZ ;  /* 0x0000080604077890 */ /* 0x000fce000fffe03f */
[----:B------:R-:W-:Y:S01]  /*3450*/  UMOV UR38, UR7 ;  /* 0x0000000700267c82 */ /* 0x000fe20008000000 */
[----:B------:R-:W-:Y:S01]  /*3460*/  UMOV UR7, 0x40000040 ;  /* 0x4000004000077882 */ /* 0x000fe20000000000 */
[----:B------:R-:W-:Y:S02]  /*3470*/  WARPGROUP.DEPBAR.LE gsb0, 0x0 ;  /* 0x00008000000079c5 */ /* 0x000fe40000010000 */
[----:B------:R-:W-:-:S06]  /*3480*/  WARPGROUP.ARRIVE ;  /* 0x00000000000079c5 */ /* 0x000fcc0000000000 */
[----:B------:R-:W-:Y:S03]  /*3490*/  HGMMA.64x16x16.F32 R24, gdesc[UR52], R24, gsb0 ;  /* 0x00200000341879f0 */ /* 0x000fe60008000818 */
[----:B------:R-:W-:Y:S02]  /*34a0*/  WARPGROUP.DEPBAR.LE gsb0, 0x0 ;  /* 0x00008000000079c5 */ /* 0x000fe40000010000 */
[----:B------:R-:W-:-:S06]  /*34b0*/  WARPGROUP.ARRIVE ;  /* 0x00000000000079c5 */ /* 0x000fcc0000000000 */
[----:B------:R-:W-:Y:S01]  /*34c0*/  HGMMA.64x16x16.F32 R56, gdesc[UR12], R56, gsb0 ;  /* 0x002000000c3879f0 */ /* 0x000fe20008000838 */
[----:B------:R-:W-:Y:S01]  /*34d0*/  UMOV UR14, UR12 ;  /* 0x0000000c000e7c82 */ /* 0x000fe20008000000 */
[----:B------:R-:W-:Y:S01]  /*34e0*/  UMOV UR15, UR13 ;  /* 0x0000000d000f7c82 */ /* 0x000fe20008000000 */
[----:B------:R-:W-:Y:S01]  /*34f0*/  UMOV UR4, UR14 ;  /* 0x0000000e00047c82 */ /* 0x000fe20008000000 */
[----:B------:R-:W-:Y:S01]  /*3500*/  UMOV UR5, UR15 ;  /* 0x0000000f00057c82 */ /* 0x000fe20008000000 */
[----:B------:R-:W-:Y:S02]  /*3510*/  R2UR UR13, R2 ;  /* 0x00000000020d72ca */ /* 0x000fe400000e0000 */
[----:B------:R-:W-:Y:S01]  /*3520*/  R2UR UR12, R3 ;  /* 0x00000000030c72ca */ /* 0x000fe200000e0000 */
[----:B------:R-:W-:Y:S02]  /*3530*/  WARPGROUP.DEPBAR.LE gsb0, 0x0 ;  /* 0x00008000000079c5 */ /* 0x000fe40000010000 */
[----:B------:R-:W-:-:S06]  /*3540*/  WARPGROUP.ARRIVE ;  /* 0x00000000000079c5 */ /* 0x000fcc0000000000 */
[----:B------:R-:W-:Y:S01]  /*3550*/  HGMMA.64x16x16.F32 R48, gdesc[UR36], R48, gsb0 ;  /* 0x00200000243079f0 */ /* 0x000fe20008000830 */
[----:B------:R-:W-:Y:S02]  /*3560*/  R2UR UR39, R4 ;  /* 0x00000000042772ca */ /* 0x000fe400000e0000 */
[----:B------:R-:W-:Y:S02]  /*3570*/  R2UR UR38, R5 ;  /* 0x00000000052672ca */ /* 0x000fe400000e0000 */
[----:B------:R-:W-:Y:S02]  /*3580*/  R2UR UR37, R17 ;  /* 0x00000000112572ca */ /* 0x000fe400000e0000 */
[----:B------:R-:W-:Y:S01]  /*3590*/  R2UR UR36, R20 ;  /* 0x00000000142472ca */ /* 0x000fe200000e0000 */
        /* <DEDUP_REMOVED lines=9> */
[----:B------:R-:W-:Y:S01]  /*3630*/  UMOV UR7, 0x40000040 ;  /* 0x4000004000077882 */ /* 0x000fe20000000000 */
[----:B------:R-:W-:Y:S02]  /*3640*/  WARPGROUP.DEPBAR.LE gsb0, 0x0 ;  /* 0x00008000000079c5 */ /* 0x000fe40000010000 */
[----:B------:R-:W-:-:S06]  /*3650*/  WARPGROUP.ARRIVE ;  /* 0x00000000000079c5 */ /* 0x000fcc0000000000 */
[----:B------:R-:W-:Y:S03]  /*3660*/  HGMMA.64x16x16.F32 R24, gdesc[UR4], R24, gsb0 ;  /* 0x00200000041879f0 */ /* 0x000fe60008000818 */
[----:B------:R-:W-:Y:S02]  /*3670*/  WARPGROUP.DEPBAR.LE gsb0, 0x0 ;  /* 0x00008000000079c5 */ /* 0x000fe40000010000 */
[----:B------:R-:W-:Y:S05]  /*3680*/  @!P0 BRA `(.L_x_13) ;  /* 0x0000000000048947 */ /* 0x000fea0003800000 */
[----:B------:R-:W-:Y:S01]  /*3690*/  BPT.TRAP 0x1 ;  /* 0x000000040000795c */ /* 0x000fe20000300000 */
.L_x_13:
[----:B------:R-:W-:Y:S01]  /*36a0*/  ULDC UR4, c[0x0][0x9d8] ;  /* 0x0002760000047ab9 */ /* 0x000fe20000000800 */
[----:B------:R-:W-:Y:S01]  /*36b0*/  IADD3 R2, R225, UR39, RZ ;  /* 0x00000027e1027c10 */ /* 0x000fe2000fffe0ff */
[----:B------:R-:W-:Y:S01]  /*36c0*/  FMUL.FTZ R56, R56, UR4 ;  /* 0x0000000438387c20 */ /* 0x000fe20008410000 */
[----:B------:R-:W-:Y:S01]  /*36d0*/  FMUL.FTZ R57, R57, UR4 ;  /* 0x0000000439397c20 */ /* 0x000fe20008410000 */
[----:B------:R-:W-:Y:S01]  /*36e0*/  FMUL.FTZ R60, R60, UR4 ;  /* 0x000000043c3c7c20 */ /* 0x000fe20008410000 */
[----:B------:R-:W-:Y:S01]  /*36f0*/  FMUL.FTZ R61, R61, UR4 ;  /* 0x000000043d3d7c20 */ /* 0x000fe20008410000 */
[----:B------:R-:W-:Y:S02]  /*3700*/  IMAD.U32 R3, RZ, RZ, UR60 ;  /* 0x0000003cff037e24 */ /* 0x000fe4000f8e00ff */
[----:B------:R-:W-:Y:S01]  /*3710*/  FMUL.FTZ R48, R48, UR4 ;  /* 0x0000000430307c20 */ /* 0x000fe20008410000 */
[----:B------:R-:W0:Y:S01]  /*3720*/  MUFU.TANH R56, R56 ;  /* 0x0000003800387308 */ /* 0x000e220000002400 */
[----:B------:R-:W-:Y:S01]  /*3730*/  FMUL.FTZ R58, R58, UR4 ;  /* 0x000000043a3a7c20 */ /* 0x000fe20008410000 */
[----:B------:R-:W-:-:S02]  /*3740*/  IMAD R2, R3, -0x50, R2 ;  /* 0xffffffb003027824 */ /* 0x000fc400078e0202 */
[----:B------:R-:W-:Y:S01]  /*3750*/  FMUL.FTZ R49, R49, UR4 ;  /* 0x0000000431317c20 */ /* 0x000fe20008410000 */
[----:B------:R-:W-:Y:S01]  /*3760*/  FMUL.FTZ R59, R59, UR4 ;  /* 0x000000043b3b7c20 */ /* 0x000fe20008410000 */
[----:B------:R-:W-:Y:S01]  /*3770*/  FMUL.FTZ R52, R52, UR4 ;  /* 0x0000000434347c20 */ /* 0x000fe20008410000 */
[----:B------:R-:W-:Y:S01]  /*3780*/  FMUL.FTZ R62, R62, UR4 ;  /* 0x000000043e3e7c20 */ /* 0x000fe20008410000 */
[C---:B------:R-:W-:Y:S01]  /*3790*/  ISETP.GT.AND P2, PT, R2.reuse, RZ, PT ;  /* 0x000000ff0200720c */ /* 0x040fe20003f44270 */
[----:B------:R-:W1:Y:S01]  /*37a0*/  MUFU.TANH R57, R57 ;  /* 0x0000003900397308 */ /* 0x000e620000002400 */
[C---:B------:R-:W-:Y:S01]  /*37b0*/  ISETP.GT.AND P1, PT, R2.reuse, 0x1, PT ;  /* 0x000000010200780c */ /* 0x040fe20003f24270 */
[----:B------:R-:W-:Y:S01]  /*37c0*/  FMUL.FTZ R53, R53, UR4 ;  /* 0x0000000435357c20 */ /* 0x000fe20008410000 */
[C---:B------:R-:W-:Y:S01]  /*37d0*/  ISETP.GT.AND P6, PT, R2.reuse, 0x8, PT ;  /* 0x000000080200780c */ /* 0x040fe20003fc4270 */
[----:B------:R-:W-:Y:S01]  /*37e0*/  FMUL.FTZ R63, R63, UR4 ;  /* 0x000000043f3f7c20 */ /* 0x000fe20008410000 */
[----:B------:R-:W-:Y:S01]  /*37f0*/  ISETP.GT.AND P5, PT, R2, 0x9, PT ;  /* 0x000000090200780c */ /* 0x000fe20003fa4270 */
[----:B------:R-:W-:Y:S01]  /*3800*/  FMUL.FTZ R40, R40, UR4 ;  /* 0x0000000428287c20 */ /* 0x000fe20008410000 */
[----:B------:R-:W-:Y:S01]  /*3810*/  FMUL.FTZ R50, R50, UR4 ;  /* 0x0000000432327c20 */ /* 0x000fe20008410000 */
[----:B------:R-:W2:Y:S01]  /*3820*/  MUFU.TANH R60, R60 ;  /* 0x0000003c003c7308 */ /* 0x000ea20000002400 */
[----:B0-----:R-:W-:Y:S01]  /*3830*/  FSEL R56, R56, -INF , P2 ;  /* 0xff80000038387808 */ /* 0x001fe20001000000 */
[----:B------:R-:W-:Y:S01]  /*3840*/  FMUL.FTZ R41, R41, UR4 ;  /* 0x0000000429297c20 */ /* 0x000fe20008410000 */
[C---:B------:R-:W-:Y:S01]  /*3850*/  ISETP.GT.AND P4, PT, R2.reuse, 0x10, PT ;  /* 0x000000100200780c */ /* 0x040fe20003f84270 */
[----:B------:R-:W-:Y:S01]  /*3860*/  FMUL.FTZ R51, R51, UR4 ;  /* 0x0000000433337c20 */ /* 0x000fe20008410000 */
[----:B------:R-:W-:Y:S01]  /*3870*/  ISETP.GT.AND P3, PT, R2, 0x11, PT ;  /* 0x000000110200780c */ /* 0x000fe20003f64270 */
[----:B------:R-:W-:Y:S01]  /*3880*/  FMUL.FTZ R44, R44, UR4 ;  /* 0x000000042c2c7c20 */ /* 0x000fe20008410000 */
[----:B------:R-:W-:Y:S01]  /*3890*/  FMUL.FTZ R54, R54, UR4 ;  /* 0x0000000436367c20 */ /* 0x000fe20008410000 */
[----:B------:R-:W0:Y:S01]  /*38a0*/  MUFU.TANH R61, R61 ;  /* 0x0000003d003d7308 */ /* 0x000e220000002400 */
[----:B-1----:R-:W-:Y:S01]  /*38b0*/  FSEL R57, R57, -INF , P1 ;  /* 0xff80000039397808 */ /* 0x002fe20000800000 */
[----:B------:R-:W-:Y:S01]  /*38c0*/  FMUL.FTZ R45, R45, UR4 ;  /* 0x000000042d2d7c20 */ /* 0x000fe20008410000 */
[----:B------:R-:W-:Y:S01]  /*38d0*/  FMUL.FTZ R55, R55, UR4 ;  /* 0x0000000437377c20 */ /* 0x000fe20008410000 */
[----:B------:R-:W-:Y:S01]  /*38e0*/  FMUL.FTZ R32, R32, UR4 ;  /* 0x0000000420207c20 */ /* 0x000fe20008410000 */
[----:B------:R-:W-:Y:S01]  /*38f0*/  FMNMX.FTZ R3, R56, R57, !PT ;  /* 0x0000003938037209 */ /* 0x000fe20007810000 */
[----:B------:R-:W-:Y:S01]  /*3900*/  FMUL.FTZ R42, R42, UR4 ;  /* 0x000000042a2a7c20 */ /* 0x000fe20008410000 */
[----:B------:R-:W-:Y:S01]  /*3910*/  FMUL.FTZ R33, R33, UR4 ;  /* 0x0000000421217c20 */ /* 0x000fe20008410000 */
[----:B------:R-:W1:Y:S01]  /*3920*/  MUFU.TANH R48, R48 ;  /* 0x0000003000307308 */ /* 0x000e620000002400 */
[----:B--2---:R-:W-:Y:S01]  /*3930*/  FSEL R60, R60, -INF , P6 ;  /* 0xff8000003c3c7808 */ /* 0x004fe20003000000 */
[----:B------:R-:W-:Y:S01]  /*3940*/  FMUL.FTZ R43, R43, UR4 ;  /* 0x000000042b2b7c20 */ /* 0x000fe20008410000 */
[----:B------:R-:W-:Y:S01]  /*3950*/  FMUL.FTZ R36, R36, UR4 ;  /* 0x0000000424247c20 */ /* 0x000fe20008410000 */
[----:B------:R-:W-:Y:S01]  /*3960*/  FMUL.FTZ R46, R46, UR4 ;  /* 0x000000042e2e7c20 */ /* 0x000fe20008410000 */
[----:B------:R-:W-:Y:S01]  /*3970*/  FMNMX.FTZ R4, R60, R3, !PT ;  /* 0x000000033c047209 */ /* 0x000fe20007810000 */
[----:B------:R-:W-:Y:S01]  /*3980*/  FMUL.FTZ R37, R37, UR4 ;  /* 0x0000000425257c20 */ /* 0x000fe20008410000 */
[----:B------:R-:W-:Y:S01]  /*3990*/  FMUL.FTZ R47, R47, UR4 ;  /* 0x000000042f2f7c20 */ /* 0x000fe20008410000 */
[----:B------:R-:W2:Y:S01]  /*39a0*/  MUFU.TANH R58, R58 ;  /* 0x0000003a003a7308 */ /* 0x000ea20000002400 */
[----:B0-----:R-:W-:Y:S01]  /*39b0*/  FSEL R61, R61, -INF , P5 ;  /* 0xff8000003d3d7808 */ /* 0x001fe20002800000 */
[----:B------:R-:W-:Y:S01]  /*39c0*/  FMUL.FTZ R24, R24, UR4 ;  /* 0x0000000418187c20 */ /* 0x000fe20008410000 */
[----:B------:R-:W-:Y:S01]  /*39d0*/  FMUL.FTZ R34, R34, UR4 ;  /* 0x0000000422227c20 */ /* 0x000fe20008410000 */
[----:B------:R-:W-:Y:S01]  /*39e0*/  FMUL.FTZ R25, R25, UR4 ;  /* 0x0000000419197c20 */ /* 0x000fe20008410000 */
[----:B------:R-:W-:Y:S01]  /*39f0*/  FMNMX.FTZ R3, R61, R4, !PT ;  /* 0x000000043d037209 */ /* 0x000fe20007810000 */
        /* <DEDUP_REMOVED lines=13> */
[----:B------:R-:W-:Y:S01]  /*3ad0*/  ISETP.GT.AND P2, PT, R2, 0x18, PT ;  /* 0x000000180200780c */ /* 0x000fe20003f44270 */
[----:B------:R-:W-:Y:S01]  /*3ae0*/  FMUL.FTZ R31, R31, UR4 ;  /* 0x000000041f1f7c20 */ /* 0x000fe20008410000 */
[----:B------:R-:W-:Y:S01]  /*3af0*/  ULDC UR5, c[0x0][0x988] ;  /* 0x0002620000057ab9 */ /* 0x000fe20000000800 */
[----:B------:R-:W-:Y:S01]  /*3b00*/  P2R R20, PR, RZ, 0x1 ;  /* 0x00000001ff147803 */ /* 0x000fe20000000000 */
[----:B------:R-:W-:Y:S01]  /*3b10*/  UISETP.GE.AND UP0, UPT, UR39, 0x51, UPT ;  /* 0x000000512700788c */ /* 0x000fe2000bf06270 */
[----:B------:R-:W2:Y:S01]  /*3b20*/  MUFU.TANH R52, R52 ;  /* 0x0000003400347308 */ /* 0x000ea20000002400 */
[----:B0-----:R-:W-:Y:S01]  /*3b30*/  FSEL R49, R49, -INF , P3 ;  /* 0xff80000031317808 */ /* 0x001fe20001800000 */
[--C-:B------:R-:W-:Y:S01]  /*3b40*/  IMAD.MOV.U32 R149, RZ, RZ, R151.reuse ;  /* 0x000000ffff957224 */ /* 0x100fe200078e0097 */
[----:B------:R-:W-:Y:S01]  /*3b50*/  R2UR UR4, R0 ;  /* 0x00000000000472ca */ /* 0x000fe200000e0000 */
[--C-:B------:R-:W-:Y:S01]  /*3b60*/  IMAD.MOV.U32 R148, RZ, RZ, R151.reuse ;  /* 0x000000ffff947224 */ /* 0x100fe200078e0097 */
[----:B------:R-:W-:Y:S01]  /*3b70*/  FMNMX.FTZ R3, R49, R4, !PT ;  /* 0x0000000431037209 */ /* 0x000fe20007810000 */
[--C-:B------:R-:W-:Y:S01]  /*3b80*/  IMAD.MOV.U32 R147, RZ, RZ, R151.reuse ;  /* 0x000000ffff937224 */ /* 0x100fe200078e0097 */
[-C--:B------:R-:W-:Y:S01]  /*3b90*/  MOV R150, R151.reuse ;  /* 0x0000009700967202 */ /* 0x080fe20000000f00 */
[----:B------:R-:W0:Y:S01]  /*3ba0*/  MUFU.TANH R62, R62 ;  /* 0x0000003e003e7308 */ /* 0x000e220000002400 */
[----:B-1----:R-:W-:Y:S01]  /*3bb0*/  FSEL R59, R59, -INF , P1 ;  /* 0xff8000003b3b7808 */ /* 0x002fe20000800000 */
[--C-:B------:R-:W-:Y:S01]  /*3bc0*/  IMAD.MOV.U32 R145, RZ, RZ, R151.reuse ;  /* 0x000000ffff917224 */ /* 0x100fe200078e0097 */
[----:B------:R-:W-:Y:S01]  /*3bd0*/  ISETP.GT.AND P1, PT, R2, 0x19, PT ;  /* 0x000000190200780c */ /* 0x000fe20003f24270 */
[--C-:B------:R-:W-:Y:S01]  /*3be0*/  IMAD.MOV.U32 R144, RZ, RZ, R151.reuse ;  /* 0x000000ffff907224 */ /* 0x100fe200078e0097 */
[-C--:B------:R-:W-:Y:S01]  /*3bf0*/  MOV R146, R151.reuse ;  /* 0x0000009700927202 */ /* 0x080fe20000000f00 */
[--C-:B------:R-:W-:Y:S01]  /*3c00*/  IMAD.MOV.U32 R143, RZ, RZ, R151.reuse ;  /* 0x000000ffff8f7224 */ /* 0x100fe200078e0097 */
[-C--:B------:R-:W-:Y:S01]  /*3c10*/  MOV R142, R151.reuse ;  /* 0x00000097008e7202 */ /* 0x080fe20000000f00 */
[----:B------:R-:W1:Y:S01]  /*3c20*/  MUFU.TANH R53, R53 ;  /* 0x0000003500357308 */ /* 0x000e620000002400 */
[----:B--2---:R-:W-:Y:S01]  /*3c30*/  FSEL R52, R52, -INF , P2 ;  /* 0xff80000034347808 */ /* 0x004fe20001000000 */
[----:B------:R-:W-:Y:S01]  /*3c40*/  UIADD3 UR4, UR4, 0x38840, URZ ;  /* 0x0003884004047890 */ /* 0x000fe2000fffe03f */
[--C-:B------:R-:W-:Y:S01]  /*3c50*/  IMAD.MOV.U32 R141, RZ, RZ, R151.reuse ;  /* 0x000000ffff8d7224 */ /* 0x100fe200078e0097 */
[----:B------:R-:W-:Y:S01]  /*3c60*/  MOV R138, R151 ;  /* 0x00000097008a7202 */ /* 0x000fe20000000f00 */
[--C-:B------:R-:W-:Y:S01]  /*3c70*/  IMAD.MOV.U32 R140, RZ, RZ, R151.reuse ;  /* 0x000000ffff8c7224 */ /* 0x100fe200078e0097 */
[----:B------:R-:W-:Y:S01]  /*3c80*/  FMNMX.FTZ R4, R52, R3, !PT ;  /* 0x0000000334047209 */ /* 0x000fe20007810000 */
[----:B------:R-:W-:Y:S01]  /*3c90*/  UPRMT UR4, UR61, 0x654, UR4 ;  /* 0x000006543d047896 */ /* 0x000fe20008000004 */
[----:B------:R-:W2:Y:S01]  /*3ca0*/  MUFU.TANH R63, R63 ;  /* 0x0000003f003f7308 */ /* 0x000ea20000002400 */
[----:B0-----:R-:W-:Y:S01]  /*3cb0*/  FSEL R62, R62, -INF , P6 ;  /* 0xff8000003e3e7808 */ /* 0x001fe20003000000 */
[--C-:B------:R-:W-:Y:S01]  /*3cc0*/  IMAD.MOV.U32 R139, RZ, RZ, R151.reuse ;  /* 0x000000ffff8b7224 */ /* 0x100fe200078e0097 */
[C---:B------:R-:W-:Y:S01]  /*3cd0*/  ISETP.GT.AND P6, PT, R2.reuse, 0x20, PT ;  /* 0x000000200200780c */ /* 0x040fe20003fc4270 */
[--C-:B------:R-:W-:Y:S01]  /*3ce0*/  IMAD.MOV.U32 R137, RZ, RZ, R151.reuse ;  /* 0x000000ffff897224 */ /* 0x100fe200078e0097 */
[-C--:B------:R-:W-:Y:S01]  /*3cf0*/  MOV R134, R151.reuse ;  /* 0x0000009700867202 */ /* 0x080fe20000000f00 */
[--C-:B------:R-:W-:Y:S01]  /*3d00*/  IMAD.MOV.U32 R136, RZ, RZ, R151.reuse ;  /* 0x000000ffff887224 */ /* 0x100fe200078e0097 */
[-C--:B------:R-:W-:Y:S01]  /*3d10*/  MOV R130, R151.reuse ;  /* 0x0000009700827202 */ /* 0x080fe20000000f00 */
[----:B------:R-:W0:Y:S01]  /*3d20*/  MUFU.TANH R40, R40 ;  /* 0x0000002800287308 */ /* 0x000e220000002400 */
[----:B-1----:R-:W-:Y:S01]  /*3d30*/  FSEL R53, R53, -INF , P1 ;  /* 0xff80000035357808 */ /* 0x002fe20000800000 */
[----:B------:R-:W-:Y:S01]  /*3d40*/  SYNCS.ARRIVE.TRANS64.RED.A1T0 RZ, [UR4], RZ ;  /* 0x000000ffffff79a7 */ /* 0x000fe20008100404 */
[--C-:B------:R-:W-:Y:S01]  /*3d50*/  IMAD.MOV.U32 R135, RZ, RZ, R151.reuse ;  /* 0x000000ffff877224 */ /* 0x100fe200078e0097 */
[-C--:B------:R-:W-:Y:S01]  /*3d60*/  MOV R126, R151.reuse ;  /* 0x00000097007e7202 */ /* 0x080fe20000000f00 */
[--C-:B------:R-:W-:Y:S01]  /*3d70*/  IMAD.MOV.U32 R133, RZ, RZ, R151.reuse ;  /* 0x000000ffff857224 */ /* 0x100fe200078e0097 */
[----:B------:R-:W-:Y:S01]  /*3d80*/  FMNMX.FTZ R3, R53, R4, !PT ;  /* 0x0000000435037209 */ /* 0x000fe20007810000 */
[--C-:B------:R-:W-:Y:S01]  /*3d90*/  IMAD.MOV.U32 R132, RZ, RZ, R151.reuse ;  /* 0x000000ffff847224 */ /* 0x100fe200078e0097 */
[----:B------:R-:W1:Y:S01]  /*3da0*/  MUFU.TANH R50, R50 ;  /* 0x0000003200327308 */ /* 0x000e620000002400 */
[----:B--2---:R-:W-:Y:S01]  /*3db0*/  FSEL R63, R63, -INF , P5 ;  /* 0xff8000003f3f7808 */ /* 0x004fe20002800000 */
[--C-:B------:R-:W-:Y:S01]  /*3dc0*/  IMAD.MOV.U32 R131, RZ, RZ, R151.reuse ;  /* 0x000000ffff837224 */ /* 0x100fe200078e0097 */
[----:B------:R-:W-:Y:S01]  /*3dd0*/  ISETP.GT.AND P5, PT, R2, 0x21, PT ;  /* 0x000000210200780c */ /* 0x000fe20003fa4270 */
[--C-:B------:R-:W-:Y:S01]  /*3de0*/  IMAD.MOV.U32 R129, RZ, RZ, R151.reuse ;  /* 0x000000ffff817224 */ /* 0x100fe200078e0097 */
[-C--:B------:R-:W-:Y:S01]  /*3df0*/  MOV R122, R151.reuse ;  /* 0x00000097007a7202 */ /* 0x080fe20000000f00 */
[--C-:B------:R-:W-:Y:S01]  /*3e00*/  IMAD.MOV.U32 R128, RZ, RZ, R151.reuse ;  /* 0x000000ffff807224 */ /* 0x100fe200078e0097 */
[-C--:B------:R-:W-:Y:S01]  /*3e10*/  MOV R118, R151.reuse ;  /* 0x0000009700767202 */ /* 0x080fe20000000f00 */
[----:B------:R-:W2:Y:S01]  /*3e20*/  MUFU.TANH R41, R41 ;  /* 0x0000002900297308 */ /* 0x000ea20000002400 */
[----:B0-----:R-:W-:Y:S01]  /*3e30*/  FSEL R40, R40, -INF , P6 ;  /* 0xff80000028287808 */ /* 0x001fe20003000000 */
[--C-:B------:R-:W-:Y:S01]  /*3e40*/  IMAD.MOV.U32 R127, RZ, RZ, R151.reuse ;  /* 0x000000ffff7f7224 */ /* 0x100fe200078e0097 */
[----:B------:R-:W-:Y:S01]  /*3e50*/  MOV R114, R151 ;  /* 0x0000009700727202 */ /* 0x000fe20000000f00 */
[--C-:B------:R-:W-:Y:S01]  /*3e60*/  IMAD.MOV.U32 R125, RZ, RZ, R151.reuse ;  /* 0x000000ffff7d7224 */ /* 0x100fe200078e0097 */
[----:B------:R-:W-:Y:S01]  /*3e70*/  FMNMX.FTZ R4, R40, R3, !PT ;  /* 0x0000000328047209 */ /* 0x000fe20007810000 */
[--C-:B------:R-:W-:Y:S01]  /*3e80*/  IMAD.MOV.U32 R124, RZ, RZ, R151.reuse ;  /* 0x000000ffff7c7224 */ /* 0x100fe200078e0097 */
[-C--:B------:R-:W-:Y:S01]  /*3e90*/  MOV R110, R151.reuse ;  /* 0x00000097006e7202 */ /* 0x080fe20000000f00 */
[----:B------:R-:W0:Y:S01]  /*3ea0*/  MUFU.TANH R51, R51 ;  /* 0x0000003300337308 */ /* 0x000e220000002400 */
[----:B-1----:R-:W-:Y:S01]  /*3eb0*/  FSEL R50, R50, -INF , P4 ;  /* 0xff80000032327808 */ /* 0x002fe20002000000 */
[--C-:B------:R-:W-:Y:S01]  /*3ec0*/  IMAD.MOV.U32 R123, RZ, RZ, R151.reuse ;  /* 0x000000ffff7b7224 */ /* 0x100fe200078e0097 */
[C---:B------:R-:W-:Y:S01]  /*3ed0*/  ISETP.GT.AND P4, PT, R2.reuse, 0x28, PT ;  /* 0x000000280200780c */ /* 0x040fe20003f84270 */
[--C-:B------:R-:W-:Y:S01]  /*3ee0*/  IMAD.MOV.U32 R121, RZ, RZ, R151.reuse ;  /* 0x000000ffff797224 */ /* 0x100fe200078e0097 */
[-C--:B------:R-:W-:Y:S01]  /*3ef0*/  MOV R106, R151.reuse ;  /* 0x00000097006a7202 */ /* 0x080fe20000000f00 */
[--C-:B------:R-:W-:Y:S01]  /*3f00*/  IMAD.MOV.U32 R120, RZ, RZ, R151.reuse ;  /* 0x000000ffff787224 */ /* 0x100fe200078e0097 */
[-C--:B------:R-:W-:Y:S01]  /*3f10*/  MOV R102, R151.reuse ;  /* 0x0000009700667202 */ /* 0x080fe20000000f00 */
[----:B------:R-:W1:Y:S01]  /*3f20*/  MUFU.TANH R44, R44 ;  /* 0x0000002c002c7308 */ /* 0x000e620000002400 */
[----:B--2---:R-:W-:Y:S01]  /*3f30*/  FSEL R41, R41, -INF , P5 ;  /* 0xff80000029297808 */ /* 0x004fe20002800000 */
[--C-:B------:R-:W-:Y:S01]  /*3f40*/  IMAD.MOV.U32 R119, RZ, RZ, R151.reuse ;  /* 0x000000ffff777224 */ /* 0x100fe200078e0097 */
[-C--:B------:R-:W-:Y:S01]  /*3f50*/  MOV R98, R151.reuse ;  /* 0x0000009700627202 */ /* 0x080fe20000000f00 */
[--C-:B------:R-:W-:Y:S01]  /*3f60*/  IMAD.MOV.U32 R117, RZ, RZ, R151.reuse ;  /* 0x000000ffff757224 */ /* 0x100fe200078e0097 */
[----:B------:R-:W-:Y:S01]  /*3f70*/  FMNMX.FTZ R3, R41, R4, !PT ;  /* 0x0000000429037209 */ /* 0x000fe20007810000 */
[--C-:B------:R-:W-:Y:S01]  /*3f80*/  IMAD.MOV.U32 R116, RZ, RZ, R151.reuse ;  /* 0x000000ffff747224 */ /* 0x100fe200078e0097 */
[-C--:B------:R-:W-:Y:S01]  /*3f90*/  MOV R94, R151.reuse ;  /* 0x00000097005e7202 */ /* 0x080fe20000000f00 */
[----:B------:R-:W2:Y:S01]  /*3fa0*/  MUFU.TANH R54, R54 ;  /* 0x0000003600367308 */ /* 0x000ea20000002400 */
[----:B0-----:R-:W-:Y:S01]  /*3fb0*/  FSEL R51, R51, -INF , P3 ;  /* 0xff80000033337808 */ /* 0x001fe20001800000 */
[--C-:B------:R-:W-:Y:S01]  /*3fc0*/  IMAD.MOV.U32 R115, RZ, RZ, R151.reuse ;  /* 0x000000ffff737224 */ /* 0x100fe200078e0097 */
[----:B------:R-:W-:Y:S01]  /*3fd0*/  ISETP.GT.AND P3, PT, R2, 0x29, PT ;  /* 0x000000290200780c */ /* 0x000fe20003f64270 */
[--C-:B------:R-:W-:Y:S01]  /*3fe0*/  IMAD.MOV.U32 R113, RZ, RZ, R151.reuse ;  /* 0x000000ffff717224 */ /* 0x100fe200078e0097 */
[-C--:B------:R-:W-:Y:S01]  /*3ff0*/  MOV R90, R151.reuse ;  /* 0x00000097005a7202 */ /* 0x080fe20000000f00 */
[--C-:B------:R-:W-:Y:S01]  /*4000*/  IMAD.MOV.U32 R112, RZ, RZ, R151.reuse ;  /* 0x000000ffff707224 */ /* 0x100fe200078e0097 */
[-C--:B------:R-:W-:Y:S01]  /*4010*/  MOV R86, R151.reuse ;  /* 0x0000009700567202 */ /* 0x080fe20000000f00 */
[----:B------:R-:W0:Y:S01]  /*4020*/  MUFU.TANH R45, R45 ;  /* 0x0000002d002d7308 */ /* 0x000e220000002400 */
[----:B-1----:R-:W-:Y:S01]  /*4030*/  FSEL R44, R44, -INF , P4 ;  /* 0xff8000002c2c7808 */ /* 0x002fe20002000000 */
[--C-:B------:R-:W-:Y:S01]  /*4040*/  IMAD.MOV.U32 R111, RZ, RZ, R151.reuse ;  /* 0x000000ffff6f7224 */ /* 0x100fe200078e0097 */
[----:B------:R-:W-:Y:S01]  /*4050*/  MOV R82, R151 ;  /* 0x0000009700527202 */ /* 0x000fe20000000f00 */
[--C-:B------:R-:W-:Y:S01]  /*4060*/  IMAD.MOV.U32 R109, RZ, RZ, R151.reuse ;  /* 0x000000ffff6d7224 */ /* 0x100fe200078e0097 */
[----:B------:R-:W-:Y:S01]  /*4070*/  FMNMX.FTZ R4, R44, R3, !PT ;  /* 0x000000032c047209 */ /* 0x000fe20007810000 */
[--C-:B------:R-:W-:Y:S01]  /*4080*/  IMAD.MOV.U32 R108, RZ, RZ, R151.reuse ;  /* 0x000000ffff6c7224 */ /* 0x100fe200078e0097 */
[-C--:B------:R-:W-:Y:S01]  /*4090*/  MOV R78, R151.reuse ;  /* 0x00000097004e7202 */ /* 0x080fe20000000f00 */
        /* <DEDUP_REMOVED lines=14> */
[----:B------:R-:W-:-:S02]  /*4180*/  IMAD.MOV.U32 R100, RZ, RZ, R151 ;  /* 0x000000ffff647224 */ /* 0x000fc400078e0097 */
[----:B------:R-:W0:Y:S01]  /*4190*/  MUFU.TANH R42, R42 ;  /* 0x0000002a002a7308 */ /* 0x000e220000002400 */
[----:B-1----:R-:W-:Y:S01]  /*41a0*/  FSEL R55, R55, -INF , P1 ;  /* 0xff80000037377808 */ /* 0x002fe20000800000 */
[--C-:B------:R-:W-:Y:S01]  /*41b0*/  IMAD.MOV.U32 R99, RZ, RZ, R151.reuse ;  /* 0x000000ffff637224 */ /* 0x100fe200078e0097 */
[----:B------:R-:W-:Y:S01]  /*41c0*/  ISETP.GT.AND P1, PT, R2, 0x31, PT ;  /* 0x000000310200780c */ /* 0x000fe20003f24270 */
[--C-:B------:R-:W-:Y:S02]  /*41d0*/  IMAD.MOV.U32 R97, RZ, RZ, R151.reuse ;  /* 0x000000ffff617224 */ /* 0x100fe400078e0097 */
[--C-:B------:R-:W-:Y:S02]  /*41e0*/  IMAD.MOV.U32 R96, RZ, RZ, R151.reuse ;  /* 0x000000ffff607224 */ /* 0x100fe400078e0097 */
[----:B------:R-:W1:Y:S01]  /*41f0*/  MUFU.TANH R33, R33 ;  /* 0x0000002100217308 */ /* 0x000e620000002400 */
[----:B--2---:R-:W-:Y:S01]  /*4200*/  FSEL R32, R32, -INF , P2 ;  /* 0xff80000020207808 */ /* 0x004fe20001000000 */
[----:B------:R-:W-:-:S02]  /*4210*/  IMAD.MOV.U32 R95, RZ, RZ, R151 ;  /* 0x000000ffff5f7224 */ /* 0x000fc400078e0097 */
[--C-:B------:R-:W-:Y:S01]  /*4220*/  IMAD.MOV.U32 R93, RZ, RZ, R151.reuse ;  /* 0x000000ffff5d7224 */ /* 0x100fe200078e0097 */
[----:B------:R-:W-:Y:S01]  /*4230*/  FMNMX.FTZ R4, R32, R3, !PT ;  /* 0x0000000320047209 */ /* 0x000fe20007810000 */
[--C-:B------:R-:W-:Y:S02]  /*4240*/  IMAD.MOV.U32 R92, RZ, RZ, R151.reuse ;  /* 0x000000ffff5c7224 */ /* 0x100fe400078e0097 */
[----:B------:R-:W2:Y:S01]  /*4250*/  MUFU.TANH R43, R43 ;  /* 0x0000002b002b7308 */ /* 0x000ea20000002400 */
[----:B0-----:R-:W-:Y:S01]  /*4260*/  FSEL R42, R42, -INF , P6 ;  /* 0xff8000002a2a7808 */ /* 0x001fe20003000000 */
[--C-:B------:R-:W-:Y:S01]  /*4270*/  IMAD.MOV.U32 R91, RZ, RZ, R151.reuse ;  /* 0x000000ffff5b7224 */ /* 0x100fe200078e0097 */
[----:B------:R-:W-:Y:S01]  /*4280*/  ISETP.GT.AND P6, PT, R2, 0x38, PT ;  /* 0x000000380200780c */ /* 0x000fe20003fc4270 */
[--C-:B------:R-:W-:Y:S02]  /*4290*/  IMAD.MOV.U32 R89, RZ, RZ, R151.reuse ;  /* 0x000000ffff597224 */ /* 0x100fe400078e0097 */
[----:B------:R-:W-:-:S02]  /*42a0*/  IMAD.MOV.U32 R88, RZ, RZ, R151 ;  /* 0x000000ffff587224 */ /* 0x000fc400078e0097 */
[----:B------:R-:W0:Y:S01]  /*42b0*/  MUFU.TANH R36, R36 ;  /* 0x0000002400247308 */ /* 0x000e220000002400 */
[----:B-1----:R-:W-:Y:S01]  /*42c0*/  FSEL R33, R33, -INF , P1 ;  /* 0xff80000021217808 */ /* 0x002fe20000800000 */
[--C-:B------:R-:W-:Y:S02]  /*42d0*/  IMAD.MOV.U32 R87, RZ, RZ, R151.reuse ;  /* 0x000000ffff577224 */ /* 0x100fe400078e0097 */
[--C-:B------:R-:W-:Y:S01]  /*42e0*/  IMAD.MOV.U32 R85, RZ, RZ, R151.reuse ;  /* 0x000000ffff557224 */ /* 0x100fe200078e0097 */
[----:B------:R-:W-:Y:S01]  /*42f0*/  FMNMX.FTZ R3, R33, R4, !PT ;  /* 0x0000000421037209 */ /* 0x000fe20007810000 */
[--C-:B------:R-:W-:Y:S02]  /*4300*/  IMAD.MOV.U32 R84, RZ, RZ, R151.reuse ;  /* 0x000000ffff547224 */ /* 0x100fe400078e0097 */
[----:B------:R-:W1:Y:S01]  /*4310*/  MUFU.TANH R46, R46 ;  /* 0x0000002e002e7308 */ /* 0x000e620000002400 */
[----:B--2---:R-:W-:Y:S01]  /*4320*/  FSEL R43, R43, -INF , P5 ;  /* 0xff8000002b2b7808 */ /* 0x004fe20002800000 */
[--C-:B------:R-:W-:Y:S01]  /*4330*/  IMAD.MOV.U32 R83, RZ, RZ, R151.reuse ;  /* 0x000000ffff537224 */ /* 0x100fe200078e0097 */
[----:B------:R-:W-:Y:S01]  /*4340*/  ISETP.GT.AND P5, PT, R2, 0x39, PT ;  /* 0x000000390200780c */ /* 0x000fe20003fa4270 */
[----:B------:R-:W-:-:S02]  /*4350*/  IMAD.MOV.U32 R81, RZ, RZ, R151 ;  /* 0x000000ffff517224 */ /* 0x000fc400078e0097 */
[--C-:B------:R-:W-:Y:S02]  /*4360*/  IMAD.MOV.U32 R80, RZ, RZ, R151.reuse ;  /* 0x000000ffff507224 */ /* 0x100fe400078e0097 */
[----:B------:R-:W2:Y:S01]  /*4370*/  MUFU.TANH R37, R37 ;  /* 0x0000002500257308 */ /* 0x000ea20000002400 */
[----:B0-----:R-:W-:Y:S01]  /*4380*/  FSEL R36, R36, -INF , P6 ;  /* 0xff80000024247808 */ /* 0x001fe20003000000 */
[--C-:B------:R-:W-:Y:S02]  /*4390*/  IMAD.MOV.U32 R79, RZ, RZ, R151.reuse ;  /* 0x000000ffff4f7224 */ /* 0x100fe400078e0097 */
[--C-:B------:R-:W-:Y:S01]  /*43a0*/  IMAD.MOV.U32 R77, RZ, RZ, R151.reuse ;  /* 0x000000ffff4d7224 */ /* 0x100fe200078e0097 */
[----:B------:R-:W-:Y:S01]  /*43b0*/  FMNMX.FTZ R4, R36, R3, !PT ;  /* 0x0000000324047209 */ /* 0x000fe20007810000 */
[--C-:B------:R-:W-:Y:S02]  /*43c0*/  IMAD.MOV.U32 R76, RZ, RZ, R151.reuse ;  /* 0x000000ffff4c7224 */ /* 0x100fe400078e0097 */
[----:B------:R-:W0:Y:S01]  /*43d0*/  MUFU.TANH R47, R47 ;  /* 0x0000002f002f7308 */ /* 0x000e220000002400 */
[----:B-1----:R-:W-:Y:S01]  /*43e0*/  FSEL R46, R46, -INF , P4 ;  /* 0xff8000002e2e7808 */ /* 0x002fe20002000000 */
[--C-:B------:R-:W-:Y:S01]  /*43f0*/  IMAD.MOV.U32 R75, RZ, RZ, R151.reuse ;  /* 0x000000ffff4b7224 */ /* 0x100fe200078e0097 */
[----:B------:R-:W-:Y:S01]  /*4400*/  ISETP.GT.AND P4, PT, R2, 0x40, PT ;  /* 0x000000400200780c */ /* 0x000fe20003f84270 */
[----:B------:R-:W-:-:S02]  /*4410*/  IMAD.MOV.U32 R73, RZ, RZ, R151 ;  /* 0x000000ffff497224 */ /* 0x000fc400078e0097 */
[--C-:B------:R-:W-:Y:S02]  /*4420*/  IMAD.MOV.U32 R72, RZ, RZ, R151.reuse ;  /* 0x000000ffff487224 */ /* 0x100fe400078e0097 */
[----:B------:R-:W1:Y:S01]  /*4430*/  MUFU.TANH R24, R24 ;  /* 0x0000001800187308 */ /* 0x000e620000002400 */
[----:B--2---:R-:W-:Y:S01]  /*4440*/  FSEL R37, R37, -INF , P5 ;  /* 0xff80000025257808 */ /* 0x004fe20002800000 */
[--C-:B------:R-:W-:Y:S02]  /*4450*/  IMAD.MOV.U32 R71, RZ, RZ, R151.reuse ;  /* 0x000000ffff477224 */ /* 0x100fe400078e0097 */
[--C-:B------:R-:W-:Y:S01]  /*4460*/  IMAD.MOV.U32 R69, RZ, RZ, R151.reuse ;  /* 0x000000ffff457224 */ /* 0x100fe200078e0097 */
[----:B------:R-:W-:Y:S01]  /*4470*/  FMNMX.FTZ R3, R37, R4, !PT ;  /* 0x0000000425037209 */ /* 0x000fe20007810000 */
[--C-:B------:R-:W-:Y:S02]  /*4480*/  IMAD.MOV.U32 R68, RZ, RZ, R151.reuse ;  /* 0x000000ffff447224 */ /* 0x100fe400078e0097 */
[----:B------:R-:W2:Y:S01]  /*4490*/  MUFU.TANH R34, R34 ;  /* 0x0000002200227308 */ /* 0x000ea20000002400 */
[----:B0-----:R-:W-:Y:S01]  /*44a0*/  FSEL R47, R47, -INF , P3 ;  /* 0xff8000002f2f7808 */ /* 0x001fe20001800000 */
[--C-:B------:R-:W-:Y:S01]  /*44b0*/  IMAD.MOV.U32 R67, RZ, RZ, R151.reuse ;  /* 0x000000ffff437224 */ /* 0x100fe200078e0097 */
[----:B------:R-:W-:Y:S01]  /*44c0*/  ISETP.GT.AND P3, PT, R2, 0x41, PT ;  /* 0x000000410200780c */ /* 0x000fe20003f64270 */
[----:B------:R-:W-:-:S04]  /*44d0*/  IMAD.MOV.U32 R65, RZ, RZ, R151 ;  /* 0x000000ffff417224 */ /* 0x000fc800078e0097 */
[----:B------:R-:W0:Y:S01]  /*44e0*/  MUFU.TANH R25, R25 ;  /* 0x0000001900197308 */ /* 0x000e220000002400 */
[----:B-1----:R-:W-:-:S04]  /*44f0*/  FSEL R24, R24, -INF , P4 ;  /* 0xff80000018187808 */ /* 0x002fc80002000000 */
[----:B------:R-:W-:-:S03]  /*4500*/  FMNMX.FTZ R4, R24, R3, !PT ;  /* 0x0000000318047209 */ /* 0x000fc60007810000 */
[----:B------:R-:W1:Y:S01]  /*4510*/  MUFU.TANH R35, R35 ;  /* 0x0000002300237308 */ /* 0x000e620000002400 */
[----:B--2---:R-:W-:Y:S02]  /*4520*/  FSEL R34, R34, -INF , P2 ;  /* 0xff80000022227808 */ /* 0x004fe40001000000 */
[----:B------:R-:W-:-:S05]  /*4530*/  ISETP.GT.AND P2, PT, R2, 0x48, PT ;  /* 0x000000480200780c */ /* 0x000fca0003f44270 */
[----:B------:R-:W2:Y:S01]  /*4540*/  MUFU.TANH R28, R28 ;  /* 0x0000001c001c7308 */ /* 0x000ea20000002400 */
[----:B0-----:R-:W-:-:S04]  /*4550*/  FSEL R25, R25, -INF , P3 ;  /* 0xff80000019197808 */ /* 0x001fc80001800000 */
[----:B------:R-:W-:-:S03]  /*4560*/  FMNMX.FTZ R3, R25, R4, !PT ;  /* 0x0000000419037209 */ /* 0x000fc60007810000 */
[----:B------:R-:W0:Y:S01]  /*4570*/  MUFU.TANH R29, R29 ;  /* 0x0000001d001d7308 */ /* 0x000e220000002400 */
[----:B-1----:R-:W-:Y:S02]  /*4580*/  FSEL R35, R35, -INF , P1 ;  /* 0xff80000023237808 */ /* 0x002fe40000800000 */
[----:B------:R-:W-:-:S05]  /*4590*/  ISETP.GT.AND P1, PT, R2, 0x49, PT ;  /* 0x000000490200780c */ /* 0x000fca0003f24270 */
[----:B------:R-:W1:Y:S01]  /*45a0*/  MUFU.TANH R38, R38 ;  /* 0x0000002600267308 */ /* 0x000e620000002400 */
[----:B--2---:R-:W-:-:S04]  /*45b0*/  FSEL R28, R28, -INF , P2 ;  /* 0xff8000001c1c7808 */ /* 0x004fc80001000000 */
[----:B------:R-:W-:-:S03]  /*45c0*/  FMNMX.FTZ R2, R28, R3, !PT ;  /* 0x000000031c027209 */ /* 0x000fc60007810000 */
[----:B------:R-:W2:Y:S01]  /*45d0*/  MUFU.TANH R39, R39 ;  /* 0x0000002700277308 */ /* 0x000ea20000002400 */
[----:B0-----:R-:W-:-:S04]  /*45e0*/  FSEL R29, R29, -INF , P1 ;  /* 0xff8000001d1d7808 */ /* 0x001fc80000800000 */
[----:B------:R-:W-:-:S03]  /*45f0*/  FMNMX.FTZ R2, R29, R2, !PT ;  /* 0x000000021d027209 */ /* 0x000fc60007810000 */
[----:B------:R-:W0:Y:S01]  /*4600*/  MUFU.TANH R26, R26 ;  /* 0x0000001a001a7308 */ /* 0x000e220000002400 */
[----:B-1----:R-:W-:Y:S01]  /*4610*/  FSEL R38, R38, -INF , P6 ;  /* 0xff80000026267808 */ /* 0x002fe20003000000 */
[----:B------:R-:W1:Y:S06]  /*4620*/  SHFL.BFLY PT, R3, R2, 0x2, 0x1f ;  /* 0x0c401f0002037f89 */ /* 0x000e6c00000e0000 */
[----:B------:R-:W3:Y:S01]  /*4630*/  MUFU.TANH R27, R27 ;  /* 0x0000001b001b7308 */ /* 0x000ee20000002400 */
[----:B--2---:R-:W-:-:S07]  /*4640*/  FSEL R39, R39, -INF , P5 ;  /* 0xff80000027277808 */ /* 0x004fce0002800000 */
[----:B------:R-:W2:Y:S01]  /*4650*/  MUFU.TANH R30, R30 ;  /* 0x0000001e001e7308 */ /* 0x000ea20000002400 */
[----:B0-----:R-:W-:-:S07]  /*4660*/  FSEL R26, R26, -INF , P4 ;  /* 0xff8000001a1a7808 */ /* 0x001fce0002000000 */
[----:B------:R-:W0:Y:S01]  /*4670*/  MUFU.TANH R31, R31 ;  /* 0x0000001f001f7308 */ /* 0x000e220000002400 */
[----:B---3--:R-:W-:Y:S02]  /*4680*/  FSEL R27, R27, -INF , P3 ;  /* 0xff8000001b1b7808 */ /* 0x008fe40001800000 */
[----:B-1----:R-:W-:-:S05]  /*4690*/  FMNMX.FTZ R3, R2, R3, !PT ;  /* 0x0000000302037209 */ /* 0x002fca0007810000 */
[----:B------:R-:W1:Y:S01]  /*46a0*/  SHFL.BFLY PT, R4, R3, 0x1, 0x1f ;  /* 0x0c201f0003047f89 */ /* 0x000e6200000e0000 */
[----:B--2---:R-:W-:Y:S02]  /*46b0*/  FSEL R30, R30, -INF , P2 ;  /* 0xff8000001e1e7808 */ /* 0x004fe40001000000 */
[----:B0-----:R-:W-:Y:S02]  /*46c0*/  FSEL R31, R31, -INF , P1 ;  /* 0xff8000001f1f7808 */ /* 0x001fe40000800000 */
[----:B-1----:R-:W-:Y:S02]  /*46d0*/  FMNMX.FTZ R4, R3, R4, !PT ;  /* 0x0000000403047209 */ /* 0x002fe40007810000 */
[----:B------:R-:W-:Y:S02]  /*46e0*/  FMNMX.FTZ R3, R58, R59, !PT ;  /* 0x0000003b3a037209 */ /* 0x000fe40007810000 */
[C---:B------:R-:W-:Y:S01]  /*46f0*/  FSETP.NEU.FTZ.AND P0, PT, R4.reuse, -INF , PT ;  /* 0xff8000000400780b */ /* 0x040fe20003f1d000 */
[----:B------:R-:W-:Y:S01]  /*4700*/  FMUL.FTZ R5, R4, UR5 ;  /* 0x0000000504057c20 */ /* 0x000fe20008410000 */
[----:B------:R-:W-:-:S04]  /*4710*/  FMNMX.FTZ R2, R62, R3, !PT ;  /* 0x000000033e027209 */ /* 0x000fc80007810000 */
[----:B------:R-:W-:Y:S02]  /*4720*/  FMNMX.FTZ R3, R63, R2, !PT ;  /* 0x000000023f037209 */ /* 0x000fe40007810000 */
[----:B------:R-:W-:Y:S02]  /*4730*/  FSEL R17, R5, RZ, P0 ;  /* 0x000000ff05117208 */ /* 0x000fe40000000000 */
[----:B------:R-:W-:Y:S02]  /*4740*/  FMNMX.FTZ R2, R50, R3, !PT ;  /* 0x0000000332027209 */ /* 0x000fe40007810000 */
[----:B------:R-:W-:Y:S01]  /*4750*/  ISETP.NE.AND P0, PT, R20, RZ, PT ;  /* 0x000000ff1400720c */ /* 0x000fe20003f05270 */
[--C-:B------:R-:W-:Y:S01]  /*4760*/  FFMA.FTZ R56, R56, UR5, -R17.reuse ;  /* 0x0000000538387c23 */ /* 0x100fe20008010811 */
[----:B------:R-:W-:Y:S01]  /*4770*/  FMNMX.FTZ R3, R51, R2, !PT ;  /* 0x0000000233037209 */ /* 0x000fe20007810000 */
[--C-:B------:R-:W-:Y:S01]  /*4780*/  FFMA.FTZ R57, R57, UR5, -R17.reuse ;  /* 0x0000000539397c23 */ /* 0x100fe20008010811 */
[--C-:B------:R-:W-:Y:S01]  /*4790*/  FFMA.FTZ R60, R60, UR5, -R17.reuse ;  /* 0x000000053c3c7c23 */ /* 0x100fe20008010811 */
[--C-:B------:R-:W-:Y:S01]  /*47a0*/  FFMA.FTZ R61, R61, UR5, -R17.reuse ;  /* 0x000000053d3d7c23 */ /* 0x100fe20008010811 */
[----:B------:R-:W-:Y:S01]  /*47b0*/  FMNMX.FTZ R2, R54, R3, !PT ;  /* 0x0000000336027209 */ /* 0x000fe20007810000 */
[----:B------:R-:W-:Y:S01]  /*47c0*/  MUFU.EX2 R56, R56 ;  /* 0x0000003800387308 */ /* 0x000fe20000000800 */
[--C-:B------:R-:W-:Y:S01]  /*47d0*/  FFMA.FTZ R48, R48, UR5, -R17.reuse ;  /* 0x0000000530307c23 */ /* 0x100fe20008010811 */
[--C-:B------:R-:W-:Y:S01]  /*47e0*/  FFMA.FTZ R49, R49, UR5, -R17.reuse ;  /* 0x0000000531317c23 */ /* 0x100fe20008010811 */
[----:B------:R-:W-:Y:S01]  /*47f0*/  FMNMX.FTZ R3, R55, R2, !PT ;  /* 0x0000000237037209 */ /* 0x000fe20007810000 */
[--C-:B------:R-:W-:Y:S01]  /*4800*/  FFMA.FTZ R52, R52, UR5, -R17.reuse ;  /* 0x0000000534347c23 */ /* 0x100fe20008010811 */
[--C-:B------:R-:W-:Y:S01]  /*4810*/  FFMA.FTZ R53, R53, UR5, -R17.reuse ;  /* 0x0000000535357c23 */ /* 0x100fe20008010811 */
[--C-:B------:R-:W-:Y:S01]  /*4820*/  FFMA.FTZ R40, R40, UR5, -R17.reuse ;  /* 0x0000000528287c23 */ /* 0x100fe20008010811 */
[----:B------:R-:W-:Y:S01]  /*4830*/  FMNMX.FTZ R2, R42, R3, !PT ;  /* 0x000000032a027209 */ /* 0x000fe20007810000 */
[----:B------:R-:W0:Y:S01]  /*4840*/  MUFU.EX2 R57, R57 ;  /* 0x0000003900397308 */ /* 0x000e220000000800 */
[--C-:B------:R-:W-:Y:S01]  /*4850*/  FFMA.FTZ R41, R41, UR5, -R17.reuse ;  /* 0x0000000529297c23 */ /* 0x100fe20008010811 */
        /* <DEDUP_REMOVED lines=14> */
[----:B------:R-:W1:Y:S01]  /*4940*/  MUFU.EX2 R61, R61 ;  /* 0x0000003d003d7308 */ /* 0x000e620000000800 */
[----:B------:R-:W-:Y:S01]  /*4950*/  FFMA.FTZ R17, R29, UR5, -R17 ;  /* 0x000000051d117c23 */ /* 0x000fe20008010811 */
[----:B0-----:R-:W-:Y:S01]  /*4960*/  F2FP.F16.F32.PACK_AB R208, R57, R56 ;  /* 0x0000003839d0723e */ /* 0x001fe200000000ff */
[----:B------:R-:W-:Y:S01]  /*4970*/  IMAD.MOV.U32 R29, RZ, RZ, R151 ;  /* 0x000000ffff1d7224 */ /* 0x000fe200078e0097 */
[----:B------:R-:W-:-:S04]  /*4980*/  FMNMX.FTZ R3, R35, R2, !PT ;  /* 0x0000000223037209 */ /* 0x000fc80007810000 */
[----:B------:R-:W-:Y:S01]  /*4990*/  FMNMX.FTZ R2, R38, R3, !PT ;  /* 0x0000000326027209 */ /* 0x000fe20007810000 */
[----:B------:R-:W-:Y:S03]  /*49a0*/  MUFU.EX2 R48, R48 ;  /* 0x0000003000307308 */ /* 0x000fe60000000800 */
[----:B------:R-:W-:-:S04]  /*49b0*/  FMNMX.FTZ R3, R39, R2, !PT ;  /* 0x0000000227037209 */ /* 0x000fc80007810000 */
[----:B------:R-:W-:Y:S01]  /*49c0*/  FMNMX.FTZ R2, R26, R3, !PT ;  /* 0x000000031a027209 */ /* 0x000fe20007810000 */
[----:B------:R-:W0:Y:S01]  /*49d0*/  MUFU.EX2 R49, R49 ;  /* 0x0000003100317308 */ /* 0x000e220000000800 */
[----:B-1----:R-:W-:Y:S02]  /*49e0*/  F2FP.F16.F32.PACK_AB R210, R61, R60 ;  /* 0x0000003c3dd2723e */ /* 0x002fe400000000ff */
[----:B------:R-:W-:-:S04]  /*49f0*/  FMNMX.FTZ R3, R27, R2, !PT ;  /* 0x000000021b037209 */ /* 0x000fc80007810000 */
[----:B------:R-:W-:Y:S01]  /*4a00*/  FMNMX.FTZ R2, R30, R3, !PT ;  /* 0x000000031e027209 */ /* 0x000fe20007810000 */
[----:B------:R-:W-:Y:S03]  /*4a10*/  MUFU.EX2 R52, R52 ;  /* 0x0000003400347308 */ /* 0x000fe60000000800 */
[----:B------:R-:W-:-:S05]  /*4a20*/  FMNMX.FTZ R2, R31, R2, !PT ;  /* 0x000000021f027209 */ /* 0x000fca0007810000 */
[----:B------:R-:W1:Y:S01]  /*4a30*/  SHFL.BFLY PT, R3, R2, 0x2, 0x1f ;  /* 0x0c401f0002037f89 */ /* 0x000e6200000e0000 */
[----:B------:R-:W2:Y:S01]  /*4a40*/  MUFU.EX2 R53, R53 ;  /* 0x0000003500357308 */ /* 0x000ea20000000800 */
[----:B0-----:R-:W-:-:S07]  /*4a50*/  F2FP.F16.F32.PACK_AB R204, R49, R48 ;  /* 0x0000003031cc723e */ /* 0x001fce00000000ff */
[----:B------:R-:W-:Y:S08]  /*4a60*/  MUFU.EX2 R40, R40 ;  /* 0x0000002800287308 */ /* 0x000ff00000000800 */
[----:B------:R-:W0:Y:S01]  /*4a70*/  MUFU.EX2 R41, R41 ;  /* 0x0000002900297308 */ /* 0x000e220000000800 */
[----:B--2---:R-:W-:Y:S02]  /*4a80*/  F2FP.F16.F32.PACK_AB R206, R53, R52 ;  /* 0x0000003435ce723e */ /* 0x004fe400000000ff */
[----:B-1----:R-:W-:-:S05]  /*4a90*/  FMNMX.FTZ R5, R2, R3, !PT ;  /* 0x0000000302057209 */ /* 0x002fca0007810000 */
[----:B------:R-:W-:Y:S01]  /*4aa0*/  MUFU.EX2 R44, R44 ;  /* 0x0000002c002c7308 */ /* 0x000fe20000000800 */
[----:B------:R-:W1:Y:S07]  /*4ab0*/  SHFL.BFLY PT, R2, R5, 0x1, 0x1f ;  /* 0x0c201f0005027f89 */ /* 0x000e6e00000e0000 */
[----:B------:R-:W2:Y:S01]  /*4ac0*/  MUFU.EX2 R45, R45 ;  /* 0x0000002d002d7308 */ /* 0x000ea20000000800 */
[----:B0-----:R-:W-:-:S07]  /*4ad0*/  F2FP.F16.F32.PACK_AB R200, R41, R40 ;  /* 0x0000002829c8723e */ /* 0x001fce00000000ff */
[----:B------:R-:W-:Y:S08]  /*4ae0*/  MUFU.EX2 R32, R32 ;  /* 0x0000002000207308 */ /* 0x000ff00000000800 */
[----:B------:R-:W0:Y:S01]  /*4af0*/  MUFU.EX2 R33, R33 ;  /* 0x0000002100217308 */ /* 0x000e220000000800 */
[----:B--2---:R-:W-:Y:S02]  /*4b00*/  F2FP.F16.F32.PACK_AB R202, R45, R44 ;  /* 0x0000002c2dca723e */ /* 0x004fe400000000ff */
[----:B-1----:R-:W-:-:S04]  /*4b10*/  FMNMX.FTZ R3, R5, R2, !PT ;  /* 0x0000000205037209 */ /* 0x002fc80007810000 */
[C---:B------:R-:W-:Y:S01]  /*4b20*/  FSETP.NEU.FTZ.AND P1, PT, R3.reuse, -INF , PT ;  /* 0xff8000000300780b */ /* 0x040fe20003f3d000 */
[----:B------:R-:W-:Y:S01]  /*4b30*/  FMUL.FTZ R2, R3, UR5 ;  /* 0x0000000503027c20 */ /* 0x000fe20008410000 */
[----:B------:R1:W-:Y:S04]  /*4b40*/  MUFU.EX2 R5, R17 ;  /* 0x0000001100057308 */ /* 0x0003e80000000800 */
[----:B------:R-:W-:Y:S02]  /*4b50*/  FSEL R2, R2, RZ, P1 ;  /* 0x000000ff02027208 */ /* 0x000fe40000800000 */
[----:B------:R-:W-:Y:S02]  /*4b60*/  PLOP3.LUT P1, PT, PT, PT, UP0, 0x80, 0x0 ;  /* 0x000000000000781c */ /* 0x000fe40003f2f008 */
[----:B------:R-:W-:Y:S01]  /*4b70*/  MUFU.EX2 R36, R36 ;  /* 0x0000002400247308 */ /* 0x000fe20000000800 */
[--C-:B------:R-:W-:Y:S01]  /*4b80*/  FFMA.FTZ R58, R58, UR5, -R2.reuse ;  /* 0x000000053a3a7c23 */ /* 0x100fe20008010802 */
[--C-:B------:R-:W-:Y:S01]  /*4b90*/  FFMA.FTZ R59, R59, UR5, -R2.reuse ;  /* 0x000000053b3b7c23 */ /* 0x100fe20008010802 */
[--C-:B------:R-:W-:Y:S01]  /*4ba0*/  FFMA.FTZ R62, R62, UR5, -R2.reuse ;  /* 0x000000053e3e7c23 */ /* 0x100fe20008010802 */
[--C-:B------:R-:W-:Y:S01]  /*4bb0*/  FFMA.FTZ R63, R63, UR5, -R2.reuse ;  /* 0x000000053f3f7c23 */ /* 0x100fe20008010802 */
[----:B-1----:R-:W-:Y:S01]  /*4bc0*/  FADD.FTZ R17, R56, R57 ;  /* 0x0000003938117221 */ /* 0x002fe20000010000 */
[--C-:B------:R-:W-:Y:S01]  /*4bd0*/  FFMA.FTZ R50, R50, UR5, -R2.reuse ;  /* 0x0000000532327c23 */ /* 0x100fe20008010802 */
[--C-:B------:R-:W-:Y:S01]  /*4be0*/  FFMA.FTZ R51, R51, UR5, -R2.reuse ;  /* 0x0000000533337c23 */ /* 0x100fe20008010802 */
[----:B------:R-:W-:Y:S01]  /*4bf0*/  MUFU.EX2 R58, R58 ;  /* 0x0000003a003a7308 */ /* 0x000fe20000000800 */
[----:B------:R-:W-:Y:S01]  /*4c00*/  FADD.FTZ R20, R60, R17 ;  /* 0x000000113c147221 */ /* 0x000fe20000010000 */
[--C-:B------:R-:W-:Y:S01]  /*4c10*/  FFMA.FTZ R54, R54, UR5, -R2.reuse ;  /* 0x0000000536367c23 */ /* 0x100fe20008010802 */
[--C-:B------:R-:W-:Y:S01]  /*4c20*/  FFMA.FTZ R55, R55, UR5, -R2.reuse ;  /* 0x0000000537377c23 */ /* 0x100fe20008010802 */
[----:B------:R-:W-:Y:S01]  /*4c30*/  FFMA.FTZ R42, R42, UR5, -R2 ;  /* 0x000000052a2a7c23 */ /* 0x000fe20008010802 */
[----:B------:R-:W-:Y:S01]  /*4c40*/  FADD.FTZ R17, R61, R20 ;  /* 0x000000143d117221 */ /* 0x000fe20000010000 */
[--C-:B------:R-:W-:Y:S01]  /*4c50*/  FFMA.FTZ R43, R43, UR5, -R2.reuse ;  /* 0x000000052b2b7c23 */ /* 0x100fe20008010802 */
[--C-:B------:R-:W-:Y:S01]  /*4c60*/  FFMA.FTZ R46, R46, UR5, -R2.reuse ;  /* 0x000000052e2e7c23 */ /* 0x100fe20008010802 */
[----:B------:R-:W1:Y:S01]  /*4c70*/  MUFU.EX2 R59, R59 ;  /* 0x0000003b003b7308 */ /* 0x000e620000000800 */
[----:B------:R-:W-:Y:S01]  /*4c80*/  FADD.FTZ R20, R48, R17 ;  /* 0x0000001130147221 */ /* 0x000fe20000010000 */
[--C-:B------:R-:W-:Y:S01]  /*4c90*/  FFMA.FTZ R47, R47, UR5, -R2.reuse ;  /* 0x000000052f2f7c23 */ /* 0x100fe20008010802 */
[--C-:B------:R-:W-:Y:S01]  /*4ca0*/  FFMA.FTZ R34, R34, UR5, -R2.reuse ;  /* 0x0000000522227c23 */ /* 0x100fe20008010802 */
[----:B------:R-:W-:Y:S01]  /*4cb0*/  FFMA.FTZ R35, R35, UR5, -R2 ;  /* 0x0000000523237c23 */ /* 0x000fe20008010802 */
[----:B------:R-:W-:Y:S01]  /*4cc0*/  FADD.FTZ R21, R49, R20 ;  /* 0x0000001431157221 */ /* 0x000fe20000010000 */
[--C-:B------:R-:W-:Y:S01]  /*4cd0*/  FFMA.FTZ R38, R38, UR5, -R2.reuse ;  /* 0x0000000526267c23 */ /* 0x100fe20008010802 */
[--C-:B------:R-:W-:Y:S01]  /*4ce0*/  FFMA.FTZ R39, R39, UR5, -R2.reuse ;  /* 0x0000000527277c23 */ /* 0x100fe20008010802 */
[----:B------:R-:W2:Y:S01]  /*4cf0*/  MUFU.EX2 R62, R62 ;  /* 0x0000003e003e7308 */ /* 0x000ea20000000800 */
[----:B------:R-:W-:Y:S01]  /*4d00*/  FADD.FTZ R64, R52, R21 ;  /* 0x0000001534407221 */ /* 0x000fe20000010000 */
[--C-:B------:R-:W-:Y:S01]  /*4d10*/  FFMA.FTZ R26, R26, UR5, -R2.reuse ;  /* 0x000000051a1a7c23 */ /* 0x100fe20008010802 */
[--C-:B------:R-:W-:Y:S01]  /*4d20*/  FFMA.FTZ R27, R27, UR5, -R2.reuse ;  /* 0x000000051b1b7c23 */ /* 0x100fe20008010802 */
[----:B------:R-:W-:Y:S01]  /*4d30*/  FFMA.FTZ R30, R30, UR5, -R2 ;  /* 0x000000051e1e7c23 */ /* 0x000fe20008010802 */
[----:B------:R-:W-:Y:S01]  /*4d40*/  FADD.FTZ R21, R53, R64 ;  /* 0x0000004035157221 */ /* 0x000fe20000010000 */
[----:B------:R-:W-:Y:S01]  /*4d50*/  FFMA.FTZ R2, R31, UR5, -R2 ;  /* 0x000000051f027c23 */ /* 0x000fe20008010802 */
[----:B0-----:R-:W-:Y:S01]  /*4d60*/  F2FP.F16.F32.PACK_AB R196, R33, R32 ;  /* 0x0000002021c4723e */ /* 0x001fe200000000ff */
[----:B------:R-:W0:Y:S01]  /*4d70*/  MUFU.EX2 R63, R63 ;  /* 0x0000003f003f7308 */ /* 0x000e220000000800 */
[----:B-1----:R-:W-:Y:S01]  /*4d80*/  FADD.FTZ R17, R58, R59 ;  /* 0x0000003b3a117221 */ /* 0x002fe20000010000 */
[----:B------:R-:W-:Y:S01]  /*4d90*/  FADD.FTZ R64, R40, R21 ;  /* 0x0000001528407221 */ /* 0x000fe20000010000 */
[----:B------:R-:W-:Y:S01]  /*4da0*/  F2FP.F16.F32.PACK_AB R209, R59, R58 ;  /* 0x0000003a3bd1723e */ /* 0x000fe200000000ff */
[--C-:B------:R-:W-:Y:S01]  /*4db0*/  IMAD.MOV.U32 R61, RZ, RZ, R151.reuse ;  /* 0x000000ffff3d7224 */ /* 0x100fe200078e0097 */
[----:B------:R-:W-:Y:S01]  /*4dc0*/  MOV R58, R151 ;  /* 0x00000097003a7202 */ /* 0x000fe20000000f00 */
[----:B------:R-:W-:Y:S01]  /*4dd0*/  FADD.FTZ R21, R41, R64 ;  /* 0x0000004029157221 */ /* 0x000fe20000010000 */
[----:B------:R-:W-:Y:S01]  /*4de0*/  IMAD.MOV.U32 R64, RZ, RZ, R151 ;  /* 0x000000ffff407224 */ /* 0x000fe200078e0097 */
[----:B------:R-:W1:Y:S01]  /*4df0*/  MUFU.EX2 R50, R50 ;  /* 0x0000003200327308 */ /* 0x000e620000000800 */
[----:B--2---:R-:W-:Y:S01]  /*4e00*/  FADD.FTZ R20, R62, R17 ;  /* 0x000000113e147221 */ /* 0x004fe20000010000 */
[----:B------:R-:W-:Y:S01]  /*4e10*/  FADD.FTZ R0, R44, R21 ;  /* 0x000000152c007221 */ /* 0x000fe20000010000 */
[----:B------:R-:W-:-:S02]  /*4e20*/  IMAD.MOV.U32 R60, RZ, RZ, R151 ;  /* 0x000000ffff3c7224 */ /* 0x000fc400078e0097 */
[--C-:B------:R-:W-:Y:S02]  /*4e30*/  IMAD.MOV.U32 R59, RZ, RZ, R151.reuse ;  /* 0x000000ffff3b7224 */ /* 0x100fe400078e0097 */
[----:B------:R-:W-:Y:S01]  /*4e40*/  FADD.FTZ R21, R45, R0 ;  /* 0x000000002d157221 */ /* 0x000fe20000010000 */
[--C-:B------:R-:W-:Y:S01]  /*4e50*/  IMAD.MOV.U32 R57, RZ, RZ, R151.reuse ;  /* 0x000000ffff397224 */ /* 0x100fe200078e0097 */
[----:B------:R-:W2:Y:S01]  /*4e60*/  MUFU.EX2 R51, R51 ;  /* 0x0000003300337308 */ /* 0x000ea20000000800 */
[C---:B0-----:R-:W-:Y:S01]  /*4e70*/  FADD.FTZ R17, R63.reuse, R20 ;  /* 0x000000143f117221 */ /* 0x041fe20000010000 */
[----:B------:R-:W-:Y:S01]  /*4e80*/  F2FP.F16.F32.PACK_AB R211, R63, R62 ;  /* 0x0000003e3fd3723e */ /* 0x000fe200000000ff */
[--C-:B------:R-:W-:Y:S01]  /*4e90*/  IMAD.MOV.U32 R63, RZ, RZ, R151.reuse ;  /* 0x000000ffff3f7224 */ /* 0x100fe200078e0097 */
[----:B------:R-:W-:Y:S01]  /*4ea0*/  MOV R62, R151 ;  /* 0x00000097003e7202 */ /* 0x000fe20000000f00 */
[--C-:B------:R-:W-:Y:S02]  /*4eb0*/  IMAD.MOV.U32 R56, RZ, RZ, R151.reuse ;  /* 0x000000ffff387224 */ /* 0x100fe400078e0097 */
[----:B------:R-:W-:Y:S01]  /*4ec0*/  IMAD.MOV.U32 R53, RZ, RZ, R151 ;  /* 0x000000ffff357224 */ /* 0x000fe200078e0097 */
[----:B------:R-:W0:Y:S01]  /*4ed0*/  MUFU.EX2 R54, R54 ;  /* 0x0000003600367308 */ /* 0x000e220000000800 */
[----:B-1----:R-:W-:Y:S01]  /*4ee0*/  FADD.FTZ R20, R50, R17 ;  /* 0x0000001132147221 */ /* 0x002fe20000010000 */
[----:B------:R-:W-:-:S02]  /*4ef0*/  IMAD.MOV.U32 R52, RZ, RZ, R151 ;  /* 0x000000ffff347224 */ /* 0x000fc400078e0097 */
[--C-:B------:R-:W-:Y:S02]  /*4f00*/  IMAD.MOV.U32 R49, RZ, RZ, R151.reuse ;  /* 0x000000ffff317224 */ /* 0x100fe400078e0097 */
[--C-:B------:R-:W-:Y:S02]  /*4f10*/  IMAD.MOV.U32 R48, RZ, RZ, R151.reuse ;  /* 0x000000ffff307224 */ /* 0x100fe400078e0097 */
[----:B------:R-:W1:Y:S01]  /*4f20*/  MUFU.EX2 R55, R55 ;  /* 0x0000003700377308 */ /* 0x000e620000000800 */
[C---:B--2---:R-:W-:Y:S01]  /*4f30*/  FADD.FTZ R17, R51.reuse, R20 ;  /* 0x0000001433117221 */ /* 0x044fe20000010000 */
[----:B------:R-:W-:Y:S01]  /*4f40*/  F2FP.F16.F32.PACK_AB R205, R51, R50 ;  /* 0x0000003233cd723e */ /* 0x000fe200000000ff */
[--C-:B------:R-:W-:Y:S01]  /*4f50*/  IMAD.MOV.U32 R51, RZ, RZ, R151.reuse ;  /* 0x000000ffff337224 */ /* 0x100fe200078e0097 */
[----:B------:R-:W-:Y:S01]  /*4f60*/  MOV R50, R151 ;  /* 0x0000009700327202 */ /* 0x000fe20000000f00 */
[--C-:B------:R-:W-:Y:S02]  /*4f70*/  IMAD.MOV.U32 R45, RZ, RZ, R151.reuse ;  /* 0x000000ffff2d7224 */ /* 0x100fe400078e0097 */
[----:B------:R-:W-:Y:S01]  /*4f80*/  IMAD.MOV.U32 R44, RZ, RZ, R151 ;  /* 0x000000ffff2c7224 */ /* 0x000fe200078e0097 */
[----:B------:R-:W2:Y:S01]  /*4f90*/  MUFU.EX2 R42, R42 ;  /* 0x0000002a002a7308 */ /* 0x000ea20000000800 */
[----:B0-----:R-:W-:Y:S01]  /*4fa0*/  FADD.FTZ R20, R54, R17 ;  /* 0x0000001136147221 */ /* 0x001fe20000010000 */
[----:B------:R-:W-:-:S02]  /*4fb0*/  IMAD.MOV.U32 R41, RZ, RZ, R151 ;  /* 0x000000ffff297224 */ /* 0x000fc400078e0097 */
[--C-:B------:R-:W-:Y:S02]  /*4fc0*/  IMAD.MOV.U32 R40, RZ, RZ, R151.reuse ;  /* 0x000000ffff287224 */ /* 0x100fe400078e0097 */
[----:B------:R-:W-:Y:S02]  /*4fd0*/  IMAD.MOV.U32 R31, RZ, RZ, R151 ;  /* 0x000000ffff1f7224 */ /* 0x000fe400078e0097 */
[----:B------:R-:W0:Y:S01]  /*4fe0*/  MUFU.EX2 R43, R43 ;  /* 0x0000002b002b7308 */ /* 0x000e220000000800 */
[C---:B-1----:R-:W-:Y:S01]  /*4ff0*/  FADD.FTZ R17, R55.reuse, R20 ;  /* 0x0000001437117221 */ /* 0x042fe20000010000 */
        /* <DEDUP_REMOVED lines=9> */
[----:B------:R-:W-:-:S05]  /*5090*/  IMAD.MOV.U32 R32, RZ, RZ, R151 ;  /* 0x000000ffff207224 */ /* 0x000fca00078e0097 */
[----:B------:R-:W2:Y:S01]  /*50a0*/  MUFU.EX2 R47, R47 ;  /* 0x0000002f002f7308 */ /* 0x000ea20000000800 */
[C---:B0-----:R-:W-:Y:S01]  /*50b0*/  FADD.FTZ R17, R43.reuse, R0 ;  /* 0x000000002b117221 */ /* 0x041fe20000010000 */
[----:B------:R-:W-:Y:S01]  /*50c0*/  F2FP.F16.F32.PACK_AB R201, R43, R42 ;  /* 0x0000002a2bc9723e */ /* 0x000fe200000000ff */
[----:B------:R-:W-:Y:S01]  /*50d0*/  IMAD.MOV.U32 R43, RZ, RZ, R151 ;  /* 0x000000ffff2b7224 */ /* 0x000fe200078e0097 */
[----:B------:R-:W-:-:S04]  /*50e0*/  MOV R42, R151 ;  /* 0x00000097002a7202 */ /* 0x000fc80000000f00 */
[----:B------:R-:W0:Y:S01]  /*50f0*/  MUFU.EX2 R37, R37 ;  /* 0x0000002500257308 */ /* 0x000e220000000800 */
[----:B-1----:R-:W-:-:S07]  /*5100*/  FADD.FTZ R0, R46, R17 ;  /* 0x000000112e007221 */ /* 0x002fce0000010000 */
[----:B------:R-:W1:Y:S01]  /*5110*/  MUFU.EX2 R34, R34 ;  /* 0x0000002200227308 */ /* 0x000e620000000800 */
[C---:B--2---:R-:W-:Y:S01]  /*5120*/  FADD.FTZ R17, R47.reuse, R0 ;  /* 0x000000002f117221 */ /* 0x044fe20000010000 */
[----:B------:R-:W-:Y:S01]  /*5130*/  F2FP.F16.F32.PACK_AB R203, R47, R46 ;  /* 0x0000002e2fcb723e */ /* 0x000fe200000000ff */
[----:B------:R-:W-:Y:S01]  /*5140*/  IMAD.MOV.U32 R47, RZ, RZ, R151 ;  /* 0x000000ffff2f7224 */ /* 0x000fe200078e0097 */
[----:B------:R-:W-:-:S04]  /*5150*/  MOV R46, R151 ;  /* 0x00000097002e7202 */ /* 0x000fc80000000f00 */
[----:B------:R-:W2:Y:S01]  /*5160*/  MUFU.EX2 R24, R24 ;  /* 0x0000001800187308 */ /* 0x000ea20000000800 */
[C---:B0-----:R-:W-:Y:S01]  /*5170*/  FADD.FTZ R21, R37.reuse, R20 ;  /* 0x0000001425157221 */ /* 0x041fe20000010000 */
[----:B------:R-:W-:Y:S01]  /*5180*/  F2FP.F16.F32.PACK_AB R198, R37, R36 ;  /* 0x0000002425c6723e */ /* 0x000fe200000000ff */
[--C-:B------:R-:W-:Y:S02]  /*5190*/  IMAD.MOV.U32 R37, RZ, RZ, R151.reuse ;  /* 0x000000ffff257224 */ /* 0x100fe400078e0097 */
[----:B------:R-:W-:-:S03]  /*51a0*/  IMAD.MOV.U32 R36, RZ, RZ, R151 ;  /* 0x000000ffff247224 */ /* 0x000fc600078e0097 */
[----:B------:R-:W0:Y:S01]  /*51b0*/  MUFU.EX2 R35, R35 ;  /* 0x0000002300237308 */ /* 0x000e220000000800 */
[----:B-1----:R-:W-:-:S07]  /*51c0*/  FADD.FTZ R0, R34, R17 ;  /* 0x0000001122007221 */ /* 0x002fce0000010000 */
[----:B------:R-:W1:Y:S01]  /*51d0*/  MUFU.EX2 R25, R25 ;  /* 0x0000001900197308 */ /* 0x000e620000000800 */
[----:B--2---:R-:W-:-:S07]  /*51e0*/  FADD.FTZ R20, R24, R21 ;  /* 0x0000001518147221 */ /* 0x004fce0000010000 */
[----:B------:R-:W2:Y:S01]  /*51f0*/  MUFU.EX2 R38, R38 ;  /* 0x0000002600267308 */ /* 0x000ea20000000800 */
[C---:B0-----:R-:W-:Y:S01]  /*5200*/  FADD.FTZ R17, R35.reuse, R0 ;  /* 0x0000000023117221 */ /* 0x041fe20000010000 */
[----:B------:R-:W-:Y:S01]  /*5210*/  F2FP.F16.F32.PACK_AB R197, R35, R34 ;  /* 0x0000002223c5723e */ /* 0x000fe200000000ff */
[----:B------:R-:W-:Y:S01]  /*5220*/  IMAD.MOV.U32 R35, RZ, RZ, R151 ;  /* 0x000000ffff237224 */ /* 0x000fe200078e0097 */
[----:B------:R-:W-:-:S04]  /*5230*/  MOV R34, R151 ;  /* 0x0000009700227202 */ /* 0x000fc80000000f00 */
[----:B------:R-:W0:Y:S01]  /*5240*/  MUFU.EX2 R28, R28 ;  /* 0x0000001c001c7308 */ /* 0x000e220000000800 */
[C---:B-1----:R-:W-:Y:S01]  /*5250*/  FADD.FTZ R21, R25.reuse, R20 ;  /* 0x0000001419157221 */ /* 0x042fe20000010000 */
[----:B------:R-:W-:Y:S01]  /*5260*/  F2FP.F16.F32.PACK_AB R192, R25, R24 ;  /* 0x0000001819c0723e */ /* 0x000fe200000000ff */
[--C-:B------:R-:W-:Y:S02]  /*5270*/  IMAD.MOV.U32 R25, RZ, RZ, R151.reuse ;  /* 0x000000ffff197224 */ /* 0x100fe400078e0097 */
[----:B------:R-:W-:-:S03]  /*5280*/  IMAD.MOV.U32 R24, RZ, RZ, R151 ;  /* 0x000000ffff187224 */ /* 0x000fc600078e0097 */
[----:B------:R-:W1:Y:S01]  /*5290*/  MUFU.EX2 R39, R39 ;  /* 0x0000002700277308 */ /* 0x000e620000000800 */
[----:B--2---:R-:W-:-:S07]  /*52a0*/  FADD.FTZ R0, R38, R17 ;  /* 0x0000001126007221 */ /* 0x004fce0000010000 */
[----:B------:R-:W2:Y:S01]  /*52b0*/  MUFU.EX2 R26, R26 ;  /* 0x0000001a001a7308 */ /* 0x000ea20000000800 */
[----:B0-----:R-:W-:Y:S01]  /*52c0*/  FADD.FTZ R20, R28, R21 ;  /* 0x000000151c147221 */ /* 0x001fe20000010000 */
[C---:B------:R-:W-:Y:S01]  /*52d0*/  F2FP.F16.F32.PACK_AB R194, R5.reuse, R28 ;  /* 0x0000001c05c2723e */ /* 0x040fe200000000ff */
[----:B------:R-:W-:Y:S02]  /*52e0*/  IMAD.MOV.U32 R28, RZ, RZ, R151 ;  /* 0x000000ffff1c7224 */ /* 0x000fe400078e0097 */
[----:B------:R-:W-:-:S03]  /*52f0*/  FADD.FTZ R17, R5, R20 ;  /* 0x0000001405117221 */ /* 0x000fc60000010000 */
[----:B------:R-:W0:Y:S01]  /*5300*/  MUFU.EX2 R27, R27 ;  /* 0x0000001b001b7308 */ /* 0x000e220000000800 */
[C---:B-1----:R-:W-:Y:S01]  /*5310*/  FADD.FTZ R21, R39.reuse, R0 ;  /* 0x0000000027157221 */ /* 0x042fe20000010000 */
[----:B------:R-:W-:Y:S01]  /*5320*/  F2FP.F16.F32.PACK_AB R199, R39, R38 ;  /* 0x0000002627c7723e */ /* 0x000fe200000000ff */
[----:B------:R-:W-:Y:S01]  /*5330*/  IMAD.MOV.U32 R39, RZ, RZ, R151 ;  /* 0x000000ffff277224 */ /* 0x000fe200078e0097 */
[----:B------:R-:W-:-:S04]  /*5340*/  MOV R38, R151 ;  /* 0x0000009700267202 */ /* 0x000fc80000000f00 */
[----:B------:R-:W1:Y:S01]  /*5350*/  MUFU.EX2 R30, R30 ;  /* 0x0000001e001e7308 */ /* 0x000e620000000800 */
[----:B--2---:R-:W-:-:S07]  /*5360*/  FADD.FTZ R0, R26, R21 ;  /* 0x000000151a007221 */ /* 0x004fce0000010000 */
[----:B------:R2:W3:Y:S01]  /*5370*/  MUFU.EX2 R195, R2 ;  /* 0x0000000200c37308 */ /* 0x0004e20000000800 */
[C---:B0-----:R-:W-:Y:S01]  /*5380*/  FADD.FTZ R5, R27.reuse, R0 ;  /* 0x000000001b057221 */ /* 0x041fe20000010000 */
[----:B------:R-:W-:Y:S01]  /*5390*/  F2FP.F16.F32.PACK_AB R193, R27, R26 ;  /* 0x0000001a1bc1723e */ /* 0x000fe200000000ff */
[----:B------:R-:W-:Y:S01]  /*53a0*/  IMAD.MOV.U32 R27, RZ, RZ, R151 ;  /* 0x000000ffff1b7224 */ /* 0x000fe200078e0097 */
[----:B------:R-:W-:Y:S01]  /*53b0*/  MOV R26, R151 ;  /* 0x00000097001a7202 */ /* 0x000fe20000000f00 */
[----:B-1----:R-:W-:Y:S01]  /*53c0*/  FADD.FTZ R0, R30, R5 ;  /* 0x000000051e007221 */ /* 0x002fe20000010000 */
[----:B--2---:R-:W-:-:S03]  /*53d0*/  IMAD.MOV.U32 R2, RZ, RZ, 0x3f800000 ;  /* 0x3f800000ff027424 */ /* 0x004fc600078e00ff */
[C---:B---3--:R-:W-:Y:S01]  /*53e0*/  FADD.FTZ R5, R195.reuse, R0 ;  /* 0x00000000c3057221 */ /* 0x048fe20000010000 */
[----:B------:R-:W-:Y:S01]  /*53f0*/  F2FP.F16.F32.PACK_AB R195, R195, R30 ;  /* 0x0000001ec3c3723e */ /* 0x000fe200000000ff */
[----:B------:R-:W-:Y:S01]  /*5400*/  IMAD.MOV.U32 R0, RZ, RZ, 0x3f800000 ;  /* 0x3f800000ff007424 */ /* 0x000fe200078e00ff */
[----:B------:R-:W-:Y:S01]  /*5410*/  MOV R30, R151 ;  /* 0x00000097001e7202 */ /* 0x000fe20000000f00 */
[----:B------:R-:W-:Y:S06]  /*5420*/  @!P1 BRA `(.L_x_14) ;  /* 0x0000004400249947 */ /* 0x000fec0003800000 */
[----:B------:R-:W-:Y:S01]  /*5430*/  UIADD3 UR4, UR60, -0x2, URZ ;  /* 0xfffffffe3c047890 */ /* 0x000fe2000fffe03f */
[----:B------:R-:W-:Y:S01]  /*5440*/  IMAD.MOV.U32 R20, RZ, RZ, R3 ;  /* 0x000000ffff147224 */ /* 0x000fe200078e0003 */
[----:B------:R-:W-:Y:S01]  /*5450*/  MOV R21, R4 ;  /* 0x0000000400157202 */ /* 0x000fe20000000f00 */
[----:B------:R-:W-:Y:S01]  /*5460*/  IMAD.MOV.U32 R2, RZ, RZ, 0x3f800000 ;  /* 0x3f800000ff027424 */ /* 0x000fe200078e00ff */
[----:B------:R-:W-:Y:S02]  /*5470*/  CS2R R150, SRZ ;  /* 0x0000000000967805 */ /* 0x000fe4000001ff00 */
[----:B------:R-:W-:Y:S01]  /*5480*/  CS2R R146, SRZ ;  /* 0x0000000000927805 */ /* 0x000fe2000001ff00 */
[----:B------:R-:W-:Y:S01]  /*5490*/  IMAD.U32 R228, RZ, RZ, UR4 ;  /* 0x00000004ffe47e24 */ /* 0x000fe2000f8e00ff */
[----:B------:R-:W-:Y:S02]  /*54a0*/  R2UR UR4, R16 ;  /* 0x00000000100472ca */ /* 0x000fe400000e0000 */
[----:B------:R-:W-:-:S02]  /*54b0*/  CS2R R142, SRZ ;  /* 0x00000000008e7805 */ /* 0x000fc4000001ff00 */
[----:B------:R-:W-:Y:S02]  /*54c0*/  CS2R R138, SRZ ;  /* 0x00000000008a7805 */ /* 0x000fe4000001ff00 */
[----:B------:R-:W-:Y:S02]  /*54d0*/  CS2R R134, SRZ ;  /* 0x0000000000867805 */ /* 0x000fe4000001ff00 */
[----:B------:R-:W-:Y:S02]  /*54e0*/  CS2R R130, SRZ ;  /* 0x0000000000827805 */ /* 0x000fe4000001ff00 */
[----:B------:R-:W-:Y:S02]  /*54f0*/  CS2R R126, SRZ ;  /* 0x00000000007e7805 */ /* 0x000fe4000001ff00 */
[----:B------:R-:W-:Y:S02]  /*5500*/  CS2R R122, SRZ ;  /* 0x00000000007a7805 */ /* 0x000fe4000001ff00 */
[----:B------:R-:W-:-:S02]  /*5510*/  CS2R R118, SRZ ;  /* 0x0000000000767805 */ /* 0x000fc4000001ff00 */
[----:B------:R-:W-:Y:S02]  /*5520*/  CS2R R114, SRZ ;  /* 0x0000000000727805 */ /* 0x000fe4000001ff00 */
[----:B------:R-:W-:Y:S02]  /*5530*/  CS2R R110, SRZ ;  /* 0x00000000006e7805 */ /* 0x000fe4000001ff00 */
[----:B------:R-:W-:Y:S02]  /*5540*/  CS2R R106, SRZ ;  /* 0x00000000006a7805 */ /* 0x000fe4000001ff00 */
[----:B------:R-:W-:Y:S02]  /*5550*/  CS2R R102, SRZ ;  /* 0x0000000000667805 */ /* 0x000fe4000001ff00 */
[----:B------:R-:W-:Y:S01]  /*5560*/  CS2R R98, SRZ ;  /* 0x0000000000627805 */ /* 0x000fe2000001ff00 */
[----:B------:R-:W-:Y:S01]  /*5570*/  IMAD.U32 R229, RZ, RZ, UR4 ;  /* 0x00000004ffe57e24 */ /* 0x000fe2000f8e00ff */
        /* <DEDUP_REMOVED lines=49> */
[----:B------:R-:W-:Y:S01]  /*5890*/  CS2R R24, SRZ ;  /* 0x0000000000187805 */ /* 0x000fe2000001ff00 */
[----:B------:R-:W-:Y:S01]  /*58a0*/  UMOV UR60, UR38 ;  /* 0x00000026003c7c82 */ /* 0x000fe20008000000 */
[----:B------:R-:W-:-:S05]  /*58b0*/  ULDC UR39, c[0x0][0x9d8] ;  /* 0x0002760000277ab9 */ /* 0x000fca0000000800 */
.L_x_25:
[----:B------:R-:W-:Y:S01]  /*58c0*/  R2UR UR5, R229 ;  /* 0x00000000e50572ca */ /* 0x000fe200000e0000 */
[----:B------:R-:W-:-:S04]  /*58d0*/  UISETP.NE.AND UP0, UPT, UR60, 0x1, UPT ;  /* 0x000000013c00788c */ /* 0x000fc8000bf05270 */
[----:B------:R-:W-:-:S08]  /*58e0*/  USEL UR4, URZ, 0x1, UP0 ;  /* 0x000000013f047887 */ /* 0x000fd00008000000 */
[----:B------:R-:W-:-:S06]  /*58f0*/  ULOP3.LUT UR4, UR5, UR4, URZ, 0x3c, !UPT ;  /* 0x0000000405047292 */ /* 0x000fcc000f8e3c3f */
[----:B------:R-:W-:Y:S01]  /*5900*/  MOV R16, UR4 ;  /* 0x0000000400107c02 */ /* 0x000fe20008000f00 */
[----:B------:R-:W-:Y:S06]  /*5910*/  @!P0 BRA `(.L_x_15) ;  /* 0x0000000000048947 */ /* 0x000fec0003800000 */
[----:B------:R-:W-:Y:S01]  /*5920*/  BPT.TRAP 0x1 ;  /* 0x000000040000795c */ /* 0x000fe20000300000 */
.L_x_15:
[----:B------:R-:W0:Y:S01]  /*5930*/  S2UR UR6, SR_CgaCtaId ;  /* 0x00000000000679c3 */ /* 0x000e220000008800 */
[----:B------:R-:W-:Y:S01]  /*5940*/  R2UR UR5, R16 ;  /* 0x00000000100572ca */ /* 0x000fe200000e0000 */
[----:B------:R-:W-:Y:S01]  /*5950*/  UIADD3 UR38, UR60, 0x1, URZ ;  /* 0x000000013c267890 */ /* 0x000fe2000fffe03f */
[----:B------:R-:W-:-:S03]  /*5960*/  UMOV UR4, 0x400 ;  /* 0x0000040000047882 */ /* 0x000fc60000000000 */
[----:B------:R-:W-:-:S04]  /*5970*/  UISETP.NE.AND UP0, UPT, UR38, 0x2, UPT ;  /* 0x000000022600788c */ /* 0x000fc8000bf05270 */
[----:B------:R-:W-:-:S04]  /*5980*/  USEL UR38, UR38, URZ, UP0 ;  /* 0x0000003f26267287 */ /* 0x000fc80008000000 */
[----:B------:R-:W-:-:S05]  /*5990*/  IMAD.U32 R4, RZ, RZ, UR5 ;  /* 0x00000005ff047e24 */ /* 0x000fca000f8e00ff */
[----:B------:R-:W-:Y:S01]  /*59a0*/  SHF.L.U32 R4, R4, 0x1f, RZ ;  /* 0x0000001f04047819 */ /* 0x000fe200000006ff */
[----:B0-----:R-:W-:-:S04]  /*59b0*/  ULEA UR6, UR6, UR4, 0x18 ;  /* 0x0000000406067291 */ /* 0x001fc8000f8ec03f */
[----:B------:R-:W-:Y:S02]  /*59c0*/  ULEA UR61, UR38, UR6, 0x3 ;  /* 0x00000006263d7291 */ /* 0x000fe4000f8e183f */
[----:B------:R-:W-:-:S07]  /*59d0*/  IMAD.U32 R3, RZ, RZ, UR6 ;  /* 0x00000006ff037e24 */ /* 0x000fce000f8e00ff */
[----:B------:R0:W1:Y:S01]  /*59e0*/  SYNCS.PHASECHK.TRANS64.TRYWAIT P1, [UR61+0x38830], R4 ;  /* 0x03883004ff0075a7 */ /* 0x000062000802017d */
[----:B------:R-:W-:Y:S05]  /*59f0*/  @!P0 BRA `(.L_x_16) ;  /* 0x0000000000048947 */ /* 0x000fea0003800000 */
[----:B------:R-:W-:Y:S01]  /*5a00*/  BPT.TRAP 0x1 ;  /* 0x000000040000795c */ /* 0x000fe20000300000 */
.L_x_16:
[----:B-1----:R-:W-:Y:S05]  /*5a10*/  @P1 BRA `(.L_x_17) ;  /* 0x0000000000081947 */ /* 0x002fea0003800000 */
[----:B------:R-:W1:Y:S02]  /*5a20*/  SYNCS.PHASECHK.TRANS64.TRYWAIT P1, [UR61+0x38830], R4 ;  /* 0x03883004ff0075a7 */ /* 0x000e64000802017d */
[----:B-1----:R-:W-:Y:S05]  /*5a30*/  @!P1 BRA `(.L_x_18) ;  /* 0x000000ac00909947 */ /* 0x002fea0003800000 */
.L_x_17:
[----:B------:R-:W-:Y:S01]  /*5a40*/  R2UR UR4, R18 ;  /* 0x00000000120472ca */ /* 0x000fe200000e0000 */
[----:B------:R-:W-:Y:S01]  /*5a50*/  WARPGROUP.ARRIVE ;  /* 0x00000000000079c5 */ /* 0x000fe20000000000 */
[----:B------:R-:W-:Y:S01]  /*5a60*/  R2UR UR10, R14 ;  /* 0x000000000e0a72ca */ /* 0x000fe200000e0000 */
[----:B------:R-:W-:Y:S01]  /*5a70*/  UMOV UR59, 0x40000040 ;  /* 0x40000040003b7882 */ /* 0x000fe20000000000 */
        /* <DEDUP_REMOVED lines=9> */
[----:B------:R-:W-:Y:S01]  /*5b10*/  UIMAD UR4, UR38, 0xa00, UR4 ;  /* 0x00000a00260478a4 */ /* 0x000fe2000f8e0204 */
[-C--:B------:R-:W-:Y:S01]  /*5b20*/  FMUL.FTZ R24, R24, R0.reuse ;  /* 0x0000000018187220 */ /* 0x080fe20000410000 */
[----:B------:R-:W-:Y:S01]  /*5b30*/  UMOV UR56, UR10 ;  /* 0x0000000a00387c82 */ /* 0x000fe20008000000 */
[----:B------:R-:W-:Y:S01]  /*5b40*/  UMOV UR43, 0x40000040 ;  /* 0x40000040002b7882 */ /* 0x000fe20000000000 */
[----:B------:R-:W-:Y:S01]  /*5b50*/  UMOV UR57, UR11 ;  /* 0x0000000b00397c82 */ /* 0x000fe20008000000 */
[----:B------:R-:W-:Y:S01]  /*5b60*/  UIADD3 UR6, UR4, 0x80, URZ ;  /* 0x0000008004067890 */ /* 0x000fe2000fffe03f */
[-C--:B------:R-:W-:Y:S01]  /*5b70*/  FMUL.FTZ R25, R25, R0.reuse ;  /* 0x0000000019197220 */ /* 0x080fe20000410000 */
[----:B------:R-:W-:Y:S01]  /*5b80*/  UMOV UR58, UR4 ;  /* 0x00000004003a7c82 */ /* 0x000fe20008000000 */
[----:B------:R-:W-:Y:S01]  /*5b90*/  UIADD3 UR5, UR4, 0x100, URZ ;  /* 0x0000010004057890 */ /* 0x000fe2000fffe03f */
[----:B------:R-:W-:Y:S01]  /*5ba0*/  HGMMA.64x16x16.F32 R184, gdesc[UR56], RZ, !UPT, gsb0 ;  /* 0x0020000038b879f0 */ /* 0x000fe2000c0008ff */
[----:B------:R-:W-:Y:S01]  /*5bb0*/  UMOV UR56, UR10 ;  /* 0x0000000a00387c82 */ /* 0x000fe20008000000 */
[----:B------:R-:W-:Y:S01]  /*5bc0*/  UMOV UR57, UR11 ;  /* 0x0000000b00397c82 */ /* 0x000fe20008000000 */
[----:B------:R-:W-:Y:S01]  /*5bd0*/  UMOV UR58, UR6 ;  /* 0x00000006003a7c82 */ /* 0x000fe20008000000 */
[----:B------:R-:W-:Y:S01]  /*5be0*/  UMOV UR59, 0x40000040 ;  /* 0x40000040003b7882 */ /* 0x000fe20000000000 */
[----:B------:R-:W-:Y:S01]  /*5bf0*/  UIADD3 UR6, UR4, 0x180, URZ ;  /* 0x0000018004067890 */ /* 0x000fe2000fffe03f */
[-C--:B------:R-:W-:Y:S01]  /*5c00*/  FMUL.FTZ R28, R28, R0.reuse ;  /* 0x000000001c1c7220 */ /* 0x080fe20000410000 */
        /* <DEDUP_REMOVED lines=12> */
[----:B------:R-:W-:Y:S01]  /*5cd0*/  UMOV UR47, 0x40000040 ;  /* 0x40000040002f7882 */ /* 0x000fe20000000000 */
[----:B------:R-:W-:Y:S01]  /*5ce0*/  UIADD3 UR50, UR4, 0x782, URZ ;  /* 0x0000078204327890 */ /* 0x000fe2000fffe03f */
[-C--:B------:R-:W-:Y:S01]  /*5cf0*/  FMUL.FTZ R41, R41, R0.reuse ;  /* 0x0000000029297220 */ /* 0x080fe20000410000 */
[----:B------:R-:W-:Y:S01]  /*5d00*/  UMOV UR51, 0x40000040 ;  /* 0x4000004000337882 */ /* 0x000fe20000000000 */
[----:B------:R-:W-:Y:S01]  /*5d10*/  UIADD3 UR54, UR4, 0x784, URZ ;  /* 0x0000078404367890 */ /* 0x000fe2000fffe03f */
[-C--:B------:R-:W-:Y:S01]  /*5d20*/  FMUL.FTZ R44, R44, R0.reuse ;  /* 0x000000002c2c7220 */ /* 0x080fe20000410000 */
[----:B------:R-:W-:Y:S01]  /*5d30*/  UMOV UR55, 0x40000040 ;  /* 0x4000004000377882 */ /* 0x000fe20000000000 */
[----:B------:R-:W-:Y:S01]  /*5d40*/  UMOV UR7, 0x40000040 ;  /* 0x4000004000077882 */ /* 0x000fe20000000000 */
[-C--:B------:R-:W-:Y:S01]  /*5d50*/  FMUL.FTZ R45, R45, R0.reuse ;  /* 0x000000002d2d7220 */ /* 0x080fe20000410000 */
        /* <DEDUP_REMOVED lines=23> */
[----:B------:R-:W-:Y:S01]  /*5ed0*/  FMUL.FTZ R93, R93, R0 ;  /* 0x000000005d5d7220 */ /* 0x000fe20000410000 */
[----:B------:R-:W-:-:S02]  /*5ee0*/  WARPGROUP.DEPBAR.LE gsb0, 0x0 ;  /* 0x00008000000079c5 */ /* 0x000fc40000010000 */
[----:B------:R-:W-:Y:S01]  /*5ef0*/  WARPGROUP.ARRIVE ;  /* 0x00000000000079c5 */ /* 0x000fe20000000000 */
[-C--:B------:R-:W-:Y:S01]  /*5f00*/  FMUL.FTZ R96, R96, R0.reuse ;  /* 0x0000000060607220 */ /* 0x080fe20000410000 */
[-C--:B------:R-:W-:Y:S01]  /*5f10*/  FMUL.FTZ R97, R97, R0.reuse ;  /* 0x0000000061617220 */ /* 0x080fe20000410000 */
[-C--:B------:R-:W-:Y:S01]  /*5f20*/  FMUL.FTZ R100, R100, R0.reuse ;  /* 0x0000000064647220 */ /* 0x080fe20000410000 */
[-C--:B------:R-:W-:Y:S01]  /*5f30*/  FMUL.FTZ R101, R101, R0.reuse ;  /* 0x0000000065657220 */ /* 0x080fe20000410000 */
[-C--:B------:R-:W-:Y:S01]  /*5f40*/  FMUL.FTZ R104, R104, R0.reuse ;  /* 0x0000000068687220 */ /* 0x080fe20000410000 */
[----:B------:R-:W-:Y:S01]  /*5f50*/  HGMMA.64x16x16.F32 R176, gdesc[UR56], RZ, !UPT, gsb0 ;  /* 0x0020000038b079f0 */ /* 0x000fe2000c0008ff */
[----:B------:R-:W-:Y:S01]  /*5f60*/  UMOV UR56, UR10 ;  /* 0x0000000a00387c82 */ /* 0x000fe20008000000 */
[----:B------:R-:W-:Y:S01]  /*5f70*/  UMOV UR57, UR11 ;  /* 0x0000000b00397c82 */ /* 0x000fe20008000000 */
[----:B------:R-:W-:Y:S01]  /*5f80*/  UMOV UR58, UR5 ;  /* 0x00000005003a7c82 */ /* 0x000fe20008000000 */
[----:B------:R-:W-:Y:S01]  /*5f90*/  UMOV UR59, 0x40000040 ;  /* 0x40000040003b7882 */ /* 0x000fe20000000000 */
[----:B------:R-:W-:Y:S01]  /*5fa0*/  UIADD3 UR5, UR4, 0x200, URZ ;  /* 0x0000020004057890 */ /* 0x000fe2000fffe03f */
        /* <DEDUP_REMOVED lines=103> */
[----:B------:R-:W-:Y:S02]  /*6620*/  R2UR UR10, R8 ;  /* 0x00000000080a72ca */ /* 0x000fe400000e0000 */
[----:B------:R-:W-:Y:S01]  /*6630*/  R2UR UR11, R9 ;  /* 0x00000000090b72ca */ /* 0x000fe200000e0000 */
[----:B------:R-:W-:Y:S02]  /*6640*/  WARPGROUP.DEPBAR.LE gsb0, 0x0 ;  /* 0x00008000000079c5 */ /* 0x000fe40000010000 */
[----:B-1----:R-:W-:-:S06]  /*6650*/  WARPGROUP.ARRIVE ;  /* 0x00000000000079c5 */ /* 0x002fcc0000000000 */
        /* <DEDUP_REMOVED lines=36> */
[----:B------:R-:W-:Y:S02]  /*68a0*/  UIADD3 UR5, UR4, 0x104, URZ ;  /* 0x0000010404057890 */ /* 0x000fe4000fffe03f */
[----:B------:R-:W-:Y:S01]  /*68b0*/  UIADD3 UR18, UR4, 0x284, URZ ;  /* 0x0000028404127890 */ /* 0x000fe2000fffe03f */
[----:B------:R-:W-:Y:S01]  /*68c0*/  UMOV UR19, 0x40000040 ;  /* 0x4000004000137882 */ /* 0x000fe20000000000 */
        /* <DEDUP_REMOVED lines=142> */
[----:B------:R-:W-:Y:S02]  /*71b0*/  R2UR UR14, R6 ;  /* 0x00000000060e72ca */ /* 0x000fe400000e0000 */
[----:B------:R-:W-:-:S11]  /*71c0*/  R2UR UR15, R7 ;  /* 0x00000000070f72ca */ /* 0x000fd600000e0000 */
        /* <DEDUP_REMOVED lines=252> */
[----:B------:R-:W-:-:S03]  /*8190*/  UIADD3 UR6, UR4, 0x906, URZ ;  /* 0x0000090604067890 */ /* 0x000fc6000fffe03f */
[----:B------:R-:W-:Y:S01]  /*81a0*/  UMOV UR4, UR14 ;  /* 0x0000000e00047c82 */ /* 0x000fe20008000000 */
        /* <DEDUP_REMOVED lines=24> */
.L_x_19:
[----:B------:R-:W-:Y:S02]  /*8330*/  R2UR UR4, R3 ;  /* 0x00000000030472ca */ /* 0x000fe400000e0000 */
[----:B------:R-:W-:-:S11]  /*8340*/  R2UR UR5, R229 ;  /* 0x00000000e50572ca */ /* 0x000fd600000e0000 */
[----:B------:R-:W-:Y:S02]  /*8350*/  ULEA UR4, UR60, UR4, 0x3 ;  /* 0x000000043c047291 */ /* 0x000fe4000f8e183f */
[----:B------:R-:W-:-:S05]  /*8360*/  IMAD.U32 R0, RZ, RZ, UR5 ;  /* 0x00000005ff007e24 */ /* 0x000fca000f8e00ff */
[----:B------:R-:W-:-:S04]  /*8370*/  SHF.L.U32 R0, R0, 0x1f, RZ ;  /* 0x0000001f00007819 */ /* 0x000fc800000006ff */
[----:B------:R1:W2:Y:S01]  /*8380*/  SYNCS.PHASECHK.TRANS64.TRYWAIT P1, [UR4+0x38850], R0 ;  /* 0x03885000ff0075a7 */ /* 0x0002a20008020144 */
[----:B------:R-:W-:Y:S05]  /*8390*/  @!P0 BRA `(.L_x_20) ;  /* 0x0000000000048947 */ /* 0x000fea0003800000 */
[----:B------:R-:W-:Y:S01]  /*83a0*/  BPT.TRAP 0x1 ;  /* 0x000000040000795c */ /* 0x000fe20000300000 */
.L_x_20:
[----:B--2---:R-:W-:Y:S05]  /*83b0*/  @P1 BRA `(.L_x_21) ;  /* 0x0000000000081947 */ /* 0x004fea0003800000 */
[----:B------:R-:W2:Y:S02]  /*83c0*/  SYNCS.PHASECHK.TRANS64.TRYWAIT P1, [UR4+0x38850], R0 ;  /* 0x03885000ff0075a7 */ /* 0x000ea40008020144 */
[----:B--2---:R-:W-:Y:S05]  /*83d0*/  @!P1 BRA `(.L_x_22) ;  /* 0x0000008400409947 */ /* 0x004fea0003800000 */
.L_x_21:
[----:B------:R-:W-:Y:S01]  /*83e0*/  R2UR UR5, R3 ;  /* 0x00000000030572ca */ /* 0x000fe200000e0000 */
[----:B------:R-:W-:Y:S01]  /*83f0*/  WARPGROUP.ARRIVE ;  /* 0x00000000000079c5 */ /* 0x000fe20000000000 */
[----:B------:R-:W-:-:S11]  /*8400*/  UMOV UR7, 0x40000040 ;  /* 0x4000004000077882 */ /* 0x000fd60000000000 */
[----:B------:R-:W-:-:S04]  /*8410*/  UIADD3 UR5, UR5, 0x400, URZ ;  /* 0x0000040005057890 */ /* 0x000fc8000fffe03f */
[----:B------:R-:W-:-:S04]  /*8420*/  USHF.R.U32.HI UR5, URZ, 0x4, UR5 ;  /* 0x000000043f057899 */ /* 0x000fc80008011605 */
[----:B------:R-:W-:-:S04]  /*8430*/  ULOP3.LUT UR5, UR5, 0x3fff, URZ, 0xc0, !UPT ;  /* 0x00003fff05057892 */ /* 0x000fc8000f8ec03f */
[----:B------:R-:W-:-:S04]  /*8440*/  ULOP3.LUT UR5, UR5, 0x2800000, URZ, 0xfc, !UPT ;  /* 0x0280000005057892 */ /* 0x000fc8000f8efc3f */
[----:B------:R-:W-:-:S07]  /*8450*/  UIMAD UR5, UR60, 0xa00, UR5 ;  /* 0x00000a003c0578a4 */ /* 0x000fce000f8e0205 */
[----:B------:R-:W-:Y:S02]  /*8460*/  UMOV UR6, UR5 ;  /* 0x0000000500067c82 */ /* 0x000fe40008000000 */
[----:B------:R-:W-:Y:S01]  /*8470*/  HGMMA.64x256x16.F32 R24, R208, gdesc[UR4].tnspB, R24, gsb0 ;  /* 0x43e00004d0187df0 */ /* 0x000fe20008000818 */
[----:B------:R-:W-:Y:S01]  /*8480*/  UIADD3 UR6, UR5, 0x80, URZ ;  /* 0x0000008005067890 */ /* 0x000fe2000fffe03f */
[----:B------:R-:W-:Y:S01]  /*8490*/  UMOV UR7, 0x40000040 ;  /* 0x4000004000077882 */ /* 0x000fe20000000000 */
[----:B------:R-:W-:Y:S02]  /*84a0*/  WARPGROUP.DEPBAR.LE gsb0, 0x0 ;  /* 0x00008000000079c5 */ /* 0x000fe40000010000 */
[----:B------:R-:W-:-:S15]  /*84b0*/  WARPGROUP.ARRIVE ;  /* 0x00000000000079c5 */ /* 0x000fde0000000000 */
[----:B------:R-:W-:-:S08]  /*84c0*/  NOP ;  /* 0x0000000000007918 */ /* 0x000fd00000000000 */
        /* <DEDUP_REMOVED lines=18> */
[----:B------:R-:W-:Y:S03]  /*85f0*/  HGMMA.64x256x16.F32 R24, R192, gdesc[UR4].tnspB, R24, gsb0 ;  /* 0x43e00004c0187df0 */ /* 0x000fe60008000818 */
[----:B------:R-:W-:Y:S02]  /*8600*/  WARPGROUP.DEPBAR.LE gsb0, 0x0 ;  /* 0x00008000000079c5 */ /* 0x000fe40000010000 */
[----:B------:R-:W-:Y:S05]  /*8610*/  @!P0 BRA `(.L_x_23) ;  /* 0x0000000000048947 */ /* 0x000fea0003800000 */
[----:B------:R-:W-:Y:S01]  /*8620*/  BPT.TRAP 0x1 ;  /* 0x000000040000795c */ /* 0x000fe20000300000 */
.L_x_23:
[----:B------:R-:W-:Y:S01]  /*8630*/  FMUL.FTZ R184, R184, UR39 ;  /* 0x00000027b8b87c20 */ /* 0x000fe20008410000 */
[----:B------:R-:W-:Y:S01]  /*8640*/  FMUL.FTZ R193, R186, UR39 ;  /* 0x00000027bac17c20 */ /* 0x000fe20008410000 */
[----:B------:R-:W-:Y:S01]  /*8650*/  FMUL.FTZ R185, R185, UR39 ;  /* 0x00000027b9b97c20 */ /* 0x000fe20008410000 */
[----:B------:R-:W-:Y:S01]  /*8660*/  FMUL.FTZ R186, R187, UR39 ;  /* 0x00000027bbba7c20 */ /* 0x000fe20008410000 */
[----:B------:R-:W-:Y:S01]  /*8670*/  FMUL.FTZ R187, R188, UR39 ;  /* 0x00000027bcbb7c20 */ /* 0x000fe20008410000 */
[----:B------:R-:W-:Y:S01]  /*8680*/  FMUL.FTZ R188, R189, UR39 ;  /* 0x00000027bdbc7c20 */ /* 0x000fe20008410000 */
[----:B------:R-:W1:Y:S01]  /*8690*/  MUFU.TANH R184, R184 ;  /* 0x000000b800b87308 */ /* 0x000e620000002400 */
[----:B------:R-:W-:Y:S01]  /*86a0*/  FMUL.FTZ R189, R190, UR39 ;  /* 0x00000027bebd7c20 */ /* 0x000fe20008410000 */
[----:B------:R-:W-:Y:S01]  /*86b0*/  FMUL.FTZ R190, R191, UR39 ;  /* 0x00000027bfbe7c20 */ /* 0x000fe20008410000 */
[----:B------:R-:W-:Y:S01]  /*86c0*/  FMUL.FTZ R176, R176, UR39 ;  /* 0x00000027b0b07c20 */ /* 0x000fe20008410000 */
[----:B------:R-:W-:Y:S01]  /*86d0*/  FMUL.FTZ R178, R178, UR39 ;  /* 0x00000027b2b27c20 */ /* 0x000fe20008410000 */
[----:B------:R-:W-:Y:S01]  /*86e0*/  FMUL.FTZ R177, R177, UR39 ;  /* 0x00000027b1b17c20 */ /* 0x000fe20008410000 */
[----:B------:R-:W-:Y:S01]  /*86f0*/  FMUL.FTZ R179, R179, UR39 ;  /* 0x00000027b3b37c20 */ /* 0x000fe20008410000 */
[----:B------:R-:W-:Y:S01]  /*8700*/  FMUL.FTZ R180, R180, UR39 ;  /* 0x00000027b4b47c20 */ /* 0x000fe20008410000 */
[----:B------:R-:W3:Y:S01]  /*8710*/  MUFU.TANH R193, R193 ;  /* 0x000000c100c17308 */ /* 0x000ee20000002400 */
[----:B------:R-:W-:Y:S01]  /*8720*/  FMUL.FTZ R182, R182, UR39 ;  /* 0x00000027b6b67c20 */ /* 0x000fe20008410000 */
[----:B------:R-:W-:Y:S01]  /*8730*/  FMUL.FTZ R181, R181, UR39 ;  /* 0x00000027b5b57c20 */ /* 0x000fe20008410000 */
[----:B------:R-:W-:Y:S01]  /*8740*/  FMUL.FTZ R192, R161, UR39 ;  /* 0x00000027a1c07c20 */ /* 0x000fe20008410000 */
[----:B------:R-:W-:Y:S01]  /*8750*/  FMUL.FTZ R183, R183, UR39 ;  /* 0x00000027b7b77c20 */ /* 0x000fe20008410000 */
[----:B------:R-:W-:Y:S01]  /*8760*/  FMUL.FTZ R161, R163, UR39 ;  /* 0x00000027a3a17c20 */ /* 0x000fe20008410000 */
[----:B------:R-:W-:Y:S01]  /*8770*/  FMUL.FTZ R168, R168, UR39 ;  /* 0x00000027a8a87c20 */ /* 0x000fe20008410000 */
[----:B------:R-:W-:Y:S01]  /*8780*/  FMUL.FTZ R163, R167, UR39 ;  /* 0x00000027a7a37c20 */ /* 0x000fe20008410000 */
[----:B------:R-:W4:Y:S01]  /*8790*/  MUFU.TANH R185, R185 ;  /* 0x000000b900b97308 */ /* 0x000f220000002400 */
[----:B-12---:R-:W-:Y:S01]  /*87a0*/  FMNMX.FTZ R0, R184, R21, !PT ;  /* 0x00000015b8007209 */ /* 0x006fe20007810000 */
[----:B------:R-:W-:Y:S01]  /*87b0*/  FMUL.FTZ R167, R153, UR39 ;  /* 0x0000002799a77c20 */ /* 0x000fe20008410000 */
[----:B------:R-:W-:Y:S01]  /*87c0*/  FMUL.FTZ R170, R170, UR39 ;  /* 0x00000027aaaa7c20 */ /* 0x000fe20008410000 */
[----:B------:R-:W-:Y:S01]  /*87d0*/  FMUL.FTZ R169, R169, UR39 ;  /* 0x00000027a9a97c20 */ /* 0x000fe20008410000 */
[----:B------:R-:W-:Y:S01]  /*87e0*/  FMUL.FTZ R171, R171, UR39 ;  /* 0x00000027abab7c20 */ /* 0x000fe20008410000 */
[----:B------:R-:W-:Y:S01]  /*87f0*/  FMUL.FTZ R172, R172, UR39 ;  /* 0x00000027acac7c20 */ /* 0x000fe20008410000 */
[----:B------:R-:W-:Y:S01]  /*8800*/  FMUL.FTZ R191, R173, UR39 ;  /* 0x00000027adbf7c20 */ /* 0x000fe20008410000 */
[----:B------:R-:W1:Y:S01]  /*8810*/  MUFU.TANH R186, R186 ;  /* 0x000000ba00ba7308 */ /* 0x000e620000002400 */
[----:B---3--:R-:W-:Y:S01]  /*8820*/  FMNMX.FTZ R3, R193, R20, !PT ;  /* 0x00000014c1037209 */ /* 0x008fe20007810000 */
[----:B------:R-:W-:Y:S01]  /*8830*/  FMUL.FTZ R173, R174, UR39 ;  /* 0x00000027aead7c20 */ /* 0x000fe20008410000 */
[----:B------:R-:W-:Y:S01]  /*8840*/  FMUL.FTZ R174, R175, UR39 ;  /* 0x00000027afae7c20 */ /* 0x000fe20008410000 */
[----:B------:R-:W-:Y:S01]  /*8850*/  FMUL.FTZ R175, R160, UR39 ;  /* 0x00000027a0af7c20 */ /* 0x000fe20008410000 */
[----:B------:R-:W-:Y:S01]  /*8860*/  FMUL.FTZ R160, R162, UR39 ;  /* 0x00000027a2a07c20 */ /* 0x000fe20008410000 */
[----:B------:R-:W-:Y:S01]  /*8870*/  FMUL.FTZ R164, R164, UR39 ;  /* 0x00000027a4a47c20 */ /* 0x000fe20008410000 */
[----:B------:R-:W-:Y:S01]  /*8880*/  FMUL.FTZ R162, R166, UR39 ;  /* 0x00000027a6a27c20 */ /* 0x000fe20008410000 */
[----:B------:R-:W2:Y:S01]  /*8890*/  MUFU.TANH R187, R187 ;  /* 0x000000bb00bb7308 */ /* 0x000ea20000002400 */
[----:B----4-:R-:W-:Y:S01]  /*88a0*/  FMNMX.FTZ R0, R185, R0, !PT ;  /* 0x00000000b9007209 */ /* 0x010fe20007810000 */
[----:B------:R-:W-:Y:S01]  /*88b0*/  FMUL.FTZ R165, R165, UR39 ;  /* 0x00000027a5a57c20 */ /* 0x000fe20008410000 */
[----:B------:R-:W-:Y:S01]  /*88c0*/  FMUL.FTZ R166, R152, UR39 ;  /* 0x0000002798a67c20 */ /* 0x000fe20008410000 */
[----:B------:R-:W-:Y:S01]  /*88d0*/  FMUL.FTZ R152, R154, UR39 ;  /* 0x000000279a987c20 */ /* 0x000fe20008410000 */
[----:B------:R-:W-:Y:S01]  /*88e0*/  FMUL.FTZ R154, R156, UR39 ;  /* 0x000000279c9a7c20 */ /* 0x000fe20008410000 */
[----:B------:R-:W-:Y:S01]  /*88f0*/  FMUL.FTZ R156, R158, UR39 ;  /* 0x000000279e9c7c20 */ /* 0x000fe20008410000 */
[----:B------:R-:W-:Y:S01]  /*8900*/  ULDC UR5, c[0x0][0x988] ;  /* 0x0002620000057ab9 */ /* 0x000fe20000000800 */
[----:B------:R-:W3:Y:S01]  /*8910*/  MUFU.TANH R189, R189 ;  /* 0x000000bd00bd7308 */ /* 0x000ee20000002400 */
[----:B-1----:R-:W-:Y:S01]  /*8920*/  FMNMX.FTZ R2, R186, R3, !PT ;  /* 0x00000003ba027209 */ /* 0x002fe20007810000 */
[----:B------:R-:W1:Y:S01]  /*8930*/  S2UR UR6, SR_CgaCtaId ;  /* 0x00000000000679c3 */ /* 0x000e620000008800 */
[----:B------:R-:W-:-:S05]  /*8940*/  UIADD3 UR61, UR61, 0x38840, URZ ;  /* 0x000388403d3d7890 */ /* 0x000fca000fffe03f */
[----:B------:R-:W4:Y:S01]  /*8950*/  MUFU.TANH R188, R188 ;  /* 0x000000bc00bc7308 */ /* 0x000f220000002400 */
[----:B--2---:R-:W-:-:S07]  /*8960*/  FMNMX.FTZ R3, R187, R0, !PT ;  /* 0x00000000bb037209 */ /* 0x004fce0007810000 */
[----:B------:R-:W2:Y:S01]  /*8970*/  MUFU.TANH R190, R190 ;  /* 0x000000be00be7308 */ /* 0x000ea20000002400 */
[----:B---3--:R-:W-:-:S07]  /*8980*/  FMNMX.FTZ R153, R189, R2, !PT ;  /* 0x00000002bd997209 */ /* 0x008fce0007810000 */
[----:B------:R-:W3:Y:S01]  /*8990*/  MUFU.TANH R176, R176 ;  /* 0x000000b000b07308 */ /* 0x000ee20000002400 */
[----:B----4-:R-:W-:Y:S01]  /*89a0*/  FMNMX.FTZ R3, R188, R3, !PT ;  /* 0x00000003bc037209 */ /* 0x010fe20007810000 */
[----:B-1----:R-:W-:-:S06]  /*89b0*/  UPRMT UR61, UR6, 0x654, UR61 ;  /* 0x00000654063d7896 */ /* 0x002fcc000800003d */
[----:B------:R-:W1:Y:S01]  /*89c0*/  MUFU.TANH R178, R178 ;  /* 0x000000b200b27308 */ /* 0x000e620000002400 */
[----:B--2---:R-:W-:Y:S02]  /*89d0*/  FMNMX.FTZ R153, R190, R153, !PT ;  /* 0x00000099be997209 */ /* 0x004fe40007810000 */
[----:B------:R-:W-:Y:S05]  /*89e0*/  SYNCS.ARRIVE.TRANS64.RED.A1T0 RZ, [UR61], RZ ;  /* 0x000000ffffff79a7 */ /* 0x000fea000810043d */
[----:B------:R-:W2:Y:S01]  /*89f0*/  MUFU.TANH R177, R177 ;  /* 0x000000b100b17308 */ /* 0x000ea20000002400 */
[----:B---3--:R-:W-:-:S07]  /*8a00*/  FMNMX.FTZ R0, R176, R3, !PT ;  /* 0x00000003b0007209 */ /* 0x008fce0007810000 */
[----:B------:R-:W3:Y:S01]  /*8a10*/  MUFU.TANH R179, R179 ;  /* 0x000000b300b37308 */ /* 0x000ee20000002400 */
[----:B-1----:R-:W-:Y:S01]  /*8a20*/  FMNMX.FTZ R2, R178, R153, !PT ;  /* 0x00000099b2027209 */ /* 0x002fe20007810000 */
[----:B------:R-:W-:-:S06]  /*8a30*/  FMUL.FTZ R153, R155, UR39 ;  /* 0x000000279b997c20 */ /* 0x000fcc0008410000 */
[----:B------:R-:W1:Y:S01]  /*8a40*/  MUFU.TANH R180, R180 ;  /* 0x000000b400b47308 */ /* 0x000e620000002400 */
[----:B--2---:R-:W-:-:S07]  /*8a50*/  FMNMX.FTZ R3, R177, R0, !PT ;  /* 0x00000000b1037209 */ /* 0x004fce0007810000 */
[----:B------:R-:W2:Y:S01]  /*8a60*/  MUFU.TANH R182, R182 ;  /* 0x000000b600b67308 */ /* 0x000ea20000002400 */
[----:B---3--:R-:W-:-:S07]  /*8a70*/  FMNMX.FTZ R195, R179, R2, !PT ;  /* 0x00000002b3c37209 */ /* 0x008fce0007810000 */
[----:B------:R-:W3:Y:S01]  /*8a80*/  MUFU.TANH R181, R181 ;  /* 0x000000b500b57308 */ /* 0x000ee20000002400 */
[----:B-1----:R-:W-:-:S07]  /*8a90*/  FMNMX.FTZ R0, R180, R3, !PT ;  /* 0x00000003b4007209 */ /* 0x002fce0007810000 */
        /* <DEDUP_REMOVED lines=9> */
[----:B---3--:R-:W-:Y:S01]  /*8b30*/  FMNMX.FTZ R2, R170, R155, !PT ;  /* 0x0000009baa027209 */ /* 0x008fe20007810000 */
[----:B------:R-:W-:-:S06]  /*8b40*/  FMUL.FTZ R155, R157, UR39 ;  /* 0x000000279d9b7c20 */ /* 0x000fcc0008410000 */
        /* <DEDUP_REMOVED lines=21> */
[----:B--2---:R-:W-:Y:S01]  /*8ca0*/  FMNMX.FTZ R0, R164, R157, !PT ;  /* 0x0000009da4007209 */ /* 0x004fe20007810000 */
[----:B------:R-:W-:-:S06]  /*8cb0*/  FMUL.FTZ R157, R159, UR39 ;  /* 0x000000279f9d7c20 */ /* 0x000fcc0008410000 */
        /* <DEDUP_REMOVED lines=17> */
[----:B--2---:R-:W-:Y:S02]  /*8dd0*/  FMNMX.FTZ R2, R156, R159, !PT ;  /* 0x0000009f9c027209 */ /* 0x004fe40007810000 */
[----:B---3--:R-:W-:-:S05]  /*8de0*/  FMNMX.FTZ R0, R155, R0, !PT ;  /* 0x000000009b007209 */ /* 0x008fca0007810000 */
[----:B------:R-:W2:Y:S01]  /*8df0*/  SHFL.BFLY PT, R3, R0, 0x2, 0x1f ;  /* 0x0c401f0000037f89 */ /* 0x000ea200000e0000 */
[----:B-1----:R-:W-:-:S05]  /*8e00*/  FMNMX.FTZ R2, R157, R2, !PT ;  /* 0x000000029d027209 */ /* 0x002fca0007810000 */
[----:B------:R-:W1:Y:S01]  /*8e10*/  SHFL.BFLY PT, R159, R2, 0x2, 0x1f ;  /* 0x0c401f00029f7f89 */ /* 0x000e6200000e0000 */
[----:B--2---:R-:W-:-:S05]  /*8e20*/  FMNMX.FTZ R158, R0, R3, !PT ;  /* 0x00000003009e7209 */ /* 0x004fca0007810000 */
[----:B------:R-:W0:Y:S01]  /*8e30*/  SHFL.BFLY PT, R3, R158, 0x1, 0x1f ;  /* 0x0c201f009e037f89 */ /* 0x000e2200000e0000 */
[----:B-1----:R-:W-:-:S05]  /*8e40*/  FMNMX.FTZ R159, R2, R159, !PT ;  /* 0x0000009f029f7209 */ /* 0x002fca0007810000 */
[----:B------:R-:W1:Y:S01]  /*8e50*/  SHFL.BFLY PT, R194, R159, 0x1, 0x1f ;  /* 0x0c201f009fc27f89 */ /* 0x000e6200000e0000 */
[----:B0-----:R-:W-:-:S05]  /*8e60*/  FMNMX.FTZ R4, R158, R3, !PT ;  /* 0x000000039e047209 */ /* 0x001fca0007810000 */
[----:B------:R-:W-:Y:S01]  /*8e70*/  FADD.FTZ R21, -R4, R21 ;  /* 0x0000001504157221 */ /* 0x000fe20000010100 */
[----:B-1----:R-:W-:-:S03]  /*8e80*/  FMNMX.FTZ R3, R159, R194, !PT ;  /* 0x000000c29f037209 */ /* 0x002fc60007810000 */
[----:B------:R-:W-:Y:S02]  /*8e90*/  FMUL.FTZ R194, R21, UR5 ;  /* 0x0000000515c27c20 */ /* 0x000fe40008410000 */
[----:B------:R-:W-:Y:S02]  /*8ea0*/  FADD.FTZ R20, -R3, R20 ;  /* 0x0000001403147221 */ /* 0x000fe40000010100 */
[----:B------:R0:W-:Y:S02]  /*8eb0*/  MUFU.EX2 R0, R194 ;  /* 0x000000c200007308 */ /* 0x0001e40000000800 */
[----:B------:R-:W-:Y:S01]  /*8ec0*/  FMUL.FTZ R2, R20, UR5 ;  /* 0x0000000514027c20 */ /* 0x000fe20008410000 */
[----:B------:R-:W-:-:S04]  /*8ed0*/  FMUL.FTZ R20, R4, UR5 ;  /* 0x0000000504147c20 */ /* 0x000fc80008410000 */
[--C-:B------:R-:W-:Y:S01]  /*8ee0*/  FFMA.FTZ R21, R184, UR5, -R20.reuse ;  /* 0x00000005b8157c23 */ /* 0x100fe20008010814 */
[--C-:B0-----:R-:W-:Y:S01]  /*8ef0*/  FFMA.FTZ R194, R154, UR5, -R20.reuse ;  /* 0x000000059ac27c23 */ /* 0x101fe20008010814 */
[----:B------:R-:W-:Y:S01]  /*8f00*/  FMUL.FTZ R154, R3, UR5 ;  /* 0x00000005039a7c20 */ /* 0x000fe20008410000 */
[--C-:B------:R-:W-:Y:S01]  /*8f10*/  FFMA.FTZ R208, R185, UR5, -R20.reuse ;  /* 0x00000005b9d07c23 */ /* 0x100fe20008010814 */
[----:B------:R-:W-:Y:S01]  /*8f20*/  MUFU.EX2 R2, R2 ;  /* 0x0000000200027308 */ /* 0x000fe20000000800 */
[----:B------:R-:W-:Y:S01]  /*8f30*/  FFMA.FTZ R210, R187, UR5, -R20 ;  /* 0x00000005bbd27c23 */ /* 0x000fe20008010814 */
[--C-:B------:R-:W-:Y:S01]  /*8f40*/  FFMA.FTZ R209, R193, UR5, -R154.reuse ;  /* 0x00000005c1d17c23 */ /* 0x100fe2000801089a */
[--C-:B------:R-:W-:Y:S01]  /*8f50*/  FFMA.FTZ R158, R186, UR5, -R154.reuse ;  /* 0x00000005ba9e7c23 */ /* 0x100fe2000801089a */
[----:B------:R-:W-:Y:S01]  /*8f60*/  FFMA.FTZ R211, R189, UR5, -R154 ;  /* 0x00000005bdd37c23 */ /* 0x000fe2000801089a */
[--C-:B------:R-:W-:Y:S01]  /*8f70*/  FFMA.FTZ R195, R188, UR5, -R20.reuse ;  /* 0x00000005bcc37c23 */ /* 0x100fe20008010814 */
[----:B------:R-:W-:Y:S01]  /*8f80*/  FFMA.FTZ R198, R164, UR5, -R20 ;  /* 0x00000005a4c67c23 */ /* 0x000fe20008010814 */
[----:B------:R-:W-:Y:S01]  /*8f90*/  FFMA.FTZ R164, R190, UR5, -R154 ;  /* 0x00000005bea47c23 */ /* 0x000fe2000801089a */
[----:B------:R-:W0:Y:S01]  /*8fa0*/  MUFU.EX2 R21, R21 ;  /* 0x0000001500157308 */ /* 0x000e220000000800 */
[--C-:B------:R-:W-:Y:S01]  /*8fb0*/  FFMA.FTZ R204, R176, UR5, -R20.reuse ;  /* 0x00000005b0cc7c23 */ /* 0x100fe20008010814 */
[----:B------:R-:W-:Y:S01]  /*8fc0*/  FFMA.FTZ R185, R181, UR5, -R20 ;  /* 0x00000005b5b97c23 */ /* 0x000fe20008010814 */
[----:B------:R-:W-:Y:S01]  /*8fd0*/  FFMA.FTZ R205, R178, UR5, -R154 ;  /* 0x00000005b2cd7c23 */ /* 0x000fe2000801089a */
[--C-:B------:R-:W-:Y:S01]  /*8fe0*/  FFMA.FTZ R181, R169, UR5, -R20.reuse ;  /* 0x00000005a9b57c23 */ /* 0x100fe20008010814 */
[--C-:B------:R-:W-:Y:S01]  /*8ff0*/  FFMA.FTZ R169, R192, UR5, -R20.reuse ;  /* 0x00000005c0a97c23 */ /* 0x100fe20008010814 */
[--C-:B------:R-:W-:Y:S01]  /*9000*/  FFMA.FTZ R187, R177, UR5, -R20.reuse ;  /* 0x00000005b1bb7c23 */ /* 0x100fe20008010814 */
[----:B------:R-:W-:Y:S01]  /*9010*/  FFMA.FTZ R192, R166, UR5, -R20 ;  /* 0x00000005a6c07c23 */ /* 0x000fe20008010814 */
[----:B------:R-:W1:Y:S01]  /*9020*/  MUFU.EX2 R209, R209 ;  /* 0x000000d100d17308 */ /* 0x000e620000000800 */
[----:B------:R-:W-:Y:S01]  /*9030*/  FFMA.FTZ R166, R179, UR5, -R154 ;  /* 0x00000005b3a67c23 */ /* 0x000fe2000801089a */
[----:B------:R-:W-:Y:S01]  /*9040*/  FFMA.FTZ R206, R180, UR5, -R20 ;  /* 0x00000005b4ce7c23 */ /* 0x000fe20008010814 */
[----:B------:R-:W-:Y:S01]  /*9050*/  FFMA.FTZ R207, R182, UR5, -R154 ;  /* 0x00000005b6cf7c23 */ /* 0x000fe2000801089a */
[--C-:B------:R-:W-:Y:S01]  /*9060*/  FFMA.FTZ R200, R168, UR5, -R20.reuse ;  /* 0x00000005a8c87c23 */ /* 0x100fe20008010814 */
[--C-:B------:R-:W-:Y:S01]  /*9070*/  FFMA.FTZ R202, R172, UR5, -R20.reuse ;  /* 0x00000005acca7c23 */ /* 0x100fe20008010814 */
[--C-:B------:R-:W-:Y:S01]  /*9080*/  FFMA.FTZ R177, R191, UR5, -R20.reuse ;  /* 0x00000005bfb17c23 */ /* 0x100fe20008010814 */
[--C-:B------:R-:W-:Y:S01]  /*9090*/  FFMA.FTZ R196, R175, UR5, -R20.reuse ;  /* 0x00000005afc47c23 */ /* 0x100fe20008010814 */
[----:B------:R-:W2:Y:S01]  /*90a0*/  MUFU.EX2 R208, R208 ;  /* 0x000000d000d07308 */ /* 0x000ea20000000800 */
[----:B0-----:R-:W-:Y:S01]  /*90b0*/  FFMA.FTZ R17, R0, R17, R21 ;  /* 0x0000001100117223 */ /* 0x001fe20000010015 */
[--C-:B------:R-:W-:Y:S01]  /*90c0*/  FFMA.FTZ R165, R165, UR5, -R20.reuse ;  /* 0x00000005a5a57c23 */ /* 0x100fe20008010814 */
[--C-:B------:R-:W-:Y:S01]  /*90d0*/  FFMA.FTZ R159, R167, UR5, -R20.reuse ;  /* 0x00000005a79f7c23 */ /* 0x100fe20008010814 */
[----:B------:R-:W-:Y:S01]  /*90e0*/  FFMA.FTZ R155, R155, UR5, -R20 ;  /* 0x000000059b9b7c23 */ /* 0x000fe20008010814 */
[--C-:B------:R-:W-:Y:S01]  /*90f0*/  FFMA.FTZ R168, R183, UR5, -R154.reuse ;  /* 0x00000005b7a87c23 */ /* 0x100fe2000801089a */
[--C-:B------:R-:W-:Y:S01]  /*9100*/  FFMA.FTZ R172, R174, UR5, -R154.reuse ;  /* 0x00000005aeac7c23 */ /* 0x100fe2000801089a */
[--C-:B------:R-:W-:Y:S01]  /*9110*/  FFMA.FTZ R201, R170, UR5, -R154.reuse ;  /* 0x00000005aac97c23 */ /* 0x100fe2000801089a */
[----:B------:R-:W0:Y:S01]  /*9120*/  MUFU.EX2 R158, R158 ;  /* 0x0000009e009e7308 */ /* 0x000e220000000800 */
[----:B-1----:R-:W-:Y:S01]  /*9130*/  FFMA.FTZ R5, R2, R5, R209 ;  /* 0x0000000502057223 */ /* 0x002fe200000100d1 */
[--C-:B------:R-:W-:Y:S01]  /*9140*/  FFMA.FTZ R170, R171, UR5, -R154.reuse ;  /* 0x00000005abaa7c23 */ /* 0x100fe2000801089a */
[--C-:B------:R-:W-:Y:S01]  /*9150*/  FFMA.FTZ R199, R162, UR5, -R154.reuse ;  /* 0x00000005a2c77c23 */ /* 0x100fe2000801089a */
[--C-:B------:R-:W-:Y:S01]  /*9160*/  FFMA.FTZ R203, R173, UR5, -R154.reuse ;  /* 0x00000005adcb7c23 */ /* 0x100fe2000801089a */
[--C-:B------:R-:W-:Y:S01]  /*9170*/  FFMA.FTZ R197, R160, UR5, -R154.reuse ;  /* 0x00000005a0c57c23 */ /* 0x100fe2000801089a */
[--C-:B------:R-:W-:Y:S01]  /*9180*/  FFMA.FTZ R160, R161, UR5, -R154.reuse ;  /* 0x00000005a1a07c23 */ /* 0x100fe2000801089a */
[----:B------:R-:W-:Y:S01]  /*9190*/  FFMA.FTZ R193, R152, UR5, -R154 ;  /* 0x0000000598c17c23 */ /* 0x000fe2000801089a */
[----:B------:R-:W1:Y:S01]  /*91a0*/  MUFU.EX2 R210, R210 ;  /* 0x000000d200d27308 */ /* 0x000e620000000800 */
[----:B--2---:R-:W-:-:S07]  /*91b0*/  FADD.FTZ R17, R208, R17 ;  /* 0x00000011d0117221 */ /* 0x004fce0000010000 */
[----:B------:R-:W2:Y:S01]  /*91c0*/  MUFU.EX2 R211, R211 ;  /* 0x000000d300d37308 */ /* 0x000ea20000000800 */
[----:B0-----:R-:W-:-:S07]  /*91d0*/  FADD.FTZ R20, R158, R5 ;  /* 0x000000059e147221 */ /* 0x001fce0000010000 */
[----:B------:R-:W0:Y:S01]  /*91e0*/  MUFU.EX2 R195, R195 ;  /* 0x000000c300c37308 */ /* 0x000e220000000800 */
[----:B-1----:R-:W-:-:S07]  /*91f0*/  FADD.FTZ R174, R210, R17 ;  /* 0x00000011d2ae7221 */ /* 0x002fce0000010000 */
        /* <DEDUP_REMOVED lines=11> */
[----:B-1----:R-:W-:Y:S01]  /*92b0*/  FADD.FTZ R17, R187, R162 ;  /* 0x000000a2bb117221 */ /* 0x002fe20000010000 */
[----:B------:R-:W-:-:S06]  /*92c0*/  FFMA.FTZ R162, R163, UR5, -R154 ;  /* 0x00000005a3a27c23 */ /* 0x000fcc000801089a */
        /* <DEDUP_REMOVED lines=15> */
[----:B0-----:R-:W-:Y:S01]  /*93c0*/  FADD.FTZ R17, R181, R152 ;  /* 0x00000098b5117221 */ /* 0x001fe20000010000 */
[--C-:B------:R-:W-:Y:S01]  /*93d0*/  FFMA.FTZ R152, R153, UR5, -R154.reuse ;  /* 0x0000000599987c23 */ /* 0x100fe2000801089a */
[----:B------:R-:W-:-:S05]  /*93e0*/  FFMA.FTZ R153, R157, UR5, -R154 ;  /* 0x000000059d997c23 */ /* 0x000fca000801089a */
[----:B------:R-:W0:Y:S01]  /*93f0*/  MUFU.EX2 R203, R203 ;  /* 0x000000cb00cb7308 */ /* 0x000e220000000800 */
[----:B-1----:R-:W-:-:S07]  /*9400*/  FADD.FTZ R20, R170, R5 ;  /* 0x00000005aa147221 */ /* 0x002fce0000010000 */
[----:B------:R-:W1:Y:S01]  /*9410*/  MUFU.EX2 R177, R177 ;  /* 0x000000b100b17308 */ /* 0x000e620000000800 */
[----:B--2---:R-:W-:-:S07]  /*9420*/  FADD.FTZ R174, R202, R17 ;  /* 0x00000011caae7221 */ /* 0x004fce0000010000 */
[----:B------:R-:W2:Y:S01]  /*9430*/  MUFU.EX2 R172, R172 ;  /* 0x000000ac00ac7308 */ /* 0x000ea20000000800 */
[----:B0-----:R-:W-:Y:S01]  /*9440*/  FADD.FTZ R5, R203, R20 ;  /* 0x00000014cb057221 */ /* 0x001fe20000010000 */
[----:B------:R-:W-:-:S06]  /*9450*/  FFMA.FTZ R20, R156, UR5, -R154 ;  /* 0x000000059c147c23 */ /* 0x000fcc000801089a */
        /* <DEDUP_REMOVED lines=32> */
[----:B--2---:R-:W-:-:S03]  /*9660*/  FADD.FTZ R17, R155, R154 ;  /* 0x0000009a9b117221 */ /* 0x004fc60000010000 */
[----:B0-----:R-:W-:Y:S01]  /*9670*/  FADD.FTZ R5, R153, R156 ;  /* 0x0000009c99057221 */ /* 0x001fe20000010000 */
[----:B------:R-:W-:Y:S06]  /*9680*/  @!P0 BRA `(.L_x_24) ;  /* 0x0000000000048947 */ /* 0x000fec0003800000 */
[----:B------:R-:W-:Y:S01]  /*9690*/  BPT.TRAP 0x1 ;  /* 0x000000040000795c */ /* 0x000fe20000300000 */
.L_x_24:
[----:B------:R-:W0:Y:S01]  /*96a0*/  S2UR UR7, SR_CgaCtaId ;  /* 0x00000000000779c3 */ /* 0x000e220000008800 */
[----:B------:R-:W-:Y:S01]  /*96b0*/  UIADD3 UR4, UR4, 0x38860, URZ ;  /* 0x0003886004047890 */ /* 0x000fe2000fffe03f */
[----:B------:R-:W-:Y:S01]  /*96c0*/  R2UR UR6, R228 ;  /* 0x00000000e40672ca */ /* 0x000fe200000e0000 */
[----:B------:R-:W-:Y:S01]  /*96d0*/  UMOV UR60, UR38 ;  /* 0x00000026003c7c82 */ /* 0x000fe20008000000 */
[----:B------:R-:W-:Y:S02]  /*96e0*/  F2FP.F16.F32.PACK_AB R210, R195, R210 ;  /* 0x000000d2c3d2723e */ /* 0x000fe400000000ff */
[----:B------:R-:W-:Y:S01]  /*96f0*/  F2FP.F16.F32.PACK_AB R208, R208, R21 ;  /* 0x00000015d0d0723e */ /* 0x000fe200000000ff */
[----:B------:R-:W-:Y:S01]  /*9700*/  IMAD.MOV.U32 R21, RZ, RZ, R4 ;  /* 0x000000ffff157224 */ /* 0x000fe200078e0004 */
[----:B------:R-:W-:Y:S02]  /*9710*/  F2FP.F16.F32.PACK_AB R195, R153, R20 ;  /* 0x0000001499c3723e */ /* 0x000fe400000000ff */
[----:B------:R-:W-:-:S02]  /*9720*/  F2FP.F16.F32.PACK_AB R209, R158, R209 ;  /* 0x000000d19ed1723e */ /* 0x000fc400000000ff */
[----:B------:R-:W-:Y:S02]  /*9730*/  F2FP.F16.F32.PACK_AB R211, R164, R211 ;  /* 0x000000d3a4d3723e */ /* 0x000fe400000000ff */
[----:B------:R-:W-:Y:S02]  /*9740*/  F2FP.F16.F32.PACK_AB R204, R187, R204 ;  /* 0x000000ccbbcc723e */ /* 0x000fe400000000ff */
[----:B------:R-:W-:Y:S02]  /*9750*/  ISETP.LT.AND P1, PT, RZ, UR6, PT ;  /* 0x00000006ff007c0c */ /* 0x000fe4000bf21270 */
[----:B------:R-:W-:Y:S02]  /*9760*/  F2FP.F16.F32.PACK_AB R205, R166, R205 ;  /* 0x000000cda6cd723e */ /* 0x000fe400000000ff */
[----:B------:R-:W-:Y:S02]  /*9770*/  F2FP.F16.F32.PACK_AB R206, R185, R206 ;  /* 0x000000ceb9ce723e */ /* 0x000fe400000000ff */
[----:B------:R-:W-:Y:S01]  /*9780*/  F2FP.F16.F32.PACK_AB R207, R168, R207 ;  /* 0x000000cfa8cf723e */ /* 0x000fe200000000ff */
[----:B0-----:R-:W-:Y:S01]  /*9790*/  UPRMT UR4, UR7, 0x654, UR4 ;  /* 0x0000065407047896 */ /* 0x001fe20008000004 */
[----:B------:R-:W-:-:S02]  /*97a0*/  F2FP.F16.F32.PACK_AB R200, R181, R200 ;  /* 0x000000c8b5c8723e */ /* 0x000fc400000000ff */
[----:B------:R-:W-:Y:S02]  /*97b0*/  F2FP.F16.F32.PACK_AB R201, R170, R201 ;  /* 0x000000c9aac9723e */ /* 0x000fe400000000ff */
[----:B------:R-:W-:Y:S02]  /*97c0*/  F2FP.F16.F32.PACK_AB R202, R177, R202 ;  /* 0x000000cab1ca723e */ /* 0x000fe400000000ff */
[----:B------:R-:W-:Y:S02]  /*97d0*/  F2FP.F16.F32.PACK_AB R203, R172, R203 ;  /* 0x000000cbaccb723e */ /* 0x000fe400000000ff */
[----:B------:R-:W-:Y:S01]  /*97e0*/  SYNCS.ARRIVE.TRANS64.RED.A1T0 RZ, [UR4], RZ ;  /* 0x000000ffffff79a7 */ /* 0x000fe20008100404 */
[----:B------:R-:W-:Y:S01]  /*97f0*/  UIADD3 UR4, UR6, -0x1, URZ ;  /* 0xffffffff06047890 */ /* 0x000fe2000fffe03f */
[----:B------:R-:W-:Y:S02]  /*9800*/  R2UR UR6, R16 ;  /* 0x00000000100672ca */ /* 0x000fe400000e0000 */
[----:B------:R-:W-:-:S02]  /*9810*/  F2FP.F16.F32.PACK_AB R196, R169, R196 ;  /* 0x000000c4a9c4723e */ /* 0x000fc400000000ff */
[----:B------:R-:W-:Y:S01]  /*9820*/  F2FP.F16.F32.PACK_AB R197, R160, R197 ;  /* 0x000000c5a0c5723e */ /* 0x000fe200000000ff */
[----:B------:R-:W-:Y:S01]  /*9830*/  IMAD.U32 R228, RZ, RZ, UR4 ;  /* 0x00000004ffe47e24 */ /* 0x000fe2000f8e00ff */
[----:B------:R-:W-:Y:S02]  /*9840*/  F2FP.F16.F32.PACK_AB R198, R165, R198 ;  /* 0x000000c6a5c6723e */ /* 0x000fe400000000ff */
[----:B------:R-:W-:Y:S02]  /*9850*/  F2FP.F16.F32.PACK_AB R199, R162, R199 ;  /* 0x000000c7a2c7723e */ /* 0x000fe400000000ff */
[----:B------:R-:W-:Y:S02]  /*9860*/  F2FP.F16.F32.PACK_AB R192, R159, R192 ;  /* 0x000000c09fc0723e */ /* 0x000fe400000000ff */
[----:B------:R-:W-:Y:S01]  /*9870*/  F2FP.F16.F32.PACK_AB R193, R152, R193 ;  /* 0x000000c198c1723e */ /* 0x000fe200000000ff */
[----:B------:R-:W-:Y:S01]  /*9880*/  IMAD.U32 R229, RZ, RZ, UR6 ;  /* 0x00000006ffe57e24 */ /* 0x000fe2000f8e00ff */
[----:B------:R-:W-:-:S02]  /*9890*/  F2FP.F16.F32.PACK_AB R194, R155, R194 ;  /* 0x000000c29bc2723e */ /* 0x000fc400000000ff */
[----:B------:R-:W-:Y:S01]  /*98a0*/  MOV R20, R3 ;  /* 0x0000000300147202 */ /* 0x000fe20000000f00 */
[----:B------:R-:W-:Y:S06]  /*98b0*/  @P1 BRA `(.L_x_25) ;  /* 0xffffffc000001947 */ /* 0x000fec000383ffff */
.L_x_14:
[----:B------:R-:W-:Y:S06]  /*98c0*/  BAR.ARV 0x8, 0x180 ;  /* 0x0206000000007b1d */ /* 0x000fec0000002000 */
        /* <DEDUP_REMOVED lines=128> */
[----:B------:R-:W-:Y:S06]  /*a0d0*/  @!P0 BRA `(.L_x_26) ;  /* 0x0000000000048947 */ /* 0x000fec0003800000 */
[----:B------:R-:W-:Y:S01]  /*a0e0*/  BPT.TRAP 0x1 ;  /* 0x000000040000795c */ /* 0x000fe20000300000 */
.L_x_26:
[----:B------:R-:W0:Y:S01]  /*a0f0*/  S2UR UR13, SR_CgaCtaId ;  /* 0x00000000000d79c3 */ /* 0x000e220000008800 */
[----:B------:R-:W-:Y:S01]  /*a100*/  R2UR UR6, R16 ;  /* 0x00000000100672ca */ /* 0x000fe200000e0000 */
[----:B------:R-:W-:-:S12]  /*a110*/  UMOV UR4, 0x400 ;  /* 0x0000040000047882 */ /* 0x000fd80000000000 */
[----:B------:R-:W-:-:S04]  /*a120*/  MOV R0, UR6 ;  /* 0x0000000600007c02 */ /* 0x000fc80008000f00 */
[----:B------:R-:W-:Y:S01]  /*a130*/  SHF.L.U32 R0, R0, 0x1f, RZ ;  /* 0x0000001f00007819 */ /* 0x000fe200000006ff */
[----:B0-----:R-:W-:-:S04]  /*a140*/  ULEA UR4, UR13, UR4, 0x18 ;  /* 0x000000040d047291 */ /* 0x001fc8000f8ec03f */
[----:B------:R-:W-:-:S09]  /*a150*/  ULEA UR12, UR38, UR4, 0x3 ;  /* 0x00000004260c7291 */ /* 0x000fd2000f8e183f */
[----:B------:R0:W1:Y:S01]  /*a160*/  SYNCS.PHASECHK.TRANS64.TRYWAIT P1, [UR12+0x38850], R0 ;  /* 0x03885000ff0075a7 */ /* 0x000062000802014c */
[----:B------:R-:W-:Y:S05]  /*a170*/  @!P0 BRA `(.L_x_27) ;  /* 0x0000000000048947 */ /* 0x000fea0003800000 */
[----:B------:R-:W-:Y:S01]  /*a180*/  BPT.TRAP 0x1 ;  /* 0x000000040000795c */ /* 0x000fe20000300000 */
.L_x_27:
[----:B-1----:R-:W-:Y:S05]  /*a190*/  @P1 BRA `(.L_x_28) ;  /* 0x0000000000081947 */ /* 0x002fea0003800000 */
[----:B------:R-:W1:Y:S02]  /*a1a0*/  SYNCS.PHASECHK.TRANS64.TRYWAIT P1, [UR12+0x38850], R0 ;  /* 0x03885000ff0075a7 */ /* 0x000e64000802014c */
[----:B-1----:R-:W-:Y:S05]  /*a1b0*/  @!P1 BRA `(.L_x_29) ;  /* 0x0000006400e09947 */ /* 0x002fea0003800000 */
.L_x_28:
[----:B------:R-:W-:Y:S01]  /*a1c0*/  UIADD3 UR6, UR4, 0x400, URZ ;  /* 0x0000040004067890 */ /* 0x000fe2000fffe03f */
[----:B------:R-:W-:Y:S01]  /*a1d0*/  WARPGROUP.ARRIVE ;  /* 0x00000000000079c5 */ /* 0x000fe20000000000 */
[----:B------:R-:W-:Y:S01]  /*a1e0*/  UMOV UR7, 0x40000040 ;  /* 0x4000004000077882 */ /* 0x000fe20000000000 */
[----:B------:R-:W-:Y:S01]  /*a1f0*/  UMOV UR11, 0x40000040 ;  /* 0x40000040000b7882 */ /* 0x000fe20000000000 */
[----:B------:R-:W-:Y:S01]  /*a200*/  USHF.R.U32.HI UR6, URZ, 0x4, UR6 ;  /* 0x000000043f067899 */ /* 0x000fe20008011606 */
[----:B01----:R-:W0:Y:S01]  /*a210*/  SHFL.BFLY PT, R0, R17, 0x2, 0x1f ;  /* 0x0c401f0011007f89 */ /* 0x003e2200000e0000 */
[----:B------:R-:W-:Y:S01]  /*a220*/  IMAD.MOV.U32 R6, RZ, RZ, RZ ;  /* 0x000000ffff067224 */ /* 0x000fe200078e00ff */
[----:B------:R-:W-:Y:S01]  /*a230*/  MOV R13, UR5 ;  /* 0x00000005000d7c02 */ /* 0x000fe20008000f00 */
[----:B------:R-:W-:Y:S01]  /*a240*/  ULOP3.LUT UR6, UR6, 0x3fff, URZ, 0xc0, !UPT ;  /* 0x00003fff06067892 */ /* 0x000fe2000f8ec03f */
[----:B------:R-:W1:Y:S03]  /*a250*/  SHFL.BFLY PT, R2, R5, 0x2, 0x1f ;  /* 0x0c401f0005027f89 */ /* 0x000e6600000e0000 */
[----:B------:R-:W-:-:S04]  /*a260*/  ULOP3.LUT UR6, UR6, 0x2800000, URZ, 0xfc, !UPT ;  /* 0x0280000006067892 */ /* 0x000fc8000f8efc3f */
[----:B------:R-:W-:-:S04]  /*a270*/  UIMAD UR6, UR38, 0xa00, UR6 ;  /* 0x00000a00260678a4 */ /* 0x000fc8000f8e0206 */
[----:B------:R-:W-:-:S05]  /*a280*/  UIADD3 UR8, UR6, 0x80, URZ ;  /* 0x0000008006087890 */ /* 0x000fca000fffe03f */
[----:B------:R-:W-:Y:S01]  /*a290*/  HGMMA.64x256x16.F32 R24, R208, gdesc[UR4].tnspB, R24, gsb0 ;  /* 0x43e00004d0187df0 */ /* 0x000fe20008000818 */
[----:B------:R-:W-:Y:S01]  /*a2a0*/  UMOV UR7, 0x40000040 ;  /* 0x4000004000077882 */ /* 0x000fe20000000000 */
[----:B------:R-:W-:Y:S01]  /*a2b0*/  UMOV UR10, UR8 ;  /* 0x00000008000a7c82 */ /* 0x000fe20008000000 */
[----:B------:R-:W-:Y:S01]  /*a2c0*/  UIADD3 UR8, UR6, 0x100, URZ ;  /* 0x0000010006087890 */ /* 0x000fe2000fffe03f */
[----:B0-----:R-:W-:Y:S01]  /*a2d0*/  FADD.FTZ R0, R0, R17 ;  /* 0x0000001100007221 */ /* 0x001fe20000010000 */
[----:B-1----:R-:W-:-:S04]  /*a2e0*/  FADD.FTZ R2, R2, R5 ;  /* 0x0000000502027221 */ /* 0x002fc80000010000 */
[----:B------:R-:W0:Y:S01]  /*a2f0*/  SHFL.BFLY PT, R7, R0, 0x1, 0x1f ;  /* 0x0c201f0000077f89 */ /* 0x000e2200000e0000 */
[----:B------:R-:W-:-:S03]  /*a300*/  IMAD.MOV.U32 R5, RZ, RZ, RZ ;  /* 0x000000ffff057224 */ /* 0x000fc600078e00ff */
[----:B------:R-:W1:Y:S01]  /*a310*/  SHFL.BFLY PT, R9, R2, 0x1, 0x1f ;  /* 0x0c201f0002097f89 */ /* 0x000e6200000e0000 */
[----:B0-----:R-:W-:Y:S01]  /*a320*/  FADD.FTZ R11, R0, R7 ;  /* 0x00000007000b7221 */ /* 0x001fe20000010000 */
[----:B------:R-:W-:Y:S02]  /*a330*/  IMAD.U32 R7, RZ, RZ, UR5 ;  /* 0x00000005ff077e24 */ /* 0x000fe4000f8e00ff */
[----:B------:R-:W-:Y:S02]  /*a340*/  IMAD.MOV.U32 R0, RZ, RZ, -0x800000 ;  /* 0xff800000ff007424 */ /* 0x000fe400078e00ff */
[----:B-1----:R-:W-:Y:S01]  /*a350*/  FADD.FTZ R12, R2, R9 ;  /* 0x00000009020c7221 */ /* 0x002fe20000010000 */
[----:B------:R-:W-:Y:S01]  /*a360*/  FSETP.NE.FTZ.AND P1, PT, R11, RZ, PT ;  /* 0x000000ff0b00720b */ /* 0x000fe20003f35000 */
[----:B------:R-:W-:-:S03]  /*a370*/  IMAD.MOV.U32 R2, RZ, RZ, -0x800000 ;  /* 0xff800000ff027424 */ /* 0x000fc600078e00ff */
[----:B------:R-:W-:-:S09]  /*a380*/  FSETP.NE.FTZ.AND P2, PT, R12, RZ, PT ;  /* 0x000000ff0c00720b */ /* 0x000fd20003f55000 */
[----:B------:R-:W0:Y:S01]  /*a390*/  @P1 MUFU.LG2 R8, R11 ;  /* 0x0000000b00081308 */ /* 0x000e220000000c00 */
[----:B------:R-:W-:-:S03]  /*a3a0*/  @P1 FMUL.FTZ R7, R7, 0.69314718246459960938 ;  /* 0x3f31721807071820 */ /* 0x000fc60000410000 */
[----:B------:R-:W-:-:S04]  /*a3b0*/  @P2 FMUL.FTZ R13, R13, 0.69314718246459960938 ;  /* 0x3f3172180d0d2820 */ /* 0x000fc80000410000 */
[----:B------:R-:W1:Y:S08]  /*a3c0*/  @P2 MUFU.LG2 R9, R12 ;  /* 0x0000000c00092308 */ /* 0x000e700000000c00 */
[----:B------:R2:W3:Y:S01]  /*a3d0*/  @P1 MUFU.RCP R6, R11 ;  /* 0x0000000b00061308 */ /* 0x0004e20000001000 */
[----:B0-----:R-:W-:-:S04]  /*a3e0*/  @P1 FMUL.FTZ R8, R8, 0.69314718246459960938 ;  /* 0x3f31721808081820 */ /* 0x001fc80000410000 */
[----:B------:R-:W-:-:S03]  /*a3f0*/  @P1 FFMA.FTZ R2, R7, R4, R8 ;  /* 0x0000000407021223 */ /* 0x000fc60000010008 */
[----:B------:R2:W0:Y:S01]  /*a400*/  @P2 MUFU.RCP R5, R12 ;  /* 0x0000000c00052308 */ /* 0x0004220000001000 */
[----:B-1----:R-:W-:-:S04]  /*a410*/  @P2 FMUL.FTZ R10, R9, 0.69314718246459960938 ;  /* 0x3f317218090a2820 */ /* 0x002fc80000410000 */
[----:B------:R-:W-:Y:S01]  /*a420*/  @P2 FFMA.FTZ R0, R13, R3, R10 ;  /* 0x000000030d002223 */ /* 0x000fe2000001000a */
[----:B------:R-:W-:Y:S02]  /*a430*/  WARPGROUP.DEPBAR.LE gsb0, 0x0 ;  /* 0x00008000000079c5 */ /* 0x000fe40000010000 */
[----:B------:R-:W-:-:S06]  /*a440*/  WARPGROUP.ARRIVE ;  /* 0x00000000000079c5 */ /* 0x000fcc0000000000 */
[----:B------:R-:W-:Y:S01]  /*a450*/  HGMMA.64x256x16.F32 R24, R204, gdesc[UR8].tnspB, R24, gsb0 ;  /* 0x43e00008cc187df0 */ /* 0x000fe20008000818 */
[----:B------:R-:W-:Y:S01]  /*a460*/  UMOV UR10, UR8 ;  /* 0x00000008000a7c82 */ /* 0x000fe20008000000 */
[----:B------:R-:W-:Y:S01]  /*a470*/  UMOV UR11, 0x40000040 ;  /* 0x40000040000b7882 */ /* 0x000fe20000000000 */
[----:B------:R-:W-:Y:S02]  /*a480*/  UIADD3 UR8, UR6, 0x180, URZ ;  /* 0x0000018006087890 */ /* 0x000fe4000fffe03f */
[----:B------:R-:W-:Y:S01]  /*a490*/  UIADD3 UR6, UR6, 0x200, URZ ;  /* 0x0000020006067890 */ /* 0x000fe2000fffe03f */
[----:B------:R-:W-:Y:S02]  /*a4a0*/  WARPGROUP.DEPBAR.LE gsb0, 0x0 ;  /* 0x00008000000079c5 */ /* 0x000fe40000010000 */
[----:B------:R-:W-:-:S15]  /*a4b0*/  WARPGROUP.ARRIVE ;  /* 0x00000000000079c5 */ /* 0x000fde0000000000 */
[----:B------:R-:W-:-:S05]  /*a4c0*/  NOP ;  /* 0x0000000000007918 */ /* 0x000fca0000000000 */
[----:B------:R-:W-:Y:S01]  /*a4d0*/  HGMMA.64x256x16.F32 R24, R200, gdesc[UR8].tnspB, R24, gsb0 ;  /* 0x43e00008c8187df0 */ /* 0x000fe20008000818 */
[----:B------:R-:W-:Y:S01]  /*a4e0*/  UMOV UR10, UR8 ;  /* 0x00000008000a7c82 */ /* 0x000fe20008000000 */
[----:B------:R-:W-:Y:S01]  /*a4f0*/  UMOV UR11, 0x40000040 ;  /* 0x40000040000b7882 */ /* 0x000fe20000000000 */
[----:B------:R-:W-:Y:S02]  /*a500*/  WARPGROUP.DEPBAR.LE gsb0, 0x0 ;  /* 0x00008000000079c5 */ /* 0x000fe40000010000 */
[----:B------:R-:W-:-:S15]  /*a510*/  WARPGROUP.ARRIVE ;  /* 0x00000000000079c5 */ /* 0x000fde0000000000 */
[----:B------:R-:W-:-:S08]  /*a520*/  NOP ;  /* 0x0000000000007918 */ /* 0x000fd00000000000 */
[----:B------:R-:W-:Y:S03]  /*a530*/  HGMMA.64x256x16.F32 R24, R196, gdesc[UR8].tnspB, R24, gsb0 ;  /* 0x43e00008c4187df0 */ /* 0x000fe60008000818 */
[----:B------:R-:W-:Y:S02]  /*a540*/  WARPGROUP.DEPBAR.LE gsb0, 0x0 ;  /* 0x00008000000079c5 */ /* 0x000fe40000010000 */
[----:B------:R-:W-:-:S15]  /*a550*/  WARPGROUP.ARRIVE ;  /* 0x00000000000079c5 */ /* 0x000fde0000000000 */
[----:B------:R-:W-:-:S08]  /*a560*/  NOP ;  /* 0x0000000000007918 */ /* 0x000fd00000000000 */
[----:B------:R-:W-:Y:S03]  /*a570*/  HGMMA.64x256x16.F32 R24, R192, gdesc[UR4].tnspB, R24, gsb0 ;  /* 0x43e00004c0187df0 */ /* 0x000fe60008000818 */
[----:B------:R-:W-:Y:S02]  /*a580*/  WARPGROUP.DEPBAR.LE gsb0, 0x0 ;  /* 0x00008000000079c5 */ /* 0x000fe40000010000 */
[----:B0-23--:R-:W-:Y:S05]  /*a590*/  @!P0 BRA `(.L_x_30) ;  /* 0x0000000000048947 */ /* 0x00dfea0003800000 */
[----:B------:R-:W-:Y:S01]  /*a5a0*/  BPT.TRAP 0x1 ;  /* 0x000000040000795c */ /* 0x000fe20000300000 */
.L_x_30:
[----:B------:R-:W0:Y:S01]  /*a5b0*/  S2UR UR5, SR_SWINHI ;  /* 0x00000000000579c3 */ /* 0x000e220000002f00 */
        /* <DEDUP_REMOVED lines=23> */
[----:B------:R-:W-:Y:S01]  /*a730*/  UMOV UR6, UR4 ;  /* 0x0000000400067c82 */ /* 0x000fe20008000000 */
[----:B0-----:R-:W-:Y:S01]  /*a740*/  UMOV UR7, UR5 ;  /* 0x0000000500077c82 */ /* 0x001fe20008000000 */
[----:B------:R-:W-:Y:S01]  /*a750*/  FMUL.FTZ R42, R42, R5 ;  /* 0x000000052a2a7220 */ /* 0x000fe20000410000 */
[----:B------:R-:W-:Y:S01]  /*a760*/  MOV R161, UR7 ;  /* 0x0000000700a17c02 */ /* 0x000fe20008000f00 */
[----:B------:R-:W-:-:S02]  /*a770*/  IMAD.U32 R160, RZ, RZ, UR6 ;  /* 0x00000006ffa07e24 */ /* 0x000fc4000f8e00ff */
[-C--:B------:R-:W-:Y:S01]  /*a780*/  FMUL.FTZ R47, R47, R5.reuse ;  /* 0x000000052f2f7220 */ /* 0x080fe20000410000 */
[-C--:B------:R-:W-:Y:S01]  /*a790*/  FMUL.FTZ R46, R46, R5.reuse ;  /* 0x000000052e2e7220 */ /* 0x080fe20000410000 */
[----:B------:R-:W-:Y:S01]  /*a7a0*/  FMUL.FTZ R51, R51, R5 ;  /* 0x0000000533337220 */ /* 0x000fe20000410000 */
[----:B------:R-:W-:-:S04]  /*a7b0*/  IMAD.WIDE R20, R224, 0x2, R160 ;  /* 0x00000002e0147825 */ /* 0x000fc800078e02a0 */
[-C--:B------:R-:W-:Y:S01]  /*a7c0*/  FMUL.FTZ R50, R50, R5.reuse ;  /* 0x0000000532327220 */ /* 0x080fe20000410000 */
[-C--:B------:R-:W-:Y:S01]  /*a7d0*/  FMUL.FTZ R55, R55, R5.reuse ;  /* 0x0000000537377220 */ /* 0x080fe20000410000 */
[-C--:B------:R-:W-:Y:S01]  /*a7e0*/  FMUL.FTZ R54, R54, R5.reuse ;  /* 0x0000000536367220 */ /* 0x080fe20000410000 */
[-C--:B------:R-:W-:Y:S01]  /*a7f0*/  FMUL.FTZ R59, R59, R5.reuse ;  /* 0x000000053b3b7220 */ /* 0x080fe20000410000 */
[----:B------:R-:W-:Y:S01]  /*a800*/  IADD3 R9, P3, R20, 0xc060, RZ ;  /* 0x0000c06014097810 */ /* 0x000fe20007f7e0ff */
[-C--:B------:R-:W-:Y:S01]  /*a810*/  FMUL.FTZ R58, R58, R5.reuse ;  /* 0x000000053a3a7220 */ /* 0x080fe20000410000 */
[-C--:B------:R-:W-:Y:S01]  /*a820*/  FMUL.FTZ R63, R63, R5.reuse ;  /* 0x000000053f3f7220 */ /* 0x080fe20000410000 */
[-C--:B------:R-:W-:Y:S01]  /*a830*/  FMUL.FTZ R62, R62, R5.reuse ;  /* 0x000000053e3e7220 */ /* 0x080fe20000410000 */
[----:B------:R-:W-:Y:S01]  /*a840*/  LOP3.LUT R4, R9, 0x380, RZ, 0xc0, !PT ;  /* 0x0000038009047812 */ /* 0x000fe200078ec0ff */
        /* <DEDUP_REMOVED lines=47> */
[----:B------:R-:W-:Y:S01]  /*ab40*/  FMUL.FTZ R192, R73, R6 ;  /* 0x0000000649c07220 */ /* 0x000fe20000410000 */
[----:B------:R-:W-:Y:S01]  /*ab50*/  IMAD R7, R218, 0x40, R19 ;  /* 0x00000040da077824 */ /* 0x000fe200078e0213 */
[----:B------:R-:W-:Y:S01]  /*ab60*/  SHF.R.U64 R4, R4, 0x3, RZ ;  /* 0x0000000304047819 */ /* 0x000fe200000012ff */
[----:B------:R-:W-:Y:S01]  /*ab70*/  IMAD.X R5, RZ, RZ, R21, P3 ;  /* 0x000000ffff057224 */ /* 0x000fe200018e0615 */
[C---:B------:R-:W-:Y:S01]  /*ab80*/  IADD3 R107, P4, R20.reuse, 0xc040, RZ ;  /* 0x0000c040146b7810 */ /* 0x040fe20007f9e0ff */
[----:B------:R-:W-:Y:S01]  /*ab90*/  IMAD.WIDE R160, R7, 0x2, R160 ;  /* 0x0000000207a07825 */ /* 0x000fe200078e02a0 */
[----:B------:R-:W-:-:S03]  /*aba0*/  IADD3 R65, P0, R20, 0x8060, RZ ;  /* 0x0000806014417810 */ /* 0x000fc60007f1e0ff */
[-C--:B------:R-:W-:Y:S01]  /*abb0*/  FMUL.FTZ R171, R32, R6.reuse ;  /* 0x0000000620ab7220 */ /* 0x080fe20000410000 */
[----:B------:R-:W-:Y:S01]  /*abc0*/  IADD3 R33, P1, R20, 0x20, RZ ;  /* 0x0000002014217810 */ /* 0x000fe20007f3e0ff */
[-C--:B------:R-:W-:Y:S01]  /*abd0*/  FMUL.FTZ R181, R52, R6.reuse ;  /* 0x0000000634b57220 */ /* 0x080fe20000410000 */
[C---:B------:R-:W-:Y:S01]  /*abe0*/  IADD3 R73, P5, R20.reuse, 0xc020, RZ ;  /* 0x0000c02014497810 */ /* 0x040fe20007fbe0ff */
[-C--:B------:R-:W-:Y:S01]  /*abf0*/  FMUL.FTZ R196, R57, R6.reuse ;  /* 0x0000000639c47220 */ /* 0x080fe20000410000 */
[----:B------:R-:W-:Y:S01]  /*ac00*/  IADD3 R69, P6, R20, 0xc000, RZ ;  /* 0x0000c00014457810 */ /* 0x000fe20007fde0ff */
[-C--:B------:R-:W-:Y:S01]  /*ac10*/  FMUL.FTZ R180, R56, R6.reuse ;  /* 0x0000000638b47220 */ /* 0x080fe20000410000 */
[----:B------:R-:W-:Y:S01]  /*ac20*/  IADD3 R64, P2, R20, 0x8040, RZ ;  /* 0x0000804014407810 */ /* 0x000fe20007f5e0ff */
[-C--:B------:R-:W-:Y:S01]  /*ac30*/  FMUL.FTZ R179, R60, R6.reuse ;  /* 0x000000063cb37220 */ /* 0x080fe20000410000 */
[C---:B------:R-:W-:Y:S01]  /*ac40*/  IADD3 R61, P3, R20.reuse, 0x8020, RZ ;  /* 0x00008020143d7810 */ /* 0x040fe20007f7e0ff */
[--C-:B------:R-:W-:Y:S01]  /*ac50*/  IMAD.X R7, RZ, RZ, R21.reuse, P4 ;  /* 0x000000ffff077224 */ /* 0x100fe200020e0615 */
[----:B------:R-:W-:Y:S01]  /*ac60*/  LOP3.LUT R131, R20, 0x380, RZ, 0xc0, !PT ;  /* 0x0000038014837812 */ /* 0x000fe200078ec0ff */
[--C-:B------:R-:W-:Y:S01]  /*ac70*/  IMAD.X R13, RZ, RZ, R21.reuse, P0 ;  /* 0x000000ffff0d7224 */ /* 0x100fe200000e0615 */
[----:B------:R-:W-:Y:S01]  /*ac80*/  LOP3.LUT R4, R4, R9, RZ, 0x3c, !PT ;  /* 0x0000000904047212 */ /* 0x000fe200078e3cff */
[--C-:B------:R-:W-:Y:S01]  /*ac90*/  IMAD.X R15, RZ, RZ, R21.reuse, P1 ;  /* 0x000000ffff0f7224 */ /* 0x100fe200008e0615 */
[-C--:B------:R-:W-:Y:S01]  /*aca0*/  IADD3.X R9, RZ, R21.reuse, RZ, P5, !PT ;  /* 0x00000015ff097210 */ /* 0x080fe20002ffe4ff */
[-C--:B------:R-:W-:Y:S01]  /*acb0*/  FMUL.FTZ R197, R53, R6.reuse ;  /* 0x0000000635c57220 */ /* 0x080fe20000410000 */
[-C--:B------:R-:W-:Y:S01]  /*acc0*/  IADD3.X R135, RZ, R21.reuse, RZ, P2, !PT ;  /* 0x00000015ff877210 */ /* 0x080fe200017fe4ff */
[--C-:B------:R-:W-:Y:S01]  /*acd0*/  IMAD.X R11, RZ, RZ, R21.reuse, P6 ;  /* 0x000000ffff0b7224 */ /* 0x100fe200030e0615 */
[----:B------:R-:W-:Y:S01]  /*ace0*/  R2UR UR14, R216 ;  /* 0x00000000d80e72ca */ /* 0x000fe200000e0000 */
[--C-:B------:R-:W-:Y:S01]  /*acf0*/  IMAD.X R139, RZ, RZ, R21.reuse, P3 ;  /* 0x000000ffff8b7224 */ /* 0x100fe200018e0615 */
[C---:B------:R-:W-:Y:S01]  /*ad00*/  IADD3 R60, P4, R20.reuse, 0x8000, RZ ;  /* 0x00008000143c7810 */ /* 0x040fe20007f9e0ff */
[----:B------:R-:W-:Y:S01]  /*ad10*/  ULDC UR10, c[0x0][0xc44] ;  /* 0x00031100000a7ab9 */ /* 0x000fe20000000800 */
[C---:B------:R-:W-:Y:S01]  /*ad20*/  IADD3 R57, P5, R20.reuse, 0x4060, RZ ;  /* 0x0000406014397810 */ /* 0x040fe20007fbe0ff */
[----:B------:R-:W-:Y:S01]  /*ad30*/  ULDC.64 UR8, c[0x0][0xb90] ;  /* 0x0002e40000087ab9 */ /* 0x000fe20000000a00 */
[C---:B------:R-:W-:Y:S01]  /*ad40*/  IADD3 R56, P0, R20.reuse, 0x4040, RZ ;  /* 0x0000404014387810 */ /* 0x040fe20007f1e0ff */
[--C-:B------:R-:W-:Y:S01]  /*ad50*/  IMAD.X R143, RZ, RZ, R21.reuse, P4 ;  /* 0x000000ffff8f7224 */ /* 0x100fe200020e0615 */
[C---:B------:R-:W-:Y:S01]  /*ad60*/  IADD3 R52, P1, R20.reuse, 0x4020, RZ ;  /* 0x0000402014347810 */ /* 0x040fe20007f3e0ff */
[--C-:B------:R-:W-:Y:S01]  /*ad70*/  IMAD.X R147, RZ, RZ, R21.reuse, P5 ;  /* 0x000000ffff937224 */ /* 0x100fe200028e0615 */
[C---:B------:R-:W-:Y:S01]  /*ad80*/  IADD3 R32, P2, R20.reuse, 0x4000, RZ ;  /* 0x0000400014207810 */ /* 0x040fe20007f5e0ff */
[--C-:B------:R-:W-:Y:S01]  /*ad90*/  IMAD.X R153, RZ, RZ, R21.reuse, P0 ;  /* 0x000000ffff997224 */ /* 0x100fe200000e0615 */
[----:B------:R-:W-:Y:S01]  /*ada0*/  SHF.R.U64 R131, R131, 0x3, RZ ;  /* 0x0000000383837819 */ /* 0x000fe200000012ff */
[--C-:B------:R-:W-:Y:S01]  /*adb0*/  IMAD.X R155, RZ, RZ, R21.reuse, P1 ;  /* 0x000000ffff9b7224 */ /* 0x100fe200008e0615 */
[C---:B------:R-:W-:Y:S01]  /*adc0*/  IADD3 R53, P6, R20.reuse, 0x40, RZ ;  /* 0x0000004014357810 */ /* 0x040fe20007fde0ff */
[--C-:B------:R-:W-:Y:S01]  /*add0*/  IMAD.X R157, RZ, RZ, R21.reuse, P2 ;  /* 0x000000ffff9d7224 */ /* 0x100fe200010e0615 */
[----:B------:R-:W-:Y:S01]  /*ade0*/  IADD3 R30, P3, R20, 0x60, RZ ;  /* 0x00000060141e7810 */ /* 0x000fe20007f7e0ff */
[----:B------:R-:W-:Y:S01]  /*adf0*/  UIADD3 UR5, -UR14, URZ, URZ ;  /* 0x0000003f0e057290 */ /* 0x000fe2000fffe13f */
[----:B------:R-:W-:Y:S01]  /*ae00*/  R2UR UR16, R217 ;  /* 0x00000000d91072ca */ /* 0x000fe200000e0000 */
[----:B------:R-:W-:Y:S01]  /*ae10*/  FMUL.FTZ R177, R68, R6 ;  /* 0x0000000644b17220 */ /* 0x000fe20000410000 */
[----:B------:R-:W-:Y:S01]  /*ae20*/  LOP3.LUT R130, R131, R20, RZ, 0x3c, !PT ;  /* 0x0000001483827212 */ /* 0x000fe200078e3cff */
[----:B------:R-:W-:Y:S01]  /*ae30*/  IMAD.MOV.U32 R131, RZ, RZ, R21 ;  /* 0x000000ffff837224 */ /* 0x000fe200078e0015 */
[-C--:B------:R-:W-:Y:S01]  /*ae40*/  IADD3.X R151, RZ, R21.reuse, RZ, P6, !PT ;  /* 0x00000015ff977210 */ /* 0x080fe200037fe4ff */
[----:B------:R-:W0:Y:S01]  /*ae50*/  LDC R198, c[0x0][0xbe8] ;  /* 0x0002fa00ffc67b82 */ /* 0x000e220000000800 */
[----:B------:R-:W-:Y:S01]  /*ae60*/  IADD3.X R159, RZ, R21, RZ, P3, !PT ;  /* 0x00000015ff9f7210 */ /* 0x000fe20001ffe4ff */
[-C--:B------:R-:W-:Y:S01]  /*ae70*/  FMUL.FTZ R25, R25, R6.reuse ;  /* 0x0000000619197220 */ /* 0x080fe20000410000 */
[----:B------:R-:W-:Y:S01]  /*ae80*/  LOP3.LUT R21, R64, 0x380, RZ, 0xc0, !PT ;  /* 0x0000038040157812 */ /* 0x000fe200078ec0ff */
[-C--:B------:R-:W-:Y:S01]  /*ae90*/  FMUL.FTZ R24, R24, R6.reuse ;  /* 0x0000000618187220 */ /* 0x080fe20000410000 */
[----:B------:R-:W-:Y:S01]  /*aea0*/  LOP3.LUT R20, R61, 0x380, RZ, 0xc0, !PT ;  /* 0x000003803d147812 */ /* 0x000fe200078ec0ff */
[-C--:B------:R-:W-:Y:S01]  /*aeb0*/  FMUL.FTZ R29, R29, R6.reuse ;  /* 0x000000061d1d7220 */ /* 0x080fe20000410000 */
[----:B------:R-:W-:Y:S01]  /*aec0*/  SHF.R.U64 R21, R21, 0x3, RZ ;  /* 0x0000000315157819 */ /* 0x000fe200000012ff */
[----:B------:R-:W-:Y:S01]  /*aed0*/  UIMAD UR10, UR10, UR5, UR16 ;  /* 0x000000050a0a72a4 */ /* 0x000fe2000f8e0210 */
[----:B------:R-:W-:Y:S01]  /*aee0*/  SHF.R.U64 R20, R20, 0x3, RZ ;  /* 0x0000000314147819 */ /* 0x000fe200000012ff */
[----:B------:R-:W-:Y:S01]  /*aef0*/  FMUL.FTZ R28, R28, R6 ;  /* 0x000000061c1c7220 */ /* 0x000fe20000410000 */
[----:B------:R-:W-:Y:S01]  /*af00*/  LOP3.LUT R134, R21, R64, RZ, 0x3c, !PT ;  /* 0x0000004015867212 */ /* 0x000fe200078e3cff */
[----:B------:R-:W-:Y:S01]  /*af10*/  USHF.R.S32.HI UR11, URZ, 0x1f, UR10 ;  /* 0x0000001f3f0b7899 */ /* 0x000fe2000801140a */
[----:B------:R-:W-:Y:S01]  /*af20*/  LOP3.LUT R21, R60, 0x380, RZ, 0xc0, !PT ;  /* 0x000003803c157812 */ /* 0x000fe200078ec0ff */
[----:B------:R-:W-:Y:S01]  /*af30*/  UIMAD.WIDE.U32 UR6, UR10, UR8, URZ ;  /* 0x000000080a0672a5 */ /* 0x000fe2000f8e003f */
[----:B------:R-:W-:Y:S01]  /*af40*/  LOP3.LUT R138, R20, R61, RZ, 0x3c, !PT ;  /* 0x0000003d148a7212 */ /* 0x000fe200078e3cff */
[----:B------:R-:W-:Y:S01]  /*af50*/  UIMAD UR5, UR11, UR8, URZ ;  /* 0x000000080b0572a4 */ /* 0x000fe2000f8e023f */
[----:B------:R-:W-:Y:S01]  /*af60*/  LOP3.LUT R20, R57, 0x380, RZ, 0xc0, !PT ;  /* 0x0000038039147812 */ /* 0x000fe200078ec0ff */
[----:B------:R-:W-:Y:S01]  /*af70*/  FMUL.FTZ R36, R36, R6 ;  /* 0x0000000624247220 */ /* 0x000fe20000410000 */
[----:B------:R-:W-:Y:S01]  /*af80*/  LOP3.LUT R14, R33, 0x380, RZ, 0xc0, !PT ;  /* 0x00000380210e7812 */ /* 0x000fe200078ec0ff */
[----:B------:R-:W-:Y:S01]  /*af90*/  UIMAD UR5, UR10, UR9, UR5 ;  /* 0x000000090a0572a4 */ /* 0x000fe2000f8e0205 */
[----:B------:R-:W-:Y:S01]  /*afa0*/  SHF.R.U64 R21, R21, 0x3, RZ ;  /* 0x0000000315157819 */ /* 0x000fe200000012ff */
[----:B------:R-:W-:Y:S01]  /*afb0*/  IMAD.U32 R126, RZ, RZ, UR6 ;  /* 0x00000006ff7e7e24 */ /* 0x000fe2000f8e00ff */
[----:B------:R-:W-:Y:S01]  /*afc0*/  SHF.R.U64 R20, R20, 0x3, RZ ;  /* 0x0000000314147819 */ /* 0x000fe200000012ff */
[----:B------:R-:W-:Y:S01]  /*afd0*/  UIADD3 UR6, UR7, UR5, URZ ;  /* 0x0000000507067290 */ /* 0x000fe2000fffe03f */
[----:B------:R-:W-:Y:S01]  /*afe0*/  SHF.R.U64 R14, R14, 0x3, RZ ;  /* 0x000000030e0e7819 */ /* 0x000fe200000012ff */
[----:B------:R-:W-:Y:S01]  /*aff0*/  UIADD3 UR5, UR12, 0x38860, URZ ;  /* 0x000388600c057890 */ /* 0x000fe2000fffe03f */
[----:B------:R-:W-:Y:S01]  /*b000*/  LOP3.LUT R142, R21, R60, RZ, 0x3c, !PT ;  /* 0x0000003c158e7212 */ /* 0x000fe200078e3cff */
[-C--:B------:R-:W-:Y:S01]  /*b010*/  FMUL.FTZ R41, R41, R6.reuse ;  /* 0x0000000629297220 */ /* 0x080fe20000410000 */
[----:B------:R-:W-:Y:S01]  /*b020*/  LOP3.LUT R10, R69, 0x380, RZ, 0xc0, !PT ;  /* 0x00000380450a7812 */ /* 0x000fe200078ec0ff */
[----:B------:R-:W-:Y:S01]  /*b030*/  UPRMT UR5, UR13, 0x654, UR5 ;  /* 0x000006540d057896 */ /* 0x000fe20008000005 */
[----:B------:R-:W-:Y:S01]  /*b040*/  LOP3.LUT R146, R20, R57, RZ, 0x3c, !PT ;  /* 0x0000003914927212 */ /* 0x000fe200078e3cff */
[-C--:B------:R-:W-:Y:S01]  /*b050*/  FMUL.FTZ R40, R40, R6.reuse ;  /* 0x0000000628287220 */ /* 0x080fe20000410000 */
[----:B------:R-:W-:Y:S01]  /*b060*/  LOP3.LUT R21, R52, 0x380, RZ, 0xc0, !PT ;  /* 0x0000038034157812 */ /* 0x000fe200078ec0ff */
[-C--:B------:R-:W-:Y:S01]  /*b070*/  FMUL.FTZ R44, R44, R6.reuse ;  /* 0x000000062c2c7220 */ /* 0x080fe20000410000 */
[----:B------:R-:W-:Y:S01]  /*b080*/  LOP3.LUT R57, R32, 0x380, RZ, 0xc0, !PT ;  /* 0x0000038020397812 */ /* 0x000fe200078ec0ff */
[-C--:B------:R-:W-:Y:S01]  /*b090*/  FMUL.FTZ R49, R49, R6.reuse ;  /* 0x0000000631317220 */ /* 0x080fe20000410000 */
[----:B------:R-:W-:Y:S01]  /*b0a0*/  LOP3.LUT R14, R14, R33, RZ, 0x3c, !PT ;  /* 0x000000210e0e7212 */ /* 0x000fe200078e3cff */
[-C--:B------:R-:W-:Y:S01]  /*b0b0*/  FMUL.FTZ R48, R48, R6.reuse ;  /* 0x0000000630307220 */ /* 0x080fe20000410000 */
[----:B------:R-:W-:Y:S01]  /*b0c0*/  LOP3.LUT R33, R56, 0x380, RZ, 0xc0, !PT ;  /* 0x0000038038217812 */ /* 0x000fe200078ec0ff */
[----:B------:R-:W-:Y:S01]  /*b0d0*/  SYNCS.ARRIVE.TRANS64.RED.A1T0 RZ, [UR5], RZ ;  /* 0x000000ffffff79a7 */ /* 0x000fe20008100405 */
[----:B------:R-:W-:Y:S01]  /*b0e0*/  SHF.R.U64 R10, R10, 0x3, RZ ;  /* 0x000000030a0a7819 */ /* 0x000fe200000012ff */
[-C--:B------:R-:W-:Y:S01]  /*b0f0*/  FMUL.FTZ R176, R72, R6.reuse ;  /* 0x0000000648b07220 */ /* 0x080fe20000410000 */
[----:B------:R-:W-:Y:S01]  /*b100*/  SHF.R.U64 R21, R21, 0x3, RZ ;  /* 0x0000000315157819 */ /* 0x000fe200000012ff */
[-C--:B------:R-:W-:Y:S01]  /*b110*/  FMUL.FTZ R76, R76, R6.reuse ;  /* 0x000000064c4c7220 */ /* 0x080fe20000410000 */
[----:B------:R-:W-:Y:S01]  /*b120*/  SHF.R.U64 R57, R57, 0x3, RZ ;  /* 0x0000000339397819 */ /* 0x000fe200000012ff */
[-C--:B------:R-:W-:Y:S01]  /*b130*/  FMUL.FTZ R81, R81, R6.reuse ;  /* 0x0000000651517220 */ /* 0x080fe20000410000 */
[----:B------:R-:W-:Y:S01]  /*b140*/  LOP3.LUT R20, R53, 0x380, RZ, 0xc0, !PT ;  /* 0x0000038035147812 */ /* 0x000fe200078ec0ff */
[-C--:B------:R-:W-:Y:S01]  /*b150*/  FMUL.FTZ R80, R80, R6.reuse ;  /* 0x0000000650507220 */ /* 0x080fe20000410000 */
[----:B------:R-:W-:Y:S01]  /*b160*/  SHF.R.U64 R33, R33, 0x3, RZ ;  /* 0x0000000321217819 */ /* 0x000fe200000012ff */
[-C--:B------:R-:W-:Y:S01]  /*b170*/  FMUL.FTZ R84, R84, R6.reuse ;  /* 0x0000000654547220 */ /* 0x080fe20000410000 */
[----:B------:R-:W-:Y:S01]  /*b180*/  LOP3.LUT R10, R10, R69, RZ, 0x3c, !PT ;  /* 0x000000450a0a7212 */ /* 0x000fe200078e3cff */
[----:B------:R-:W-:Y:S01]  /*b190*/  FMUL.FTZ R89, R89, R6 ;  /* 0x0000000659597220 */ /* 0x000fe20000410000 */
[----:B------:R-:W-:Y:S01]  /*b1a0*/  LOP3.LUT R154, R21, R52, RZ, 0x3c, !PT ;  /* 0x00000034159a7212 */ /* 0x000fe200078e3cff */
[-C--:B------:R-:W-:Y:S01]  /*b1b0*/  FMUL.FTZ R88, R88, R6.reuse ;  /* 0x0000000658587220 */ /* 0x080fe20000410000 */
[----:B------:R-:W-:Y:S01]  /*b1c0*/  IADD3 R52, P3, R160, 0x1000, RZ ;  /* 0x00001000a0347810 */ /* 0x000fe20007f7e0ff */
[----:B------:R-:W-:Y:S01]  /*b1d0*/  FMUL.FTZ R92, R92, R6 ;  /* 0x000000065c5c7220 */ /* 0x000fe20000410000 */
[----:B------:R-:W-:Y:S01]  /*b1e0*/  LOP3.LUT R156, R57, R32, RZ, 0x3c, !PT ;  /* 0x00000020399c7212 */ /* 0x000fe200078e3cff */
[-C--:B------:R-:W-:Y:S01]  /*b1f0*/  FMUL.FTZ R97, R97, R6.reuse ;  /* 0x0000000661617220 */ /* 0x080fe20000410000 */
[----:B------:R-:W-:Y:S01]  /*b200*/  IADD3 R69, P2, R160, 0x7000, RZ ;  /* 0x00007000a0457810 */ /* 0x000fe20007f5e0ff */
[-C--:B------:R-:W-:Y:S01]  /*b210*/  FMUL.FTZ R96, R96, R6.reuse ;  /* 0x0000000660607220 */ /* 0x080fe20000410000 */
[----:B------:R-:W-:Y:S01]  /*b220*/  IADD3 R57, P6, R160, 0x4000, RZ ;  /* 0x00004000a0397810 */ /* 0x000fe20007fde0ff */
[-C--:B------:R-:W-:Y:S01]  /*b230*/  FMUL.FTZ R100, R100, R6.reuse ;  /* 0x0000000664647220 */ /* 0x080fe20000410000 */
[----:B------:R-:W-:Y:S01]  /*b240*/  SHF.R.U64 R20, R20, 0x3, RZ ;  /* 0x0000000314147819 */ /* 0x000fe200000012ff */
[----:B------:R-:W-:Y:S01]  /*b250*/  FMUL.FTZ R104, R104, R6 ;  /* 0x0000000668687220 */ /* 0x000fe20000410000 */
[----:B------:R-:W-:Y:S01]  /*b260*/  LOP3.LUT R152, R33, R56, RZ, 0x3c, !PT ;  /* 0x0000003821987212 */ /* 0x000fe200078e3cff */
[-C--:B------:R-:W-:Y:S01]  /*b270*/  FMUL.FTZ R108, R108, R6.reuse ;  /* 0x000000066c6c7220 */ /* 0x080fe20000410000 */
[----:B------:R-:W-:Y:S01]  /*b280*/  IADD3 R33, P4, R160, 0x2000, RZ ;  /* 0x00002000a0217810 */ /* 0x000fe20007f9e0ff */
[-C--:B------:R-:W-:Y:S01]  /*b290*/  FMUL.FTZ R112, R112, R6.reuse ;  /* 0x0000000670707220 */ /* 0x080fe20000410000 */
[----:B------:R-:W-:Y:S01]  /*b2a0*/  LOP3.LUT R21, R52, 0x380, RZ, 0xc0, !PT ;  /* 0x0000038034157812 */ /* 0x000fe200078ec0ff */
        /* <DEDUP_REMOVED lines=8> */
[-C--:B------:R-:W-:Y:S01]  /*b330*/  FMUL.FTZ R128, R128, R6.reuse ;  /* 0x0000000680807220 */ /* 0x080fe20000410000 */
[----:B------:R-:W-:Y:S01]  /*b340*/  SHF.R.U64 R21, R21, 0x3, RZ ;  /* 0x0000000315157819 */ /* 0x000fe200000012ff */
[-C--:B------:R-:W-:Y:S01]  /*b350*/  FMUL.FTZ R133, R133, R6.reuse ;  /* 0x0000000685857220 */ /* 0x080fe20000410000 */
[----:B------:R-:W-:Y:S01]  /*b360*/  SHF.R.U64 R68, R68, 0x3, RZ ;  /* 0x0000000344447819 */ /* 0x000fe200000012ff */
[-C--:B------:R-:W-:Y:S01]  /*b370*/  FMUL.FTZ R132, R132, R6.reuse ;  /* 0x0000000684847220 */ /* 0x080fe20000410000 */
[----:B------:R-:W-:Y:S01]  /*b380*/  SHF.R.U64 R56, R56, 0x3, RZ ;  /* 0x0000000338387819 */ /* 0x000fe200000012ff */
[-C--:B------:R-:W-:Y:S01]  /*b390*/  FMUL.FTZ R137, R137, R6.reuse ;  /* 0x0000000689897220 */ /* 0x080fe20000410000 */
[----:B------:R-:W-:Y:S01]  /*b3a0*/  SHF.R.U64 R32, R20, 0x3, RZ ;  /* 0x0000000314207819 */ /* 0x000fe200000012ff */
[----:B------:R-:W-:Y:S01]  /*b3b0*/  FMUL.FTZ R136, R136, R6 ;  /* 0x0000000688887220 */ /* 0x000fe20000410000 */
[----:B------:R-:W-:Y:S01]  /*b3c0*/  LOP3.LUT R20, R21, R52, RZ, 0x3c, !PT ;  /* 0x0000003415147212 */ /* 0x000fe200078e3cff */
[--C-:B------:R-:W-:Y:S01]  /*b3d0*/  IMAD.X R21, RZ, RZ, R161.reuse, P3 ;  /* 0x000000ffff157224 */ /* 0x100fe200018e06a1 */
[----:B------:R-:W-:Y:S01]  /*b3e0*/  LOP3.LUT R68, R68, R69, RZ, 0x3c, !PT ;  /* 0x0000004544447212 */ /* 0x000fe200078e3cff */
[----:B------:R-:W-:Y:S01]  /*b3f0*/  IMAD.X R69, RZ, RZ, R161, P2 ;  /* 0x000000ffff457224 */ /* 0x000fe200010e06a1 */
[----:B------:R-:W-:Y:S01]  /*b400*/  LOP3.LUT R56, R56, R57, RZ, 0x3c, !PT ;  /* 0x0000003938387212 */ /* 0x000fe200078e3cff */
[-C--:B------:R-:W-:Y:S01]  /*b410*/  FMUL.FTZ R141, R141, R6.reuse ;  /* 0x000000068d8d7220 */ /* 0x080fe20000410000 */
[----:B------:R-:W-:Y:S01]  /*b420*/  IADD3 R57, P3, R160, 0x8000, RZ ;  /* 0x00008000a0397810 */ /* 0x000fe20007f7e0ff */
[-C--:B------:R-:W-:Y:S01]  /*b430*/  FMUL.FTZ R140, R140, R6.reuse ;  /* 0x000000068c8c7220 */ /* 0x080fe20000410000 */
[----:B------:R-:W-:Y:S01]  /*b440*/  IADD3 R123, P2, R160, 0xe000, RZ ;  /* 0x0000e000a07b7810 */ /* 0x000fe20007f5e0ff */
[----:B------:R-:W-:Y:S01]  /*b450*/  FMUL.FTZ R145, R145, R6 ;  /* 0x0000000691917220 */ /* 0x000fe20000410000 */
[----:B------:R-:W-:Y:S01]  /*b460*/  F2FP.F16.F32.PACK_AB R24, R25, R24 ;  /* 0x000000181918723e */ /* 0x000fe200000000ff */
[----:B------:R-:W-:Y:S01]  /*b470*/  FMUL.FTZ R144, R144, R6 ;  /* 0x0000000690907220 */ /* 0x000fe20000410000 */
[----:B------:R-:W-:Y:S01]  /*b480*/  F2FP.F16.F32.PACK_AB R25, R27, R26 ;  /* 0x0000001a1b19723e */ /* 0x000fe200000000ff */
[-C--:B------:R-:W-:Y:S01]  /*b490*/  FMUL.FTZ R149, R149, R6.reuse ;  /* 0x0000000695957220 */ /* 0x080fe20000410000 */
[----:B------:R-:W-:Y:S01]  /*b4a0*/  F2FP.F16.F32.PACK_AB R27, R31, R17 ;  /* 0x000000111f1b723e */ /* 0x000fe200000000ff */
[----:B------:R-:W-:Y:S01]  /*b4b0*/  FMUL.FTZ R148, R148, R6 ;  /* 0x0000000694947220 */ /* 0x000fe20000410000 */
[----:B------:R-:W-:Y:S01]  /*b4c0*/  LOP3.LUT R122, R123, 0x380, RZ, 0xc0, !PT ;  /* 0x000003807b7a7812 */ /* 0x000fe200078ec0ff */
[----:B------:R-:W-:Y:S01]  /*b4d0*/  USHF.R.S32.HI UR12, URZ, 0x1f, UR14 ;  /* 0x0000001f3f0c7899 */ /* 0x000fe2000801140e */
[----:B------:R-:W-:Y:S01]  /*b4e0*/  MOV R199, R130 ;  /* 0x0000008200c77202 */ /* 0x000fe20000000f00 */
[----:B------:R-:W-:Y:S01]  /*b4f0*/  IMAD.U32 R127, RZ, RZ, UR7 ;  /* 0x00000007ff7f7e24 */ /* 0x000fe2000f8e00ff */
[----:B------:R-:W-:Y:S01]  /*b500*/  IADD3.X R31, RZ, R161, RZ, P3, !PT ;  /* 0x000000a1ff1f7210 */ /* 0x000fe20001ffe4ff */
[----:B------:R-:W-:Y:S01]  /*b510*/  ULDC UR5, c[0x0][0xa88] ;  /* 0x0002a20000057ab9 */ /* 0x000fe20000000800 */
[----:B------:R-:W-:Y:S01]  /*b520*/  IADD3 R130, P3, R160, 0xf000, RZ ;  /* 0x0000f000a0827810 */ /* 0x000fe20007f7e0ff */
[----:B------:R-:W-:Y:S01]  /*b530*/  ULDC.64 UR8, c[0x0][0xae8] ;  /* 0x0002ba0000087ab9 */ /* 0x000fe20000000a00 */
[----:B------:R-:W-:-:S02]  /*b540*/  SHF.R.U64 R122, R122, 0x3, RZ ;  /* 0x000000037a7a7819 */ /* 0x000fc400000012ff */
[----:B------:R-:W-:Y:S01]  /*b550*/  LOP3.LUT R17, R130, 0x380, RZ, 0xc0, !PT ;  /* 0x0000038082117812 */ /* 0x000fe200078ec0ff */
[--C-:B------:R-:W-:Y:S01]  /*b560*/  IMAD.X R131, RZ, RZ, R161.reuse, P3 ;  /* 0x000000ffff837224 */ /* 0x100fe200018e06a1 */
[----:B------:R-:W-:Y:S01]  /*b570*/  LOP3.LUT R122, R122, R123, RZ, 0x3c, !PT ;  /* 0x0000007b7a7a7212 */ /* 0x000fe200078e3cff */
[----:B------:R-:W-:Y:S01]  /*b580*/  IMAD.X R123, RZ, RZ, R161, P2 ;  /* 0x000000ffff7b7224 */ /* 0x000fe200010e06a1 */
[----:B------:R-:W-:Y:S02]  /*b590*/  LOP3.LUT R8, R73, 0x380, RZ, 0xc0, !PT ;  /* 0x0000038049087812 */ /* 0x000fe400078ec0ff */
[----:B------:R-:W-:Y:S02]  /*b5a0*/  SHF.R.U64 R17, R17, 0x3, RZ ;  /* 0x0000000311117819 */ /* 0x000fe400000012ff */
[----:B0-----:R-:W-:Y:S02]  /*b5b0*/  ISETP.NE.AND P2, PT, R198, 0x1, PT ;  /* 0x00000001c600780c */ /* 0x001fe40003f45270 */
[----:B------:R-:W-:-:S02]  /*b5c0*/  SHF.R.U64 R8, R8, 0x3, RZ ;  /* 0x0000000308087819 */ /* 0x000fc400000012ff */
[----:B------:R-:W-:Y:S02]  /*b5d0*/  LOP3.LUT R130, R17, R130, RZ, 0x3c, !PT ;  /* 0x0000008211827212 */ /* 0x000fe400078e3cff */
[----:B------:R-:W-:Y:S02]  /*b5e0*/  MOV R17, R4 ;  /* 0x0000000400117202 */ /* 0x000fe40000000f00 */
[----:B------:R-:W0:Y:S01]  /*b5f0*/  LDC R4, c[0x0][0xc38] ;  /* 0x00030e00ff047b82 */ /* 0x000e220000000800 */
[----:B------:R-:W-:-:S07]  /*b600*/  F2FP.F16.F32.PACK_AB R26, R29, R28 ;  /* 0x0000001c1d1a723e */ /* 0x000fce00000000ff */
[----:B------:R-:W-:Y:S01]  /*b610*/  BAR.SYNC.DEFER_BLOCKING 0x1, 0x100 ;  /* 0x0044000000007b1d */ /* 0x000fe20000010000 */
[----:B------:R-:W-:Y:S02]  /*b620*/  LOP3.LUT R8, R8, R73, RZ, 0x3c, !PT ;  /* 0x0000004908087212 */ /* 0x000fe400078e3cff */
[----:B------:R-:W-:Y:S02]  /*b630*/  LOP3.LUT R12, R65, 0x380, RZ, 0xc0, !PT ;  /* 0x00000380410c7812 */ /* 0x000fe400078ec0ff */
[----:B------:R-:W-:Y:S02]  /*b640*/  LOP3.LUT R53, R30, 0x380, RZ, 0xc0, !PT ;  /* 0x000003801e357812 */ /* 0x000fe400078ec0ff */
[----:B------:R-:W-:Y:S02]  /*b650*/  SHF.R.U64 R12, R12, 0x3, RZ ;  /* 0x000000030c0c7819 */ /* 0x000fe400000012ff */
[----:B------:R-:W-:Y:S02]  /*b660*/  SHF.R.U64 R53, R53, 0x3, RZ ;  /* 0x0000000335357819 */ /* 0x000fe400000012ff */
[----:B------:R-:W-:-:S02]  /*b670*/  R2UR UR15, R215 ;  /* 0x00000000d70f72ca */ /* 0x000fc400000e0000 */
[----:B------:R-:W-:Y:S02]  /*b680*/  LOP3.LUT R12, R12, R65, RZ, 0x3c, !PT ;  /* 0x000000410c0c7212 */ /* 0x000fe400078e3cff */
[----:B------:R-:W-:Y:S02]  /*b690*/  LOP3.LUT R158, R53, R30, RZ, 0x3c, !PT ;  /* 0x0000001e359e7212 */ /* 0x000fe400078e3cff */
[C---:B------:R-:W-:Y:S02]  /*b6a0*/  IADD3 R53, P5, R160.reuse, 0x3000, RZ ;  /* 0x00003000a0357810 */ /* 0x040fe40007fbe0ff */
[C---:B------:R-:W-:Y:S02]  /*b6b0*/  IADD3 R61, P0, R160.reuse, 0x5000, RZ ;  /* 0x00005000a03d7810 */ /* 0x040fe40007f1e0ff */
[----:B------:R-:W-:Y:S02]  /*b6c0*/  IADD3 R65, P1, R160, 0x6000, RZ ;  /* 0x00006000a0417810 */ /* 0x000fe40007f3e0ff */
[----:B------:R-:W-:Y:S01]  /*b6d0*/  LOP3.LUT R52, R53, 0x380, RZ, 0xc0, !PT ;  /* 0x0000038035347812 */ /* 0x000fe200078ec0ff */
[----:B------:R1:W-:Y:S01]  /*b6e0*/  STSM.16.M88.4 [R199], R24 ;  /* 0x00000018c7007844 */ /* 0x0003e20000000200 */
[----:B------:R-:W-:-:S02]  /*b6f0*/  LOP3.LUT R60, R61, 0x380, RZ, 0xc0, !PT ;  /* 0x000003803d3c7812 */ /* 0x000fc400078ec0ff */
[----:B------:R-:W-:Y:S02]  /*b700*/  LOP3.LUT R64, R65, 0x380, RZ, 0xc0, !PT ;  /* 0x0000038041407812 */ /* 0x000fe400078ec0ff */
[----:B------:R-:W-:Y:S02]  /*b710*/  LOP3.LUT R30, R57, 0x380, RZ, 0xc0, !PT ;  /* 0x00000380391e7812 */ /* 0x000fe400078ec0ff */
[----:B------:R-:W-:Y:S01]  /*b720*/  MOV R134, R134 ;  /* 0x0000008600867202 */ /* 0x000fe20000000f00 */
[----:B------:R-:W-:Y:S01]  /*b730*/  IMAD R135, RZ, RZ, -UR16 ;  /* 0x80000010ff877e24 */ /* 0x000fe2000f8e02ff */
[----:B------:R-:W-:Y:S02]  /*b740*/  LOP3.LUT R6, R107, 0x380, RZ, 0xc0, !PT ;  /* 0x000003806b067812 */ /* 0x000fe400078ec0ff */
[----:B------:R-:W-:Y:S01]  /*b750*/  SHF.R.U64 R52, R52, 0x3, RZ ;  /* 0x0000000334347819 */ /* 0x000fe200000012ff */
[----:B0-----:R-:W-:Y:S01]  /*b760*/  IMAD R135, R4, R135, UR15 ;  /* 0x0000000f04877e24 */ /* 0x001fe2000f8e0287 */
[----:B------:R-:W-:-:S02]  /*b770*/  SHF.R.U64 R60, R60, 0x3, RZ ;  /* 0x000000033c3c7819 */ /* 0x000fc400000012ff */
[----:B------:R-:W-:Y:S01]  /*b780*/  SHF.R.U64 R64, R64, 0x3, RZ ;  /* 0x0000000340407819 */ /* 0x000fe200000012ff */
[----:B-1----:R-:W0:Y:S01]  /*b790*/  LDC.64 R24, c[0x0][0xb98] ;  /* 0x0002e600ff187b82 */ /* 0x002e220000000a00 */
[----:B------:R-:W-:Y:S02]  /*b7a0*/  MOV R27, R8 ;  /* 0x00000008001b7202 */ /* 0x000fe40000000f00 */
[----:B------:R-:W-:Y:S02]  /*b7b0*/  SHF.R.U64 R30, R30, 0x3, RZ ;  /* 0x000000031e1e7819 */ /* 0x000fe400000012ff */
[----:B------:R-:W-:Y:S02]  /*b7c0*/  SHF.R.U64 R6, R6, 0x3, RZ ;  /* 0x0000000306067819 */ /* 0x000fe400000012ff */
[----:B------:R-:W-:Y:S01]  /*b7d0*/  F2FP.F16.F32.PACK_AB R40, R41, R40 ;  /* 0x000000282928723e */ /* 0x000fe200000000ff */
[----:B------:R-:W1:Y:S01]  /*b7e0*/  @P2 LDC R8, c[0x0][0xbec] ;  /* 0x0002fb00ff082b82 */ /* 0x000e620000000800 */
[----:B------:R-:W-:-:S02]  /*b7f0*/  F2FP.F16.F32.PACK_AB R41, R43, R42 ;  /* 0x0000002a2b29723e */ /* 0x000fc400000000ff */
[----:B------:R-:W-:Y:S01]  /*b800*/  LOP3.LUT R32, R32, R33, RZ, 0x3c, !PT ;  /* 0x0000002120207212 */ /* 0x000fe200078e3cff */
[--C-:B------:R-:W-:Y:S01]  /*b810*/  IMAD.X R33, RZ, RZ, R161.reuse, P4 ;  /* 0x000000ffff217224 */ /* 0x100fe200020e06a1 */
[----:B------:R-:W-:Y:S01]  /*b820*/  LOP3.LUT R52, R52, R53, RZ, 0x3c, !PT ;  /* 0x0000003534347212 */ /* 0x000fe200078e3cff */
[--C-:B------:R-:W-:Y:S01]  /*b830*/  IMAD.X R53, RZ, RZ, R161.reuse, P5 ;  /* 0x000000ffff357224 */ /* 0x100fe200028e06a1 */
[----:B------:R-:W-:Y:S01]  /*b840*/  LOP3.LUT R60, R60, R61, RZ, 0x3c, !PT ;  /* 0x0000003d3c3c7212 */ /* 0x000fe200078e3cff */
[----:B------:R-:W2:Y:S01]  /*b850*/  @P2 LDC R9, c[0x0][0xbf0] ;  /* 0x0002fc00ff092b82 */ /* 0x000ea20000000800 */
[----:B------:R-:W-:Y:S01]  /*b860*/  LOP3.LUT R64, R64, R65, RZ, 0x3c, !PT ;  /* 0x0000004140407212 */ /* 0x000fe200078e3cff */
[--C-:B------:R-:W-:Y:S01]  /*b870*/  IMAD.X R61, RZ, RZ, R161.reuse, P0 ;  /* 0x000000ffff3d7224 */ /* 0x100fe200000e06a1 */
[----:B------:R-:W-:Y:S01]  /*b880*/  LOP3.LUT R30, R30, R57, RZ, 0x3c, !PT ;  /* 0x000000391e1e7212 */ /* 0x000fe200078e3cff */
[----:B------:R-:W-:Y:S01]  /*b890*/  IMAD.X R65, RZ, RZ, R161, P1 ;  /* 0x000000ffff417224 */ /* 0x000fe200008e06a1 */
[----:B------:R-:W-:Y:S01]  /*b8a0*/  F2FP.F16.F32.PACK_AB R43, R47, R46 ;  /* 0x0000002e2f2b723e */ /* 0x000fe200000000ff */
[----:B------:R-:W-:Y:S01]  /*b8b0*/  IMAD R47, R135, 0x80, R223 ;  /* 0x00000080872f7824 */ /* 0x000fe200078e02df */
[----:B------:R-:W-:-:S02]  /*b8c0*/  LOP3.LUT R6, R6, R107, RZ, 0x3c, !PT ;  /* 0x0000006b06067212 */ /* 0x000fc400078e3cff */
[----:B------:R-:W-:Y:S02]  /*b8d0*/  IADD3.X R57, RZ, R161, RZ, P6, !PT ;  /* 0x000000a1ff397210 */ /* 0x000fe400037fe4ff */
[C---:B------:R-:W-:Y:S02]  /*b8e0*/  IADD3 R73, P4, R160.reuse, 0x9000, RZ ;  /* 0x00009000a0497810 */ /* 0x040fe40007f9e0ff */
[C---:B------:R-:W-:Y:S02]  /*b8f0*/  IADD3 R107, P5, R160.reuse, 0xa000, RZ ;  /* 0x0000a000a06b7810 */ /* 0x040fe40007fbe0ff */
[C---:B------:R-:W-:Y:S01]  /*b900*/  IADD3 R111, P6, R160.reuse, 0xb000, RZ ;  /* 0x0000b000a06f7810 */ /* 0x040fe20007fde0ff */
[----:B-1----:R-:W-:Y:S01]  /*b910*/  @P2 IMAD.HI.U32 R8, R47, R8, RZ ;  /* 0x000000082f082227 */ /* 0x002fe200078e00ff */
[C---:B------:R-:W-:Y:S02]  /*b920*/  IADD3 R115, P0, R160.reuse, 0xc000, RZ ;  /* 0x0000c000a0737810 */ /* 0x040fe40007f1e0ff */
[----:B------:R-:W-:-:S02]  /*b930*/  IADD3 R119, P1, R160, 0xd000, RZ ;  /* 0x0000d000a0777810 */ /* 0x000fc40007f3e0ff */
[----:B------:R-:W-:Y:S02]  /*b940*/  LOP3.LUT R72, R73, 0x380, RZ, 0xc0, !PT ;  /* 0x0000038049487812 */ /* 0x000fe400078ec0ff */
[----:B------:R-:W-:Y:S02]  /*b950*/  LOP3.LUT R106, R107, 0x380, RZ, 0xc0, !PT ;  /* 0x000003806b6a7812 */ /* 0x000fe400078ec0ff */
[----:B------:R-:W-:Y:S02]  /*b960*/  LOP3.LUT R110, R111, 0x380, RZ, 0xc0, !PT ;  /* 0x000003806f6e7812 */ /* 0x000fe400078ec0ff */
[----:B------:R-:W-:Y:S02]  /*b970*/  LOP3.LUT R114, R115, 0x380, RZ, 0xc0, !PT ;  /* 0x0000038073727812 */ /* 0x000fe400078ec0ff */
[----:B------:R-:W-:Y:S02]  /*b980*/  LOP3.LUT R118, R119, 0x380, RZ, 0xc0, !PT ;  /* 0x0000038077767812 */ /* 0x000fe400078ec0ff */
[----:B------:R-:W-:-:S02]  /*b990*/  LOP3.LUT R29, R160, 0x380, RZ, 0xc0, !PT ;  /* 0x00000380a01d7812 */ /* 0x000fc400078ec0ff */
[----:B------:R-:W-:Y:S01]  /*b9a0*/  F2FP.F16.F32.PACK_AB R5, R35, R34 ;  /* 0x000000222305723e */ /* 0x000fe200000000ff */
[----:B------:R-:W-:Y:S01]  /*b9b0*/  IMAD.MOV.U32 R35, RZ, RZ, R47 ;  /* 0x000000ffff237224 */ /* 0x000fe200078e002f */
[----:B------:R-:W-:Y:S01]  /*b9c0*/  SHF.R.U64 R72, R72, 0x3, RZ ;  /* 0x0000000348487819 */ /* 0x000fe200000012ff */
[----:B0-----:R-:W-:Y:S01]  /*b9d0*/  IMAD R34, R24, UR12, RZ ;  /* 0x0000000c18227c24 */ /* 0x001fe2000f8e02ff */
[----:B------:R-:W-:Y:S02]  /*b9e0*/  SHF.R.U64 R106, R106, 0x3, RZ ;  /* 0x000000036a6a7819 */ /* 0x000fe400000012ff */
[----:B------:R-:W-:Y:S01]  /*b9f0*/  SHF.R.U64 R110, R110, 0x3, RZ ;  /* 0x000000036e6e7819 */ /* 0x000fe200000012ff */
[----:B------:R-:W-:Y:S01]  /*ba00*/  IMAD R34, R25, UR14, R34 ;  /* 0x0000000e19227c24 */ /* 0x000fe2000f8e0222 */
[----:B------:R-:W-:Y:S02]  /*ba10*/  SHF.R.U64 R114, R114, 0x3, RZ ;  /* 0x0000000372727819 */ /* 0x000fe400000012ff */
[----:B------:R-:W-:-:S02]  /*ba20*/  SHF.R.U64 R118, R118, 0x3, RZ ;  /* 0x0000000376767819 */ /* 0x000fc400000012ff */
[----:B------:R-:W-:Y:S02]  /*ba30*/  SHF.R.U64 R29, R29, 0x3, RZ ;  /* 0x000000031d1d7819 */ /* 0x000fe400000012ff */
[----:B------:R-:W-:Y:S02]  /*ba40*/  MOV R26, R6 ;  /* 0x00000006001a7202 */ /* 0x000fe40000000f00 */
[----:B--2---:R-:W-:Y:S02]  /*ba50*/  @P2 SHF.R.U32.HI R35, RZ, R9, R8 ;  /* 0x00000009ff232219 */ /* 0x004fe40000011608 */
[----:B------:R-:W-:Y:S02]  /*ba60*/  MOV R15, R14 ;  /* 0x0000000e000f7202 */ /* 0x000fe40000000f00 */
[----:B------:R-:W-:Y:S02]  /*ba70*/  F2FP.F16.F32.PACK_AB R4, R175, R171 ;  /* 0x000000abaf04723e */ /* 0x000fe400000000ff */
[----:B------:R-:W-:-:S02]  /*ba80*/  F2FP.F16.F32.PACK_AB R6, R174, R36 ;  /* 0x00000024ae06723e */ /* 0x000fc400000000ff */
[----:B------:R-:W-:Y:S02]  /*ba90*/  F2FP.F16.F32.PACK_AB R7, R39, R38 ;  /* 0x000000262707723e */ /* 0x000fe400000000ff */
[----:B------:R-:W-:Y:S02]  /*baa0*/  F2FP.F16.F32.PACK_AB R48, R49, R48 ;  /* 0x000000303130723e */ /* 0x000fe400000000ff */
[----:B------:R-:W-:Y:S01]  /*bab0*/  LOP3.LUT R72, R72, R73, RZ, 0x3c, !PT ;  /* 0x0000004948487212 */ /* 0x000fe200078e3cff */
[--C-:B------:R-:W-:Y:S01]  /*bac0*/  IMAD.X R73, RZ, RZ, R161.reuse, P4 ;  /* 0x000000ffff497224 */ /* 0x100fe200020e06a1 */
[----:B------:R-:W-:Y:S01]  /*bad0*/  LOP3.LUT R106, R106, R107, RZ, 0x3c, !PT ;  /* 0x0000006b6a6a7212 */ /* 0x000fe200078e3cff */
[--C-:B------:R-:W-:Y:S01]  /*bae0*/  IMAD.X R107, RZ, RZ, R161.reuse, P5 ;  /* 0x000000ffff6b7224 */ /* 0x100fe200028e06a1 */
[----:B------:R-:W-:Y:S01]  /*baf0*/  LOP3.LUT R110, R110, R111, RZ, 0x3c, !PT ;  /* 0x0000006f6e6e7212 */ /* 0x000fe200078e3cff */
[--C-:B------:R-:W-:Y:S01]  /*bb00*/  IMAD.X R111, RZ, RZ, R161.reuse, P6 ;  /* 0x000000ffff6f7224 */ /* 0x100fe200030e06a1 */
[----:B------:R-:W-:Y:S01]  /*bb10*/  LOP3.LUT R114, R114, R115, RZ, 0x3c, !PT ;  /* 0x0000007372727212 */ /* 0x000fe200078e3cff */
[----:B------:R0:W-:Y:S01]  /*bb20*/  STSM.16.M88.4 [R15], R4 ;  /* 0x000000040f007844 */ /* 0x0001e20000000200 */
[----:B------:R-:W-:Y:S01]  /*bb30*/  LOP3.LUT R118, R118, R119, RZ, 0x3c, !PT ;  /* 0x0000007776767212 */ /* 0x000fe200078e3cff */
[----:B------:R-:W-:Y:S01]  /*bb40*/  IMAD.X R119, RZ, RZ, R161, P1 ;  /* 0x000000ffff777224 */ /* 0x000fe200008e06a1 */
[----:B------:R-:W-:-:S02]  /*bb50*/  LOP3.LUT R28, R29, R160, RZ, 0x3c, !PT ;  /* 0x000000a01d1c7212 */ /* 0x000fc400078e3cff */
[----:B------:R-:W-:Y:S02]  /*bb60*/  MOV R150, R150 ;  /* 0x0000009600967202 */ /* 0x000fe40000000f00 */
[----:B------:R-:W-:Y:S02]  /*bb70*/  F2FP.F16.F32.PACK_AB R42, R173, R44 ;  /* 0x0000002cad2a723e */ /* 0x000fe400000000ff */
[----:B------:R-:W-:Y:S02]  /*bb80*/  F2FP.F16.F32.PACK_AB R49, R51, R50 ;  /* 0x000000323331723e */ /* 0x000fe400000000ff */
[----:B------:R-:W-:Y:S01]  /*bb90*/  IADD3 R39, -R35, RZ, RZ ;  /* 0x000000ff23277210 */ /* 0x000fe20007ffe1ff */
[----:B------:R-:W-:Y:S01]  /*bba0*/  STSM.16.M88.4 [R150], R40 ;  /* 0x0000002896007844 */ /* 0x000fe20000000200 */
[-C--:B------:R-:W-:Y:S02]  /*bbb0*/  IADD3.X R115, RZ, R161.reuse, RZ, P0, !PT ;  /* 0x000000a1ff737210 */ /* 0x080fe400007fe4ff */
[----:B------:R-:W-:Y:S01]  /*bbc0*/  MOV R29, R161 ;  /* 0x000000a1001d7202 */ /* 0x000fe20000000f00 */
[----:B------:R-:W-:Y:S01]  /*bbd0*/  IMAD R39, R198, R39, R47 ;  /* 0x00000027c6277224 */ /* 0x000fe200078e022f */
[----:B------:R-:W-:-:S02]  /*bbe0*/  MOV R160, R10 ;  /* 0x0000000a00a07202 */ /* 0x000fc40000000f00 */
[----:B------:R-:W-:Y:S02]  /*bbf0*/  MOV R158, R158 ;  /* 0x0000009e009e7202 */ /* 0x000fe40000000f00 */
[----:B------:R-:W-:Y:S02]  /*bc00*/  F2FP.F16.F32.PACK_AB R50, R197, R181 ;  /* 0x000000b5c532723e */ /* 0x000fe400000000ff */
[----:B------:R-:W-:Y:S02]  /*bc10*/  F2FP.F16.F32.PACK_AB R51, R55, R54 ;  /* 0x000000363733723e */ /* 0x000fe400000000ff */
[----:B------:R-:W-:Y:S01]  /*bc20*/  MOV R127, UR6 ;  /* 0x00000006007f7c02 */ /* 0x000fe20008000f00 */
[----:B------:R-:W-:Y:S01]  /*bc30*/  ULDC.64 UR6, c[0x0][0xb88] ;  /* 0x0002e20000067ab9 */ /* 0x000fe20000000a00 */
[----:B------:R-:W-:Y:S01]  /*bc40*/  MOV R161, R12 ;  /* 0x0000000c00a17202 */ /* 0x000fe20000000f00 */
[----:B------:R-:W-:Y:S01]  /*bc50*/  STSM.16.M88.4 [R158], R48 ;  /* 0x000000309e007844 */ /* 0x000fe20000000200 */
[----:B------:R-:W-:Y:S01]  /*bc60*/  MOV R156, R156 ;  /* 0x0000009c009c7202 */ /* 0x000fe20000000f00 */
[----:B------:R-:W-:Y:S01]  /*bc70*/  IMAD.WIDE.U32 R24, R24, UR14, R126 ;  /* 0x0000000e18187c25 */ /* 0x000fe2000f8e007e */
[----:B------:R-:W-:-:S02]  /*bc80*/  F2FP.F16.F32.PACK_AB R8, R196, R180 ;  /* 0x000000b4c408723e */ /* 0x000fc400000000ff */
[----:B------:R-:W-:Y:S02]  /*bc90*/  F2FP.F16.F32.PACK_AB R9, R59, R58 ;  /* 0x0000003a3b09723e */ /* 0x000fe400000000ff */
[----:B------:R-:W-:Y:S02]  /*bca0*/  F2FP.F16.F32.PACK_AB R10, R195, R179 ;  /* 0x000000b3c30a723e */ /* 0x000fe400000000ff */
[----:B------:R-:W-:Y:S02]  /*bcb0*/  F2FP.F16.F32.PACK_AB R11, R63, R62 ;  /* 0x0000003e3f0b723e */ /* 0x000fe400000000ff */
[----:B------:R-:W-:Y:S02]  /*bcc0*/  MOV R154, R154 ;  /* 0x0000009a009a7202 */ /* 0x000fe40000000f00 */
[----:B------:R-:W-:Y:S01]  /*bcd0*/  F2FP.F16.F32.PACK_AB R12, R194, R178 ;  /* 0x000000b2c20c723e */ /* 0x000fe200000000ff */
[----:B------:R1:W-:Y:S01]  /*bce0*/  STSM.16.M88.4 [R156], R8 ;  /* 0x000000089c007844 */ /* 0x0003e20000000200 */
[----:B------:R-:W-:-:S02]  /*bcf0*/  F2FP.F16.F32.PACK_AB R13, R67, R66 ;  /* 0x00000042430d723e */ /* 0x000fc400000000ff */
[----:B------:R-:W-:Y:S02]  /*bd00*/  F2FP.F16.F32.PACK_AB R14, R193, R177 ;  /* 0x000000b1c10e723e */ /* 0x000fe400000000ff */
[----:B0-----:R-:W-:Y:S02]  /*bd10*/  F2FP.F16.F32.PACK_AB R15, R71, R70 ;  /* 0x00000046470f723e */ /* 0x001fe400000000ff */
[----:B------:R-:W-:Y:S02]  /*bd20*/  MOV R152, R152 ;  /* 0x0000009800987202 */ /* 0x000fe40000000f00 */
[----:B------:R-:W-:Y:S01]  /*bd30*/  F2FP.F16.F32.PACK_AB R4, R192, R176 ;  /* 0x000000b0c004723e */ /* 0x000fe200000000ff */
[----:B------:R0:W-:Y:S01]  /*bd40*/  STSM.16.M88.4 [R154], R12 ;  /* 0x0000000c9a007844 */ /* 0x0001e20000000200 */
[----:B------:R-:W-:Y:S02]  /*bd50*/  F2FP.F16.F32.PACK_AB R5, R75, R74 ;  /* 0x0000004a4b05723e */ /* 0x000fe400000000ff */
[----:B------:R-:W-:-:S02]  /*bd60*/  F2FP.F16.F32.PACK_AB R6, R191, R76 ;  /* 0x0000004cbf06723e */ /* 0x000fc400000000ff */
[----:B------:R-:W-:Y:S02]  /*bd70*/  F2FP.F16.F32.PACK_AB R7, R79, R78 ;  /* 0x0000004e4f07723e */ /* 0x000fe400000000ff */
[----:B-1----:R-:W-:Y:S02]  /*bd80*/  IADD3 R8, P0, R35, R24, RZ ;  /* 0x0000001823087210 */ /* 0x002fe40007f1e0ff */
[----:B------:R-:W-:Y:S01]  /*bd90*/  F2FP.F16.F32.PACK_AB R80, R81, R80 ;  /* 0x000000505150723e */ /* 0x000fe200000000ff */
[----:B------:R1:W-:Y:S01]  /*bda0*/  STSM.16.M88.4 [R152], R4 ;  /* 0x0000000498007844 */ /* 0x0003e20000000200 */
[----:B------:R-:W-:Y:S02]  /*bdb0*/  F2FP.F16.F32.PACK_AB R81, R83, R82 ;  /* 0x000000525351723e */ /* 0x000fe400000000ff */
[----:B------:R-:W-:Y:S02]  /*bdc0*/  F2FP.F16.F32.PACK_AB R88, R89, R88 ;  /* 0x000000585958723e */ /* 0x000fe400000000ff */
[----:B------:R-:W-:Y:S01]  /*bdd0*/  MOV R146, R146 ;  /* 0x0000009200927202 */ /* 0x000fe20000000f00 */
[----:B0-----:R-:W-:Y:S01]  /*bde0*/  IMAD R12, R135, 0x80, R222 ;  /* 0x00000080870c7824 */ /* 0x001fe200078e02de */
[----:B------:R-:W-:-:S02]  /*bdf0*/  F2FP.F16.F32.PACK_AB R82, R190, R84 ;  /* 0x00000054be52723e */ /* 0x000fc400000000ff */
[----:B------:R-:W-:Y:S01]  /*be00*/  F2FP.F16.F32.PACK_AB R83, R87, R86 ;  /* 0x000000565753723e */ /* 0x000fe200000000ff */
[----:B------:R-:W-:Y:S01]  /*be10*/  VIADD R10, R12, 0x8 ;  /* 0x000000080c0a7836 */ /* 0x000fe20000000000 */
[----:B------:R-:W-:Y:S02]  /*be20*/  F2FP.F16.F32.PACK_AB R89, R91, R90 ;  /* 0x0000005a5b59723e */ /* 0x000fe400000000ff */
[----:B------:R-:W-:Y:S01]  /*be30*/  F2FP.F16.F32.PACK_AB R96, R97, R96 ;  /* 0x000000606160723e */ /* 0x000fe200000000ff */
[----:B------:R-:W-:Y:S01]  /*be40*/  STSM.16.M88.4 [R146], R80 ;  /* 0x0000005092007844 */ /* 0x000fe20000000200 */
[----:B------:R-:W-:Y:S02]  /*be50*/  MOV R142, R142 ;  /* 0x0000008e008e7202 */ /* 0x000fe40000000f00 */
[----:B-1----:R-:W-:Y:S02]  /*be60*/  SHF.R.S32.HI R4, RZ, 0x1f, R39 ;  /* 0x0000001fff047819 */ /* 0x002fe40000011427 */
[----:B------:R-:W-:-:S02]  /*be70*/  SHF.R.S32.HI R5, RZ, 0x1f, R35 ;  /* 0x0000001fff057819 */ /* 0x000fc40000011423 */
[----:B------:R-:W-:Y:S01]  /*be80*/  F2FP.F16.F32.PACK_AB R90, R189, R92 ;  /* 0x0000005cbd5a723e */ /* 0x000fe200000000ff */
[----:B------:R-:W-:Y:S01]  /*be90*/  IMAD R4, R4, UR6, RZ ;  /* 0x0000000604047c24 */ /* 0x000fe2000f8e02ff */
[----:B------:R-:W-:Y:S02]  /*bea0*/  IADD3.X R9, R5, R25, R34, P0, !PT ;  /* 0x0000001905097210 */ /* 0x000fe400007fe422 */
[----:B------:R-:W-:Y:S01]  /*beb0*/  F2FP.F16.F32.PACK_AB R91, R95, R94 ;  /* 0x0000005e5f5b723e */ /* 0x000fe200000000ff */
[----:B------:R-:W-:Y:S01]  /*bec0*/  IMAD R11, R39, UR7, R4 ;  /* 0x00000007270b7c24 */ /* 0x000fe2000f8e0204 */
[----:B------:R-:W-:Y:S01]  /*bed0*/  F2FP.F16.F32.PACK_AB R97, R99, R98 ;  /* 0x000000626361723e */ /* 0x000fe200000000ff */
[----:B------:R-:W-:Y:S01]  /*bee0*/  IMAD.WIDE.U32 R8, R39, UR6, R8 ;  /* 0x0000000627087c25 */ /* 0x000fe2000f8e0008 */
[----:B------:R-:W-:Y:S01]  /*bef0*/  MOV R138, R138 ;  /* 0x0000008a008a7202 */ /* 0x000fe20000000f00 */
[----:B------:R-:W-:Y:S01]  /*bf00*/  STSM.16.M88.4 [R142], R88 ;  /* 0x000000588e007844 */ /* 0x000fe20000000200 */
[----:B------:R-:W-:Y:S01]  /*bf10*/  F2FP.F16.F32.PACK_AB R98, R188, R100 ;  /* 0x00000064bc62723e */ /* 0x000fe200000000ff */
[----:B------:R-:W-:Y:S01]  /*bf20*/  ULDC.64 UR6, c[0x0][0xb50] ;  /* 0x0002d40000067ab9 */ /* 0x000fe20000000a00 */
[----:B------:R-:W-:Y:S01]  /*bf30*/  F2FP.F16.F32.PACK_AB R99, R103, R102 ;  /* 0x000000666763723e */ /* 0x000fe200000000ff */
[----:B------:R-:W-:Y:S01]  /*bf40*/  IMAD.IADD R9, R9, 0x1, R11 ;  /* 0x0000000109097824 */ /* 0x000fe200078e020b */
[----:B------:R-:W-:-:S02]  /*bf50*/  F2FP.F16.F32.PACK_AB R4, R187, R104 ;  /* 0x00000068bb04723e */ /* 0x000fc400000000ff */
[----:B------:R-:W-:Y:S01]  /*bf60*/  F2FP.F16.F32.PACK_AB R5, R3, R18 ;  /* 0x000000120305723e */ /* 0x000fe200000000ff */
[----:B------:R-:W-:Y:S01]  /*bf70*/  STSM.16.M88.4 [R138], R96 ;  /* 0x000000608a007844 */ /* 0x000fe20000000200 */
[----:B------:R-:W-:Y:S01]  /*bf80*/  F2FP.F16.F32.PACK_AB R6, R186, R108 ;  /* 0x0000006cba06723e */ /* 0x000fe200000000ff */
[----:B------:R-:W-:Y:S01]  /*bf90*/  IMAD R3, R198, UR5, RZ ;  /* 0x00000005c6037c24 */ /* 0x000fe2000f8e02ff */
[----:B------:R-:W-:Y:S02]  /*bfa0*/  F2FP.F16.F32.PACK_AB R7, R37, R45 ;  /* 0x0000002d2507723e */ /* 0x000fe400000000ff */
[----:B------:R-:W-:Y:S02]  /*bfb0*/  F2FP.F16.F32.PACK_AB R76, R185, R112 ;  /* 0x00000070b94c723e */ /* 0x000fe400000000ff */
[----:B------:R-:W-:Y:S01]  /*bfc0*/  F2FP.F16.F32.PACK_AB R77, R77, R85 ;  /* 0x000000554d4d723e */ /* 0x000fe200000000ff */
[----:B------:R0:W-:Y:S01]  /*bfd0*/  STSM.16.M88.4 [R134], R4 ;  /* 0x0000000486007844 */ /* 0x0001e20000000200 */
[----:B------:R-:W-:-:S02]  /*bfe0*/  F2FP.F16.F32.PACK_AB R78, R184, R116 ;  /* 0x00000074b84e723e */ /* 0x000fc400000000ff */
[----:B------:R-:W-:Y:S02]  /*bff0*/  F2FP.F16.F32.PACK_AB R79, R93, R101 ;  /* 0x000000655d4f723e */ /* 0x000fe400000000ff */
[----:B------:R-:W-:Y:S02]  /*c000*/  LEA R11, P3, R8, UR6, 0x2 ;  /* 0x00000006080b7c11 */ /* 0x000fe4000f8610ff */
[----:B------:R-:W-:Y:S01]  /*c010*/  F2FP.F16.F32.PACK_AB R125, R121, R125 ;  /* 0x0000007d797d723e */ /* 0x000fe200000000ff */
[----:B------:R-:W-:Y:S01]  /*c020*/  STSM.16.M88.4 [R161], R76 ;  /* 0x0000004ca1007844 */ /* 0x000fe20000000200 */
[----:B------:R-:W-:Y:S02]  /*c030*/  F2FP.F16.F32.PACK_AB R126, R133, R132 ;  /* 0x00000084857e723e */ /* 0x000fe400000000ff */
[----:B------:R-:W-:Y:S01]  /*c040*/  F2FP.F16.F32.PACK_AB R127, R162, R163 ;  /* 0x000000a3a27f723e */ /* 0x000fe200000000ff */
[----:B------:R-:W-:Y:S01]  /*c050*/  SHFL.IDX PT, R24, R11, RZ, 0x1c1f ;  /* 0x001c1fff0b187589 */ /* 0x000fe200000e0000 */
[----:B------:R-:W-:-:S02]  /*c060*/  F2FP.F16.F32.PACK_AB R136, R137, R136 ;  /* 0x000000888988723e */ /* 0x000fc400000000ff */
[----:B------:R-:W-:Y:S01]  /*c070*/  F2FP.F16.F32.PACK_AB R137, R164, R165 ;  /* 0x000000a5a489723e */ /* 0x000fe200000000ff */
[----:B------:R-:W-:Y:S01]  /*c080*/  SHFL.IDX PT, R36, R11, 0x1, 0x1c1f ;  /* 0x003c1f000b247f89 */ /* 0x000fe200000e0000 */
[----:B0-----:R-:W-:Y:S02]  /*c090*/  F2FP.F16.F32.PACK_AB R4, R183, R120 ;  /* 0x00000078b704723e */ /* 0x001fe400000000ff */
[----:B------:R-:W-:Y:S02]  /*c0a0*/  F2FP.F16.F32.PACK_AB R5, R105, R109 ;  /* 0x0000006d6905723e */ /* 0x000fe400000000ff */
[----:B------:R-:W-:Y:S02]  /*c0b0*/  F2FP.F16.F32.PACK_AB R6, R182, R124 ;  /* 0x0000007cb606723e */ /* 0x000fe400000000ff */
[----:B------:R-:W-:Y:S02]  /*c0c0*/  F2FP.F16.F32.PACK_AB R7, R113, R117 ;  /* 0x000000757107723e */ /* 0x000fe400000000ff */
[----:B------:R-:W-:-:S02]  /*c0d0*/  F2FP.F16.F32.PACK_AB R124, R129, R128 ;  /* 0x00000080817c723e */ /* 0x000fc400000000ff */
[----:B------:R-:W-:Y:S01]  /*c0e0*/  F2FP.F16.F32.PACK_AB R138, R141, R140 ;  /* 0x0000008c8d8a723e */ /* 0x000fe200000000ff */
[----:B------:R-:W-:Y:S01]  /*c0f0*/  STSM.16.M88.4 [R160], R4 ;  /* 0x00000004a0007844 */ /* 0x000fe20000000200 */
[----:B------:R-:W-:Y:S02]  /*c100*/  F2FP.F16.F32.PACK_AB R139, R166, R167 ;  /* 0x000000a7a68b723e */ /* 0x000fe400000000ff */
[----:B------:R-:W-:Y:S01]  /*c110*/  F2FP.F16.F32.PACK_AB R144, R145, R144 ;  /* 0x000000909190723e */ /* 0x000fe200000000ff */
[----:B------:R-:W-:Y:S01]  /*c120*/  STSM.16.M88.4 [R27], R124 ;  /* 0x0000007c1b007844 */ /* 0x000fe20000000200 */
[----:B------:R-:W-:Y:S02]  /*c130*/  F2FP.F16.F32.PACK_AB R145, R168, R169 ;  /* 0x000000a9a891723e */ /* 0x000fe400000000ff */
[----:B------:R-:W-:Y:S01]  /*c140*/  F2FP.F16.F32.PACK_AB R146, R149, R148 ;  /* 0x000000949592723e */ /* 0x000fe200000000ff */
[----:B------:R0:W-:Y:S01]  /*c150*/  STSM.16.M88.4 [R26], R136 ;  /* 0x000000881a007844 */ /* 0x0001e20000000200 */
[----:B------:R-:W-:-:S02]  /*c160*/  F2FP.F16.F32.PACK_AB R147, R170, R172 ;  /* 0x000000acaa93723e */ /* 0x000fc400000000ff */
[----:B------:R-:W-:Y:S02]  /*c170*/  LEA.HI.X R9, R8, UR7, R9, 0x2, P3 ;  /* 0x0000000708097c11 */ /* 0x000fe400098f1409 */
[----:B------:R-:W-:Y:S01]  /*c180*/  LOP3.LUT P0, RZ, R220, 0x3, RZ, 0xc0, !PT ;  /* 0x00000003dcff7812 */ /* 0x000fe2000780c0ff */
[----:B------:R1:W-:Y:S03]  /*c190*/  STSM.16.M88.4 [R17], R144 ;  /* 0x0000009011007844 */ /* 0x0003e60000000200 */
[-C--:B------:R-:W-:Y:S01]  /*c1a0*/  ISETP.GE.OR P1, PT, R12, R3.reuse, P0 ;  /* 0x000000030c00720c */ /* 0x080fe20000726670 */
[----:B------:R-:W2:Y:S01]  /*c1b0*/  SHFL.IDX PT, R25, R9, RZ, 0x1c1f ;  /* 0x001c1fff09197589 */ /* 0x000ea200000e0000 */
[----:B------:R-:W-:Y:S01]  /*c1c0*/  ISETP.GE.OR P0, PT, R10, R3, P0 ;  /* 0x000000030a00720c */ /* 0x000fe20000706670 */
[----:B------:R-:W-:Y:S08]  /*c1d0*/  BAR.SYNC.DEFER_BLOCKING 0x1, 0x100 ;  /* 0x0044000000007b1d */ /* 0x000ff00000010000 */
[----:B0-----:R-:W0:Y:S01]  /*c1e0*/  LDC.64 R26, c[0x0][0xae0] ;  /* 0x0002b800ff1a7b82 */ /* 0x001e220000000a00 */
[----:B------:R-:W3:Y:S07]  /*c1f0*/  SHFL.IDX PT, R37, R9, 0x1, 0x1c1f ;  /* 0x003c1f0009257f89 */ /* 0x000eee00000e0000 */
[----:B-1----:R-:W1:Y:S01]  /*c200*/  @P2 LDC R17, c[0x0][0xbec] ;  /* 0x0002fb00ff112b82 */ /* 0x002e620000000800 */
[----:B--2---:R-:W-:Y:S04]  /*c210*/  @!P1 ST.E desc[UR36][R24.64], R2 ;  /* 0x0000000218009985 */ /* 0x004fe8000c101924 */
[----:B---3--:R2:W-:Y:S04]  /*c220*/  @!P0 ST.E desc[UR36][R36.64], R0 ;  /* 0x0000000024008985 */ /* 0x0085e8000c101924 */
[----:B------:R3:W5:Y:S01]  /*c230*/  LD.E.128 R12, desc[UR36][R20.64] ;  /* 0x00000024140c7980 */ /* 0x000762000c101d00 */
[----:B------:R-:W-:-:S02]  /*c240*/  UIMAD UR5, UR11, UR8, URZ ;  /* 0x000000080b0572a4 */ /* 0x000fc4000f8e023f */
[----:B------:R-:W-:Y:S01]  /*c250*/  UIMAD.WIDE.U32 UR6, UR10, UR8, URZ ;  /* 0x000000080a0672a5 */ /* 0x000fe2000f8e003f */
[----:B------:R4:W5:Y:S01]  /*c260*/  LD.E.128 R8, desc[UR36][R28.64] ;  /* 0x000000241c087980 */ /* 0x000962000c101d00 */
[----:B--2---:R-:W-:-:S03]  /*c270*/  LEA R0, R213, R218, 0x5 ;  /* 0x000000dad5007211 */ /* 0x004fc600078e28ff */
[----:B------:R-:W5:Y:S01]  /*c280*/  LD.E.128 R32, desc[UR36][R32.64] ;  /* 0x0000002420207980 */ /* 0x000f62000c101d00 */
[----:B---3--:R-:W2:Y:S01]  /*c290*/  @P2 LDC R21, c[0x0][0xbf0] ;  /* 0x0002fc00ff152b82 */ /* 0x008ea20000000800 */
[----:B------:R-:W-:Y:S01]  /*c2a0*/  IMAD R2, R135, 0x80, R0 ;  /* 0x0000008087027824 */ /* 0x000fe200078e0200 */
[----:B------:R-:W-:Y:S01]  /*c2b0*/  UIMAD UR5, UR10, UR9, UR5 ;  /* 0x000000090a0572a4 */ /* 0x000fe2000f8e0205 */
[----:B------:R-:W5:Y:S02]  /*c2c0*/  LD.E.128 R52, desc[UR36][R52.64] ;  /* 0x0000002434347980 */ /* 0x000f64000c101d00 */
[----:B-1----:R-:W-:Y:S01]  /*c2d0*/  @P2 IMAD.HI.U32 R0, R2, R17, RZ ;  /* 0x0000001102002227 */ /* 0x002fe200078e00ff */
[----:B------:R-:W-:Y:S01]  /*c2e0*/  ULDC.64 UR8, c[0x0][0xaf0] ;  /* 0x0002bc0000087ab9 */ /* 0x000fe20000000a00 */
[----:B------:R-:W-:Y:S01]  /*c2f0*/  UIADD3 UR7, UR7, UR5, URZ ;  /* 0x0000000507077290 */ /* 0x000fe2000fffe03f */
[----:B------:R-:W5:Y:S01]  /*c300*/  LD.E.128 R56, desc[UR36][R56.64] ;  /* 0x0000002438387980 */ /* 0x000f62000c101d00 */
[----:B------:R-:W-:Y:S01]  /*c310*/  IMAD.MOV.U32 R17, RZ, RZ, R2 ;  /* 0x000000ffff117224 */ /* 0x000fe200078e0002 */
[----:B------:R-:W-:-:S02]  /*c320*/  UIMAD UR5, UR12, UR8, URZ ;  /* 0x000000080c0572a4 */ /* 0x000fc4000f8e023f */
[----:B------:R-:W-:Y:S01]  /*c330*/  UIMAD.WIDE.U32 UR6, UR14, UR8, UR6 ;  /* 0x000000080e0672a5 */ /* 0x000fe2000f8e0006 */
[----:B------:R-:W5:Y:S01]  /*c340*/  LD.E.128 R60, desc[UR36][R60.64] ;  /* 0x000000243c3c7980 */ /* 0x000f62000c101d00 */
[----:B------:R-:W-:-:S03]  /*c350*/  UIMAD UR5, UR14, UR9, UR5 ;  /* 0x000000090e0572a4 */ /* 0x000fc6000f8e0205 */
[----:B------:R-:W5:Y:S04]  /*c360*/  LD.E.128 R64, desc[UR36][R64.64] ;  /* 0x0000002440407980 */ /* 0x000f68000c101d00 */
[----:B------:R-:W5:Y:S01]  /*c370*/  LD.E.128 R68, desc[UR36][R68.64] ;  /* 0x0000002444447980 */ /* 0x000f62000c101d00 */
[----:B--2---:R-:W-:-:S03]  /*c380*/  @P2 SHF.R.U32.HI R17, RZ, R21, R0 ;  /* 0x00000015ff112219 */ /* 0x004fc60000011600 */
[----:B------:R4:W5:Y:S01]  /*c390*/  LD.E.128 R4, desc[UR36][R30.64] ;  /* 0x000000241e047980 */ /* 0x000962000c101d00 */
[--C-:B------:R-:W-:Y:S01]  /*c3a0*/  SHF.R.S32.HI R21, RZ, 0x1f, R17.reuse ;  /* 0x0000001fff157819 */ /* 0x100fe20000011411 */
[----:B------:R-:W-:Y:S01]  /*c3b0*/  IMAD.MOV R25, RZ, RZ, -R17 ;  /* 0x000000ffff197224 */ /* 0x000fe200078e0a11 */
[----:B------:R-:W-:Y:S01]  /*c3c0*/  UIADD3 UR7, UR7, UR5, URZ ;  /* 0x0000000507077290 */ /* 0x000fe2000fffe03f */
[----:B------:R-:W5:Y:S02]  /*c3d0*/  LD.E.128 R72, desc[UR36][R72.64] ;  /* 0x0000002448487980 */ /* 0x000f64000c101d00 */
[----:B0-----:R-:W-:Y:S01]  /*c3e0*/  IMAD R0, R21, R26, RZ ;  /* 0x0000001a15007224 */ /* 0x001fe200078e02ff */
[----:B------:R-:W-:Y:S01]  /*c3f0*/  R2UR UR9, R16 ;  /* 0x00000000100972ca */ /* 0x000fe200000e0000 */
[----:B------:R-:W-:Y:S01]  /*c400*/  IMAD R21, R198, R25, R2 ;  /* 0x00000019c6157224 */ /* 0x000fe200078e0202 */
[----:B------:R-:W5:Y:S01]  /*c410*/  LD.E.128 R104, desc[UR36][R106.64] ;  /* 0x000000246a687980 */ /* 0x000f62000c101d00 */
[----:B------:R-:W-:-:S02]  /*c420*/  IMAD R25, R17, R27, R0 ;  /* 0x0000001b11197224 */ /* 0x000fc400078e0200 */
[----:B------:R-:W-:Y:S01]  /*c430*/  IMAD.WIDE.U32 R16, R17, R26, UR6 ;  /* 0x0000000611107e25 */ /* 0x000fe2000f8e001a */
[----:B------:R-:W5:Y:S01]  /*c440*/  LD.E.128 R108, desc[UR36][R110.64] ;  /* 0x000000246e6c7980 */ /* 0x000f62000c101d00 */
[----:B------:R-:W-:Y:S01]  /*c450*/  SHF.R.S32.HI R0, RZ, 0x1f, R21 ;  /* 0x0000001fff007819 */ /* 0x000fe20000011415 */
[----:B------:R-:W-:Y:S02]  /*c460*/  ULDC.64 UR6, c[0x0][0xad8] ;  /* 0x0002b60000067ab9 */ /* 0x000fe40000000a00 */
[----:B------:R-:W5:Y:S04]  /*c470*/  LD.E.128 R112, desc[UR36][R114.64] ;  /* 0x0000002472707980 */ /* 0x000f68000c101d00 */
[----:B------:R-:W5:Y:S04]  /*c480*/  LD.E.128 R116, desc[UR36][R118.64] ;  /* 0x0000002476747980 */ /* 0x000f68000c101d00 */
[----:B------:R-:W5:Y:S04]  /*c490*/  LD.E.128 R120, desc[UR36][R122.64] ;  /* 0x000000247a787980 */ /* 0x000f68000c101d00 */
[----:B------:R-:W5:Y:S01]  /*c4a0*/  LD.E.128 R128, desc[UR36][R130.64] ;  /* 0x0000002482807980 */ /* 0x000f62000c101d00 */
[----:B------:R-:W-:Y:S01]  /*c4b0*/  IADD3 R17, R17, R25, RZ ;  /* 0x0000001911117210 */ /* 0x000fe20007ffe0ff */
[----:B------:R-:W-:Y:S01]  /*c4c0*/  @!PT LDS RZ, [RZ] ;  /* 0x00000000fffff984 */ /* 0x000fe20000000800 */
[----:B------:R-:W-:Y:S01]  /*c4d0*/  @!PT LDS RZ, [RZ] ;  /* 0x00000000fffff984 */ /* 0x000fe20000000800 */
[----:B------:R-:W-:Y:S01]  /*c4e0*/  @!PT LDS RZ, [RZ] ;  /* 0x00000000fffff984 */ /* 0x000fe20000000800 */
[----:B------:R-:W-:Y:S01]  /*c4f0*/  @!PT LDS RZ, [RZ] ;  /* 0x00000000fffff984 */ /* 0x000fe20000000800 */
[----:B------:R0:W-:Y:S06]  /*c500*/  MEMBAR.ALL.CTA ;  /* 0x0000000000007992 */ /* 0x0001ec0000008000 */
[----:B0-----:R-:W0:Y:S01]  /*c510*/  FENCE.VIEW.ASYNC.S ;  /* 0x00000000000073c6 */ /* 0x001e220000000000 */
[----:B------:R-:W-:Y:S01]  /*c520*/  R2UR UR10, R214 ;  /* 0x00000000d60a72ca */ /* 0x000fe200000e0000 */
[----:B------:R-:W-:Y:S01]  /*c530*/  IMAD R2, R0, UR6, RZ ;  /* 0x0000000600027c24 */ /* 0x000fe2000f8e02ff */
[----:B------:R-:W-:Y:S01]  /*c540*/  UIADD3 UR38, UR38, 0x1, URZ ;  /* 0x0000000126267890 */ /* 0x000fe2000fffe03f */
[----:B------:R-:W-:-:S02]  /*c550*/  IMAD R18, R135, 0x80, R218 ;  /* 0x0000008087127824 */ /* 0x000fc400078e02da */
[C---:B------:R-:W-:Y:S01]  /*c560*/  IMAD.WIDE.U32 R16, R21.reuse, UR6, R16 ;  /* 0x0000000615107c25 */ /* 0x040fe2000f8e0010 */
[----:B------:R-:W-:Y:S02]  /*c570*/  UISETP.NE.AND UP0, UPT, UR38, 0x2, UPT ;  /* 0x000000022600788c */ /* 0x000fe4000bf05270 */
[----:B------:R-:W-:Y:S01]  /*c580*/  UIADD3 UR4, UR4, 0x38820, URZ ;  /* 0x0003882004047890 */ /* 0x000fe2000fffe03f */
[----:B------:R-:W-:Y:S01]  /*c590*/  IMAD R25, R21, UR7, R2 ;  /* 0x0000000715197c24 */ /* 0x000fe2000f8e0202 */
[----:B------:R-:W-:Y:S01]  /*c5a0*/  ULDC.64 UR6, c[0x0][0xa80] ;  /* 0x0002a00000067ab9 */ /* 0x000fe20000000a00 */
[----:B------:R-:W-:Y:S02]  /*c5b0*/  ISETP.GE.AND P2, PT, R18, R3, PT ;  /* 0x000000031200720c */ /* 0x000fe40003f46270 */
[----:B------:R-:W-:Y:S01]  /*c5c0*/  LEA R2, P3, R16, UR6, 0x1 ;  /* 0x0000000610027c11 */ /* 0x000fe2000f8608ff */
[----:B------:R-:W-:Y:S01]  /*c5d0*/  USEL UR6, URZ, 0x1, UP0 ;  /* 0x000000013f067887 */ /* 0x000fe20008000000 */
[----:B------:R-:W-:Y:S01]  /*c5e0*/  IADD3 R17, R17, R25, RZ ;  /* 0x0000001911117210 */ /* 0x000fe20007ffe0ff */
[----:B------:R-:W-:Y:S01]  /*c5f0*/  UPRMT UR4, URZ, 0x654, UR4 ;  /* 0x000006543f047896 */ /* 0x000fe20008000004 */
[----:B------:R-:W-:Y:S01]  /*c600*/  VIADD R0, R18, 0x20 ;  /* 0x0000002012007836 */ /* 0x000fe20000000000 */
[----:B------:R-:W-:Y:S01]  /*c610*/  ULDC UR5, c[0x0][0xc] ;  /* 0x0000030000057ab9 */ /* 0x000fe20000000800 */
[----:B------:R-:W-:Y:S01]  /*c620*/  ULOP3.LUT UR9, UR9, UR6, URZ, 0x3c, !UPT ;  /* 0x0000000609097292 */ /* 0x000fe2000f8e3c3f */
[----:B------:R-:W-:Y:S01]  /*c630*/  LEA.HI.X R17, R16, UR7, R17, 0x1, P3 ;  /* 0x0000000710117c11 */ /* 0x000fe200098f0c11 */
[----:B------:R-:W-:Y:S01]  /*c640*/  UIADD3 UR10, UR5, UR10, URZ ;  /* 0x0000000a050a7290 */ /* 0x000fe2000fffe03f */
[-C--:B------:R-:W-:Y:S01]  /*c650*/  ISETP.GE.AND P1, PT, R0, R3.reuse, PT ;  /* 0x000000030000720c */ /* 0x080fe20003f26270 */
[----:B------:R-:W-:Y:S01]  /*c660*/  VIADD R0, R18, 0x40 ;  /* 0x0000004012007836 */ /* 0x000fe20000000000 */
[----:B------:R-:W-:Y:S01]  /*c670*/  USEL UR38, UR38, URZ, UP0 ;  /* 0x0000003f26267287 */ /* 0x000fe20008000000 */
[----:B0-----:R4:W0:Y:S01]  /*c680*/  SHFL.IDX PT, R24, R2, RZ, 0x181f ;  /* 0x00181fff02187589 */ /* 0x00182200000e0000 */
[----:B------:R-:W-:Y:S01]  /*c690*/  IMAD.U32 R16, RZ, RZ, UR9 ;  /* 0x00000009ff107e24 */ /* 0x000fe2000f8e00ff */
[----:B------:R-:W-:Y:S01]  /*c6a0*/  SYNCS.ARRIVE.TRANS64.RED.A1T0 RZ, [UR4], RZ ;  /* 0x000000ffffff79a7 */ /* 0x000fe20008100404 */
[----:B------:R-:W-:Y:S01]  /*c6b0*/  IMAD.U32 R214, RZ, RZ, UR10 ;  /* 0x0000000affd67e24 */ /* 0x000fe2000f8e00ff */
[----:B------:R4:W1:Y:S01]  /*c6c0*/  SHFL.IDX PT, R25, R17, RZ, 0x181f ;  /* 0x00181fff11197589 */ /* 0x00086200000e0000 */
[----:B------:R-:W-:Y:S01]  /*c6d0*/  BSSY B0, `(.L_x_31) ;  /* 0x0000015000007945 */ /* 0x000fe20003800000 */
[----:B------:R-:W-:-:S02]  /*c6e0*/  ISETP.GE.AND P0, PT, R0, R3, PT ;  /* 0x000000030000720c */ /* 0x000fc40003f06270 */
[----:B------:R-:W-:Y:S02]  /*c6f0*/  SHF.R.S32.HI R200, RZ, 0x1f, R23 ;  /* 0x0000001fffc87819 */ /* 0x000fe40000011417 */
[----:B------:R-:W-:Y:S01]  /*c700*/  SHF.R.S32.HI R201, RZ, 0x1f, R212 ;  /* 0x0000001fffc97819 */ /* 0x000fe200000114d4 */
[----:B------:R-:W-:Y:S08]  /*c710*/  @P2 BRA `(.L_x_32) ;  /* 0x0000000000402947 */ /* 0x000ff00003800000 */
[----:B------:R-:W-:Y:S02]  /*c720*/  ULDC UR4, c[0x0][0xac8] ;  /* 0x0002b20000047ab9 */ /* 0x000fe40000000800 */
[----:B------:R-:W-:Y:S02]  /*c730*/  ISETP.GE.AND P4, PT, R212, UR4, PT ;  /* 0x00000004d4007c0c */ /* 0x000fe4000bf86270 */
[----:B------:R-:W-:Y:S02]  /*c740*/  ISETP.GE.AND P3, PT, R23, UR4, PT ;  /* 0x0000000417007c0c */ /* 0x000fe4000bf66270 */
[----:B------:R-:W-:Y:S02]  /*c750*/  ISETP.GE.AND P2, PT, R22, UR4, PT ;  /* 0x0000000416007c0c */ /* 0x000fe4000bf46270 */
[----:B------:R-:W-:-:S07]  /*c760*/  ISETP.GE.AND P5, PT, R19, UR4, PT ;  /* 0x0000000413007c0c */ /* 0x000fce000bfa6270 */
[----:B0-----:R-:W-:-:S04]  /*c770*/  @!P4 LEA R26, P6, R212, R24, 0x1 ;  /* 0x00000018d41ac211 */ /* 0x001fc800078c08ff */
[----:B-1----:R-:W-:Y:S02]  /*c780*/  @!P4 LEA.HI.X R27, R212, R25, R201, 0x1, P6 ;  /* 0x00000019d41bc211 */ /* 0x002fe400030f0cc9 */
[----:B----4-:R-:W-:Y:S01]  /*c790*/  @!P3 LEA R28, P6, R23, R24, 0x1 ;  /* 0x00000018171cb211 */ /* 0x010fe200078c08ff */
[----:B------:R-:W-:-:S03]  /*c7a0*/  @!P5 IMAD.WIDE R20, R19, 0x2, R24 ;  /* 0x000000021314d825 */ /* 0x000fc600078e0218 */
[-C--:B------:R-:W-:Y:S02]  /*c7b0*/  @!P3 LEA.HI.X R29, R23, R25.reuse, R200, 0x1, P6 ;  /* 0x00000019171db211 */ /* 0x080fe400030f0cc8 */
[C---:B------:R-:W-:Y:S01]  /*c7c0*/  @!P2 LEA R30, P6, R22.reuse, R24, 0x1 ;  /* 0x00000018161ea211 */ /* 0x040fe200078c08ff */
[----:B-----5:R2:W-:Y:S03]  /*c7d0*/  @!P5 ST.E.128 desc[UR36][R20.64], R8 ;  /* 0x000000081400d985 */ /* 0x0205e6000c101d24 */
[----:B------:R-:W-:Y:S01]  /*c7e0*/  @!P2 LEA.HI.X R31, R22, R25, R227, 0x1, P6 ;  /* 0x00000019161fa211 */ /* 0x000fe200030f0ce3 */
[----:B------:R2:W-:Y:S04]  /*c7f0*/  @!P4 ST.E.128 desc[UR36][R26.64], R56 ;  /* 0x000000381a00c985 */ /* 0x0005e8000c101d24 */
[----:B------:R2:W-:Y:S04]  /*c800*/  @!P3 ST.E.128 desc[UR36][R28.64], R4 ;  /* 0x000000041c00b985 */ /* 0x0005e8000c101d24 */
[----:B------:R2:W-:Y:S02]  /*c810*/  @!P2 ST.E.128 desc[UR36][R30.64], R112 ;  /* 0x000000701e00a985 */ /* 0x0005e4000c101d24 */
.L_x_32:
[----:B------:R-:W-:Y:S05]  /*c820*/  BSYNC B0 ;  /* 0x0000000000007941 */ /* 0x000fea0003800000 */
.L_x_31:
[----:B--2--5:R2:W3:Y:S01]  /*c830*/  SHFL.IDX PT, R7, R17, 0x1, 0x181f ;  /* 0x00381f0011077f89 */ /* 0x0244e200000e0000 */
[----:B------:R-:W-:Y:S03]  /*c840*/  BSSY B0, `(.L_x_33) ;  /* 0x0000013000007945 */ /* 0x000fe60003800000 */
[----:B------:R2:W0:Y:S01]  /*c850*/  SHFL.IDX PT, R6, R2, 0x1, 0x181f ;  /* 0x00381f0002067f89 */ /* 0x00042200000e0000 */
[----:B------:R-:W-:Y:S05]  /*c860*/  @P1 BRA `(.L_x_34) ;  /* 0x0000000000401947 */ /* 0x000fea0003800000 */
[----:B------:R-:W-:Y:S02]  /*c870*/  ULDC UR4, c[0x0][0xac8] ;  /* 0x0002b20000047ab9 */ /* 0x000fe40000000800 */
[----:B------:R-:W-:Y:S02]  /*c880*/  ISETP.GE.AND P3, PT, R212, UR4, PT ;  /* 0x00000004d4007c0c */ /* 0x000fe4000bf66270 */
[----:B------:R-:W-:Y:S02]  /*c890*/  ISETP.GE.AND P2, PT, R23, UR4, PT ;  /* 0x0000000417007c0c */ /* 0x000fe4000bf46270 */
[----:B------:R-:W-:Y:S02]  /*c8a0*/  ISETP.GE.AND P1, PT, R22, UR4, PT ;  /* 0x0000000416007c0c */ /* 0x000fe4000bf26270 */
[----:B------:R-:W-:-:S07]  /*c8b0*/  ISETP.GE.AND P4, PT, R19, UR4, PT ;  /* 0x0000000413007c0c */ /* 0x000fce000bf86270 */
[CC--:B0-----:R-:W-:Y:S02]  /*c8c0*/  @!P3 LEA R8, P6, R212.reuse, R6.reuse, 0x1 ;  /* 0x00000006d408b211 */ /* 0x0c1fe400078c08ff */
[-C--:B------:R-:W-:Y:S02]  /*c8d0*/  @!P2 LEA R10, P5, R23, R6.reuse, 0x1 ;  /* 0x00000006170aa211 */ /* 0x080fe400078a08ff */
[-C--:B---3--:R-:W-:Y:S02]  /*c8e0*/  @!P3 LEA.HI.X R9, R212, R7.reuse, R201, 0x1, P6 ;  /* 0x00000007d409b211 */ /* 0x088fe400030f0cc9 */
[C---:B------:R-:W-:Y:S01]  /*c8f0*/  @!P1 LEA R20, P6, R22.reuse, R6, 0x1 ;  /* 0x0000000616149211 */ /* 0x040fe200078c08ff */
[----:B------:R-:W-:Y:S01]  /*c900*/  @!P4 IMAD.WIDE R4, R19, 0x2, R6 ;  /* 0x000000021304c825 */ /* 0x000fe200078e0206 */
[-C--:B------:R-:W-:Y:S02]  /*c910*/  @!P2 LEA.HI.X R11, R23, R7.reuse, R200, 0x1, P5 ;  /* 0x00000007170ba211 */ /* 0x080fe400028f0cc8 */
[----:B------:R-:W-:-:S02]  /*c920*/  @!P1 LEA.HI.X R21, R22, R7, R227, 0x1, P6 ;  /* 0x0000000716159211 */ /* 0x000fc400030f0ce3 */
[----:B------:R0:W-:Y:S04]  /*c930*/  @!P4 ST.E.128 desc[UR36][R4.64], R12 ;  /* 0x0000000c0400c985 */ /* 0x0001e8000c101d24 */
[----:B------:R0:W-:Y:S04]  /*c940*/  @!P3 ST.E.128 desc[UR36][R8.64], R60 ;  /* 0x0000003c0800b985 */ /* 0x0001e8000c101d24 */
[----:B------:R0:W-:Y:S04]  /*c950*/  @!P2 ST.E.128 desc[UR36][R10.64], R72 ;  /* 0x000000480a00a985 */ /* 0x0001e8000c101d24 */
[----:B------:R0:W-:Y:S02]  /*c960*/  @!P1 ST.E.128 desc[UR36][R20.64], R116 ;  /* 0x0000007414009985 */ /* 0x0001e4000c101d24 */
.L_x_34:
[----:B------:R-:W-:Y:S05]  /*c970*/  BSYNC B0 ;  /* 0x0000000000007941 */ /* 0x000fea0003800000 */
.L_x_33:
[----:B---3--:R3:W1:Y:S01]  /*c980*/  SHFL.IDX PT, R7, R17, 0x2, 0x181f ;  /* 0x00581f0011077f89 */ /* 0x00866200000e0000 */
[----:B------:R-:W-:Y:S03]  /*c990*/  BSSY B0, `(.L_x_35) ;  /* 0x0000013000007945 */ /* 0x000fe60003800000 */
[----:B0-----:R3:W0:Y:S01]  /*c9a0*/  SHFL.IDX PT, R6, R2, 0x2, 0x181f ;  /* 0x00581f0002067f89 */ /* 0x00162200000e0000 */
[----:B------:R-:W-:Y:S05]  /*c9b0*/  @P0 BRA `(.L_x_36) ;  /* 0x0000000000400947 */ /* 0x000fea0003800000 */
[----:B------:R-:W-:Y:S02]  /*c9c0*/  ULDC UR4, c[0x0][0xac8] ;  /* 0x0002b20000047ab9 */ /* 0x000fe40000000800 */
[----:B------:R-:W-:Y:S02]  /*c9d0*/  ISETP.GE.AND P4, PT, R212, UR4, PT ;  /* 0x00000004d4007c0c */ /* 0x000fe4000bf86270 */
[----:B------:R-:W-:Y:S02]  /*c9e0*/  ISETP.GE.AND P5, PT, R23, UR4, PT ;  /* 0x0000000417007c0c */ /* 0x000fe4000bfa6270 */
[----:B------:R-:W-:Y:S02]  /*c9f0*/  ISETP.GE.AND P6, PT, R22, UR4, PT ;  /* 0x0000000416007c0c */ /* 0x000fe4000bfc6270 */
[----:B------:R-:W-:-:S07]  /*ca00*/  ISETP.GE.AND P3, PT, R19, UR4, PT ;  /* 0x0000000413007c0c */ /* 0x000fce000bf66270 */
[-C--:B0-----:R-:W-:Y:S02]  /*ca10*/  @!P4 LEA R8, P0, R212, R6.reuse, 0x1 ;  /* 0x00000006d408c211 */ /* 0x081fe400078008ff */
[-C--:B------:R-:W-:Y:S02]  /*ca20*/  @!P5 LEA R10, P1, R23, R6.reuse, 0x1 ;  /* 0x00000006170ad211 */ /* 0x080fe400078208ff */
[----:B------:R-:W-:Y:S02]  /*ca30*/  @!P6 LEA R12, P2, R22, R6, 0x1 ;  /* 0x00000006160ce211 */ /* 0x000fe400078408ff */
[----:B-1----:R-:W-:Y:S01]  /*ca40*/  @!P3 IMAD.WIDE R4, R19, 0x2, R6 ;  /* 0x000000021304b825 */ /* 0x002fe200078e0206 */
[-C--:B------:R-:W-:Y:S02]  /*ca50*/  @!P4 LEA.HI.X R9, R212, R7.reuse, R201, 0x1, P0 ;  /* 0x00000007d409c211 */ /* 0x080fe400000f0cc9 */
[-C--:B------:R-:W-:Y:S02]  /*ca60*/  @!P5 LEA.HI.X R11, R23, R7.reuse, R200, 0x1, P1 ;  /* 0x00000007170bd211 */ /* 0x080fe400008f0cc8 */
[----:B------:R-:W-:Y:S01]  /*ca70*/  @!P6 LEA.HI.X R13, R22, R7, R227, 0x1, P2 ;  /* 0x00000007160de211 */ /* 0x000fe200010f0ce3 */
[----:B------:R0:W-:Y:S04]  /*ca80*/  @!P3 ST.E.128 desc[UR36][R4.64], R32 ;  /* 0x000000200400b985 */ /* 0x0001e8000c101d24 */
[----:B------:R0:W-:Y:S04]  /*ca90*/  @!P4 ST.E.128 desc[UR36][R8.64], R64 ;  /* 0x000000400800c985 */ /* 0x0001e8000c101d24 */
[----:B------:R0:W-:Y:S04]  /*caa0*/  @!P5 ST.E.128 desc[UR36][R10.64], R104 ;  /* 0x000000680a00d985 */ /* 0x0001e8000c101d24 */
[----:B------:R0:W-:Y:S02]  /*cab0*/  @!P6 ST.E.128 desc[UR36][R12.64], R120 ;  /* 0x000000780c00e985 */ /* 0x0001e4000c101d24 */
.L_x_36:
[----:B------:R-:W-:Y:S05]  /*cac0*/  BSYNC B0 ;  /* 0x0000000000007941 */ /* 0x000fea0003800000 */
.L_x_35:
[----:B------:R-:W-:Y:S01]  /*cad0*/  R2UR UR4, R219 ;  /* 0x00000000db0472ca */ /* 0x000fe200000e0000 */
[----:B0-----:R0:W0:Y:S01]  /*cae0*/  SHFL.IDX PT, R5, R17, 0x3, 0x181f ;  /* 0x00781f0011057f89 */ /* 0x00102200000e0000 */
[----:B------:R-:W-:Y:S01]  /*caf0*/  IADD3 R0, R18, 0x60, RZ ;  /* 0x0000006012007810 */ /* 0x000fe20007ffe0ff */
[----:B------:R-:W-:Y:S02]  /*cb00*/  BSSY B0, `(.L_x_37) ;  /* 0x0000016000007945 */ /* 0x000fe40003800000 */
[----:B------:R0:W0:Y:S01]  /*cb10*/  SHFL.IDX PT, R4, R2, 0x3, 0x181f ;  /* 0x00781f0002047f89 */ /* 0x00002200000e0000 */
[----:B------:R-:W-:-:S07]  /*cb20*/  ISETP.GE.AND P0, PT, R0, R3, PT ;  /* 0x000000030000720c */ /* 0x000fce0003f06270 */
[----:B------:R-:W-:-:S06]  /*cb30*/  UIADD3 UR4, UR4, 0x1, URZ ;  /* 0x0000000104047890 */ /* 0x000fcc000fffe03f */
[----:B------:R-:W-:Y:S01]  /*cb40*/  IMAD.U32 R219, RZ, RZ, UR4 ;  /* 0x00000004ffdb7e24 */ /* 0x000fe2000f8e00ff */
[----:B------:R-:W-:Y:S06]  /*cb50*/  @P0 BRA `(.L_x_38) ;  /* 0x0000000000400947 */ /* 0x000fec0003800000 */
        /* <DEDUP_REMOVED lines=8> */
[----:B--234-:R-:W-:Y:S01]  /*cbe0*/  @!P3 IMAD.WIDE R2, R19, 0x2, R4 ;  /* 0x000000021302b825 */ /* 0x01cfe200078e0204 */
[-C--:B-1----:R-:W-:Y:S02]  /*cbf0*/  @!P4 LEA.HI.X R7, R212, R5.reuse, R201, 0x1, P0 ;  /* 0x00000005d407c211 */ /* 0x082fe400000f0cc9 */
[-C--:B------:R-:W-:Y:S02]  /*cc00*/  @!P5 LEA.HI.X R9, R23, R5.reuse, R200, 0x1, P1 ;  /* 0x000000051709d211 */ /* 0x080fe400008f0cc8 */
[----:B------:R-:W-:Y:S01]  /*cc10*/  @!P6 LEA.HI.X R11, R22, R5, R227, 0x1, P2 ;  /* 0x00000005160be211 */ /* 0x000fe200010f0ce3 */
[----:B------:R0:W-:Y:S04]  /*cc20*/  @!P3 ST.E.128 desc[UR36][R2.64], R52 ;  /* 0x000000340200b985 */ /* 0x0001e8000c101d24 */
[----:B------:R0:W-:Y:S04]  /*cc30*/  @!P4 ST.E.128 desc[UR36][R6.64], R68 ;  /* 0x000000440600c985 */ /* 0x0001e8000c101d24 */
[----:B------:R0:W-:Y:S04]  /*cc40*/  @!P5 ST.E.128 desc[UR36][R8.64], R108 ;  /* 0x0000006c0800d985 */ /* 0x0001e8000c101d24 */
[----:B------:R0:W-:Y:S02]  /*cc50*/  @!P6 ST.E.128 desc[UR36][R10.64], R128 ;  /* 0x000000800a00e985 */ /* 0x0001e4000c101d24 */
.L_x_38:
[----:B------:R-:W-:Y:S05]  /*cc60*/  BSYNC B0 ;  /* 0x0000000000007941 */ /* 0x000fea0003800000 */
.L_x_37:
[----:B------:R-:W5:Y:S01]  /*cc70*/  LDC R0, c[0x0][0xc34] ;  /* 0x00030d00ff007b82 */ /* 0x000f620000000800 */
[----:B------:R-:W-:-:S13]  /*cc80*/  R2UR UR4, R214 ;  /* 0x00000000d60472ca */ /* 0x000fda00000e0000 */
[----:B-----5:R-:W-:-:S13]  /*cc90*/  ISETP.LE.AND P0, PT, R0, UR4, PT ;  /* 0x0000000400007c0c */ /* 0x020fda000bf03270 */
[----:B------:R-:W-:Y:S05]  /*cca0*/  @!P0 BRA `(.L_x_39) ;  /* 0xffffff4000248947 */ /* 0x000fea000383ffff */
[----:B------:R-:W-:Y:S05]  /*ccb0*/  EXIT ;  /* 0x000000000000794d */ /* 0x000fea0003800000 */
.L_x_5:
[----:B------:R-:W-:-:S08]  /*ccc0*/  NOP ;  /* 0x0000000000007918 */ /* 0x000fd00000000000 */
[----:B0-----:R-:W0:-:S00]  /*ccd0*/  USETMAXREG.DEALLOC.CTAPOOL 0x28 ;  /* 0x00000028000079c8 */ /* 0x001e0000080e0500 */
[----:B------:R-:W1:Y:S01]  /*cce0*/  S2UR UR9, SR_CTAID.X ;  /* 0x00000000000979c3 */ /* 0x000e620000002500 */
[----:B0-----:R-:W-:Y:S01]  /*ccf0*/  IMAD.MOV.U32 R0, RZ, RZ, 0x1 ;  /* 0x00000001ff007424 */ /* 0x001fe200078e00ff */
[----:B------:R-:W-:Y:S01]  /*cd00*/  MOV R22, RZ ;  /* 0x000000ff00167202 */ /* 0x000fe20000000f00 */
[----:B------:R-:W-:-:S05]  /*cd10*/  IMAD.MOV.U32 R25, RZ, RZ, 0x1 ;  /* 0x00000001ff197424 */ /* 0x000fca00078e00ff */
[----:B------:R-:W1:Y:S02]  /*cd20*/  LDC R2, c[0x0][0xc34] ;  /* 0x00030d00ff027b82 */ /* 0x000e640000000800 */
[----:B-1----:R-:W-:-:S13]  /*cd30*/  ISETP.LE.AND P0, PT, R2, UR9, PT ;  /* 0x0000000902007c0c */ /* 0x002fda000bf03270 */
[----:B------:R-:W-:Y:S05]  /*cd40*/  @P0 BRA `(.L_x_40) ;  /* 0x0000003400c40947 */ /* 0x000fea0003800000 */
[----:B------:R-:W2:Y:S01]  /*cd50*/  LDL R3, [R1+0xc] ;  /* 0x00000c0001037983 */ /* 0x000ea20000100800 */
[----:B------:R-:W-:Y:S01]  /*cd60*/  IMAD.SHL.U32 R26, R27, 0x8, RZ ;  /* 0x000000081b1a7824 */ /* 0x000fe200078e00ff */
[----:B------:R-:W-:Y:S01]  /*cd70*/  ULDC.64 UR6, c[0x0][0x2f0] ;  /* 0x0000bc0000067ab9 */ /* 0x000fe20000000a00 */
[----:B------:R-:W-:Y:S01]  /*cd80*/  ULDC.64 UR4, c[0x0][0x418] ;  /* 0x0001060000047ab9 */ /* 0x000fe20000000a00 */
[----:B------:R-:W-:Y:S01]  /*cd90*/  ULDC UR8, c[0x0][0x2b8] ;  /* 0x0000ae0000087ab9 */ /* 0x000fe20000000800 */
[----:B------:R-:W-:Y:S01]  /*cda0*/  UISETP.NE.U32.AND UP0, UPT, UR4, URZ, UPT ;  /* 0x0000003f0400728c */ /* 0x000fe2000bf05070 */
[C---:B------:R-:W-:Y:S01]  /*cdb0*/  LOP3.LUT R0, R26.reuse, 0x1f8, RZ, 0xc0, !PT ;  /* 0x000001f81a007812 */ /* 0x040fe200078ec0ff */
[----:B------:R-:W-:Y:S01]  /*cdc0*/  UMOV UR39, 0x400 ;  /* 0x0000040000277882 */ /* 0x000fe20000000000 */
[----:B------:R-:W-:Y:S01]  /*cdd0*/  LOP3.LUT R37, R26, 0x38, RZ, 0xc0, !PT ;  /* 0x000000381a257812 */ /* 0x000fe200078ec0ff */
[----:B------:R-:W-:Y:S01]  /*cde0*/  UISETP.NE.AND.EX UP0, UPT, UR5, URZ, UPT, UP0 ;  /* 0x0000003f0500728c */ /* 0x000fe2000bf05300 */
[----:B------:R-:W-:Y:S01]  /*cdf0*/  LOP3.LUT R16, R16, 0xfffffffb, RZ, 0xc0, !PT ;  /* 0xfffffffb10107812 */ /* 0x000fe200078ec0ff */
[----:B------:R-:W-:Y:S01]  /*ce00*/  ULDC UR4, c[0x0][0x424] ;  /* 0x0001090000047ab9 */ /* 0x000fe20000000800 */
[----:B------:R-:W-:Y:S01]  /*ce10*/  SHF.R.U32.HI R34, RZ, 0x3, R27 ;  /* 0x00000003ff227819 */ /* 0x000fe2000001161b */
[----:B------:R-:W-:Y:S01]  /*ce20*/  USEL UR4, UR4, 0x1, UP0 ;  /* 0x0000000104047887 */ /* 0x000fe20008000000 */
[----:B------:R-:W-:Y:S01]  /*ce30*/  STL [R1], RZ ;  /* 0x000000ff01007387 */ /* 0x000fe20000100800 */
[----:B------:R-:W-:Y:S01]  /*ce40*/  IMAD.U32 R36, RZ, RZ, UR9 ;  /* 0x00000009ff247e24 */ /* 0x000fe2000f8e00ff */
[----:B------:R-:W-:Y:S01]  /*ce50*/  LOP3.LUT R34, R34, 0xf, RZ, 0xc0, !PT ;  /* 0x0000000f22227812 */ /* 0x000fe200078ec0ff */
[----:B------:R-:W-:Y:S01]  /*ce60*/  UIMAD UR38, UR4, UR6, URZ ;  /* 0x00000006042672a4 */ /* 0x000fe2000f8e023f */
[----:B------:R-:W0:Y:S01]  /*ce70*/  S2UR UR6, SR_CgaCtaId ;  /* 0x00000000000679c3 */ /* 0x000e220000008800 */
[----:B------:R-:W-:Y:S01]  /*ce80*/  MOV R25, 0x1 ;  /* 0x0000000100197802 */ /* 0x000fe20000000f00 */
[----:B------:R-:W-:Y:S01]  /*ce90*/  IMAD.MOV.U32 R22, RZ, RZ, RZ ;  /* 0x000000ffff167224 */ /* 0x000fe200078e00ff */
[----:B------:R-:W-:Y:S01]  /*cea0*/  UIADD3 UR4, UR38, 0x4f, URZ ;  /* 0x0000004f26047890 */ /* 0x000fe2000fffe03f */
[----:B------:R-:W-:Y:S01]  /*ceb0*/  ULDC UR40, c[0x0][0x448] ;  /* 0x0001120000287ab9 */ /* 0x000fe20000000800 */
[----:B------:R-:W-:-:S02]  /*cec0*/  ULDC UR43, c[0x0][0xc] ;  /* 0x00000300002b7ab9 */ /* 0x000fc40000000800 */
[----:B------:R-:W-:-:S04]  /*ced0*/  UIMAD.WIDE UR4, UR4, 0x66666667, URZ ;  /* 0x66666667040478a5 */ /* 0x000fc8000f8e023f */
[----:B------:R-:W-:-:S04]  /*cee0*/  USHF.R.U32.HI UR4, URZ, 0x1f, UR5 ;  /* 0x0000001f3f047899 */ /* 0x000fc80008011605 */
[----:B------:R-:W-:-:S03]  /*cef0*/  ULEA.HI.SX32 UR5, UR5, UR4, 0x1b ;  /* 0x0000000405057291 */ /* 0x000fc6000f8fda3f */
[----:B------:R-:W-:Y:S01]  /*cf00*/  ULDC UR4, c[0x0][0x288] ;  /* 0x0000a20000047ab9 */ /* 0x000fe20000000800 */
[----:B------:R-:W-:Y:S02]  /*cf10*/  UIADD3 UR44, UR5, -0x1, URZ ;  /* 0xffffffff052c7890 */ /* 0x000fe4000fffe03f */
[----:B------:R-:W-:Y:S02]  /*cf20*/  UIMAD UR40, UR40, UR4, URZ ;  /* 0x00000004282872a4 */ /* 0x000fe4000f8e023f */
[----:B------:R-:W-:Y:S02]  /*cf30*/  UIADD3 UR41, UR5, -0x2, URZ ;  /* 0xfffffffe05297890 */ /* 0x000fe4000fffe03f */
[----:B0-----:R-:W-:Y:S02]  /*cf40*/  ULEA UR39, UR6, UR39, 0x18 ;  /* 0x0000002706277291 */ /* 0x001fe4000f8ec03f */
[----:B------:R-:W-:-:S06]  /*cf50*/  UIMAD UR6, UR44, -0x50, UR38 ;  /* 0xffffffb02c0678a4 */ /* 0x000fcc000f8e0226 */
[----:B------:R-:W-:Y:S02]  /*cf60*/  IADD3 R33, -R34, UR6, RZ ;  /* 0x0000000622217c10 */ /* 0x000fe4000fffe1ff */
[----:B--2---:R-:W-:Y:S02]  /*cf70*/  R2UR UR10, R3 ;  /* 0x00000000030a72ca */ /* 0x004fe400000e0000 */
[----:B------:R-:W-:Y:S02]  /*cf80*/  LOP3.LUT R3, R0, 0x38, R27, 0x78, !PT ;  /* 0x0000003800037812 */ /* 0x000fe400078e781b */
[----:B------:R-:W-:Y:S02]  /*cf90*/  LOP3.LUT R0, R37, 0x40, RZ, 0xfc, !PT ;  /* 0x0000004025007812 */ /* 0x000fe400078efcff */
[----:B------:R-:W-:Y:S02]  /*cfa0*/  SHF.L.U32 R27, R27, 0x4, RZ ;  /* 0x000000041b1b7819 */ /* 0x000fe400000006ff */
[----:B------:R-:W-:-:S02]  /*cfb0*/  ISETP.GE.AND P2, PT, R0, UR7, PT ;  /* 0x0000000700007c0c */ /* 0x000fc4000bf46270 */
[C---:B------:R-:W-:Y:S02]  /*cfc0*/  ISETP.GE.AND P1, PT, R0.reuse, UR8, PT ;  /* 0x0000000800007c0c */ /* 0x040fe4000bf26270 */
[----:B------:R-:W-:Y:S01]  /*cfd0*/  ISETP.GE.AND P0, PT, R0, UR7, PT ;  /* 0x0000000700007c0c */ /* 0x000fe2000bf06270 */
[----:B------:R-:W-:Y:S01]  /*cfe0*/  ULOP3.LUT UR42, UR10, 0x2, URZ, 0xfc, !UPT ;  /* 0x000000020a2a7892 */ /* 0x000fe2000f8efc3f */
[----:B------:R-:W-:Y:S02]  /*cff0*/  LOP3.LUT R0, R37, 0x80, RZ, 0xfc, !PT ;  /* 0x0000008025007812 */ /* 0x000fe400078efcff */
[----:B------:R-:W-:Y:S02]  /*d000*/  LOP3.LUT R27, R34, 0x70, R27, 0xf8, !PT ;  /* 0x00000070221b7812 */ /* 0x000fe400078ef81b */
[----:B------:R-:W-:-:S03]  /*d010*/  LOP3.LUT R26, R3, 0x200, R26, 0xf8, !PT ;  /* 0x00000200031a7812 */ /* 0x000fc600078ef81a */
[----:B------:R-:W-:Y:S02]  /*d020*/  @P2 LOP3.LUT R16, R16, 0x4, RZ, 0xfc, !PT ;  /* 0x0000000410102812 */ /* 0x000fe400078efcff */
[----:B------:R-:W-:Y:S02]  /*d030*/  ISETP.GE.AND P2, PT, R0, UR7, PT ;  /* 0x0000000700007c0c */ /* 0x000fe4000bf46270 */
[----:B------:R-:W-:-:S04]  /*d040*/  LOP3.LUT R16, R16, 0xffffdfff, RZ, 0xc0, !PT ;  /* 0xffffdfff10107812 */ /* 0x000fc800078ec0ff */
[----:B------:R-:W-:Y:S02]  /*d050*/  @P1 LOP3.LUT R16, R16, 0x2000, RZ, 0xfc, !PT ;  /* 0x0000200010101812 */ /* 0x000fe400078efcff */
[----:B------:R-:W-:Y:S02]  /*d060*/  ISETP.GE.AND P1, PT, R0, UR8, PT ;  /* 0x0000000800007c0c */ /* 0x000fe4000bf26270 */
[----:B------:R-:W-:-:S04]  /*d070*/  LOP3.LUT R16, R16, 0xffffffbf, RZ, 0xc0, !PT ;  /* 0xffffffbf10107812 */ /* 0x000fc800078ec0ff */
[----:B------:R-:W-:Y:S02]  /*d080*/  @P0 LOP3.LUT R16, R16, 0x40, RZ, 0xfc, !PT ;  /* 0x0000004010100812 */ /* 0x000fe400078efcff */
[----:B------:R-:W-:Y:S01]  /*d090*/  ISETP.GE.AND P0, PT, R0, UR7, PT ;  /* 0x0000000700007c0c */ /* 0x000fe2000bf06270 */
[----:B------:R-:W-:Y:S01]  /*d0a0*/  IMAD.U32 R0, RZ, RZ, UR44 ;  /* 0x0000002cff007e24 */ /* 0x000fe2000f8e00ff */
[----:B------:R-:W-:-:S03]  /*d0b0*/  LOP3.LUT R16, R16, 0xfffffffd, RZ, 0xc0, !PT ;  /* 0xfffffffd10107812 */ /* 0x000fc600078ec0ff */
[----:B------:R-:W-:Y:S01]  /*d0c0*/  IMAD R2, R0, 0x50, R27 ;  /* 0x0000005000027824 */ /* 0x000fe200078e021b */
[----:B------:R-:W-:Y:S02]  /*d0d0*/  @P2 LOP3.LUT R16, R16, 0x2, RZ, 0xfc, !PT ;  /* 0x0000000210102812 */ /* 0x000fe400078efcff */
[C---:B------:R-:W-:Y:S02]  /*d0e0*/  LOP3.LUT R0, R37.reuse, 0xc0, RZ, 0xfc, !PT ;  /* 0x000000c025007812 */ /* 0x040fe400078efcff */
[----:B------:R-:W-:Y:S01]  /*d0f0*/  LOP3.LUT R16, R16, 0xffffefff, RZ, 0xc0, !PT ;  /* 0xffffefff10107812 */ /* 0x000fe200078ec0ff */
[----:B------:R0:W-:Y:S01]  /*d100*/  STL [R1+0x8], R2 ;  /* 0x0000080201007387 */ /* 0x0001e20000100800 */
[----:B------:R-:W-:Y:S02]  /*d110*/  ISETP.GE.AND P2, PT, R37, UR7, PT ;  /* 0x0000000725007c0c */ /* 0x000fe4000bf46270 */
[----:B------:R-:W-:-:S04]  /*d120*/  @P1 LOP3.LUT R16, R16, 0x1000, RZ, 0xfc, !PT ;  /* 0x0000100010101812 */ /* 0x000fc800078efcff */
[----:B------:R-:W-:-:S04]  /*d130*/  LOP3.LUT R16, R16, 0xffffffdf, RZ, 0xc0, !PT ;  /* 0xffffffdf10107812 */ /* 0x000fc800078ec0ff */
[----:B------:R-:W-:Y:S02]  /*d140*/  @P0 LOP3.LUT R16, R16, 0x20, RZ, 0xfc, !PT ;  /* 0x0000002010100812 */ /* 0x000fe400078efcff */
[----:B------:R-:W-:Y:S02]  /*d150*/  ISETP.GE.AND P0, PT, R2, UR38, PT ;  /* 0x0000002602007c0c */ /* 0x000fe4000bf06270 */
[----:B------:R-:W-:Y:S02]  /*d160*/  LOP3.LUT R16, R16, 0xfffffffe, RZ, 0xc0, !PT ;  /* 0xfffffffe10107812 */ /* 0x000fe400078ec0ff */
[----:B------:R-:W-:Y:S02]  /*d170*/  ISETP.LT.U32.AND P1, PT, R27, 0x50, !P0 ;  /* 0x000000501b00780c */ /* 0x000fe40004721070 */
[----:B------:R-:W-:Y:S02]  /*d180*/  ISETP.GE.AND P0, PT, R0, UR7, PT ;  /* 0x0000000700007c0c */ /* 0x000fe4000bf06270 */
[----:B------:R-:W-:-:S02]  /*d190*/  LOP3.LUT R16, R16, 0xfffffbff, RZ, 0xc0, !PT ;  /* 0xfffffbff10107812 */ /* 0x000fc400078ec0ff */
[----:B0-----:R-:W-:-:S05]  /*d1a0*/  LEA R2, R26, UR39, 0x1 ;  /* 0x000000271a027c11 */ /* 0x001fca000f8e08ff */
[----:B------:R0:W-:Y:S02]  /*d1b0*/  STL [R1+0x4], R2 ;  /* 0x0000040201007387 */ /* 0x0001e40000100800 */
[----:B------:R-:W-:Y:S02]  /*d1c0*/  @P1 LOP3.LUT R16, R16, 0x400, RZ, 0xfc, !PT ;  /* 0x0000040010101812 */ /* 0x000fe400078efcff */
[----:B------:R-:W-:Y:S02]  /*d1d0*/  ISETP.GE.AND P1, PT, R0, UR8, PT ;  /* 0x0000000800007c0c */ /* 0x000fe4000bf26270 */
[----:B------:R-:W-:Y:S02]  /*d1e0*/  @P0 LOP3.LUT R16, R16, 0x1, RZ, 0xfc, !PT ;  /* 0x0000000110100812 */ /* 0x000fe400078efcff */
[----:B------:R-:W-:Y:S02]  /*d1f0*/  ISETP.GE.AND P0, PT, R0, UR7, PT ;  /* 0x0000000700007c0c */ /* 0x000fe4000bf06270 */
[----:B------:R-:W-:-:S07]  /*d200*/  LOP3.LUT R16, R16, 0xfffff7ff, RZ, 0xc0, !PT ;  /* 0xfffff7ff10107812 */ /* 0x000fce00078ec0ff */
[----:B------:R-:W-:Y:S02]  /*d210*/  @P1 LOP3.LUT R16, R16, 0x800, RZ, 0xfc, !PT ;  /* 0x0000080010101812 */ /* 0x000fe400078efcff */
[----:B------:R-:W-:Y:S02]  /*d220*/  ISETP.GE.AND P1, PT, R37, UR7, PT ;  /* 0x0000000725007c0c */ /* 0x000fe4000bf26270 */
[----:B------:R-:W-:-:S04]  /*d230*/  LOP3.LUT R16, R16, 0xffffffef, RZ, 0xc0, !PT ;  /* 0xffffffef10107812 */ /* 0x000fc800078ec0ff */
[----:B------:R-:W-:Y:S02]  /*d240*/  @P0 LOP3.LUT R16, R16, 0x10, RZ, 0xfc, !PT ;  /* 0x0000001010100812 */ /* 0x000fe400078efcff */
[----:B------:R-:W-:Y:S02]  /*d250*/  ISETP.GE.AND P0, PT, R37, UR8, PT ;  /* 0x0000000825007c0c */ /* 0x000fe4000bf06270 */
[----:B------:R-:W-:-:S04]  /*d260*/  LOP3.LUT R16, R16, 0xfffffff7, RZ, 0xc0, !PT ;  /* 0xfffffff710107812 */ /* 0x000fc800078ec0ff */
[----:B------:R-:W-:-:S04]  /*d270*/  @P2 LOP3.LUT R16, R16, 0x8, RZ, 0xfc, !PT ;  /* 0x0000000810102812 */ /* 0x000fc800078efcff */
[----:B------:R-:W-:-:S04]  /*d280*/  LOP3.LUT R16, R16, 0xffffbfff, RZ, 0xc0, !PT ;  /* 0xffffbfff10107812 */ /* 0x000fc800078ec0ff */
[----:B------:R-:W-:-:S04]  /*d290*/  LOP3.LUT R16, R16, 0xffffff7f, RZ, 0xc0, !PT ;  /* 0xffffff7f10107812 */ /* 0x000fc800078ec0ff */
[----:B------:R-:W-:-:S04]  /*d2a0*/  @P1 LOP3.LUT R16, R16, 0x80, RZ, 0xfc, !PT ;  /* 0x0000008010101812 */ /* 0x000fc800078efcff */
[----:B0-----:R-:W-:-:S07]  /*d2b0*/  @P0 LOP3.LUT R16, R16, 0x4000, RZ, 0xfc, !PT ;  /* 0x0000400010100812 */ /* 0x001fce00078efcff */
.L_x_77:
[----:B0-----:R-:W0:Y:S01]  /*d2c0*/  LDC R0, c[0x0][0xc38] ;  /* 0x00030e00ff007b82 */ /* 0x001e220000000800 */
[----:B------:R-:W-:Y:S01]  /*d2d0*/  IMAD.MOV.U32 R24, RZ, RZ, R36 ;  /* 0x000000ffff187224 */ /* 0x000fe200078e0024 */
[----:B------:R-:W-:Y:S05]  /*d2e0*/  YIELD ;  /* 0x0000000000007946 */ /* 0x000fea0003800000 */
[----:B------:R-:W-:Y:S01]  /*d2f0*/  ULDC.64 UR4, c[0x0][0xa28] ;  /* 0x00028a0000047ab9 */ /* 0x000fe20000000a00 */
[----:B------:R-:W-:Y:S01]  /*d300*/  IMAD.MOV.U32 R31, RZ, RZ, RZ ;  /* 0x000000ffff1f7224 */ /* 0x000fe200078e00ff */
[----:B0-----:R-:W-:-:S13]  /*d310*/  ISETP.NE.AND P0, PT, R0, 0x1, PT ;  /* 0x000000010000780c */ /* 0x001fda0003f05270 */
[----:B------:R-:W0:Y:S08]  /*d320*/  @P0 LDC R3, c[0x0][0xc3c] ;  /* 0x00030f00ff030b82 */ /* 0x000e300000000800 */
[----:B------:R-:W1:Y:S01]  /*d330*/  @P0 LDC R5, c[0x0][0xc40] ;  /* 0x00031000ff050b82 */ /* 0x000e620000000800 */
[----:B0-----:R-:W-:-:S05]  /*d340*/  @P0 IMAD.HI.U32 R0, R36, R3, RZ ;  /* 0x0000000324000227 */ /* 0x001fca00078e00ff */
[----:B-1----:R-:W-:Y:S02]  /*d350*/  @P0 SHF.R.U32.HI R24, RZ, R5, R0 ;  /* 0x00000005ff180219 */ /* 0x002fe40000011600 */
[----:B------:R-:W0:Y:S02]  /*d360*/  LDC R0, c[0x0][0xc44] ;  /* 0x00031100ff007b82 */ /* 0x000e240000000800 */
[----:B------:R-:W-:Y:S02]  /*d370*/  MOV R23, R24 ;  /* 0x0000001800177202 */ /* 0x000fe40000000f00 */
[----:B0-----:R-:W-:-:S13]  /*d380*/  ISETP.NE.AND P0, PT, R0, 0x1, PT ;  /* 0x000000010000780c */ /* 0x001fda0003f05270 */
[----:B------:R-:W0:Y:S02]  /*d390*/  @P0 LDC.64 R2, c[0x0][0xc48] ;  /* 0x00031200ff020b82 */ /* 0x000e240000000a00 */
[----:B0-----:R-:W-:-:S05]  /*d3a0*/  @P0 IMAD.HI.U32 R0, R24, R2, RZ ;  /* 0x0000000218000227 */ /* 0x001fca00078e00ff */
[----:B------:R-:W-:Y:S02]  /*d3b0*/  @P0 SHF.R.U32.HI R23, RZ, R3, R0 ;  /* 0x00000003ff170219 */ /* 0x000fe40000011600 */
[----:B------:R-:W-:-:S04]  /*d3c0*/  ISETP.NE.U32.AND P0, PT, RZ, UR4, PT ;  /* 0x00000004ff007c0c */ /* 0x000fc8000bf05070 */
[----:B------:R-:W-:-:S13]  /*d3d0*/  ISETP.NE.AND.EX P0, PT, RZ, UR5, PT, P0 ;  /* 0x00000005ff007c0c */ /* 0x000fda000bf05300 */
[----:B------:R-:W0:Y:S01]  /*d3e0*/  @P0 LDC.64 R2, c[0x0][0xa28] ;  /* 0x00028a00ff020b82 */ /* 0x000e220000000a00 */
[----:B------:R-:W-:-:S04]  /*d3f0*/  UIADD3 UR4, UR39, 0x24400, URZ ;  /* 0x0002440027047890 */ /* 0x000fc8000fffe03f */
[----:B------:R-:W-:Y:S01]  /*d400*/  ULOP3.LUT UP0, URZ, UR4, 0x3ff, URZ, 0xc0, !UPT ;  /* 0x000003ff043f7892 */ /* 0x000fe2000f80c03f */
[----:B0-----:R-:W-:-:S05]  /*d410*/  @P0 IMAD.WIDE R2, R23, 0x4, R2 ;  /* 0x0000000417020825 */ /* 0x001fca00078e0202 */
[----:B------:R0:W5:Y:S01]  /*d420*/  @P0 LDG.E R31, desc[UR36][R2.64] ;  /* 0x00000024021f0981 */ /* 0x000162000c1e1900 */
[----:B------:R-:W-:-:S13]  /*d430*/  PLOP3.LUT P0, PT, PT, PT, UP0, 0x80, 0x0 ;  /* 0x000000000000781c */ /* 0x000fda0003f0f008 */
[----:B0-----:R-:W-:Y:S05]  /*d440*/  @!P0 BRA `(.L_x_41) ;  /* 0x0000000000408947 */ /* 0x001fea0003800000 */
[----:B------:R-:W-:Y:S01]  /*d450*/  MOV R2, 0x0 ;  /* 0x0000000000027802 */ /* 0x000fe20000000f00 */
[----:B------:R-:W-:Y:S01]  /*d460*/  ULDC.64 UR4, c[0x4][0xa8] ;  /* 0x01002a0000047ab9 */ /* 0x000fe20000000a00 */
[----:B------:R-:W-:Y:S01]  /*d470*/  ULDC.64 UR6, c[0x4][0xb0] ;  /* 0x01002c0000067ab9 */ /* 0x000fe20000000a00 */
[----:B------:R-:W-:Y:S01]  /*d480*/  IMAD.U32 R4, RZ, RZ, UR4 ;  /* 0x00000004ff047e24 */ /* 0x000fe2000f8e00ff */
[----:B------:R-:W-:Y:S01]  /*d490*/  MOV R5, UR5 ;  /* 0x0000000500057c02 */ /* 0x000fe20008000f00 */
[----:B------:R-:W-:Y:S01]  /*d4a0*/  ULDC.64 UR4, c[0x4][0x8] ;  /* 0x0100020000047ab9 */ /* 0x000fe20000000a00 */
[----:B------:R-:W0:Y:S01]  /*d4b0*/  LDC.64 R2, c[0x4][R2] ;  /* 0x0100000002027b82 */ /* 0x000e220000000a00 */
[----:B------:R-:W-:Y:S01]  /*d4c0*/  IMAD.U32 R6, RZ, RZ, UR6 ;  /* 0x00000006ff067e24 */ /* 0x000fe2000f8e00ff */
[----:B------:R-:W-:Y:S01]  /*d4d0*/  MOV R10, UR4 ;  /* 0x00000004000a7c02 */ /* 0x000fe20008000f00 */
[----:B------:R-:W-:Y:S01]  /*d4e0*/  IMAD.U32 R7, RZ, RZ, UR7 ;  /* 0x00000007ff077e24 */ /* 0x000fe2000f8e00ff */
[----:B------:R-:W-:Y:S01]  /*d4f0*/  MOV R12, 0x1 ;  /* 0x00000001000c7802 */ /* 0x000fe20000000f00 */
[----:B------:R-:W-:-:S02]  /*d500*/  IMAD.U32 R11, RZ, RZ, UR5 ;  /* 0x00000005ff0b7e24 */ /* 0x000fc4000f8e00ff */
[----:B------:R-:W-:Y:S02]  /*d510*/  IMAD.MOV.U32 R8, RZ, RZ, 0x70 ;  /* 0x00000070ff087424 */ /* 0x000fe400078e00ff */
[----:B------:R-:W-:-:S07]  /*d520*/  IMAD.MOV.U32 R13, RZ, RZ, RZ ;  /* 0x000000ffff0d7224 */ /* 0x000fce00078e00ff */
[----:B------:R-:W-:-:S07]  /*d530*/  LEPC R20, `(.L_x_41) ;  /* 0x000000001014794e */ /* 0x000fce0000000000 */
[----:B0----5:R-:W-:Y:S05]  /*d540*/  CALL.ABS.NOINC R2 ;  /* 0x0000000002007343 */ /* 0x021fea0003c00000 */
.L_x_41:
[----:B------:R-:W-:-:S04]  /*d550*/  UIADD3 UR4, UR39, 0x400, URZ ;  /* 0x0000040027047890 */ /* 0x000fc8000fffe03f */
[----:B------:R-:W-:-:S06]  /*d560*/  ULOP3.LUT UP0, URZ, UR4, 0x3ff, URZ, 0xc0, !UPT ;  /* 0x000003ff043f7892 */ /* 0x000fcc000f80c03f */
[----:B------:R-:W-:-:S13]  /*d570*/  PLOP3.LUT P0, PT, PT, PT, UP0, 0x80, 0x0 ;  /* 0x000000000000781c */ /* 0x000fda0003f0f008 */
[----:B------:R-:W-:Y:S05]  /*d580*/  @!P0 BRA `(.L_x_42) ;  /* 0x00000000007c8947 */ /* 0x000fea0003800000 */
[----:B------:R-:W-:Y:S01]  /*d590*/  MOV R17, 0x0 ;  /* 0x0000000000117802 */ /* 0x000fe20000000f00 */
[----:B------:R-:W-:Y:S01]  /*d5a0*/  ULDC.64 UR6, c[0x4][0xa8] ;  /* 0x01002a0000067ab9 */ /* 0x000fe20000000a00 */
[----:B------:R-:W-:Y:S01]  /*d5b0*/  ULDC.64 UR8, c[0x4][0xb0] ;  /* 0x01002c0000087ab9 */ /* 0x000fe20000000a00 */
[----:B------:R-:W-:Y:S01]  /*d5c0*/  ULDC.64 UR4, c[0x4][0x10] ;  /* 0x0100040000047ab9 */ /* 0x000fe20000000a00 */
[----:B------:R0:W1:Y:S01]  /*d5d0*/  LDC.64 R2, c[0x4][R17] ;  /* 0x0100000011027b82 */ /* 0x0000620000000a00 */
[----:B------:R-:W-:Y:S01]  /*d5e0*/  IMAD.U32 R4, RZ, RZ, UR6 ;  /* 0x00000006ff047e24 */ /* 0x000fe2000f8e00ff */
[----:B------:R-:W-:Y:S01]  /*d5f0*/  MOV R5, UR7 ;  /* 0x0000000700057c02 */ /* 0x000fe20008000f00 */
[----:B------:R-:W-:Y:S01]  /*d600*/  IMAD.U32 R6, RZ, RZ, UR8 ;  /* 0x00000008ff067e24 */ /* 0x000fe2000f8e00ff */
[----:B------:R-:W-:Y:S01]  /*d610*/  MOV R10, UR4 ;  /* 0x00000004000a7c02 */ /* 0x000fe20008000f00 */
[----:B------:R-:W-:Y:S01]  /*d620*/  IMAD.U32 R7, RZ, RZ, UR9 ;  /* 0x00000009ff077e24 */ /* 0x000fe2000f8e00ff */
[----:B------:R-:W-:Y:S01]  /*d630*/  MOV R12, 0x1 ;  /* 0x00000001000c7802 */ /* 0x000fe20000000f00 */
[----:B------:R-:W-:-:S02]  /*d640*/  IMAD.U32 R11, RZ, RZ, UR5 ;  /* 0x00000005ff0b7e24 */ /* 0x000fc4000f8e00ff */
[----:B------:R-:W-:Y:S02]  /*d650*/  IMAD.MOV.U32 R8, RZ, RZ, 0x70 ;  /* 0x00000070ff087424 */ /* 0x000fe400078e00ff */
[----:B0-----:R-:W-:-:S07]  /*d660*/  IMAD.MOV.U32 R13, RZ, RZ, RZ ;  /* 0x000000ffff0d7224 */ /* 0x001fce00078e00ff */
[----:B------:R-:W-:-:S07]  /*d670*/  LEPC R20, `(.L_x_43) ;  /* 0x000000001014794e */ /* 0x000fce0000000000 */
[----:B-1---5:R-:W-:Y:S05]  /*d680*/  CALL.ABS.NOINC R2 ;  /* 0x0000000002007343 */ /* 0x022fea0003c00000 */
.L_x_43:
[----:B------:R0:W1:Y:S01]  /*d690*/  LDC.64 R2, c[0x4][R17] ;  /* 0x0100000011027b82 */ /* 0x0000620000000a00 */
[----:B------:R-:W-:Y:S01]  /*d6a0*/  ULDC.64 UR4, c[0x4][0xa8] ;  /* 0x01002a0000047ab9 */ /* 0x000fe20000000a00 */
[----:B------:R-:W-:Y:S01]  /*d6b0*/  ULDC.64 UR6, c[0x4][0xb0] ;  /* 0x01002c0000067ab9 */ /* 0x000fe20000000a00 */
[----:B------:R-:W-:Y:S01]  /*d6c0*/  IMAD.U32 R4, RZ, RZ, UR4 ;  /* 0x00000004ff047e24 */ /* 0x000fe2000f8e00ff */
[----:B------:R-:W-:Y:S01]  /*d6d0*/  MOV R5, UR5 ;  /* 0x0000000500057c02 */ /* 0x000fe20008000f00 */
[----:B------:R-:W-:Y:S01]  /*d6e0*/  ULDC.64 UR4, c[0x4][0x18] ;  /* 0x0100060000047ab9 */ /* 0x000fe20000000a00 */
        /* <DEDUP_REMOVED lines=8> */
[----:B-1----:R-:W-:Y:S05]  /*d770*/  CALL.ABS.NOINC R2 ;  /* 0x0000000002007343 */ /* 0x002fea0003c00000 */
.L_x_42:
[----:B------:R-:W-:Y:S01]  /*d780*/  ULDC.64 UR4, c[0x0][0x9f8] ;  /* 0x00027e0000047ab9 */ /* 0x000fe20000000a00 */
[----:B------:R-:W-:Y:S01]  /*d790*/  IMAD.MOV.U32 R30, RZ, RZ, R23 ;  /* 0x000000ffff1e7224 */ /* 0x000fe200078e0017 */
[----:B------:R-:W-:Y:S01]  /*d7a0*/  ISETP.NE.U32.AND P0, PT, RZ, UR4, PT ;  /* 0x00000004ff007c0c */ /* 0x000fe2000bf05070 */
[----:B------:R-:W0:Y:S01]  /*d7b0*/  LDC R8, c[0x0][0x430] ;  /* 0x00010c00ff087b82 */ /* 0x000e220000000800 */
[----:B------:R-:W-:Y:S01]  /*d7c0*/  IADD3 R19, -R23, RZ, RZ ;  /* 0x000000ff17137210 */ /* 0x000fe20007ffe1ff */
[----:B------:R-:W-:Y:S01]  /*d7d0*/  ULDC UR4, c[0x0][0xc44] ;  /* 0x0003110000047ab9 */ /* 0x000fe20000000800 */
[----:B------:R-:W-:-:S13]  /*d7e0*/  ISETP.NE.AND.EX P0, PT, RZ, UR5, PT, P0 ;  /* 0x00000005ff007c0c */ /* 0x000fda000bf05300 */
[----:B------:R-:W1:Y:S02]  /*d7f0*/  @P0 LDC.64 R2, c[0x0][0x9f8] ;  /* 0x00027e00ff020b82 */ /* 0x000e640000000a00 */
[----:B-1----:R-:W-:-:S05]  /*d800*/  @P0 IMAD.WIDE R2, R23, 0x4, R2 ;  /* 0x0000000417020825 */ /* 0x002fca00078e0202 */
[----:B------:R1:W5:Y:S01]  /*d810*/  @P0 LDG.E R30, desc[UR36][R2.64] ;  /* 0x00000024021e0981 */ /* 0x000362000c1e1900 */
[----:B------:R-:W-:Y:S01]  /*d820*/  UMOV UR5, 0xffffffff ;  /* 0xffffffff00057882 */ /* 0x000fe20000000000 */
[----:B------:R-:W-:Y:S02]  /*d830*/  IMAD R19, R19, UR4, R24 ;  /* 0x0000000413137c24 */ /* 0x000fe4000f8e0218 */
[----:B0-----:R-:W-:Y:S05]  /*d840*/  BRA.DIV UR5, `(.L_x_44) ;  /* 0x0000003205547947 */ /* 0x001fea000b800000 */
.L_x_94:
[----:B------:R-:W2:Y:S01]  /*d850*/  LDL R0, [R1+0x8] ;  /* 0x0000080001007983 */ /* 0x000ea20000100800 */
[----:B------:R-:W-:Y:S02]  /*d860*/  ISETP.NE.AND P0, PT, R8, 0x1, PT ;  /* 0x000000010800780c */ /* 0x000fe40003f05270 */
[C---:B------:R-:W-:Y:S02]  /*d870*/  LOP3.LUT P1, RZ, R16.reuse, 0x400, RZ, 0xc0, !PT ;  /* 0x0000040010ff7812 */ /* 0x040fe4000782c0ff */
[----:B-----5:R-:W-:Y:S02]  /*d880*/  SHF.R.S32.HI R32, RZ, 0x1f, R30 ;  /* 0x0000001fff207819 */ /* 0x020fe4000001141e */
[----:B------:R-:W-:-:S07]  /*d890*/  LOP3.LUT R16, R16, 0xfffffdff, RZ, 0xc0, !PT ;  /* 0xfffffdff10107812 */ /* 0x000fce00078ec0ff */
[----:B-1----:R-:W0:Y:S01]  /*d8a0*/  @P0 LDC R3, c[0x0][0x434] ;  /* 0x00010d00ff030b82 */ /* 0x002e220000000800 */
[----:B------:R-:W-:-:S07]  /*d8b0*/  @P0 LOP3.LUT R16, R16, 0x200, RZ, 0xfc, !PT ;  /* 0x0000020010100812 */ /* 0x000fce00078efcff */
[----:B------:R-:W1:Y:S08]  /*d8c0*/  @P0 LDC R5, c[0x0][0x438] ;  /* 0x00010e00ff050b82 */ /* 0x000e700000000800 */
[----:B------:R-:W3:Y:S01]  /*d8d0*/  @P1 LDC.64 R6, c[0x0][0x428] ;  /* 0x00010a00ff061b82 */ /* 0x000ee20000000a00 */
[----:B------:R-:W-:Y:S02]  /*d8e0*/  LOP3.LUT R16, R16, 0xfffffeff, RZ, 0xc0, !PT ;  /* 0xfffffeff10107812 */ /* 0x000fe400078ec0ff */
[----:B------:R-:W-:Y:S01]  /*d8f0*/  SHF.R.S32.HI R29, RZ, 0x1f, R19 ;  /* 0x0000001fff1d7819 */ /* 0x000fe20000011413 */
[----:B--2---:R-:W-:-:S04]  /*d900*/  IMAD.IADD R0, R0, 0x1, R31 ;  /* 0x0000000100007824 */ /* 0x004fc800078e021f */
[----:B0-----:R-:W-:-:S04]  /*d910*/  @P0 IMAD.HI.U32 R2, R0, R3, RZ ;  /* 0x0000000300020227 */ /* 0x001fc800078e00ff */
[----:B------:R-:W-:Y:S01]  /*d920*/  IMAD.MOV.U32 R9, RZ, RZ, R0 ;  /* 0x000000ffff097224 */ /* 0x000fe200078e0000 */
[----:B-1----:R-:W-:Y:S01]  /*d930*/  @P0 SHF.R.U32.HI R9, RZ, R5, R2 ;  /* 0x00000005ff090219 */ /* 0x002fe20000011602 */
[----:B---3--:R-:W-:Y:S01]  /*d940*/  @P1 IMAD R2, R32, R6, RZ ;  /* 0x0000000620021224 */ /* 0x008fe200078e02ff */
[----:B------:R-:W0:Y:S02]  /*d950*/  @P1 LDC.64 R4, c[0x0][0x418] ;  /* 0x00010600ff041b82 */ /* 0x000e240000000a00 */
[----:B------:R-:W-:Y:S01]  /*d960*/  @P1 SHF.R.S32.HI R3, RZ, 0x1f, R9 ;  /* 0x0000001fff031819 */ /* 0x000fe20000011409 */
[----:B------:R-:W-:Y:S01]  /*d970*/  @P1 IMAD R7, R30, R7, R2 ;  /* 0x000000071e071224 */ /* 0x000fe200078e0202 */
[----:B------:R-:W-:-:S05]  /*d980*/  @P1 MOV R2, R9 ;  /* 0x0000000900021202 */ /* 0x000fca0000000f00 */
[----:B------:R-:W-:-:S04]  /*d990*/  @P1 IMAD.WIDE.U32 R2, R30, R6, R2 ;  /* 0x000000061e021225 */ /* 0x000fc800078e0002 */
[----:B------:R-:W-:Y:S02]  /*d9a0*/  @P1 IMAD.IADD R3, R3, 0x1, R7 ;  /* 0x0000000103031824 */ /* 0x000fe400078e0207 */
[----:B------:R-:W-:Y:S01]  /*d9b0*/  IMAD.MOV.U32 R6, RZ, RZ, RZ ;  /* 0x000000ffff067224 */ /* 0x000fe200078e00ff */
[----:B0-----:R-:W-:-:S04]  /*d9c0*/  @P1 LEA R4, P0, R2, R4, 0x2 ;  /* 0x0000000402041211 */ /* 0x001fc800078010ff */
[----:B------:R-:W-:Y:S02]  /*d9d0*/  @P1 LEA.HI.X R5, R2, R5, R3, 0x2, P0 ;  /* 0x0000000502051211 */ /* 0x000fe400000f1403 */
[----:B------:R-:W-:-:S03]  /*d9e0*/  IADD3 R3, -R9, RZ, RZ ;  /* 0x000000ff09037210 */ /* 0x000fc60007ffe1ff */
[----:B------:R0:W5:Y:S02]  /*d9f0*/  @P1 LDG.E R6, desc[UR36][R4.64] ;  /* 0x0000002404061981 */ /* 0x000164000c1e1900 */
[----:B0-----:R-:W-:Y:S02]  /*da00*/  IMAD R5, R8, R3, R0 ;  /* 0x0000000308057224 */ /* 0x001fe400078e0200 */
[----:B------:R-:W-:-:S05]  /*da10*/  IMAD.U32 R0, RZ, RZ, UR42 ;  /* 0x0000002aff007e24 */ /* 0x000fca000f8e00ff */
[----:B------:R-:W-:-:S13]  /*da20*/  ISETP.NE.AND P0, PT, R0, 0x3, PT ;  /* 0x000000030000780c */ /* 0x000fda0003f05270 */
[----:B------:R-:W-:Y:S01]  /*da30*/  @P0 LOP3.LUT R16, R16, 0x100, RZ, 0xfc, !PT ;  /* 0x0000010010100812 */ /* 0x000fe200078efcff */
[----:B------:R-:W-:Y:S06]  /*da40*/  @!P0 BRA `(.L_x_45) ;  /* 0x0000000000048947 */ /* 0x000fec0003800000 */
[----:B------:R-:W-:Y:S01]  /*da50*/  BPT.TRAP 0x1 ;  /* 0x000000040000795c */ /* 0x000fe20000300000 */
.L_x_45:
[----:B------:R-:W-:Y:S01]  /*da60*/  SHF.R.S32.HI R7, RZ, 0x1f, R5 ;  /* 0x0000001fff077819 */ /* 0x000fe20000011405 */
[----:B------:R-:W-:Y:S01]  /*da70*/  ULDC.64 UR4, c[0x0][0x328] ;  /* 0x0000ca0000047ab9 */ /* 0x000fe20000000a00 */
[----:B-----5:R-:W-:Y:S01]  /*da80*/  SHF.R.S32.HI R4, RZ, 0x1f, R6 ;  /* 0x0000001fff047819 */ /* 0x020fe20000011406 */
[----:B------:R-:W-:Y:S01]  /*da90*/  IMAD.WIDE.U32 R2, R5, UR4, RZ ;  /* 0x0000000405027c25 */ /* 0x000fe2000f8e00ff */
[----:B------:R-:W-:Y:S03]  /*daa0*/  BSSY B0, `(.L_x_46) ;  /* 0x0000015000007945 */ /* 0x000fe60003800000 */
[----:B------:R-:W-:-:S04]  /*dab0*/  IMAD R0, R7, UR4, RZ ;  /* 0x0000000407007c24 */ /* 0x000fc8000f8e02ff */
[----:B------:R-:W-:Y:S01]  /*dac0*/  IMAD R9, R5, UR5, R0 ;  /* 0x0000000505097c24 */ /* 0x000fe2000f8e0200 */
[----:B------:R-:W-:-:S03]  /*dad0*/  ULDC.64 UR4, c[0x0][0x338] ;  /* 0x0000ce0000047ab9 */ /* 0x000fc60000000a00 */
[----:B------:R-:W-:Y:S02]  /*dae0*/  IMAD.IADD R3, R3, 0x1, R9 ;  /* 0x0000000103037824 */ /* 0x000fe400078e0209 */
[----:B------:R-:W-:Y:S02]  /*daf0*/  IMAD R9, R4, UR4, RZ ;  /* 0x0000000404097c24 */ /* 0x000fe4000f8e02ff */
[----:B------:R-:W-:-:S04]  /*db00*/  IMAD.WIDE.U32 R2, R6, UR4, R2 ;  /* 0x0000000406027c25 */ /* 0x000fc8000f8e0002 */
[----:B------:R-:W-:Y:S01]  /*db10*/  IMAD R9, R6, UR5, R9 ;  /* 0x0000000506097c24 */ /* 0x000fe2000f8e0209 */
[----:B------:R-:W-:Y:S02]  /*db20*/  ULDC.64 UR4, c[0x0][0x330] ;  /* 0x0000cc0000047ab9 */ /* 0x000fe40000000a00 */
[----:B------:R-:W-:Y:S02]  /*db30*/  IMAD R0, R29, UR4, RZ ;  /* 0x000000041d007c24 */ /* 0x000fe4000f8e02ff */
[----:B------:R-:W-:Y:S02]  /*db40*/  IADD3 R3, R3, R9, RZ ;  /* 0x0000000903037210 */ /* 0x000fe40007ffe0ff */
[C---:B------:R-:W-:Y:S01]  /*db50*/  IMAD R9, R19.reuse, UR5, R0 ;  /* 0x0000000513097c24 */ /* 0x040fe2000f8e0200 */
[----:B------:R-:W-:Y:S01]  /*db60*/  LEA R0, R22, UR39, 0x3 ;  /* 0x0000002716007c11 */ /* 0x000fe2000f8e18ff */
[----:B------:R-:W-:Y:S01]  /*db70*/  IMAD.WIDE.U32 R2, R19, UR4, R2 ;  /* 0x0000000413027c25 */ /* 0x000fe2000f8e0002 */
[----:B------:R-:W-:-:S03]  /*db80*/  ULDC.64 UR4, c[0x0][0x318] ;  /* 0x0000c60000047ab9 */ /* 0x000fc60000000a00 */
[----:B------:R-:W-:Y:S01]  /*db90*/  IMAD.IADD R3, R3, 0x1, R9 ;  /* 0x0000000103037824 */ /* 0x000fe200078e0209 */
[----:B------:R-:W-:-:S04]  /*dba0*/  LEA R17, P0, R2, UR4, 0x1 ;  /* 0x0000000402117c11 */ /* 0x000fc8000f8008ff */
[----:B------:R-:W-:Y:S02]  /*dbb0*/  LEA.HI.X R18, R2, UR5, R3, 0x1, P0 ;  /* 0x0000000502127c11 */ /* 0x000fe400080f0c03 */
[----:B------:R-:W-:-:S06]  /*dbc0*/  SHF.L.U32 R3, R25, 0x1f, RZ ;  /* 0x0000001f19037819 */ /* 0x000fcc00000006ff */
[----:B------:R-:W0:Y:S02]  /*dbd0*/  SYNCS.PHASECHK.TRANS64.TRYWAIT P0, [R0+URZ+0x38840], R3 ;  /* 0x03884003000075a7 */ /* 0x000e24000800017f */
[----:B0-----:R-:W-:Y:S05]  /*dbe0*/  @!P0 BRA `(.L_x_47) ;  /* 0x0000002c00a08947 */ /* 0x001fea0003800000 */
.L_x_95:
[----:B------:R-:W-:Y:S05]  /*dbf0*/  BSYNC B0 ;  /* 0x0000000000007941 */ /* 0x000fea0003800000 */
.L_x_46:
[----:B------:R-:W-:Y:S02]  /*dc00*/  ULDC.64 UR4, c[0x0][0x300] ;  /* 0x0000c00000047ab9 */ /* 0x000fe40000000a00 */
[----:B------:R-:W-:-:S04]  /*dc10*/  IMAD R2, R7, UR4, RZ ;  /* 0x0000000407027c24 */ /* 0x000fc8000f8e02ff */
[C---:B------:R-:W-:Y:S02]  /*dc20*/  IMAD R7, R5.reuse, UR5, R2 ;  /* 0x0000000505077c24 */ /* 0x040fe4000f8e0202 */
[----:B0-----:R-:W-:Y:S01]  /*dc30*/  IMAD.WIDE.U32 R2, R5, UR4, RZ ;  /* 0x0000000405027c25 */ /* 0x001fe2000f8e00ff */
        /* <DEDUP_REMOVED lines=8> */
[C---:B------:R-:W-:Y:S02]  /*dcc0*/  IMAD R5, R19.reuse, UR5, R4 ;  /* 0x0000000513057c24 */ /* 0x040fe4000f8e0204 */
[----:B------:R-:W-:Y:S01]  /*dcd0*/  IMAD.WIDE.U32 R2, R19, UR4, R2 ;  /* 0x0000000413027c25 */ /* 0x000fe2000f8e0002 */
[----:B------:R-:W-:-:S03]  /*dce0*/  ULDC.64 UR4, c[0x0][0x2e8] ;  /* 0x0000ba0000047ab9 */ /* 0x000fc60000000a00 */
[----:B------:R-:W-:Y:S01]  /*dcf0*/  IMAD.IADD R3, R3, 0x1, R5 ;  /* 0x0000000103037824 */ /* 0x000fe200078e0205 */
[----:B------:R-:W-:Y:S01]  /*dd00*/  LEA R4, P0, R2, UR4, 0x1 ;  /* 0x0000000402047c11 */ /* 0x000fe2000f8008ff */
[----:B------:R-:W-:Y:S01]  /*dd10*/  UMOV UR4, 0xffffffff ;  /* 0xffffffff00047882 */ /* 0x000fe20000000000 */
[----:B------:R-:W-:Y:S02]  /*dd20*/  IMAD R5, R22, 0x5000, R26 ;  /* 0x0000500016057824 */ /* 0x000fe400078e021a */
[----:B------:R-:W-:Y:S01]  /*dd30*/  LEA.HI.X R6, R2, UR5, R3, 0x1, P0 ;  /* 0x0000000502067c11 */ /* 0x000fe200080f0c03 */
[----:B------:R-:W-:Y:S08]  /*dd40*/  BRA.DIV UR4, `(.L_x_48) ;  /* 0x0000002e045c7947 */ /* 0x000ff0000b800000 */
[----:B------:R-:W0:Y:S01]  /*dd50*/  SHFL.IDX PT, R14, R4, RZ, 0x181f ;  /* 0x00181fff040e7589 */ /* 0x000e2200000e0000 */
[----:B------:R-:W-:Y:S02]  /*dd60*/  ISETP.GE.AND P0, PT, R33, 0x1, PT ;  /* 0x000000012100780c */ /* 0x000fe40003f06270 */
[C---:B------:R-:W-:Y:S01]  /*dd70*/  LOP3.LUT P5, RZ, R16.reuse, 0x8, RZ, 0xc0, !PT ;  /* 0x0000000810ff7812 */ /* 0x040fe200078ac0ff */
[----:B------:R-:W1:Y:S01]  /*dd80*/  SHFL.IDX PT, R2, R6, RZ, 0x181f ;  /* 0x00181fff06027589 */ /* 0x000e6200000e0000 */
[C---:B------:R-:W-:Y:S02]  /*dd90*/  LOP3.LUT P4, RZ, R16.reuse, 0x4, RZ, 0xc0, !PT ;  /* 0x0000000410ff7812 */ /* 0x040fe4000788c0ff */
[C---:B------:R-:W-:Y:S01]  /*dda0*/  LOP3.LUT P3, RZ, R16.reuse, 0x2, RZ, 0xc0, !PT ;  /* 0x0000000210ff7812 */ /* 0x040fe2000786c0ff */
[----:B------:R-:W-:Y:S01]  /*ddb0*/  SHFL.IDX PT, R8, R6, 0x1, 0x181f ;  /* 0x00381f0006087f89 */ /* 0x000fe200000e0000 */
[----:B------:R-:W-:-:S05]  /*ddc0*/  LOP3.LUT P2, RZ, R16, 0x1, RZ, 0xc0, !PT ;  /* 0x0000000110ff7812 */ /* 0x000fca000784c0ff */
[----:B------:R-:W-:Y:S02]  /*ddd0*/  @P0 LEA R7, R5, UR39, 0x1 ;  /* 0x0000002705070c11 */ /* 0x000fe4000f8e08ff */
[----:B0-----:R-:W-:-:S05]  /*dde0*/  @P0 LEA R14, P1, R37, R14, 0x1 ;  /* 0x0000000e250e0211 */ /* 0x001fca00078208ff */
[----:B-1----:R-:W-:Y:S01]  /*ddf0*/  @P0 IMAD.X R3, RZ, RZ, R2, P1 ;  /* 0x000000ffff030224 */ /* 0x002fe200008e0602 */
[----:B------:R-:W-:Y:S02]  /*de00*/  @P0 MOV R2, R14 ;  /* 0x0000000e00020202 */ /* 0x000fe40000000f00 */
[----:B------:R-:W0:Y:S04]  /*de10*/  SHFL.IDX PT, R14, R4, 0x1, 0x181f ;  /* 0x00381f00040e7f89 */ /* 0x000e2800000e0000 */
[----:B------:R-:W-:Y:S04]  /*de20*/  @P0 LDGSTS.E.BYPASS.LTC128B.128 [R7+0x24400], desc[UR36][R2.64], !P5 ;  /* 0x2440000002070fae */ /* 0x000fe8000e901d64 */
[----:B------:R-:W-:Y:S04]  /*de30*/  @P0 LDGSTS.E.BYPASS.LTC128B.128 [R7+0x26c00], desc[UR36][R2.64+0x80], !P4 ;  /* 0x26c0008002070fae */ /* 0x000fe8000e101d64 */
[----:B------:R-:W-:Y:S04]  /*de40*/  @P0 LDGSTS.E.BYPASS.LTC128B.128 [R7+0x29400], desc[UR36][R2.64+0x100], !P3 ;  /* 0x2940010002070fae */ /* 0x000fe8000d901d64 */
[----:B------:R1:W-:Y:S01]  /*de50*/  @P0 LDGSTS.E.BYPASS.LTC128B.128 [R7+0x2bc00], desc[UR36][R2.64+0x180], !P2 ;  /* 0x2bc0018002070fae */ /* 0x0003e2000d101d64 */
[----:B------:R-:W-:-:S03]  /*de60*/  ISETP.GE.AND P0, PT, R33, 0x11, PT ;  /* 0x000000112100780c */ /* 0x000fc60003f06270 */
[----:B-1----:R-:W-:Y:S10]  /*de70*/  SHFL.IDX PT, R7, R6, 0x2, 0x181f ;  /* 0x00581f0006077f89 */ /* 0x002ff400000e0000 */
[----:B0-----:R-:W-:-:S02]  /*de80*/  @P0 LEA R14, P1, R37, R14, 0x1 ;  /* 0x0000000e250e0211 */ /* 0x001fc400078208ff */
[----:B------:R-:W-:-:S03]  /*de90*/  @P0 LEA R21, R5, UR39, 0x1 ;  /* 0x0000002705150c11 */ /* 0x000fc6000f8e08ff */
[----:B------:R-:W-:Y:S02]  /*dea0*/  @P0 IMAD.X R9, RZ, RZ, R8, P1 ;  /* 0x000000ffff090224 */ /* 0x000fe400008e0608 */
[----:B------:R-:W-:Y:S02]  /*deb0*/  @P0 IMAD.MOV.U32 R2, RZ, RZ, R14 ;  /* 0x000000ffff020224 */ /* 0x000fe400078e000e */
[----:B------:R-:W0:Y:S01]  /*dec0*/  SHFL.IDX PT, R14, R4, 0x2, 0x181f ;  /* 0x00581f00040e7f89 */ /* 0x000e2200000e0000 */
[----:B------:R-:W-:-:S05]  /*ded0*/  @P0 MOV R3, R9 ;  /* 0x0000000900030202 */ /* 0x000fca0000000f00 */
[----:B------:R-:W-:Y:S04]  /*dee0*/  @P0 LDGSTS.E.BYPASS.LTC128B.128 [R21+0x24c00], desc[UR36][R2.64], !P5 ;  /* 0x24c0000002150fae */ /* 0x000fe8000e901d64 */
[----:B------:R-:W-:Y:S04]  /*def0*/  @P0 LDGSTS.E.BYPASS.LTC128B.128 [R21+0x27400], desc[UR36][R2.64+0x80], !P4 ;  /* 0x2740008002150fae */ /* 0x000fe8000e101d64 */
[----:B------:R-:W-:Y:S04]  /*df00*/  @P0 LDGSTS.E.BYPASS.LTC128B.128 [R21+0x29c00], desc[UR36][R2.64+0x100], !P3 ;  /* 0x29c0010002150fae */ /* 0x000fe8000d901d64 */
[----:B------:R1:W-:Y:S01]  /*df10*/  @P0 LDGSTS.E.BYPASS.LTC128B.128 [R21+0x2c400], desc[UR36][R2.64+0x180], !P2 ;  /* 0x2c40018002150fae */ /* 0x0003e2000d101d64 */
[----:B------:R-:W-:-:S13]  /*df20*/  ISETP.GE.AND P0, PT, R33, 0x21, PT ;  /* 0x000000212100780c */ /* 0x000fda0003f06270 */
[----:B0-----:R-:W-:Y:S02]  /*df30*/  @P0 LEA R14, P1, R37, R14, 0x1 ;  /* 0x0000000e250e0211 */ /* 0x001fe400078208ff */
[----:B------:R-:W-:-:S03]  /*df40*/  @P0 LEA R9, R5, UR39, 0x1 ;  /* 0x0000002705090c11 */ /* 0x000fc6000f8e08ff */
[----:B------:R-:W-:Y:S02]  /*df50*/  @P0 IMAD.X R7, RZ, RZ, R7, P1 ;  /* 0x000000ffff070224 */ /* 0x000fe400008e0607 */
[----:B-1----:R-:W-:Y:S02]  /*df60*/  @P0 IMAD.MOV.U32 R2, RZ, RZ, R14 ;  /* 0x000000ffff020224 */ /* 0x002fe400078e000e */
[----:B------:R-:W0:Y:S01]  /*df70*/  SHFL.IDX PT, R14, R4, 0x3, 0x181f ;  /* 0x00781f00040e7f89 */ /* 0x000e2200000e0000 */
[----:B------:R-:W-:-:S03]  /*df80*/  @P0 MOV R3, R7 ;  /* 0x0000000700030202 */ /* 0x000fc60000000f00 */
[----:B------:R-:W1:Y:S04]  /*df90*/  SHFL.IDX PT, R7, R6, 0x3, 0x181f ;  /* 0x00781f0006077f89 */ /* 0x000e6800000e0000 */
[----:B------:R-:W-:Y:S04]  /*dfa0*/  @P0 LDGSTS.E.BYPASS.LTC128B.128 [R9+0x25400], desc[UR36][R2.64], !P5 ;  /* 0x2540000002090fae */ /* 0x000fe8000e901d64 */
[----:B------:R-:W-:Y:S04]  /*dfb0*/  @P0 LDGSTS.E.BYPASS.LTC128B.128 [R9+0x27c00], desc[UR36][R2.64+0x80], !P4 ;  /* 0x27c0008002090fae */ /* 0x000fe8000e101d64 */
[----:B------:R-:W-:Y:S04]  /*dfc0*/  @P0 LDGSTS.E.BYPASS.LTC128B.128 [R9+0x2a400], desc[UR36][R2.64+0x100], !P3 ;  /* 0x2a40010002090fae */ /* 0x000fe8000d901d64 */
[----:B------:R2:W-:Y:S01]  /*dfd0*/  @P0 LDGSTS.E.BYPASS.LTC128B.128 [R9+0x2cc00], desc[UR36][R2.64+0x180], !P2 ;  /* 0x2cc0018002090fae */ /* 0x0005e2000d101d64 */
[----:B------:R-:W-:-:S13]  /*dfe0*/  ISETP.GE.AND P0, PT, R33, 0x31, PT ;  /* 0x000000312100780c */ /* 0x000fda0003f06270 */
[----:B0-----:R-:W-:Y:S02]  /*dff0*/  @P0 LEA R14, P1, R37, R14, 0x1 ;  /* 0x0000000e250e0211 */ /* 0x001fe400078208ff */
[----:B------:R-:W-:-:S03]  /*e000*/  @P0 LEA R21, R5, UR39, 0x1 ;  /* 0x0000002705150c11 */ /* 0x000fc6000f8e08ff */
[----:B-1----:R-:W-:Y:S02]  /*e010*/  @P0 IMAD.X R7, RZ, RZ, R7, P1 ;  /* 0x000000ffff070224 */ /* 0x002fe400008e0607 */
[----:B--2---:R-:W-:Y:S02]  /*e020*/  @P0 IMAD.MOV.U32 R2, RZ, RZ, R14 ;  /* 0x000000ffff020224 */ /* 0x004fe400078e000e */
[----:B------:R0:W1:Y:S01]  /*e030*/  SHFL.IDX PT, R14, R4, 0x4, 0x181f ;  /* 0x00981f00040e7f89 */ /* 0x00006200000e0000 */
[----:B------:R-:W-:-:S03]  /*e040*/  @P0 MOV R3, R7 ;  /* 0x0000000700030202 */ /* 0x000fc60000000f00 */
[----:B------:R0:W2:Y:S04]  /*e050*/  SHFL.IDX PT, R7, R6, 0x4, 0x181f ;  /* 0x00981f0006077f89 */ /* 0x0000a800000e0000 */
[----:B------:R0:W-:Y:S04]  /*e060*/  @P0 LDGSTS.E.BYPASS.LTC128B.128 [R21+0x25c00], desc[UR36][R2.64], !P5 ;  /* 0x25c0000002150fae */ /* 0x0001e8000e901d64 */
[----:B------:R0:W-:Y:S04]  /*e070*/  @P0 LDGSTS.E.BYPASS.LTC128B.128 [R21+0x28400], desc[UR36][R2.64+0x80], !P4 ;  /* 0x2840008002150fae */ /* 0x0001e8000e101d64 */
[----:B------:R0:W-:Y:S04]  /*e080*/  @P0 LDGSTS.E.BYPASS.LTC128B.128 [R21+0x2ac00], desc[UR36][R2.64+0x100], !P3 ;  /* 0x2ac0010002150fae */ /* 0x0001e8000d901d64 */
[----:B------:R0:W-:Y:S02]  /*e090*/  @P0 LDGSTS.E.BYPASS.LTC128B.128 [R21+0x2d400], desc[UR36][R2.64+0x180], !P2 ;  /* 0x2d40018002150fae */ /* 0x0001e4000d101d64 */
.L_x_107:
[----:B------:R-:W-:Y:S01]  /*e0a0*/  ISETP.GE.AND P0, PT, R33, 0x41, PT ;  /* 0x000000412100780c */ /* 0x000fe20003f06270 */
[----:B------:R-:W-:-:S12]  /*e0b0*/  BSSY B0, `(.L_x_49) ;  /* 0x0000010000007945 */ /* 0x000fd80003800000 */
[----:B------:R-:W-:Y:S05]  /*e0c0*/  @!P0 BRA `(.L_x_50) ;  /* 0x0000000000388947 */ /* 0x000fea0003800000 */
[C---:B------:R-:W-:Y:S02]  /*e0d0*/  LOP3.LUT P4, RZ, R16.reuse, 0x8, RZ, 0xc0, !PT ;  /* 0x0000000810ff7812 */ /* 0x040fe4000788c0ff */
[C---:B------:R-:W-:Y:S02]  /*e0e0*/  LOP3.LUT P3, RZ, R16.reuse, 0x4, RZ, 0xc0, !PT ;  /* 0x0000000410ff7812 */ /* 0x040fe4000786c0ff */
[C---:B------:R-:W-:Y:S02]  /*e0f0*/  LOP3.LUT P2, RZ, R16.reuse, 0x2, RZ, 0xc0, !PT ;  /* 0x0000000210ff7812 */ /* 0x040fe4000784c0ff */
[----:B------:R-:W-:Y:S02]  /*e100*/  LOP3.LUT P1, RZ, R16, 0x1, RZ, 0xc0, !PT ;  /* 0x0000000110ff7812 */ /* 0x000fe4000782c0ff */
[----:B01----:R-:W-:Y:S02]  /*e110*/  LEA R2, P0, R37, R14, 0x1 ;  /* 0x0000000e25027211 */ /* 0x003fe400078008ff */
[----:B------:R-:W-:-:S03]  /*e120*/  LEA R5, R5, UR39, 0x1 ;  /* 0x0000002705057c11 */ /* 0x000fc6000f8e08ff */
[----:B--2---:R-:W-:-:S05]  /*e130*/  IMAD.X R3, RZ, RZ, R7, P0 ;  /* 0x000000ffff037224 */ /* 0x004fca00000e0607 */
[----:B------:R-:W-:Y:S01]  /*e140*/  @!PT LDS RZ, [RZ] ;  /* 0x00000000fffff984 */ /* 0x000fe20000000800 */
[----:B------:R-:W-:Y:S01]  /*e150*/  @!PT LDS RZ, [RZ] ;  /* 0x00000000fffff984 */ /* 0x000fe20000000800 */
[----:B------:R-:W-:Y:S01]  /*e160*/  @!PT LDS RZ, [RZ] ;  /* 0x00000000fffff984 */ /* 0x000fe20000000800 */
[----:B------:R3:W-:Y:S04]  /*e170*/  LDGSTS.E.BYPASS.LTC128B.128 [R5+0x26400], desc[UR36][R2.64], !P4 ;  /* 0x2640000002057fae */ /* 0x0007e8000e101d64 */
[----:B------:R3:W-:Y:S04]  /*e180*/  LDGSTS.E.BYPASS.LTC128B.128 [R5+0x28c00], desc[UR36][R2.64+0x80], !P3 ;  /* 0x28c0008002057fae */ /* 0x0007e8000d901d64 */
[----:B------:R3:W-:Y:S04]  /*e190*/  LDGSTS.E.BYPASS.LTC128B.128 [R5+0x2b400], desc[UR36][R2.64+0x100], !P2 ;  /* 0x2b40010002057fae */ /* 0x0007e8000d101d64 */
[----:B------:R3:W-:Y:S02]  /*e1a0*/  LDGSTS.E.BYPASS.LTC128B.128 [R5+0x2dc00], desc[UR36][R2.64+0x180], !P1 ;  /* 0x2dc0018002057fae */ /* 0x0007e4000c901d64 */
.L_x_50:
[----:B------:R-:W-:Y:S05]  /*e1b0*/  BSYNC B0 ;  /* 0x0000000000007941 */ /* 0x000fea0003800000 */
.L_x_49:
[----:B------:R-:W-:Y:S01]  /*e1c0*/  NOP ;  /* 0x0000000000007918 */ /* 0x000fe20000000000 */
[----:B------:R-:W-:-:S13]  /*e1d0*/  PLOP3.LUT P0, PT, PT, PT, PT, 0x80, 0x0 ;  /* 0x000000000000781c */ /* 0x000fda0003f0f070 */
.L_x_51:
[----:B------:R-:W-:Y:S02]  /*e1e0*/  PLOP3.LUT P1, PT, P1, P0, PT, 0xa2, 0x0 ;  /* 0x000000000000781c */ /* 0x000fe40000f21472 */
[----:B------:R-:W-:-:S08]  /*e1f0*/  @P0 R2UR P1, UR4, R0 ;  /* 0x00000000000402ca */ /* 0x000fd00000020000 */
[----:B------:R-:W-:-:S05]  /*e200*/  @P0 PLOP3.LUT P0, PT, P1, PT, PT, 0x80, 0x0 ;  /* 0x000000000000081c */ /* 0x000fca0000f0f070 */
[----:B------:R-:W-:Y:S01]  /*e210*/  @!P1 SYNCS.ARRIVE.TRANS64.RED.A0T1 RZ, [UR4+0x38830], RZ ;  /* 0x038830ffffff99a7 */ /* 0x000fe20008200404 */
[----:B------:R-:W-:Y:S07]  /*e220*/  @!P1 ARRIVES.LDGSTSBAR.64.TRANSCNT [UR4+0x38830] ;  /* 0x03883000ff0099b0 */ /* 0x000fee0008000a84 */
[----:B------:R-:W-:Y:S05]  /*e230*/  @P0 BRA.U.ANY `(.L_x_51) ;  /* 0xfffffffd00e80947 */ /* 0x000fea000393ffff */
[----:B------:R-:W-:Y:S01]  /*e240*/  NOP ;  /* 0x0000000000007918 */ /* 0x000fe20000000000 */
[----:B------:R-:W-:-:S13]  /*e250*/  LOP3.LUT P2, RZ, R16, 0x100, RZ, 0xc0, !PT ;  /* 0x0000010010ff7812 */ /* 0x000fda000784c0ff */
[----:B------:R-:W-:Y:S05]  /*e260*/  @!P2 BRA `(.L_x_52) ;  /* 0x000000000004a947 */ /* 0x000fea0003800000 */
[----:B------:R-:W-:Y:S01]  /*e270*/  BPT.TRAP 0x1 ;  /* 0x000000040000795c */ /* 0x000fe20000300000 */
.L_x_52:
[----:B------:R4:W-:Y:S02]  /*e280*/  SYNCS.ARRIVE.TRANS64.A1T0 RZ, [R0+URZ+0x38830], RZ ;  /* 0x038830ff00ff79a7 */ /* 0x0009e4000810003f */
[----:B------:R-:W-:Y:S05]  /*e290*/  WARPSYNC.ALL ;  /* 0x0000000000007948 */ /* 0x000fea0003800000 */
[----:B------:R-:W-:-:S04]  /*e2a0*/  UIADD3 UR4, UR39, 0x14400, URZ ;  /* 0x0001440027047890 */ /* 0x000fc8000fffe03f */
[----:B------:R-:W-:Y:S01]  /*e2b0*/  ULOP3.LUT UP0, URZ, UR4, 0x3ff, URZ, 0xc0, !UPT ;  /* 0x000003ff043f7892 */ /* 0x000fe2000f80c03f */
[----:B------:R-:W-:Y:S05]  /*e2c0*/  BAR.SYNC.DEFER_BLOCKING 0x8, 0x180 ;  /* 0x0206000000007b1d */ /* 0x000fea0000010000 */
[----:B------:R-:W-:-:S13]  /*e2d0*/  PLOP3.LUT P0, PT, PT, PT, UP0, 0x80, 0x0 ;  /* 0x000000000000781c */ /* 0x000fda0003f0f008 */
[----:B------:R-:W-:Y:S05]  /*e2e0*/  @!P0 BRA `(.L_x_53) ;  /* 0x0000000000408947 */ /* 0x000fea0003800000 */
[----:B0--3--:R-:W-:Y:S01]  /*e2f0*/  MOV R2, 0x0 ;  /* 0x0000000000027802 */ /* 0x009fe20000000f00 */
[----:B------:R-:W-:Y:S01]  /*e300*/  ULDC.64 UR6, c[0x4][0xa8] ;  /* 0x01002a0000067ab9 */ /* 0x000fe20000000a00 */
[----:B------:R-:W-:Y:S01]  /*e310*/  ULDC.64 UR8, c[0x4][0xb0] ;  /* 0x01002c0000087ab9 */ /* 0x000fe20000000a00 */
[----:B------:R-:W-:Y:S01]  /*e320*/  ULDC.64 UR4, c[0x4][0x20] ;  /* 0x0100080000047ab9 */ /* 0x000fe20000000a00 */
[----:B------:R-:W-:Y:S01]  /*e330*/  IMAD.U32 R4, RZ, RZ, UR6 ;  /* 0x00000006ff047e24 */ /* 0x000fe2000f8e00ff */
[----:B------:R-:W-:Y:S01]  /*e340*/  MOV R5, UR7 ;  /* 0x0000000700057c02 */ /* 0x000fe20008000f00 */
[----:B------:R-:W0:Y:S01]  /*e350*/  LDC.64 R2, c[0x4][R2] ;  /* 0x0100000002027b82 */ /* 0x000e220000000a00 */
[----:B------:R-:W-:Y:S01]  /*e360*/  IMAD.U32 R6, RZ, RZ, UR8 ;  /* 0x00000008ff067e24 */ /* 0x000fe2000f8e00ff */
[----:B------:R-:W-:Y:S01]  /*e370*/  MOV R10, UR4 ;  /* 0x00000004000a7c02 */ /* 0x000fe20008000f00 */
[----:B--2---:R-:W-:Y:S01]  /*e380*/  IMAD.U32 R7, RZ, RZ, UR9 ;  /* 0x00000009ff077e24 */ /* 0x004fe2000f8e00ff */
[----:B------:R-:W-:Y:S01]  /*e390*/  MOV R12, 0x1 ;  /* 0x00000001000c7802 */ /* 0x000fe20000000f00 */
[----:B------:R-:W-:-:S02]  /*e3a0*/  IMAD.U32 R11, RZ, RZ, UR5 ;  /* 0x00000005ff0b7e24 */ /* 0x000fc4000f8e00ff */
[----:B------:R-:W-:Y:S02]  /*e3b0*/  IMAD.MOV.U32 R8, RZ, RZ, 0x70 ;  /* 0x00000070ff087424 */ /* 0x000fe400078e00ff */
[----:B------:R-:W-:-:S07]  /*e3c0*/  IMAD.MOV.U32 R13, RZ, RZ, RZ ;  /* 0x000000ffff0d7224 */ /* 0x000fce00078e00ff */
[----:B------:R-:W-:-:S07]  /*e3d0*/  LEPC R20, `(.L_x_53) ;  /* 0x000000001014794e */ /* 0x000fce0000000000 */
[----:B01--4-:R-:W-:Y:S05]  /*e3e0*/  CALL.ABS.NOINC R2 ;  /* 0x0000000002007343 */ /* 0x013fea0003c00000 */
.L_x_53:
[----:B------:R1:W5:Y:S01]  /*e3f0*/  LDL R20, [R1+0x4] ;  /* 0x0000040001147983 */ /* 0x0003620000100800 */
[----:B----4-:R-:W4:Y:S01]  /*e400*/  LDC R0, c[0x0][0x448] ;  /* 0x00011200ff007b82 */ /* 0x010f220000000800 */
[----:B0--3--:R-:W-:Y:S01]  /*e410*/  IMAD.MOV R3, RZ, RZ, -R24 ;  /* 0x000000ffff037224 */ /* 0x009fe200078e0a18 */
[----:B------:R-:W-:Y:S01]  /*e420*/  ULDC UR4, c[0x0][0xc38] ;  /* 0x00030e0000047ab9 */ /* 0x000fe20000000800 */
[----:B------:R-:W-:Y:S02]  /*e430*/  SHF.R.S32.HI R6, RZ, 0x1f, R23 ;  /* 0x0000001fff067819 */ /* 0x000fe40000011417 */
[----:B------:R-:W-:Y:S01]  /*e440*/  IMAD R4, R3, UR4, R36 ;  /* 0x0000000403047c24 */ /* 0x000fe2000f8e0224 */
[----:B------:R-:W-:Y:S01]  /*e450*/  ULDC.64 UR4, c[0x0][0x2d8] ;  /* 0x0000b60000047ab9 */ /* 0x000fe20000000a00 */
[C---:B------:R-:W-:Y:S02]  /*e460*/  LOP3.LUT P2, RZ, R16.reuse, 0x4000, RZ, 0xc0, !PT ;  /* 0x0000400010ff7812 */ /* 0x040fe4000784c0ff */
[----:B------:R-:W-:-:S02]  /*e470*/  LOP3.LUT P3, RZ, R16, 0x2000, RZ, 0xc0, !PT ;  /* 0x0000200010ff7812 */ /* 0x000fc4000786c0ff */
[----:B------:R-:W-:Y:S02]  /*e480*/  SHF.L.U32 R4, R4, 0x7, RZ ;  /* 0x0000000704047819 */ /* 0x000fe400000006ff */
[C---:B------:R-:W-:Y:S02]  /*e490*/  LOP3.LUT P4, RZ, R16.reuse, 0x1000, RZ, 0xc0, !PT ;  /* 0x0000100010ff7812 */ /* 0x040fe4000788c0ff */
[----:B--2---:R-:W-:Y:S02]  /*e4a0*/  LOP3.LUT R7, R27, R4, RZ, 0xfc, !PT ;  /* 0x000000041b077212 */ /* 0x004fe400078efcff */
[----:B------:R-:W-:-:S03]  /*e4b0*/  LOP3.LUT P5, RZ, R16, 0x800, RZ, 0xc0, !PT ;  /* 0x0000080010ff7812 */ /* 0x000fc600078ac0ff */
[----:B------:R-:W-:Y:S01]  /*e4c0*/  IMAD.MOV.U32 R5, RZ, RZ, R7 ;  /* 0x000000ffff057224 */ /* 0x000fe200078e0007 */
[----:B----4-:R-:W-:-:S13]  /*e4d0*/  ISETP.NE.AND P0, PT, R0, 0x1, PT ;  /* 0x000000010000780c */ /* 0x010fda0003f05270 */
[----:B------:R-:W0:Y:S08]  /*e4e0*/  @P0 LDC R2, c[0x0][0x44c] ;  /* 0x00011300ff020b82 */ /* 0x000e300000000800 */
[----:B------:R-:W2:Y:S01]  /*e4f0*/  @P0 LDC R9, c[0x0][0x450] ;  /* 0x00011400ff090b82 */ /* 0x000ea20000000800 */
[----:B0-----:R-:W-:-:S05]  /*e500*/  @P0 IMAD.HI.U32 R2, R7, R2, RZ ;  /* 0x0000000207020227 */ /* 0x001fca00078e00ff */
[----:B--2---:R-:W-:Y:S01]  /*e510*/  @P0 SHF.R.U32.HI R5, RZ, R9, R2 ;  /* 0x00000009ff050219 */ /* 0x004fe20000011602 */
[----:B------:R-:W-:-:S04]  /*e520*/  IMAD R2, R29, UR4, RZ ;  /* 0x000000041d027c24 */ /* 0x000fc8000f8e02ff */
[C---:B------:R-:W-:Y:S02]  /*e530*/  IMAD R9, R19.reuse, UR5, R2 ;  /* 0x0000000513097c24 */ /* 0x040fe4000f8e0202 */
[----:B------:R-:W-:Y:S01]  /*e540*/  IMAD.WIDE.U32 R2, R19, UR4, RZ ;  /* 0x0000000413027c25 */ /* 0x000fe2000f8e00ff */
[----:B------:R-:W-:-:S03]  /*e550*/  ULDC.64 UR4, c[0x0][0x2e0] ;  /* 0x0000b80000047ab9 */ /* 0x000fc60000000a00 */
[----:B------:R-:W-:Y:S02]  /*e560*/  IMAD R6, R6, UR4, RZ ;  /* 0x0000000406067c24 */ /* 0x000fe4000f8e02ff */
[----:B------:R-:W-:Y:S02]  /*e570*/  IMAD.IADD R3, R3, 0x1, R9 ;  /* 0x0000000103037824 */ /* 0x000fe400078e0209 */
[----:B------:R-:W-:Y:S01]  /*e580*/  IMAD R9, R23, UR5, R6 ;  /* 0x0000000517097c24 */ /* 0x000fe2000f8e0206 */
[----:B------:R-:W-:Y:S01]  /*e590*/  IADD3 R6, -R5, RZ, RZ ;  /* 0x000000ff05067210 */ /* 0x000fe20007ffe1ff */
[----:B------:R-:W-:Y:S01]  /*e5a0*/  IMAD.WIDE.U32 R2, R23, UR4, R2 ;  /* 0x0000000417027c25 */ /* 0x000fe2000f8e0002 */
[----:B------:R-:W-:-:S03]  /*e5b0*/  ULDC.64 UR4, c[0x0][0x2d0] ;  /* 0x0000b40000047ab9 */ /* 0x000fc60000000a00 */
[----:B------:R-:W-:Y:S01]  /*e5c0*/  IMAD R7, R0, R6, R7 ;  /* 0x0000000600077224 */ /* 0x000fe200078e0207 */
[----:B------:R-:W-:Y:S01]  /*e5d0*/  SHF.R.S32.HI R0, RZ, 0x1f, R5 ;  /* 0x0000001fff007819 */ /* 0x000fe20000011405 */
[----:B------:R-:W-:-:S04]  /*e5e0*/  IMAD.IADD R3, R3, 0x1, R9 ;  /* 0x0000000103037824 */ /* 0x000fc800078e0209 */
[----:B------:R-:W-:Y:S02]  /*e5f0*/  IMAD R0, R0, UR4, RZ ;  /* 0x0000000400007c24 */ /* 0x000fe4000f8e02ff */
[----:B------:R-:W-:-:S04]  /*e600*/  IMAD.WIDE.U32 R2, R5, UR4, R2 ;  /* 0x0000000405027c25 */ /* 0x000fc8000f8e0002 */
[----:B------:R-:W-:Y:S01]  /*e610*/  IMAD R5, R5, UR5, R0 ;  /* 0x0000000505057c24 */ /* 0x000fe2000f8e0200 */
[----:B------:R-:W-:Y:S01]  /*e620*/  SHF.R.S32.HI R0, RZ, 0x1f, R7 ;  /* 0x0000001fff007819 */ /* 0x000fe20000011407 */
[----:B------:R-:W-:Y:S02]  /*e630*/  ULDC.64 UR4, c[0x0][0x2c8] ;  /* 0x0000b20000047ab9 */ /* 0x000fe40000000a00 */
[----:B------:R-:W-:Y:S02]  /*e640*/  IMAD.IADD R3, R3, 0x1, R5 ;  /* 0x0000000103037824 */ /* 0x000fe400078e0205 */
[----:B------:R-:W-:Y:S02]  /*e650*/  IMAD R0, R0, UR4, RZ ;  /* 0x0000000400007c24 */ /* 0x000fe4000f8e02ff */
[----:B------:R-:W-:-:S04]  /*e660*/  IMAD.WIDE.U32 R2, R7, UR4, R2 ;  /* 0x0000000407027c25 */ /* 0x000fc8000f8e0002 */
[----:B------:R-:W-:Y:S01]  /*e670*/  IMAD R5, R7, UR5, R0 ;  /* 0x0000000507057c24 */ /* 0x000fe2000f8e0200 */
[----:B------:R-:W-:Y:S02]  /*e680*/  ULDC.64 UR4, c[0x0][0x280] ;  /* 0x0000a00000047ab9 */ /* 0x000fe40000000a00 */
[----:B------:R-:W-:Y:S01]  /*e690*/  LEA R0, P0, R2, UR4, 0x1 ;  /* 0x0000000402007c11 */ /* 0x000fe2000f8008ff */
[----:B------:R-:W-:Y:S01]  /*e6a0*/  UMOV UR4, 0xffffffff ;  /* 0xffffffff00047882 */ /* 0x000fe20000000000 */
[----:B------:R-:W-:-:S04]  /*e6b0*/  IADD3 R5, R3, R5, RZ ;  /* 0x0000000503057210 */ /* 0x000fc80007ffe0ff */
[----:B------:R-:W-:Y:S01]  /*e6c0*/  LEA.HI.X R5, R2, UR5, R5, 0x1, P0 ;  /* 0x0000000502057c11 */ /* 0x000fe200080f0c05 */
[----:B-1----:R-:W-:Y:S06]  /*e6d0*/  BRA.DIV UR4, `(.L_x_54) ;  /* 0x0000002a04bc7947 */ /* 0x002fec000b800000 */
[----:B------:R-:W0:Y:S01]  /*e6e0*/  SHFL.IDX PT, R14, R0, RZ, 0x181f ;  /* 0x00181fff000e7589 */ /* 0x000e2200000e0000 */
[----:B------:R-:W-:-:S03]  /*e6f0*/  IMAD.IADD R4, R34, 0x1, R4 ;  /* 0x0000000122047824 */ /* 0x000fc600078e0204 */
[----:B------:R-:W1:Y:S01]  /*e700*/  SHFL.IDX PT, R2, R5, RZ, 0x181f ;  /* 0x00181fff05027589 */ /* 0x000e6200000e0000 */
[C---:B------:R-:W-:Y:S01]  /*e710*/  VIADD R7, R4.reuse, 0x10 ;  /* 0x0000001004077836 */ /* 0x040fe20000000000 */
[----:B------:R-:W-:Y:S02]  /*e720*/  ISETP.GE.AND P0, PT, R4, UR40, PT ;  /* 0x0000002804007c0c */ /* 0x000fe4000bf06270 */
[----:B------:R-:W-:Y:S11]  /*e730*/  SHFL.IDX PT, R6, R5, 0x1, 0x181f ;  /* 0x00381f0005067f89 */ /* 0x000ff600000e0000 */
[----:B0-----:R-:W-:-:S05]  /*e740*/  @!P0 LEA R14, P1, R37, R14, 0x1 ;  /* 0x0000000e250e8211 */ /* 0x001fca00078208ff */
[----:B-1----:R-:W-:Y:S01]  /*e750*/  @!P0 IMAD.X R3, RZ, RZ, R2, P1 ;  /* 0x000000ffff038224 */ /* 0x002fe200008e0602 */
[----:B------:R-:W-:Y:S02]  /*e760*/  @!P0 MOV R2, R14 ;  /* 0x0000000e00028202 */ /* 0x000fe40000000f00 */
[----:B------:R-:W0:Y:S04]  /*e770*/  SHFL.IDX PT, R14, R0, 0x1, 0x181f ;  /* 0x00381f00000e7f89 */ /* 0x000e2800000e0000 */
[----:B-----5:R-:W-:Y:S04]  /*e780*/  @!P0 LDGSTS.E.BYPASS.LTC128B.128 [R20+0x14400], desc[UR36][R2.64], !P2 ;  /* 0x1440000002148fae */ /* 0x020fe8000d101d64 */
[----:B------:R-:W-:Y:S04]  /*e790*/  @!P0 LDGSTS.E.BYPASS.LTC128B.128 [R20+0x18400], desc[UR36][R2.64+0x80], !P3 ;  /* 0x1840008002148fae */ /* 0x000fe8000d901d64 */
[----:B------:R-:W-:Y:S04]  /*e7a0*/  @!P0 LDGSTS.E.BYPASS.LTC128B.128 [R20+0x1c400], desc[UR36][R2.64+0x100], !P4 ;  /* 0x1c40010002148fae */ /* 0x000fe8000e101d64 */
[----:B------:R1:W-:Y:S01]  /*e7b0*/  @!P0 LDGSTS.E.BYPASS.LTC128B.128 [R20+0x20400], desc[UR36][R2.64+0x180], !P5 ;  /* 0x2040018002148fae */ /* 0x0003e2000e901d64 */
[----:B------:R-:W-:-:S13]  /*e7c0*/  ISETP.GE.AND P0, PT, R7, UR40, PT ;  /* 0x0000002807007c0c */ /* 0x000fda000bf06270 */
[----:B0-----:R-:W-:-:S04]  /*e7d0*/  @!P0 LEA R14, P1, R37, R14, 0x1 ;  /* 0x0000000e250e8211 */ /* 0x001fc800078208ff */
[----:B-1----:R-:W-:Y:S01]  /*e7e0*/  @!P0 MOV R2, R14 ;  /* 0x0000000e00028202 */ /* 0x002fe20000000f00 */
[----:B------:R-:W-:Y:S01]  /*e7f0*/  @!P0 IMAD.X R7, RZ, RZ, R6, P1 ;  /* 0x000000ffff078224 */ /* 0x000fe200008e0606 */
[----:B------:R-:W0:Y:S03]  /*e800*/  SHFL.IDX PT, R14, R0, 0x2, 0x181f ;  /* 0x00581f00000e7f89 */ /* 0x000e2600000e0000 */
[----:B------:R-:W-:Y:S01]  /*e810*/  @!P0 IMAD.MOV.U32 R3, RZ, RZ, R7 ;  /* 0x000000ffff038224 */ /* 0x000fe200078e0007 */
[----:B------:R-:W1:Y:S01]  /*e820*/  SHFL.IDX PT, R6, R5, 0x2, 0x181f ;  /* 0x00581f0005067f89 */ /* 0x000e6200000e0000 */
[----:B------:R-:W-:-:S03]  /*e830*/  VIADD R7, R4, 0x20 ;  /* 0x0000002004077836 */ /* 0x000fc60000000000 */
[----:B------:R-:W-:Y:S04]  /*e840*/  @!P0 LDGSTS.E.BYPASS.LTC128B.128 [R20+0x14c00], desc[UR36][R2.64], !P2 ;  /* 0x14c0000002148fae */ /* 0x000fe8000d101d64 */
[----:B------:R-:W-:Y:S04]  /*e850*/  @!P0 LDGSTS.E.BYPASS.LTC128B.128 [R20+0x18c00], desc[UR36][R2.64+0x80], !P3 ;  /* 0x18c0008002148fae */ /* 0x000fe8000d901d64 */
[----:B------:R-:W-:Y:S04]  /*e860*/  @!P0 LDGSTS.E.BYPASS.LTC128B.128 [R20+0x1cc00], desc[UR36][R2.64+0x100], !P4 ;  /* 0x1cc0010002148fae */ /* 0x000fe8000e101d64 */
[----:B------:R2:W-:Y:S01]  /*e870*/  @!P0 LDGSTS.E.BYPASS.LTC128B.128 [R20+0x20c00], desc[UR36][R2.64+0x180], !P5 ;  /* 0x20c0018002148fae */ /* 0x0005e2000e901d64 */
[----:B------:R-:W-:-:S13]  /*e880*/  ISETP.GE.AND P0, PT, R7, UR40, PT ;  /* 0x0000002807007c0c */ /* 0x000fda000bf06270 */
[----:B0-----:R-:W-:-:S04]  /*e890*/  @!P0 LEA R14, P1, R37, R14, 0x1 ;  /* 0x0000000e250e8211 */ /* 0x001fc800078208ff */
[----:B-1----:R-:W-:Y:S01]  /*e8a0*/  @!P0 IADD3.X R7, RZ, R6, RZ, P1, !PT ;  /* 0x00000006ff078210 */ /* 0x002fe20000ffe4ff */
[----:B--2---:R-:W-:Y:S01]  /*e8b0*/  @!P0 IMAD.MOV.U32 R2, RZ, RZ, R14 ;  /* 0x000000ffff028224 */ /* 0x004fe200078e000e */
[----:B------:R-:W-:Y:S03]  /*e8c0*/  SHFL.IDX PT, R6, R5, 0x3, 0x181f ;  /* 0x00781f0005067f89 */ /* 0x000fe600000e0000 */
[----:B------:R-:W-:Y:S01]  /*e8d0*/  @!P0 IMAD.MOV.U32 R3, RZ, RZ, R7 ;  /* 0x000000ffff038224 */ /* 0x000fe200078e0007 */
[----:B------:R-:W0:Y:S01]  /*e8e0*/  SHFL.IDX PT, R14, R0, 0x3, 0x181f ;  /* 0x00781f00000e7f89 */ /* 0x000e2200000e0000 */
[----:B------:R-:W-:-:S03]  /*e8f0*/  IADD3 R7, R4, 0x30, RZ ;  /* 0x0000003004077810 */ /* 0x000fc60007ffe0ff */
[----:B------:R-:W-:Y:S04]  /*e900*/  @!P0 LDGSTS.E.BYPASS.LTC128B.128 [R20+0x15400], desc[UR36][R2.64], !P2 ;  /* 0x1540000002148fae */ /* 0x000fe8000d101d64 */
[----:B------:R-:W-:Y:S04]  /*e910*/  @!P0 LDGSTS.E.BYPASS.LTC128B.128 [R20+0x19400], desc[UR36][R2.64+0x80], !P3 ;  /* 0x1940008002148fae */ /* 0x000fe8000d901d64 */
[----:B------:R-:W-:Y:S04]  /*e920*/  @!P0 LDGSTS.E.BYPASS.LTC128B.128 [R20+0x1d400], desc[UR36][R2.64+0x100], !P4 ;  /* 0x1d40010002148fae */ /* 0x000fe8000e101d64 */
[----:B------:R1:W-:Y:S01]  /*e930*/  @!P0 LDGSTS.E.BYPASS.LTC128B.128 [R20+0x21400], desc[UR36][R2.64+0x180], !P5 ;  /* 0x2140018002148fae */ /* 0x0003e2000e901d64 */
[----:B------:R-:W-:-:S13]  /*e940*/  ISETP.GE.AND P0, PT, R7, UR40, PT ;  /* 0x0000002807007c0c */ /* 0x000fda000bf06270 */
[----:B0-----:R-:W-:-:S05]  /*e950*/  @!P0 LEA R14, P1, R37, R14, 0x1 ;  /* 0x0000000e250e8211 */ /* 0x001fca00078208ff */
[----:B------:R-:W-:Y:S02]  /*e960*/  @!P0 IMAD.X R7, RZ, RZ, R6, P1 ;  /* 0x000000ffff078224 */ /* 0x000fe400008e0606 */
[----:B-1----:R-:W-:Y:S01]  /*e970*/  @!P0 IMAD.MOV.U32 R2, RZ, RZ, R14 ;  /* 0x000000ffff028224 */ /* 0x002fe200078e000e */
[----:B------:R-:W-:Y:S02]  /*e980*/  SHFL.IDX PT, R6, R5, 0x4, 0x181f ;  /* 0x00981f0005067f89 */ /* 0x000fe400000e0000 */
[----:B------:R-:W-:Y:S01]  /*e990*/  @!P0 MOV R3, R7 ;  /* 0x0000000700038202 */ /* 0x000fe20000000f00 */
[----:B------:R-:W-:Y:S01]  /*e9a0*/  VIADD R7, R4, 0x40 ;  /* 0x0000004004077836 */ /* 0x000fe20000000000 */
[----:B------:R-:W0:Y:S04]  /*e9b0*/  SHFL.IDX PT, R14, R0, 0x4, 0x181f ;  /* 0x00981f00000e7f89 */ /* 0x000e2800000e0000 */
[----:B------:R-:W-:Y:S04]  /*e9c0*/  @!P0 LDGSTS.E.BYPASS.LTC128B.128 [R20+0x15c00], desc[UR36][R2.64], !P2 ;  /* 0x15c0000002148fae */ /* 0x000fe8000d101d64 */
        /* <DEDUP_REMOVED lines=31> */
[----:B------:R0:W1:Y:S02]  /*ebc0*/  SHFL.IDX PT, R6, R5, 0x7, 0x181f ;  /* 0x00f81f0005067f89 */ /* 0x00006400000e0000 */
[----:B------:R-:W-:Y:S02]  /*ebd0*/  @!P0 MOV R3, R7 ;  /* 0x0000000700038202 */ /* 0x000fe40000000f00 */
[----:B------:R0:W2:Y:S04]  /*ebe0*/  SHFL.IDX PT, R14, R0, 0x7, 0x181f ;  /* 0x00f81f00000e7f89 */ /* 0x0000a800000e0000 */
[----:B------:R0:W-:Y:S04]  /*ebf0*/  @!P0 LDGSTS.E.BYPASS.LTC128B.128 [R20+0x17400], desc[UR36][R2.64], !P2 ;  /* 0x1740000002148fae */ /* 0x0001e8000d101d64 */
[----:B------:R0:W-:Y:S04]  /*ec00*/  @!P0 LDGSTS.E.BYPASS.LTC128B.128 [R20+0x1b400], desc[UR36][R2.64+0x80], !P3 ;  /* 0x1b40008002148fae */ /* 0x0001e8000d901d64 */
[----:B------:R0:W-:Y:S04]  /*ec10*/  @!P0 LDGSTS.E.BYPASS.LTC128B.128 [R20+0x1f400], desc[UR36][R2.64+0x100], !P4 ;  /* 0x1f40010002148fae */ /* 0x0001e8000e101d64 */
[----:B------:R0:W-:Y:S02]  /*ec20*/  @!P0 LDGSTS.E.BYPASS.LTC128B.128 [R20+0x23400], desc[UR36][R2.64+0x180], !P5 ;  /* 0x2340018002148fae */ /* 0x0001e4000e901d64 */
.L_x_124:
[----:B0-----:R-:W3:Y:S01]  /*ec30*/  LDL R0, [R1] ;  /* 0x0000000001007983 */ /* 0x001ee20000100800 */
[----:B------:R-:W-:-:S05]  /*ec40*/  VIADD R4, R4, 0x70 ;  /* 0x0000007004047836 */ /* 0x000fca0000000000 */
[----:B------:R-:W-:-:S13]  /*ec50*/  ISETP.GE.AND P0, PT, R4, UR40, PT ;  /* 0x0000002804007c0c */ /* 0x000fda000bf06270 */
[----:B--2---:R-:W-:-:S05]  /*ec60*/  @!P0 LEA R2, P1, R37, R14, 0x1 ;  /* 0x0000000e25028211 */ /* 0x004fca00078208ff */
[----:B-1----:R-:W-:-:S05]  /*ec70*/  @!P0 IMAD.X R3, RZ, RZ, R6, P1 ;  /* 0x000000ffff038224 */ /* 0x002fca00008e0606 */
[----:B------:R-:W-:Y:S01]  /*ec80*/  @!PT LDS RZ, [RZ] ;  /* 0x00000000fffff984 */ /* 0x000fe20000000800 */
[----:B------:R-:W-:Y:S01]  /*ec90*/  @!PT LDS RZ, [RZ] ;  /* 0x00000000fffff984 */ /* 0x000fe20000000800 */
[----:B------:R-:W-:Y:S01]  /*eca0*/  @!PT LDS RZ, [RZ] ;  /* 0x00000000fffff984 */ /* 0x000fe20000000800 */
[----:B------:R0:W-:Y:S04]  /*ecb0*/  @!P0 LDGSTS.E.BYPASS.LTC128B.128 [R20+0x17c00], desc[UR36][R2.64], !P2 ;  /* 0x17c0000002148fae */ /* 0x0001e8000d101d64 */
[----:B------:R0:W-:Y:S04]  /*ecc0*/  @!P0 LDGSTS.E.BYPASS.LTC128B.128 [R20+0x1bc00], desc[UR36][R2.64+0x80], !P3 ;  /* 0x1bc0008002148fae */ /* 0x0001e8000d901d64 */
[----:B------:R0:W-:Y:S04]  /*ecd0*/  @!P0 LDGSTS.E.BYPASS.LTC128B.128 [R20+0x1fc00], desc[UR36][R2.64+0x100], !P4 ;  /* 0x1fc0010002148fae */ /* 0x0001e8000e101d64 */
[----:B------:R0:W-:Y:S01]  /*ece0*/  @!P0 LDGSTS.E.BYPASS.LTC128B.128 [R20+0x23c00], desc[UR36][R2.64+0x180], !P5 ;  /* 0x23c0018002148fae */ /* 0x0001e2000e901d64 */
[----:B------:R-:W-:Y:S01]  /*ecf0*/  NOP ;  /* 0x0000000000007918 */ /* 0x000fe20000000000 */
[----:B------:R-:W-:Y:S02]  /*ed00*/  SYNCS.ARRIVE.TRANS64.RED.A0T1 RZ, [UR39+0x38800], RZ ;  /* 0x038800ffffff79a7 */ /* 0x000fe40008200427 */
[----:B------:R-:W-:Y:S01]  /*ed10*/  ARRIVES.LDGSTSBAR.64.TRANSCNT [UR39+0x38800] ;  /* 0x03880000ff0079b0 */ /* 0x000fe20008000aa7 */
[----:B---3--:R-:W-:-:S04]  /*ed20*/  LOP3.LUT R0, R0, 0x1, RZ, 0xc, !PT ;  /* 0x0000000100007812 */ /* 0x008fc800078e0cff */
[----:B------:R-:W-:Y:S01]  /*ed30*/  SHF.L.U32 R0, R0, 0x1f, RZ ;  /* 0x0000001f00007819 */ /* 0x000fe200000006ff */
[----:B------:R-:W-:Y:S01]  /*ed40*/  NOP ;  /* 0x0000000000007918 */ /* 0x000fe20000000000 */
[----:B------:R-:W-:Y:S01]  /*ed50*/  SYNCS.ARRIVE.TRANS64.A1T0 RZ, [UR39+0x38800], RZ ;  /* 0x038800ffffff79a7 */ /* 0x000fe20008100027 */
[----:B------:R-:W-:Y:S01]  /*ed60*/  BSSY B0, `(.L_x_55) ;  /* 0x0000003000007945 */ /* 0x000fe20003800000 */
[----:B------:R-:W1:Y:S03]  /*ed70*/  SYNCS.PHASECHK.TRANS64.TRYWAIT P0, [UR39+0x38820], R0 ;  /* 0x03882000ff0075a7 */ /* 0x000e660008000167 */
[----:B01----:R-:W-:Y:S05]  /*ed80*/  @!P0 BRA `(.L_x_56) ;  /* 0x0000002c00c48947 */ /* 0x003fea0003800000 */
.L_x_125:
[----:B------:R-:W-:Y:S05]  /*ed90*/  BSYNC B0 ;  /* 0x0000000000007941 */ /* 0x000fea0003800000 */
.L_x_55:
[----:B------:R-:W-:Y:S01]  /*eda0*/  UISETP.GE.AND UP0, UPT, UR38, 0x51, UPT ;  /* 0x000000512600788c */ /* 0x000fe2000bf06270 */
[----:B------:R-:W-:-:S05]  /*edb0*/  MOV R8, UR44 ;  /* 0x0000002c00087c02 */ /* 0x000fca0008000f00 */
[----:B------:R-:W-:-:S13]  /*edc0*/  PLOP3.LUT P0, PT, PT, PT, UP0, 0x40, 0x0 ;  /* 0x000000000000781c */ /* 0x000fda0003f0e808 */
[----:B------:R-:W-:Y:S05]  /*edd0*/  @P0 BRA `(.L_x_57) ;  /* 0x0000000c00e80947 */ /* 0x000fea0003800000 */
[----:B------:R-:W-:Y:S01]  /*ede0*/  BSSY B0, `(.L_x_57) ;  /* 0x00000f9000007945 */ /* 0x000fe20003800000 */
[----:B------:R-:W-:Y:S01]  /*edf0*/  IMAD.MOV.U32 R10, RZ, RZ, R25 ;  /* 0x000000ffff0a7224 */ /* 0x000fe200078e0019 */
[----:B0-----:R-:W-:Y:S01]  /*ee00*/  MOV R0, UR41 ;  /* 0x0000002900007c02 */ /* 0x001fe20008000f00 */
[----:B------:R-:W-:Y:S02]  /*ee10*/  IMAD.MOV.U32 R6, RZ, RZ, R22 ;  /* 0x000000ffff067224 */ /* 0x000fe400078e0016 */
[----:B------:R-:W-:-:S07]  /*ee20*/  IMAD.U32 R28, RZ, RZ, UR44 ;  /* 0x0000002cff1c7e24 */ /* 0x000fce000f8e00ff */
.L_x_70:
[----:B------:R-:W0:Y:S01]  /*ee30*/  LDC R2, c[0x0][0x430] ;  /* 0x00010c00ff027b82 */ /* 0x000e220000000800 */
[----:B------:R-:W-:Y:S02]  /*ee40*/  ISETP.GT.U32.AND P0, PT, R27, 0x4f, PT ;  /* 0x0000004f1b00780c */ /* 0x000fe40003f04070 */
[----:B------:R-:W-:Y:S01]  /*ee50*/  LOP3.LUT P2, RZ, R16, 0x100, RZ, 0xc0, !PT ;  /* 0x0000010010ff7812 */ /* 0x000fe2000784c0ff */
[----:B------:R-:W-:Y:S01]  /*ee60*/  VIADD R22, R6, 0x1 ;  /* 0x0000000106167836 */ /* 0x000fe20000000000 */
[----:B------:R-:W-:-:S09]  /*ee70*/  ULDC UR4, c[0x0][0x430] ;  /* 0x00010c0000047ab9 */ /* 0x000fd20000000800 */
[----:B------:R-:W1:Y:S01]  /*ee80*/  @!P0 LDC.64 R4, c[0x0][0x428] ;  /* 0x00010a00ff048b82 */ /* 0x000e620000000a00 */
[----:B0-----:R-:W-:Y:S01]  /*ee90*/  ISETP.NE.AND P1, PT, R2, 0x1, PT ;  /* 0x000000010200780c */ /* 0x001fe20003f25270 */
[----:B------:R-:W-:-:S04]  /*eea0*/  IMAD R2, R0, 0x50, R31 ;  /* 0x0000005000027824 */ /* 0x000fc800078e021f */
[----:B------:R-:W-:-:S05]  /*eeb0*/  IMAD.IADD R7, R27, 0x1, R2 ;  /* 0x000000011b077824 */ /* 0x000fca00078e0202 */
[----:B------:R-:W-:-:S03]  /*eec0*/  MOV R11, R7 ;  /* 0x00000007000b7202 */ /* 0x000fc60000000f00 */
[----:B------:R-:W0:Y:S08]  /*eed0*/  @P1 LDC R8, c[0x0][0x434] ;  /* 0x00010d00ff081b82 */ /* 0x000e300000000800 */
[----:B------:R-:W2:Y:S01]  /*eee0*/  @P1 LDC R3, c[0x0][0x438] ;  /* 0x00010e00ff031b82 */ /* 0x000ea20000000800 */
[----:B0-----:R-:W-:-:S07]  /*eef0*/  @P1 IMAD.HI.U32 R2, R7, R8, RZ ;  /* 0x0000000807021227 */ /* 0x001fce00078e00ff */
[----:B------:R-:W0:Y:S01]  /*ef00*/  @!P0 LDC.64 R8, c[0x0][0x418] ;  /* 0x00010600ff088b82 */ /* 0x000e220000000a00 */
[----:B--2---:R-:W-:Y:S01]  /*ef10*/  @P1 SHF.R.U32.HI R11, RZ, R3, R2 ;  /* 0x00000003ff0b1219 */ /* 0x004fe20000011602 */
[----:B-1----:R-:W-:-:S03]  /*ef20*/  @!P0 IMAD R2, R32, R4, RZ ;  /* 0x0000000420028224 */ /* 0x002fc600078e02ff */
[--C-:B------:R-:W-:Y:S01]  /*ef30*/  @!P0 SHF.R.S32.HI R3, RZ, 0x1f, R11.reuse ;  /* 0x0000001fff038819 */ /* 0x100fe2000001140b */
[----:B------:R-:W-:Y:S02]  /*ef40*/  @!P0 IMAD R5, R30, R5, R2 ;  /* 0x000000051e058224 */ /* 0x000fe400078e0202 */
[----:B------:R-:W-:-:S04]  /*ef50*/  @!P0 IMAD.MOV.U32 R2, RZ, RZ, R11 ;  /* 0x000000ffff028224 */ /* 0x000fc800078e000b */
[----:B------:R-:W-:Y:S01]  /*ef60*/  @!P0 IMAD.WIDE.U32 R2, R30, R4, R2 ;  /* 0x000000041e028225 */ /* 0x000fe200078e0002 */
[----:B------:R-:W-:-:S03]  /*ef70*/  MOV R4, RZ ;  /* 0x000000ff00047202 */ /* 0x000fc60000000f00 */
[----:B------:R-:W-:Y:S01]  /*ef80*/  @!P0 IMAD.IADD R3, R5, 0x1, R3 ;  /* 0x0000000105038824 */ /* 0x000fe200078e0203 */
[----:B0-----:R-:W-:-:S04]  /*ef90*/  @!P0 LEA R8, P1, R2, R8, 0x2 ;  /* 0x0000000802088211 */ /* 0x001fc800078210ff */
[----:B------:R-:W-:Y:S01]  /*efa0*/  @!P0 LEA.HI.X R9, R2, R9, R3, 0x2, P1 ;  /* 0x0000000902098211 */ /* 0x000fe200008f1403 */
[----:B------:R-:W-:-:S04]  /*efb0*/  IMAD.MOV R2, RZ, RZ, -R11 ;  /* 0x000000ffff027224 */ /* 0x000fc800078e0a0b */
[----:B------:R0:W5:Y:S01]  /*efc0*/  @!P0 LDG.E R4, desc[UR36][R8.64] ;  /* 0x0000002408048981 */ /* 0x000162000c1e1900 */
[----:B------:R-:W-:Y:S01]  /*efd0*/  ISETP.NE.AND P0, PT, R22, 0x2, PT ;  /* 0x000000021600780c */ /* 0x000fe20003f05270 */
[----:B------:R-:W-:-:S03]  /*efe0*/  IMAD R5, R2, UR4, R7 ;  /* 0x0000000402057c24 */ /* 0x000fc6000f8e0207 */
[----:B------:R-:W-:Y:S02]  /*eff0*/  SEL R25, RZ, 0x1, P0 ;  /* 0x00000001ff197807 */ /* 0x000fe40000000000 */
[----:B------:R-:W-:Y:S02]  /*f000*/  SEL R22, R22, RZ, P0 ;  /* 0x000000ff16167207 */ /* 0x000fe40000000000 */
[----:B------:R-:W-:Y:S02]  /*f010*/  LOP3.LUT R25, R10, R25, RZ, 0x3c, !PT ;  /* 0x000000190a197212 */ /* 0x000fe400078e3cff */
[----:B0-----:R-:W-:Y:S01]  /*f020*/  MOV R8, R0 ;  /* 0x0000000000087202 */ /* 0x001fe20000000f00 */
[----:B------:R-:W-:Y:S06]  /*f030*/  @!P2 BRA `(.L_x_58) ;  /* 0x000000000004a947 */ /* 0x000fec0003800000 */
[----:B------:R-:W-:Y:S01]  /*f040*/  BPT.TRAP 0x1 ;  /* 0x000000040000795c */ /* 0x000fe20000300000 */
.L_x_58:
[----:B------:R-:W-:Y:S01]  /*f050*/  LEA R7, R22, UR39, 0x3 ;  /* 0x0000002716077c11 */ /* 0x000fe2000f8e18ff */
[----:B------:R-:W-:Y:S01]  /*f060*/  BSSY B1, `(.L_x_59) ;  /* 0x0000004000017945 */ /* 0x000fe20003800000 */
[----:B------:R-:W-:-:S04]  /*f070*/  SHF.L.U32 R0, R25, 0x1f, RZ ;  /* 0x0000001f19007819 */ /* 0x000fc800000006ff */
[----:B------:R-:W0:Y:S02]  /*f080*/  SYNCS.PHASECHK.TRANS64.TRYWAIT P0, [R7+URZ+0x38840], R0 ;  /* 0x03884000070075a7 */ /* 0x000e24000800017f */
[----:B0-----:R-:W-:Y:S05]  /*f090*/  @!P0 BRA `(.L_x_60) ;  /* 0x0000002c00188947 */ /* 0x001fea0003800000 */
.L_x_126:
[----:B------:R-:W-:Y:S05]  /*f0a0*/  BSYNC B1 ;  /* 0x0000000000017941 */ /* 0x000fea0003800000 */
.L_x_59:
[----:B------:R-:W-:Y:S01]  /*f0b0*/  SHF.R.S32.HI R21, RZ, 0x1f, R5 ;  /* 0x0000001fff157819 */ /* 0x000fe20000011405 */
[----:B------:R-:W-:Y:S01]  /*f0c0*/  ULDC.64 UR4, c[0x0][0x300] ;  /* 0x0000c00000047ab9 */ /* 0x000fe20000000a00 */
[----:B-----5:R-:W-:Y:S01]  /*f0d0*/  SHF.R.S32.HI R24, RZ, 0x1f, R4 ;  /* 0x0000001fff187819 */ /* 0x020fe20000011404 */
[----:B------:R-:W-:Y:S01]  /*f0e0*/  IMAD.WIDE.U32 R2, R5, UR4, RZ ;  /* 0x0000000405027c25 */ /* 0x000fe2000f8e00ff */
[C---:B------:R-:W-:Y:S02]  /*f0f0*/  LOP3.LUT P4, RZ, R16.reuse, 0x8, RZ, 0xc0, !PT ;  /* 0x0000000810ff7812 */ /* 0x040fe4000788c0ff */
[C---:B------:R-:W-:Y:S01]  /*f100*/  LOP3.LUT P3, RZ, R16.reuse, 0x4, RZ, 0xc0, !PT ;  /* 0x0000000410ff7812 */ /* 0x040fe2000786c0ff */
[----:B0-----:R-:W-:Y:S01]  /*f110*/  IMAD R0, R21, UR4, RZ ;  /* 0x0000000415007c24 */ /* 0x001fe2000f8e02ff */
[----:B------:R-:W-:Y:S01]  /*f120*/  LOP3.LUT P2, RZ, R16, 0x2, RZ, 0xc0, !PT ;  /* 0x0000000210ff7812 */ /* 0x000fe2000784c0ff */
[----:B------:R-:W-:Y:S01]  /*f130*/  IMAD R20, R22, 0x5000, R26 ;  /* 0x0000500016147824 */ /* 0x000fe200078e021a */
[----:B------:R-:W-:Y:S01]  /*f140*/  LOP3.LUT P1, RZ, R16, 0x1, RZ, 0xc0, !PT ;  /* 0x0000000110ff7812 */ /* 0x000fe2000782c0ff */
        /* <DEDUP_REMOVED lines=8> */
[----:B------:R-:W-:Y:S02]  /*f1d0*/  IMAD.IADD R3, R3, 0x1, R9 ;  /* 0x0000000103037824 */ /* 0x000fe400078e0209 */
[C---:B------:R-:W-:Y:S02]  /*f1e0*/  IMAD R23, R19.reuse, UR5, R0 ;  /* 0x0000000513177c24 */ /* 0x040fe4000f8e0200 */
[----:B------:R-:W-:Y:S01]  /*f1f0*/  IMAD.WIDE.U32 R2, R19, UR4, R2 ;  /* 0x0000000413027c25 */ /* 0x000fe2000f8e0002 */
[----:B------:R-:W-:-:S04]  /*f200*/  ULDC.64 UR4, c[0x0][0x2e8] ;  /* 0x0000ba0000047ab9 */ /* 0x000fc80000000a00 */
[----:B------:R-:W-:Y:S02]  /*f210*/  IADD3 R23, R23, R3, RZ ;  /* 0x0000000317177210 */ /* 0x000fe40007ffe0ff */
[----:B------:R-:W-:Y:S01]  /*f220*/  LEA R9, P0, R2, UR4, 0x1 ;  /* 0x0000000402097c11 */ /* 0x000fe2000f8008ff */
[----:B------:R-:W-:-:S03]  /*f230*/  UMOV UR4, 0xffffffff ;  /* 0xffffffff00047882 */ /* 0x000fc60000000000 */
[----:B------:R-:W-:Y:S01]  /*f240*/  LEA.HI.X R23, R2, UR5, R23, 0x1, P0 ;  /* 0x0000000502177c11 */ /* 0x000fe200080f0c17 */
[----:B------:R-:W-:Y:S08]  /*f250*/  BRA.DIV UR4, `(.L_x_61) ;  /* 0x0000002a04bc7947 */ /* 0x000ff0000b800000 */
[----:B------:R-:W0:Y:S01]  /*f260*/  SHFL.IDX PT, R14, R9, RZ, 0x181f ;  /* 0x00181fff090e7589 */ /* 0x000e2200000e0000 */
[----:B------:R-:W-:Y:S01]  /*f270*/  IMAD.SHL.U32 R0, R37, 0x2, RZ ;  /* 0x0000000225007824 */ /* 0x000fe200078e00ff */
[----:B------:R-:W-:Y:S02]  /*f280*/  LEA R20, R20, UR39, 0x1 ;  /* 0x0000002714147c11 */ /* 0x000fe4000f8e08ff */
[----:B------:R-:W1:Y:S04]  /*f290*/  SHFL.IDX PT, R3, R23, RZ, 0x181f ;  /* 0x00181fff17037589 */ /* 0x000e6800000e0000 */
[----:B------:R-:W-:Y:S01]  /*f2a0*/  SHFL.IDX PT, R35, R23, 0x1, 0x181f ;  /* 0x00381f0017237f89 */ /* 0x000fe200000e0000 */
[----:B0-----:R-:W-:-:S03]  /*f2b0*/  IADD3 R2, P0, R14, R0, RZ ;  /* 0x000000000e027210 */ /* 0x001fc60007f1e0ff */
[----:B------:R-:W0:Y:S02]  /*f2c0*/  SHFL.IDX PT, R14, R9, 0x1, 0x181f ;  /* 0x00381f00090e7f89 */ /* 0x000e2400000e0000 */
[----:B-1----:R-:W-:-:S05]  /*f2d0*/  IMAD.X R3, RZ, RZ, R3, P0 ;  /* 0x000000ffff037224 */ /* 0x002fca00000e0603 */
[----:B------:R-:W-:Y:S04]  /*f2e0*/  LDGSTS.E.BYPASS.LTC128B.128 [R20+0x24400], desc[UR36][R2.64], !P4 ;  /* 0x2440000002147fae */ /* 0x000fe8000e101d64 */
[----:B------:R-:W-:Y:S04]  /*f2f0*/  LDGSTS.E.BYPASS.LTC128B.128 [R20+0x26c00], desc[UR36][R2.64+0x80], !P3 ;  /* 0x26c0008002147fae */ /* 0x000fe8000d901d64 */
[----:B------:R-:W-:Y:S04]  /*f300*/  LDGSTS.E.BYPASS.LTC128B.128 [R20+0x29400], desc[UR36][R2.64+0x100], !P2 ;  /* 0x2940010002147fae */ /* 0x000fe8000d101d64 */
[----:B------:R0:W-:Y:S02]  /*f310*/  LDGSTS.E.BYPASS.LTC128B.128 [R20+0x2bc00], desc[UR36][R2.64+0x180], !P1 ;  /* 0x2bc0018002147fae */ /* 0x0001e4000c901d64 */
[----:B0-----:R-:W-:-:S02]  /*f320*/  IADD3 R2, P0, R14, R0, RZ ;  /* 0x000000000e027210 */ /* 0x001fc40007f1e0ff */
[----:B------:R-:W0:Y:S02]  /*f330*/  SHFL.IDX PT, R14, R9, 0x2, 0x181f ;  /* 0x00581f00090e7f89 */ /* 0x000e2400000e0000 */
[----:B------:R-:W-:Y:S02]  /*f340*/  IADD3.X R3, RZ, R35, RZ, P0, !PT ;  /* 0x00000023ff037210 */ /* 0x000fe400007fe4ff */
[----:B------:R-:W1:Y:S04]  /*f350*/  SHFL.IDX PT, R35, R23, 0x2, 0x181f ;  /* 0x00581f0017237f89 */ /* 0x000e6800000e0000 */
[----:B------:R-:W-:Y:S04]  /*f360*/  LDGSTS.E.BYPASS.LTC128B.128 [R20+0x24c00], desc[UR36][R2.64], !P4 ;  /* 0x24c0000002147fae */ /* 0x000fe8000e101d64 */
[----:B------:R-:W-:Y:S04]  /*f370*/  LDGSTS.E.BYPASS.LTC128B.128 [R20+0x27400], desc[UR36][R2.64+0x80], !P3 ;  /* 0x2740008002147fae */ /* 0x000fe8000d901d64 */
[----:B------:R-:W-:Y:S04]  /*f380*/  LDGSTS.E.BYPASS.LTC128B.128 [R20+0x29c00], desc[UR36][R2.64+0x100], !P2 ;  /* 0x29c0010002147fae */ /* 0x000fe8000d101d64 */
[----:B------:R0:W-:Y:S02]  /*f390*/  LDGSTS.E.BYPASS.LTC128B.128 [R20+0x2c400], desc[UR36][R2.64+0x180], !P1 ;  /* 0x2c40018002147fae */ /* 0x0001e4000c901d64 */
[----:B0-----:R-:W-:-:S02]  /*f3a0*/  IADD3 R2, P0, R14, R0, RZ ;  /* 0x000000000e027210 */ /* 0x001fc40007f1e0ff */
[----:B------:R-:W0:Y:S03]  /*f3b0*/  SHFL.IDX PT, R14, R9, 0x3, 0x181f ;  /* 0x00781f00090e7f89 */ /* 0x000e2600000e0000 */
[----:B-1----:R-:W-:Y:S02]  /*f3c0*/  IMAD.X R3, RZ, RZ, R35, P0 ;  /* 0x000000ffff037224 */ /* 0x002fe400000e0623 */
[----:B------:R-:W1:Y:S04]  /*f3d0*/  SHFL.IDX PT, R35, R23, 0x3, 0x181f ;  /* 0x00781f0017237f89 */ /* 0x000e6800000e0000 */
[----:B------:R-:W-:Y:S04]  /*f3e0*/  LDGSTS.E.BYPASS.LTC128B.128 [R20+0x25400], desc[UR36][R2.64], !P4 ;  /* 0x2540000002147fae */ /* 0x000fe8000e101d64 */
[----:B------:R-:W-:Y:S04]  /*f3f0*/  LDGSTS.E.BYPASS.LTC128B.128 [R20+0x27c00], desc[UR36][R2.64+0x80], !P3 ;  /* 0x27c0008002147fae */ /* 0x000fe8000d901d64 */
[----:B------:R-:W-:Y:S04]  /*f400*/  LDGSTS.E.BYPASS.LTC128B.128 [R20+0x2a400], desc[UR36][R2.64+0x100], !P2 ;  /* 0x2a40010002147fae */ /* 0x000fe8000d101d64 */
[----:B------:R0:W-:Y:S02]  /*f410*/  LDGSTS.E.BYPASS.LTC128B.128 [R20+0x2cc00], desc[UR36][R2.64+0x180], !P1 ;  /* 0x2cc0018002147fae */ /* 0x0001e4000c901d64 */
[----:B0-----:R-:W-:-:S02]  /*f420*/  IADD3 R2, P0, R14, R0, RZ ;  /* 0x000000000e027210 */ /* 0x001fc40007f1e0ff */
[----:B------:R0:W2:Y:S03]  /*f430*/  SHFL.IDX PT, R14, R9, 0x4, 0x181f ;  /* 0x00981f00090e7f89 */ /* 0x0000a600000e0000 */
[----:B-1----:R-:W-:Y:S02]  /*f440*/  IMAD.X R3, RZ, RZ, R35, P0 ;  /* 0x000000ffff037224 */ /* 0x002fe400000e0623 */
[----:B------:R0:W1:Y:S04]  /*f450*/  SHFL.IDX PT, R35, R23, 0x4, 0x181f ;  /* 0x00981f0017237f89 */ /* 0x00006800000e0000 */
[----:B------:R0:W-:Y:S04]  /*f460*/  LDGSTS.E.BYPASS.LTC128B.128 [R20+0x25c00], desc[UR36][R2.64], !P4 ;  /* 0x25c0000002147fae */ /* 0x0001e8000e101d64 */
[----:B------:R0:W-:Y:S04]  /*f470*/  LDGSTS.E.BYPASS.LTC128B.128 [R20+0x28400], desc[UR36][R2.64+0x80], !P3 ;  /* 0x2840008002147fae */ /* 0x0001e8000d901d64 */
[----:B------:R0:W-:Y:S04]  /*f480*/  LDGSTS.E.BYPASS.LTC128B.128 [R20+0x2ac00], desc[UR36][R2.64+0x100], !P2 ;  /* 0x2ac0010002147fae */ /* 0x0001e8000d101d64 */
[----:B------:R0:W-:Y:S02]  /*f490*/  LDGSTS.E.BYPASS.LTC128B.128 [R20+0x2d400], desc[UR36][R2.64+0x180], !P1 ;  /* 0x2d40018002147fae */ /* 0x0001e4000c901d64 */
.L_x_138:
[----:B0-2---:R-:W-:-:S04]  /*f4a0*/  IADD3 R2, P0, R14, R0, RZ ;  /* 0x000000000e027210 */ /* 0x005fc80007f1e0ff */
[----:B-1----:R-:W-:Y:S02]  /*f4b0*/  IADD3.X R3, RZ, R35, RZ, P0, !PT ;  /* 0x00000023ff037210 */ /* 0x002fe400007fe4ff */
[----:B------:R-:W-:-:S03]  /*f4c0*/  PLOP3.LUT P0, PT, PT, PT, PT, 0x80, 0x0 ;  /* 0x000000000000781c */ /* 0x000fc60003f0f070 */
[----:B------:R-:W-:Y:S01]  /*f4d0*/  @!PT LDS RZ, [RZ] ;  /* 0x00000000fffff984 */ /* 0x000fe20000000800 */
[----:B------:R-:W-:Y:S01]  /*f4e0*/  @!PT LDS RZ, [RZ] ;  /* 0x00000000fffff984 */ /* 0x000fe20000000800 */
[----:B------:R-:W-:Y:S01]  /*f4f0*/  @!PT LDS RZ, [RZ] ;  /* 0x00000000fffff984 */ /* 0x000fe20000000800 */
[----:B------:R0:W-:Y:S04]  /*f500*/  LDGSTS.E.BYPASS.LTC128B.128 [R20+0x26400], desc[UR36][R2.64], !P4 ;  /* 0x2640000002147fae */ /* 0x0001e8000e101d64 */
[----:B------:R0:W-:Y:S04]  /*f510*/  LDGSTS.E.BYPASS.LTC128B.128 [R20+0x28c00], desc[UR36][R2.64+0x80], !P3 ;  /* 0x28c0008002147fae */ /* 0x0001e8000d901d64 */
[----:B------:R0:W-:Y:S04]  /*f520*/  LDGSTS.E.BYPASS.LTC128B.128 [R20+0x2b400], desc[UR36][R2.64+0x100], !P2 ;  /* 0x2b40010002147fae */ /* 0x0001e8000d101d64 */
[----:B------:R0:W-:Y:S01]  /*f530*/  LDGSTS.E.BYPASS.LTC128B.128 [R20+0x2dc00], desc[UR36][R2.64+0x180], !P1 ;  /* 0x2dc0018002147fae */ /* 0x0001e2000c901d64 */
[----:B------:R-:W-:Y:S01]  /*f540*/  NOP ;  /* 0x0000000000007918 */ /* 0x000fe20000000000 */
.L_x_62:
        /* <DEDUP_REMOVED lines=10> */
.L_x_63:
[----:B------:R1:W-:Y:S01]  /*f5f0*/  SYNCS.ARRIVE.TRANS64.A1T0 RZ, [R7+URZ+0x38830], RZ ;  /* 0x038830ff07ff79a7 */ /* 0x0003e2000810003f */
[----:B------:R-:W-:Y:S05]  /*f600*/  @!P2 BRA `(.L_x_64) ;  /* 0x000000000004a947 */ /* 0x000fea0003800000 */
[----:B------:R-:W-:Y:S01]  /*f610*/  BPT.TRAP 0x1 ;  /* 0x000000040000795c */ /* 0x000fe20000300000 */
.L_x_64:
[----:B0-----:R-:W-:Y:S01]  /*f620*/  SHF.L.U32 R2, R10, 0x1f, RZ ;  /* 0x0000001f0a027819 */ /* 0x001fe200000006ff */
[----:B------:R-:W-:Y:S01]  /*f630*/  IMAD.MOV.U32 R9, RZ, RZ, -0x50 ;  /* 0xffffffb0ff097424 */ /* 0x000fe200078e00ff */
[----:B-1----:R-:W-:Y:S01]  /*f640*/  LEA R7, R6, UR39, 0x3 ;  /* 0x0000002706077c11 */ /* 0x002fe2000f8e18ff */
[----:B------:R-:W-:Y:S02]  /*f650*/  BSSY B1, `(.L_x_65) ;  /* 0x0000004000017945 */ /* 0x000fe40003800000 */
[----:B------:R-:W-:Y:S01]  /*f660*/  IMAD R9, R28, R9, UR38 ;  /* 0x000000261c097e24 */ /* 0x000fe2000f8e0209 */
[----:B------:R-:W0:Y:S02]  /*f670*/  SYNCS.PHASECHK.TRANS64.TRYWAIT P0, [R7+URZ+0x38860], R2 ;  /* 0x03886002070075a7 */ /* 0x000e24000800017f */
[----:B0-----:R-:W-:Y:S05]  /*f680*/  @!P0 BRA `(.L_x_66) ;  /* 0x0000002c00308947 */ /* 0x001fea0003800000 */
.L_x_139:
[----:B------:R-:W-:Y:S05]  /*f690*/  BSYNC B1 ;  /* 0x0000000000017941 */ /* 0x000fea0003800000 */
.L_x_65:
[----:B------:R-:W-:Y:S01]  /*f6a0*/  UMOV UR4, 0xffffffff ;  /* 0xffffffff00047882 */ /* 0x000fe20000000000 */
[----:B------:R-:W-:Y:S01]  /*f6b0*/  LOP3.LUT P4, RZ, R16, 0x80, RZ, 0xc0, !PT ;  /* 0x0000008010ff7812 */ /* 0x000fe2000788c0ff */
[----:B------:R-:W-:Y:S01]  /*f6c0*/  IMAD R6, R6, 0x5000, R26 ;  /* 0x0000500006067824 */ /* 0x000fe200078e021a */
[C---:B------:R-:W-:Y:S01]  /*f6d0*/  LOP3.LUT P3, RZ, R16.reuse, 0x40, RZ, 0xc0, !PT ;  /* 0x0000004010ff7812 */ /* 0x040fe2000786c0ff */
[----:B------:R-:W-:Y:S01]  /*f6e0*/  IMAD.IADD R9, R9, 0x1, -R34 ;  /* 0x0000000109097824 */ /* 0x000fe200078e0a22 */
[C---:B------:R-:W-:Y:S02]  /*f6f0*/  LOP3.LUT P2, RZ, R16.reuse, 0x20, RZ, 0xc0, !PT ;  /* 0x0000002010ff7812 */ /* 0x040fe4000784c0ff */
[----:B------:R-:W-:Y:S01]  /*f700*/  LOP3.LUT P1, RZ, R16, 0x10, RZ, 0xc0, !PT ;  /* 0x0000001010ff7812 */ /* 0x000fe2000782c0ff */
[----:B------:R-:W-:-:S12]  /*f710*/  BRA.DIV UR4, `(.L_x_67) ;  /* 0x0000002e04207947 */ /* 0x000fd8000b800000 */
[----:B------:R-:W0:Y:S01]  /*f720*/  SHFL.IDX PT, R14, R17, RZ, 0x181f ;  /* 0x00181fff110e7589 */ /* 0x000e2200000e0000 */
[----:B------:R-:W-:-:S03]  /*f730*/  LEA R6, R6, UR39, 0x1 ;  /* 0x0000002706067c11 */ /* 0x000fc6000f8e08ff */
[----:B------:R-:W1:Y:S01]  /*f740*/  SHFL.IDX PT, R3, R18, RZ, 0x181f ;  /* 0x00181fff12037589 */ /* 0x000e6200000e0000 */
[----:B0-----:R-:W-:-:S03]  /*f750*/  IADD3 R2, P0, R14, R0, RZ ;  /* 0x000000000e027210 */ /* 0x001fc60007f1e0ff */
[----:B------:R-:W0:Y:S01]  /*f760*/  SHFL.IDX PT, R14, R17, 0x1, 0x181f ;  /* 0x00381f00110e7f89 */ /* 0x000e2200000e0000 */
[----:B-1----:R-:W-:Y:S02]  /*f770*/  IADD3.X R3, RZ, R3, RZ, P0, !PT ;  /* 0x00000003ff037210 */ /* 0x002fe400007fe4ff */
[----:B------:R-:W-:-:S13]  /*f780*/  ISETP.LT.OR P0, PT, R9, 0x1, P4 ;  /* 0x000000010900780c */ /* 0x000fda0002701670 */
[----:B------:R-:W-:Y:S01]  /*f790*/  LDGSTS.E.BYPASS.LTC128B.128 [R6+0x400], desc[UR36][R2.64], !P0 ;  /* 0x0040000002067fae */ /* 0x000fe2000c101d64 */
[----:B------:R-:W-:-:S13]  /*f7a0*/  ISETP.LT.OR P0, PT, R9, 0x1, P3 ;  /* 0x000000010900780c */ /* 0x000fda0001f01670 */
[----:B------:R-:W-:Y:S01]  /*f7b0*/  LDGSTS.E.BYPASS.LTC128B.128 [R6+0x2c00], desc[UR36][R2.64+0x80], !P0 ;  /* 0x02c0008002067fae */ /* 0x000fe2000c101d64 */
[----:B------:R-:W-:-:S13]  /*f7c0*/  ISETP.LT.OR P0, PT, R9, 0x1, P2 ;  /* 0x000000010900780c */ /* 0x000fda0001701670 */
[----:B------:R-:W-:Y:S01]  /*f7d0*/  LDGSTS.E.BYPASS.LTC128B.128 [R6+0x5400], desc[UR36][R2.64+0x100], !P0 ;  /* 0x0540010002067fae */ /* 0x000fe2000c101d64 */
[----:B------:R-:W-:-:S13]  /*f7e0*/  ISETP.LT.OR P0, PT, R9, 0x1, P1 ;  /* 0x000000010900780c */ /* 0x000fda0000f01670 */
[----:B------:R1:W-:Y:S04]  /*f7f0*/  LDGSTS.E.BYPASS.LTC128B.128 [R6+0x7c00], desc[UR36][R2.64+0x180], !P0 ;  /* 0x07c0018002067fae */ /* 0x0003e8000c101d64 */
[----:B-1----:R-:W1:Y:S01]  /*f800*/  SHFL.IDX PT, R3, R18, 0x1, 0x181f ;  /* 0x00381f0012037f89 */ /* 0x002e6200000e0000 */
[----:B0-----:R-:W-:-:S03]  /*f810*/  IADD3 R2, P0, R14, R0, RZ ;  /* 0x000000000e027210 */ /* 0x001fc60007f1e0ff */
[----:B------:R-:W0:Y:S02]  /*f820*/  SHFL.IDX PT, R14, R17, 0x2, 0x181f ;  /* 0x00581f00110e7f89 */ /* 0x000e2400000e0000 */
[----:B-1----:R-:W-:Y:S01]  /*f830*/  IMAD.X R3, RZ, RZ, R3, P0 ;  /* 0x000000ffff037224 */ /* 0x002fe200000e0603 */
        /* <DEDUP_REMOVED lines=22> */
[----:B------:R-:W2:Y:S04]  /*f9a0*/  SHFL.IDX PT, R18, R18, 0x4, 0x181f ;  /* 0x00981f0012127f89 */ /* 0x000ea800000e0000 */
[----:B------:R3:W4:Y:S01]  /*f9b0*/  SHFL.IDX PT, R14, R17, 0x4, 0x181f ;  /* 0x00981f00110e7f89 */ /* 0x00072200000e0000 */
[----:B-1----:R-:W-:Y:S02]  /*f9c0*/  IADD3.X R3, RZ, R3, RZ, P0, !PT ;  /* 0x00000003ff037210 */ /* 0x002fe400007fe4ff */
[----:B------:R-:W-:-:S13]  /*f9d0*/  ISETP.LT.OR P0, PT, R9, 0x31, P4 ;  /* 0x000000310900780c */ /* 0x000fda0002701670 */
[----:B------:R3:W-:Y:S01]  /*f9e0*/  LDGSTS.E.BYPASS.LTC128B.128 [R6+0x1c00], desc[UR36][R2.64], !P0 ;  /* 0x01c0000002067fae */ /* 0x0007e2000c101d64 */
[----:B------:R-:W-:-:S13]  /*f9f0*/  ISETP.LT.OR P0, PT, R9, 0x31, P3 ;  /* 0x000000310900780c */ /* 0x000fda0001f01670 */
[----:B------:R3:W-:Y:S01]  /*fa00*/  LDGSTS.E.BYPASS.LTC128B.128 [R6+0x4400], desc[UR36][R2.64+0x80], !P0 ;  /* 0x0440008002067fae */ /* 0x0007e2000c101d64 */
[----:B------:R-:W-:-:S13]  /*fa10*/  ISETP.LT.OR P0, PT, R9, 0x31, P2 ;  /* 0x000000310900780c */ /* 0x000fda0001701670 */
[----:B------:R3:W-:Y:S01]  /*fa20*/  LDGSTS.E.BYPASS.LTC128B.128 [R6+0x6c00], desc[UR36][R2.64+0x100], !P0 ;  /* 0x06c0010002067fae */ /* 0x0007e2000c101d64 */
[----:B------:R-:W-:-:S13]  /*fa30*/  ISETP.LT.OR P0, PT, R9, 0x31, P1 ;  /* 0x000000310900780c */ /* 0x000fda0000f01670 */
[----:B--2-4-:R3:W-:Y:S02]  /*fa40*/  LDGSTS.E.BYPASS.LTC128B.128 [R6+0x9400], desc[UR36][R2.64+0x180], !P0 ;  /* 0x0940018002067fae */ /* 0x0147e4000c101d64 */
.L_x_151:
[----:B0--3--:R-:W-:Y:S01]  /*fa50*/  IADD3 R2, P0, R14, R0, RZ ;  /* 0x000000000e027210 */ /* 0x009fe20007f1e0ff */
[----:B------:R-:W-:Y:S02]  /*fa60*/  ULDC.64 UR4, c[0x0][0x328] ;  /* 0x0000ca0000047ab9 */ /* 0x000fe40000000a00 */
[----:B------:R-:W-:Y:S02]  /*fa70*/  IMAD R0, R21, UR4, RZ ;  /* 0x0000000415007c24 */ /* 0x000fe4000f8e02ff */
[----:B------:R-:W-:Y:S01]  /*fa80*/  IMAD.X R3, RZ, RZ, R18, P0 ;  /* 0x000000ffff037224 */ /* 0x000fe200000e0612 */
[----:B------:R-:W-:-:S13]  /*fa90*/  ISETP.LT.OR P0, PT, R9, 0x41, P4 ;  /* 0x000000410900780c */ /* 0x000fda0002701670 */
[----:B------:R-:W-:Y:S01]  /*faa0*/  @!PT LDS RZ, [RZ] ;  /* 0x00000000fffff984 */ /* 0x000fe20000000800 */
[----:B------:R-:W-:Y:S01]  /*fab0*/  @!PT LDS RZ, [RZ] ;  /* 0x00000000fffff984 */ /* 0x000fe20000000800 */
[----:B------:R-:W-:Y:S01]  /*fac0*/  @!PT LDS RZ, [RZ] ;  /* 0x00000000fffff984 */ /* 0x000fe20000000800 */
[----:B------:R-:W-:Y:S01]  /*fad0*/  LDGSTS.E.BYPASS.LTC128B.128 [R6+0x2400], desc[UR36][R2.64], !P0 ;  /* 0x0240000002067fae */ /* 0x000fe2000c101d64 */
[----:B------:R-:W-:-:S13]  /*fae0*/  ISETP.LT.OR P0, PT, R9, 0x41, P3 ;  /* 0x000000410900780c */ /* 0x000fda0001f01670 */
[----:B------:R-:W-:Y:S01]  /*faf0*/  LDGSTS.E.BYPASS.LTC128B.128 [R6+0x4c00], desc[UR36][R2.64+0x80], !P0 ;  /* 0x04c0008002067fae */ /* 0x000fe2000c101d64 */
[----:B------:R-:W-:-:S13]  /*fb00*/  ISETP.LT.OR P0, PT, R9, 0x41, P2 ;  /* 0x000000410900780c */ /* 0x000fda0001701670 */
[----:B------:R-:W-:Y:S01]  /*fb10*/  LDGSTS.E.BYPASS.LTC128B.128 [R6+0x7400], desc[UR36][R2.64+0x100], !P0 ;  /* 0x0740010002067fae */ /* 0x000fe2000c101d64 */
[----:B------:R-:W-:Y:S01]  /*fb20*/  ISETP.LT.OR P0, PT, R9, 0x41, P1 ;  /* 0x000000410900780c */ /* 0x000fe20000f01670 */
[----:B------:R-:W-:-:S12]  /*fb30*/  IMAD R9, R5, UR5, R0 ;  /* 0x0000000505097c24 */ /* 0x000fd8000f8e0200 */
[----:B------:R0:W-:Y:S02]  /*fb40*/  LDGSTS.E.BYPASS.LTC128B.128 [R6+0x9c00], desc[UR36][R2.64+0x180], !P0 ;  /* 0x09c0018002067fae */ /* 0x0001e4000c101d64 */
        /* <DEDUP_REMOVED lines=10> */
[----:B------:R-:W-:Y:S01]  /*fbf0*/  NOP ;  /* 0x0000000000007918 */ /* 0x000fe20000000000 */
[----:B------:R-:W-:Y:S01]  /*fc00*/  IMAD.WIDE.U32 R2, R19, UR4, R2 ;  /* 0x0000000413027c25 */ /* 0x000fe2000f8e0002 */
[----:B------:R-:W-:-:S03]  /*fc10*/  ULDC.64 UR4, c[0x0][0x318] ;  /* 0x0000c60000047ab9 */ /* 0x000fc60000000a00 */
[----:B------:R-:W-:Y:S01]  /*fc20*/  IMAD.IADD R3, R5, 0x1, R3 ;  /* 0x0000000105037824 */ /* 0x000fe200078e0203 */
[----:B------:R-:W-:-:S04]  /*fc30*/  LEA R17, P0, R2, UR4, 0x1 ;  /* 0x0000000402117c11 */ /* 0x000fc8000f8008ff */
[----:B------:R-:W-:Y:S02]  /*fc40*/  LEA.HI.X R18, R2, UR5, R3, 0x1, P0 ;  /* 0x0000000502127c11 */ /* 0x000fe400080f0c03 */
[----:B------:R-:W-:-:S13]  /*fc50*/  PLOP3.LUT P0, PT, PT, PT, PT, 0x80, 0x0 ;  /* 0x000000000000781c */ /* 0x000fda0003f0f070 */
.L_x_68:
        /* <DEDUP_REMOVED lines=10> */
.L_x_69:
[C---:B------:R-:W-:Y:S01]  /*fd00*/  ISETP.GT.AND P0, PT, R8.reuse, RZ, PT ;  /* 0x000000ff0800720c */ /* 0x040fe20003f04270 */
[----:B------:R0:W-:Y:S01]  /*fd10*/  SYNCS.ARRIVE.TRANS64.A1T0 RZ, [R7+URZ+0x38850], RZ ;  /* 0x038850ff07ff79a7 */ /* 0x0001e2000810003f */
[----:B------:R-:W-:Y:S01]  /*fd20*/  VIADD R0, R8, 0xffffffff ;  /* 0xffffffff08007836 */ /* 0x000fe20000000000 */
[----:B------:R-:W-:Y:S01]  /*fd30*/  MOV R10, R25 ;  /* 0x00000019000a7202 */ /* 0x000fe20000000f00 */
[----:B------:R-:W-:Y:S02]  /*fd40*/  IMAD.MOV.U32 R6, RZ, RZ, R22 ;  /* 0x000000ffff067224 */ /* 0x000fe400078e0016 */
[----:B------:R-:W-:-:S07]  /*fd50*/  IMAD.MOV.U32 R28, RZ, RZ, R8 ;  /* 0x000000ffff1c7224 */ /* 0x000fce00078e0008 */
[----:B0-----:R-:W-:Y:S05]  /*fd60*/  @P0 BRA `(.L_x_70) ;  /* 0xfffffff000300947 */ /* 0x001fea000383ffff */
[----:B------:R-:W-:Y:S05]  /*fd70*/  BSYNC B0 ;  /* 0x0000000000007941 */ /* 0x000fea0003800000 */
.L_x_57:
[----:B------:R-:W-:-:S13]  /*fd80*/  LOP3.LUT P0, RZ, R16, 0x100, RZ, 0xc0, !PT ;  /* 0x0000010010ff7812 */ /* 0x000fda000780c0ff */
[----:B------:R-:W-:Y:S05]  /*fd90*/  @!P0 BRA `(.L_x_71) ;  /* 0x0000000000048947 */ /* 0x000fea0003800000 */
[----:B------:R-:W-:Y:S01]  /*fda0*/  BPT.TRAP 0x1 ;  /* 0x000000040000795c */ /* 0x000fe20000300000 */
.L_x_71:
[----:B------:R-:W-:Y:S01]  /*fdb0*/  LEA R4, R22, UR39, 0x3 ;  /* 0x0000002716047c11 */ /* 0x000fe2000f8e18ff */
[----:B------:R-:W-:Y:S01]  /*fdc0*/  BSSY B0, `(.L_x_72) ;  /* 0x0000006000007945 */ /* 0x000fe20003800000 */
[----:B0-----:R-:W-:Y:S02]  /*fdd0*/  SHF.L.U32 R3, R25, 0x1f, RZ ;  /* 0x0000001f19037819 */ /* 0x001fe400000006ff */
[----:B------:R-:W-:Y:S02]  /*fde0*/  MOV R5, 0xffffffb0 ;  /* 0xffffffb000057802 */ /* 0x000fe40000000f00 */
[----:B------:R-:W0:Y:S03]  /*fdf0*/  SYNCS.PHASECHK.TRANS64.TRYWAIT P0, [R4+URZ+0x38860], R3 ;  /* 0x03886003040075a7 */ /* 0x000e26000800017f */
[----:B------:R-:W-:Y:S01]  /*fe00*/  IMAD R5, R8, R5, UR38 ;  /* 0x0000002608057e24 */ /* 0x000fe2000f8e0205 */
[----:B0-----:R-:W-:Y:S06]  /*fe10*/  @!P0 BRA `(.L_x_73) ;  /* 0x0000002c00288947 */ /* 0x001fec0003800000 */
.L_x_152:
[----:B------:R-:W-:Y:S05]  /*fe20*/  BSYNC B0 ;  /* 0x0000000000007941 */ /* 0x000fea0003800000 */
.L_x_72:
        /* <DEDUP_REMOVED lines=8> */
[----:B------:R-:W1:Y:S01]  /*feb0*/  SHFL.IDX PT, R14, R17, RZ, 0x181f ;  /* 0x00181fff110e7589 */ /* 0x000e6200000e0000 */
[----:B------:R-:W-:-:S03]  /*fec0*/  IMAD.SHL.U32 R6, R37, 0x2, RZ ;  /* 0x0000000225067824 */ /* 0x000fc600078e00ff */
[----:B------:R-:W0:Y:S02]  /*fed0*/  SHFL.IDX PT, R0, R18, RZ, 0x181f ;  /* 0x00181fff12007589 */ /* 0x000e2400000e0000 */
[----:B-1----:R-:W-:Y:S02]  /*fee0*/  IADD3 R2, P0, R14, R6, RZ ;  /* 0x000000060e027210 */ /* 0x002fe40007f1e0ff */
[----:B------:R-:W1:Y:S02]  /*fef0*/  SHFL.IDX PT, R14, R17, 0x1, 0x181f ;  /* 0x00381f00110e7f89 */ /* 0x000e6400000e0000 */
[----:B0-----:R-:W-:Y:S02]  /*ff00*/  IADD3.X R3, RZ, R0, RZ, P0, !PT ;  /* 0x00000000ff037210 */ /* 0x001fe400007fe4ff */
[----:B------:R-:W-:Y:S02]  /*ff10*/  ISETP.LT.OR P0, PT, R5, 0x1, P4 ;  /* 0x000000010500780c */ /* 0x000fe40002701670 */
[----:B------:R-:W-:-:S02]  /*ff20*/  LEA R0, R7, UR39, 0x1 ;  /* 0x0000002707007c11 */ /* 0x000fc4000f8e08ff */
[----:B------:R-:W0:Y:S09]  /*ff30*/  SHFL.IDX PT, R7, R18, 0x1, 0x181f ;  /* 0x00381f0012077f89 */ /* 0x000e3200000e0000 */
[----:B------:R-:W-:Y:S01]  /*ff40*/  LDGSTS.E.BYPASS.LTC128B.128 [R0+0x400], desc[UR36][R2.64], !P0 ;  /* 0x0040000002007fae */ /* 0x000fe2000c101d64 */
[----:B------:R-:W-:-:S13]  /*ff50*/  ISETP.LT.OR P0, PT, R5, 0x1, P3 ;  /* 0x000000010500780c */ /* 0x000fda0001f01670 */
[----:B------:R-:W-:Y:S01]  /*ff60*/  LDGSTS.E.BYPASS.LTC128B.128 [R0+0x2c00], desc[UR36][R2.64+0x80], !P0 ;  /* 0x02c0008002007fae */ /* 0x000fe2000c101d64 */
[----:B------:R-:W-:-:S13]  /*ff70*/  ISETP.LT.OR P0, PT, R5, 0x1, P2 ;  /* 0x000000010500780c */ /* 0x000fda0001701670 */
[----:B------:R-:W-:Y:S01]  /*ff80*/  LDGSTS.E.BYPASS.LTC128B.128 [R0+0x5400], desc[UR36][R2.64+0x100], !P0 ;  /* 0x0540010002007fae */ /* 0x000fe2000c101d64 */
[----:B------:R-:W-:-:S13]  /*ff90*/  ISETP.LT.OR P0, PT, R5, 0x1, P1 ;  /* 0x000000010500780c */ /* 0x000fda0000f01670 */
[----:B------:R1:W-:Y:S02]  /*ffa0*/  LDGSTS.E.BYPASS.LTC128B.128 [R0+0x7c00], desc[UR36][R2.64+0x180], !P0 ;  /* 0x07c0018002007fae */ /* 0x0003e4000c101d64 */
[----:B-1----:R-:W-:Y:S02]  /*ffb0*/  IADD3 R2, P0, R14, R6, RZ ;  /* 0x000000060e027210 */ /* 0x002fe40007f1e0ff */
[----:B------:R-:W1:Y:S03]  /*ffc0*/  SHFL.IDX PT, R14, R17, 0x2, 0x181f ;  /* 0x00581f00110e7f89 */ /* 0x000e6600000e0000 */
[----:B0-----:R-:W-:Y:S01]  /*ffd0*/  IMAD.X R3, RZ, RZ, R7, P0 ;  /* 0x000000ffff037224 */ /* 0x001fe200000e0607 */
[----:B------:R-:W-:Y:S01]  /*ffe0*/  ISETP.LT.OR P0, PT, R5, 0x11, P4 ;  /* 0x000000110500780c */ /* 0x000fe20002701670 */
[----:B------:R-:W0:-:S12]  /*fff0*/  SHFL.IDX PT, R7, R18, 0x2, 0x181f ;  /* 0x00581f0012077f89 */ /* 0x000e1800000e0000 */
        /* <DEDUP_REMOVED lines=10> */
[C---:B------:R-:W-:Y:S01]  /*100a0*/  ISETP.LT.OR P0, PT, R5.reuse, 0x21, P4 ;  /* 0x000000210500780c */ /* 0x040fe20002701670 */
[----:B------:R-:W0:Y:S04]  /*100b0*/  SHFL.IDX PT, R7, R18, 0x3, 0x181f ;  /* 0x00781f0012077f89 */ /* 0x000e2800000e0000 */
[----:B------:R-:W2:Y:S08]  /*100c0*/  SHFL.IDX PT, R18, R18, 0x4, 0x181f ;  /* 0x00981f0012127f89 */ /* 0x000eb000000e0000 */
        /* <DEDUP_REMOVED lines=8> */
[----:B------:R1:W3:Y:S02]  /*10150*/  SHFL.IDX PT, R14, R17, 0x4, 0x181f ;  /* 0x00981f00110e7f89 */ /* 0x0002e400000e0000 */
[----:B0-----:R-:W-:Y:S02]  /*10160*/  IADD3.X R3, RZ, R7, RZ, P0, !PT ;  /* 0x00000007ff037210 */ /* 0x001fe400007fe4ff */
[----:B------:R-:W-:-:S13]  /*10170*/  ISETP.LT.OR P0, PT, R5, 0x31, P4 ;  /* 0x000000310500780c */ /* 0x000fda0002701670 */
[----:B------:R1:W-:Y:S01]  /*10180*/  LDGSTS.E.BYPASS.LTC128B.128 [R0+0x1c00], desc[UR36][R2.64], !P0 ;  /* 0x01c0000002007fae */ /* 0x0003e2000c101d64 */
[----:B------:R-:W-:-:S13]  /*10190*/  ISETP.LT.OR P0, PT, R5, 0x31, P3 ;  /* 0x000000310500780c */ /* 0x000fda0001f01670 */
[----:B------:R1:W-:Y:S01]  /*101a0*/  LDGSTS.E.BYPASS.LTC128B.128 [R0+0x4400], desc[UR36][R2.64+0x80], !P0 ;  /* 0x0440008002007fae */ /* 0x0003e2000c101d64 */
[----:B------:R-:W-:-:S13]  /*101b0*/  ISETP.LT.OR P0, PT, R5, 0x31, P2 ;  /* 0x000000310500780c */ /* 0x000fda0001701670 */
[----:B------:R1:W-:Y:S01]  /*101c0*/  LDGSTS.E.BYPASS.LTC128B.128 [R0+0x6c00], desc[UR36][R2.64+0x100], !P0 ;  /* 0x06c0010002007fae */ /* 0x0003e2000c101d64 */
[----:B------:R-:W-:-:S13]  /*101d0*/  ISETP.LT.OR P0, PT, R5, 0x31, P1 ;  /* 0x000000310500780c */ /* 0x000fda0000f01670 */
[----:B--23--:R1:W-:Y:S02]  /*101e0*/  LDGSTS.E.BYPASS.LTC128B.128 [R0+0x9400], desc[UR36][R2.64+0x180], !P0 ;  /* 0x0940018002007fae */ /* 0x00c3e4000c101d64 */
.L_x_164:
[----:B01----:R-:W-:-:S05]  /*101f0*/  IADD3 R2, P0, R14, R6, RZ ;  /* 0x000000060e027210 */ /* 0x003fca0007f1e0ff */
[----:B------:R-:W-:Y:S01]  /*10200*/  IMAD.X R3, RZ, RZ, R18, P0 ;  /* 0x000000ffff037224 */ /* 0x000fe200000e0612 */
[----:B------:R-:W-:-:S13]  /*10210*/  ISETP.LT.OR P0, PT, R5, 0x41, P4 ;  /* 0x000000410500780c */ /* 0x000fda0002701670 */
[----:B------:R-:W-:Y:S01]  /*10220*/  @!PT LDS RZ, [RZ] ;  /* 0x00000000fffff984 */ /* 0x000fe20000000800 */
[----:B------:R-:W-:Y:S01]  /*10230*/  @!PT LDS RZ, [RZ] ;  /* 0x00000000fffff984 */ /* 0x000fe20000000800 */
[----:B------:R-:W-:Y:S01]  /*10240*/  @!PT LDS RZ, [RZ] ;  /* 0x00000000fffff984 */ /* 0x000fe20000000800 */
[----:B------:R0:W-:Y:S01]  /*10250*/  LDGSTS.E.BYPASS.LTC128B.128 [R0+0x2400], desc[UR36][R2.64], !P0 ;  /* 0x0240000002007fae */ /* 0x0001e2000c101d64 */
[----:B------:R-:W-:-:S13]  /*10260*/  ISETP.LT.OR P0, PT, R5, 0x41, P3 ;  /* 0x000000410500780c */ /* 0x000fda0001f01670 */
[----:B------:R0:W-:Y:S01]  /*10270*/  LDGSTS.E.BYPASS.LTC128B.128 [R0+0x4c00], desc[UR36][R2.64+0x80], !P0 ;  /* 0x04c0008002007fae */ /* 0x0001e2000c101d64 */
[----:B------:R-:W-:-:S13]  /*10280*/  ISETP.LT.OR P0, PT, R5, 0x41, P2 ;  /* 0x000000410500780c */ /* 0x000fda0001701670 */
[----:B------:R0:W-:Y:S01]  /*10290*/  LDGSTS.E.BYPASS.LTC128B.128 [R0+0x7400], desc[UR36][R2.64+0x100], !P0 ;  /* 0x0740010002007fae */ /* 0x0001e2000c101d64 */
[----:B------:R-:W-:-:S13]  /*102a0*/  ISETP.LT.OR P0, PT, R5, 0x41, P1 ;  /* 0x000000410500780c */ /* 0x000fda0000f01670 */
[----:B------:R0:W-:Y:S01]  /*102b0*/  LDGSTS.E.BYPASS.LTC128B.128 [R0+0x9c00], desc[UR36][R2.64+0x180], !P0 ;  /* 0x09c0018002007fae */ /* 0x0001e2000c101d64 */
[----:B------:R-:W-:Y:S01]  /*102c0*/  PLOP3.LUT P0, PT, PT, PT, PT, 0x80, 0x0 ;  /* 0x000000000000781c */ /* 0x000fe20003f0f070 */
[----:B------:R-:W-:-:S12]  /*102d0*/  NOP ;  /* 0x0000000000007918 */ /* 0x000fd80000000000 */
.L_x_75:
        /* <DEDUP_REMOVED lines=10> */
.L_x_76:
[----:B0-----:R-:W2:Y:S01]  /*10380*/  LDL.LU R2, [R1] ;  /* 0x0000000001027983 */ /* 0x001ea20000300800 */
[----:B------:R-:W-:Y:S01]  /*10390*/  VIADD R22, R22, 0x1 ;  /* 0x0000000116167836 */ /* 0x000fe20000000000 */
[----:B------:R-:W-:Y:S01]  /*103a0*/  IADD3 R36, R36, UR43, RZ ;  /* 0x0000002b24247c10 */ /* 0x000fe2000fffe0ff */
[----:B------:R-:W-:Y:S01]  /*103b0*/  ULDC UR4, c[0x0][0xc34] ;  /* 0x00030d0000047ab9 */ /* 0x000fe20000000800 */
[----:B------:R0:W-:Y:S02]  /*103c0*/  SYNCS.ARRIVE.TRANS64.A1T0 RZ, [R4+URZ+0x38850], RZ ;  /* 0x038850ff04ff79a7 */ /* 0x0001e4000810003f */
[----:B------:R-:W-:-:S04]  /*103d0*/  ISETP.NE.AND P0, PT, R22, 0x2, PT ;  /* 0x000000021600780c */ /* 0x000fc80003f05270 */
[----:B------:R-:W-:Y:S02]  /*103e0*/  SEL R22, R22, RZ, P0 ;  /* 0x000000ff16167207 */ /* 0x000fe40000000000 */
[----:B------:R-:W-:Y:S02]  /*103f0*/  SEL R0, RZ, 0x1, P0 ;  /* 0x00000001ff007807 */ /* 0x000fe40000000000 */
[----:B------:R-:W-:Y:S02]  /*10400*/  ISETP.GE.AND P0, PT, R36, UR4, PT ;  /* 0x0000000424007c0c */ /* 0x000fe4000bf06270 */
[----:B------:R-:W-:Y:S01]  /*10410*/  LOP3.LUT R25, R25, R0, RZ, 0x3c, !PT ;  /* 0x0000000019197212 */ /* 0x000fe200078e3cff */
[----:B--2---:R-:W-:-:S05]  /*10420*/  VIADD R2, R2, 0x1 ;  /* 0x0000000102027836 */ /* 0x004fca0000000000 */
[----:B------:R0:W-:Y:S05]  /*10430*/  STL [R1], R2 ;  /* 0x0000000201007387 */ /* 0x0001ea0000100800 */
[----:B------:R-:W-:Y:S05]  /*10440*/  @!P0 BRA `(.L_x_77) ;  /* 0xffffffcc009c8947 */ /* 0x000fea000383ffff */
[----:B------:R-:W-:-:S07]  /*10450*/  LOP3.LUT R0, R2, 0x1, RZ, 0xc, !PT ;  /* 0x0000000102007812 */ /* 0x000fce00078e0cff */
.L_x_40:
[----:B------:R-:W1:Y:S01]  /*10460*/  S2R R3, SR_CgaCtaId ;  /* 0x0000000000037919 */ /* 0x000e620000008800 */
[----:B0-----:R-:W-:Y:S01]  /*10470*/  MOV R2, 0x400 ;  /* 0x0000040000027802 */ /* 0x001fe20000000f00 */
[----:B------:R-:W-:Y:S01]  /*10480*/  BSSY B0, `(.L_x_78) ;  /* 0x0000005000007945 */ /* 0x000fe20003800000 */
[----:B------:R-:W-:Y:S02]  /*10490*/  SHF.L.U32 R0, R0, 0x1f, RZ ;  /* 0x0000001f00007819 */ /* 0x000fe400000006ff */
[----:B-1----:R-:W-:-:S04]  /*104a0*/  LEA R5, R3, R2, 0x18 ;  /* 0x0000000203057211 */ /* 0x002fc800078ec0ff */
[----:B------:R-:W0:Y:S02]  /*104b0*/  SYNCS.PHASECHK.TRANS64.TRYWAIT P0, [R5+URZ+0x38820], R0 ;  /* 0x03882000050075a7 */ /* 0x000e24000800017f */
[----:B0-----:R-:W-:Y:S05]  /*104c0*/  @!P0 BRA `(.L_x_79) ;  /* 0x0000002c00808947 */ /* 0x001fea0003800000 */
.L_x_165:
[----:B------:R-:W-:Y:S05]  /*104d0*/  BSYNC B0 ;  /* 0x0000000000007941 */ /* 0x000fea0003800000 */
.L_x_78:
[----:B------:R-:W-:-:S03]  /*104e0*/  UMOV UR4, 0xffffffff ;  /* 0xffffffff00047882 */ /* 0x000fc60000000000 */
[----:B------:R-:W-:Y:S05]  /*104f0*/  BRA.DIV UR4, `(.L_x_80) ;  /* 0x0000002e04887947 */ /* 0x000fea000b800000 */
[----:B0-----:R-:W0:Y:S02]  /*10500*/  S2R R0, SR_TID.X ;  /* 0x0000000000007919 */ /* 0x001e240000002100 */
[----:B0-----:R-:W-:-:S04]  /*10510*/  SHF.R.U32.HI R0, RZ, 0x5, R0 ;  /* 0x00000005ff007819 */ /* 0x001fc80000011600 */
[----:B------:R-:W-:-:S05]  /*10520*/  LOP3.LUT R0, R0, 0x3, RZ, 0xc0, !PT ;  /* 0x0000000300007812 */ /* 0x000fca00078ec0ff */
[----:B------:R0:W1:Y:S02]  /*10530*/  SHFL.IDX PT, R14, R0, RZ, 0x1f ;  /* 0x00001fff000e7589 */ /* 0x00006400000e0000 */
.L_x_168:
[----:B-1----:R-:W-:Y:S01]  /*10540*/  ISETP.NE.AND P0, PT, R14, RZ, PT ;  /* 0x000000ff0e00720c */ /* 0x002fe20003f05270 */
[----:B------:R-:W-:-:S12]  /*10550*/  BSSY B0, `(.L_x_81) ;  /* 0x0000026000007945 */ /* 0x000fd80003800000 */
[----:B------:R-:W-:Y:S05]  /*10560*/  @P0 BRA `(.L_x_82) ;  /* 0x0000000000900947 */ /* 0x000fea0003800000 */
[----:B------:R-:W-:-:S03]  /*10570*/  UMOV UR4, 0xffffffff ;  /* 0xffffffff00047882 */ /* 0x000fc60000000000 */
[----:B------:R-:W-:Y:S05]  /*10580*/  BRA.DIV UR4, `(.L_x_83) ;  /* 0x0000002e04987947 */ /* 0x000fea000b800000 */
[----:B------:R-:W-:-:S13]  /*10590*/  ELECT P6, URZ, PT ;  /* 0x00000000003f782f */ /* 0x000fda00038c0000 */
.L_x_171:
[----:B------:R-:W-:Y:S05]  /*105a0*/  @!P6 BRA `(.L_x_82) ;  /* 0x000000000080e947 */ /* 0x000fea0003800000 */
[----:B0-----:R-:W2:Y:S02]  /*105b0*/  LDL R0, [R1+0xc] ;  /* 0x00000c0001007983 */ /* 0x001ea40000100800 */
[----:B--2---:R-:W-:-:S13]  /*105c0*/  R2UR UR4, R0 ;  /* 0x00000000000472ca */ /* 0x004fda00000e0000 */
[----:B------:R-:W-:-:S06]  /*105d0*/  ULOP3.LUT UR4, UR4, 0x2, URZ, 0xfc, !UPT ;  /* 0x0000000204047892 */ /* 0x000fcc000f8efc3f */
[----:B------:R-:W-:-:S05]  /*105e0*/  IMAD.U32 R0, RZ, RZ, UR4 ;  /* 0x00000004ff007e24 */ /* 0x000fca000f8e00ff */
[----:B------:R-:W-:-:S13]  /*105f0*/  ISETP.NE.AND P0, PT, R0, 0x3, PT ;  /* 0x000000030000780c */ /* 0x000fda0003f05270 */
[----:B------:R-:W-:Y:S05]  /*10600*/  @!P0 BRA `(.L_x_84) ;  /* 0x0000000000048947 */ /* 0x000fea0003800000 */
[----:B------:R-:W-:Y:S01]  /*10610*/  BPT.TRAP 0x1 ;  /* 0x000000040000795c */ /* 0x000fe20000300000 */
.L_x_84:
[C---:B------:R-:W-:Y:S01]  /*10620*/  LEA R3, R22.reuse, R5, 0x3 ;  /* 0x0000000516037211 */ /* 0x040fe200078e18ff */
[----:B------:R-:W-:Y:S01]  /*10630*/  VIADD R22, R22, 0x1 ;  /* 0x0000000116167836 */ /* 0x000fe20000000000 */
[----:B------:R-:W-:-:S04]  /*10640*/  SHF.L.U32 R2, R25, 0x1f, RZ ;  /* 0x0000001f19027819 */ /* 0x000fc800000006ff */
[----:B------:R-:W0:Y:S01]  /*10650*/  SYNCS.PHASECHK.TRANS64.TRYWAIT P1, [R3+URZ+0x38840], R2 ;  /* 0x03884002030075a7 */ /* 0x000e22000802017f */
[----:B------:R-:W-:-:S04]  /*10660*/  ISETP.NE.AND P2, PT, R22, 0x2, PT ;  /* 0x000000021600780c */ /* 0x000fc80003f45270 */
[----:B------:R-:W-:Y:S01]  /*10670*/  SEL R0, RZ, 0x1, P2 ;  /* 0x00000001ff007807 */ /* 0x000fe20001000000 */
[----:B0-----:R-:W-:Y:S08]  /*10680*/  @!P1 BRA `(.L_x_85) ;  /* 0x0000002c00789947 */ /* 0x001ff00003800000 */
.L_x_172:
[----:B------:R-:W-:Y:S02]  /*10690*/  SEL R22, R22, RZ, P2 ;  /* 0x000000ff16167207 */ /* 0x000fe40001000000 */
[----:B------:R-:W-:Y:S01]  /*106a0*/  LOP3.LUT R0, R25, R0, RZ, 0x3c, !PT ;  /* 0x0000000019007212 */ /* 0x000fe200078e3cff */
[----:B------:R-:W-:Y:S06]  /*106b0*/  @!P0 BRA `(.L_x_86) ;  /* 0x0000000000048947 */ /* 0x000fec0003800000 */
[----:B------:R-:W-:Y:S01]  /*106c0*/  BPT.TRAP 0x1 ;  /* 0x000000040000795c */ /* 0x000fe20000300000 */
.L_x_86:
[----:B------:R-:W-:Y:S01]  /*106d0*/  IMAD R5, R22, 0x8, R5 ;  /* 0x0000000816057824 */ /* 0x000fe200078e0205 */
[----:B------:R-:W-:-:S04]  /*106e0*/  SHF.L.U32 R0, R0, 0x1f, RZ ;  /* 0x0000001f00007819 */ /* 0x000fc800000006ff */
[----:B------:R-:W1:Y:S02]  /*106f0*/  SYNCS.PHASECHK.TRANS64.TRYWAIT P1, [R5+URZ+0x38840], R0 ;  /* 0x03884000050075a7 */ /* 0x000e64000802017f */
[----:B-1----:R-:W-:Y:S05]  /*10700*/  @!P1 BRA `(.L_x_87) ;  /* 0x0000002c006c9947 */ /* 0x002fea0003800000 */
.L_x_173:
[----:B------:R-:W-:Y:S05]  /*10710*/  @!P0 BRA `(.L_x_88) ;  /* 0x0000000000048947 */ /* 0x000fea0003800000 */
[----:B------:R-:W-:Y:S01]  /*10720*/  BPT.TRAP 0x1 ;  /* 0x000000040000795c */ /* 0x000fe20000300000 */
.L_x_88:
[----:B------:R-:W2:Y:S02]  /*10730*/  SYNCS.PHASECHK.TRANS64.TRYWAIT P1, [R3+URZ+0x38860], R2 ;  /* 0x03886002030075a7 */ /* 0x000ea4000802017f */
[----:B--2---:R-:W-:Y:S05]  /*10740*/  @!P1 BRA `(.L_x_89) ;  /* 0x0000002c00709947 */ /* 0x004fea0003800000 */
.L_x_174:
[----:B------:R-:W-:Y:S05]  /*10750*/  @!P0 BRA `(.L_x_90) ;  /* 0x0000000000048947 */ /* 0x000fea0003800000 */
[----:B------:R-:W-:Y:S01]  /*10760*/  BPT.TRAP 0x1 ;  /* 0x000000040000795c */ /* 0x000fe20000300000 */
.L_x_90:
[----:B---3--:R3:W4:Y:S02]  /*10770*/  SYNCS.PHASECHK.TRANS64.TRYWAIT P0, [R5+URZ+0x38860], R0 ;  /* 0x03886000050075a7 */ /* 0x008724000800017f */
[----:B----4-:R-:W-:Y:S05]  /*10780*/  @!P0 NANOSLEEP.SYNCS 0x989680 ;  /* 0x009896800000895d */ /* 0x010fea0003900000 */
[----:B------:R-:W4:Y:S02]  /*10790*/  @!P0 SYNCS.PHASECHK.TRANS64 P0, [R5+URZ+0x38860], R0 ;  /* 0x03886000050085a7 */ /* 0x000f24000800007f */
[----:B----4-:R-:W-:Y:S05]  /*107a0*/  @!P0 BRA `(.L_x_90) ;  /* 0xfffffffc00f08947 */ /* 0x010fea000383ffff */
.L_x_82:
[----:B------:R-:W-:Y:S05]  /*107b0*/  BSYNC B0 ;  /* 0x0000000000007941 */ /* 0x000fea0003800000 */
.L_x_81:
[----:B------:R-:W-:Y:S05]  /*107c0*/  EXIT ;  /* 0x000000000000794d */ /* 0x000fea0003800000 */
.L_x_8:
[----:B0-----:R-:W-:-:S04]  /*107d0*/  MOV R3, UR40 ;  /* 0x0000002800037c02 */ /* 0x001fc80008000f00 */
[----:B------:R0:W1:Y:S03]  /*107e0*/  SYNCS.PHASECHK.TRANS64.TRYWAIT P1, [R3+URZ+0x38800], R0 ;  /* 0x03880000030075a7 */ /* 0x000066000802017f */
[----:B-1----:R-:W-:Y:S05]  /*107f0*/  @!P1 NANOSLEEP.SYNCS 0x989680 ;  /* 0x009896800000995d */ /* 0x002fea0003900000 */
[----:B------:R-:W1:Y:S02]  /*10800*/  @!P1 SYNCS.PHASECHK.TRANS64 P1, [R3+URZ+0x38800], R0 ;  /* 0x03880000030095a7 */ /* 0x000e64000802007f */
[----:B-1----:R-:W-:Y:S05]  /*10810*/  @!P1 BRA `(.L_x_8) ;  /* 0xfffffffc00ec9947 */ /* 0x002fea000383ffff */
[----:B------:R-:W-:Y:S05]  /*10820*/  BRA `(.L_x_91) ;  /* 0xffffff0800587947 */ /* 0x000fea000383ffff */
.L_x_12:
[----:B-1----:R1:W2:Y:S02]  /*10830*/  SYNCS.PHASECHK.TRANS64.TRYWAIT P1, [R0+URZ+0x38830], R3 ;  /* 0x03883003000075a7 */ /* 0x0022a4000802017f */
[----:B--2---:R-:W-:Y:S05]  /*10840*/  @!P1 NANOSLEEP.SYNCS 0x989680 ;  /* 0x009896800000995d */ /* 0x004fea0003900000 */
[----:B------:R-:W2:Y:S02]  /*10850*/  @!P1 SYNCS.PHASECHK.TRANS64 P1, [R0+URZ+0x38830], R3 ;  /* 0x03883003000095a7 */ /* 0x000ea4000802007f */
[----:B--2---:R-:W-:Y:S05]  /*10860*/  @!P1 BRA `(.L_x_12) ;  /* 0xfffffffc00f09947 */ /* 0x004fea000383ffff */
[----:B------:R-:W-:Y:S05]  /*10870*/  BRA `(.L_x_11) ;  /* 0xffffff08007c7947 */ /* 0x000fea000383ffff */
.L_x_18:
[----:B-1----:R-:W-:-:S04]  /*10880*/  IMAD.U32 R153, RZ, RZ, UR61 ;  /* 0x0000003dff997e24 */ /* 0x002fc8000f8e00ff */
[----:B------:R1:W2:Y:S03]  /*10890*/  SYNCS.PHASECHK.TRANS64.TRYWAIT P1, [R153+URZ+0x38830], R4 ;  /* 0x03883004990075a7 */ /* 0x0002a6000802017f */
[----:B--2---:R-:W-:Y:S05]  /*108a0*/  @!P1 NANOSLEEP.SYNCS 0x989680 ;  /* 0x009896800000995d */ /* 0x004fea0003900000 */
[----:B------:R-:W2:Y:S02]  /*108b0*/  @!P1 SYNCS.PHASECHK.TRANS64 P1, [R153+URZ+0x38830], R4 ;  /* 0x03883004990095a7 */ /* 0x000ea4000802007f */
[----:B--2---:R-:W-:Y:S05]  /*108c0*/  @!P1 BRA `(.L_x_18) ;  /* 0xfffffffc00ec9947 */ /* 0x004fea000383ffff */
[----:B------:R-:W-:Y:S05]  /*108d0*/  BRA `(.L_x_17) ;  /* 0xffffff5000587947 */ /* 0x000fea000383ffff */
.L_x_22:
[----:B--2---:R-:W-:-:S04]  /*108e0*/  IMAD.U32 R2, RZ, RZ, UR4 ;  /* 0x00000004ff027e24 */ /* 0x004fc8000f8e00ff */
[----:B------:R2:W3:Y:S03]  /*108f0*/  SYNCS.PHASECHK.TRANS64.TRYWAIT P1, [R2+URZ+0x38850], R0 ;  /* 0x03885000020075a7 */ /* 0x0004e6000802017f */
[----:B---3--:R-:W-:Y:S05]  /*10900*/  @!P1 NANOSLEEP.SYNCS 0x989680 ;  /* 0x009896800000995d */ /* 0x008fea0003900000 */
[----:B------:R-:W3:Y:S02]  /*10910*/  @!P1 SYNCS.PHASECHK.TRANS64 P1, [R2+URZ+0x38850], R0 ;  /* 0x03885000020095a7 */ /* 0x000ee4000802007f */
[----:B---3--:R-:W-:Y:S05]  /*10920*/  @!P1 BRA `(.L_x_22) ;  /* 0xfffffffc00ec9947 */ /* 0x008fea000383ffff */
[----:B------:R-:W-:Y:S05]  /*10930*/  BRA `(.L_x_21) ;  /* 0xffffff7800a87947 */ /* 0x000fea000383ffff */
.L_x_29:
[----:B-1----:R-:W-:-:S04]  /*10940*/  MOV R7, UR12 ;  /* 0x0000000c00077c02 */ /* 0x002fc80008000f00 */
[----:B------:R1:W2:Y:S03]  /*10950*/  SYNCS.PHASECHK.TRANS64.TRYWAIT P1, [R7+URZ+0x38850], R0 ;  /* 0x03885000070075a7 */ /* 0x0002a6000802017f */
[----:B--2---:R-:W-:Y:S05]  /*10960*/  @!P1 NANOSLEEP.SYNCS 0x989680 ;  /* 0x009896800000995d */ /* 0x004fea0003900000 */
[----:B------:R-:W2:Y:S02]  /*10970*/  @!P1 SYNCS.PHASECHK.TRANS64 P1, [R7+URZ+0x38850], R0 ;  /* 0x03885000070095a7 */ /* 0x000ea4000802007f */
[----:B--2---:R-:W-:Y:S05]  /*10980*/  @!P1 BRA `(.L_x_29) ;  /* 0xfffffffc00ec9947 */ /* 0x004fea000383ffff */
[----:B------:R-:W-:Y:S05]  /*10990*/  BRA `(.L_x_28) ;  /* 0xffffff9800087947 */ /* 0x000fea000383ffff */
.L_x_44:
[----:B------:R-:W0:Y:S01]  /*109a0*/  S2R R17, SR_TID.X ;  /* 0x0000000000117919 */ /* 0x000e220000002100 */
[----:B------:R-:W-:Y:S01]  /*109b0*/  BSSY B0, `(.L_x_92) ;  /* 0x000000a000007945 */ /* 0x000fe20003800000 */
[----:B------:R-:W-:Y:S01]  /*109c0*/  IMAD.MOV.U32 R12, RZ, RZ, RZ ;  /* 0x000000ffff0c7224 */ /* 0x000fe200078e00ff */
[----:B------:R-:W-:Y:S01]  /*109d0*/  MOV R11, 0x1f ;  /* 0x0000001f000b7802 */ /* 0x000fe20000000f00 */
[----:B------:R-:W-:Y:S01]  /*109e0*/  IMAD.MOV.U32 R15, RZ, RZ, -0x1 ;  /* 0xffffffffff0f7424 */ /* 0x000fe200078e00ff */
[----:B0-----:R-:W-:-:S04]  /*109f0*/  SHF.R.U32.HI R17, RZ, 0x5, R17 ;  /* 0x00000005ff117819 */ /* 0x001fc80000011611 */
[----:B------:R-:W-:-:S05]  /*10a00*/  LOP3.LUT R17, R17, 0x3, RZ, 0xc0, !PT ;  /* 0x0000000311117812 */ /* 0x000fca00078ec0ff */
[----:B------:R-:W-:-:S07]  /*10a10*/  IMAD.MOV.U32 R13, RZ, RZ, R17 ;  /* 0x000000ffff0d7224 */ /* 0x000fce00078e0011 */
[----:B-1---5:R-:W-:Y:S05]  /*10a20*/  WARPSYNC.COLLECTIVE R15, `(.L_x_93) ;  /* 0x000000000f087348 */ /* 0x022fea0003c00000 */
[----:B------:R0:W2:Y:S02]  /*10a30*/  SHFL.IDX P6, R14, R13, R12, R11 ;  /* 0x0000000c0d0e7389 */ /* 0x0000a400000c000b */
[----:B012--5:R-:W-:Y:S01]  /*10a40*/  ENDCOLLECTIVE ;  /* 0x000000000000791b */ /* 0x027fe20003800000 */
.L_x_93:
[----:B------:R-:W-:Y:S05]  /*10a50*/  BSYNC B0 ;  /* 0x0000000000007941 */ /* 0x000fea0003800000 */
.L_x_92:
[----:B------:R-:W-:Y:S05]  /*10a60*/  BRA `(.L_x_94) ;  /* 0xffffffcc00787947 */ /* 0x000fea000383ffff */
.L_x_47:
[----:B0-----:R0:W1:Y:S02]  /*10a70*/  SYNCS.PHASECHK.TRANS64.TRYWAIT P0, [R0+URZ+0x38840], R3 ;  /* 0x03884003000075a7 */ /* 0x001064000800017f */
[----:B-1----:R-:W-:Y:S05]  /*10a80*/  @!P0 NANOSLEEP.SYNCS 0x989680 ;  /* 0x009896800000895d */ /* 0x002fea0003900000 */
[----:B------:R-:W1:Y:S02]  /*10a90*/  @!P0 SYNCS.PHASECHK.TRANS64 P0, [R0+URZ+0x38840], R3 ;  /* 0x03884003000085a7 */ /* 0x000e64000800007f */
[----:B-1----:R-:W-:Y:S05]  /*10aa0*/  @!P0 BRA `(.L_x_47) ;  /* 0xfffffffc00f08947 */ /* 0x002fea000383ffff */
[----:B------:R-:W-:Y:S05]  /*10ab0*/  BRA `(.L_x_95) ;  /* 0xffffffd0004c7947 */ /* 0x000fea000383ffff */
.L_x_48:
[----:B------:R-:W-:Y:S01]  /*10ac0*/  BSSY B0, `(.L_x_96) ;  /* 0x0000008000007945 */ /* 0x000fe20003800000 */
[----:B------:R-:W-:Y:S01]  /*10ad0*/  IMAD.MOV.U32 R13, RZ, RZ, R6 ;  /* 0x000000ffff0d7224 */ /* 0x000fe200078e0006 */
[----:B------:R-:W-:Y:S01]  /*10ae0*/  MOV R12, RZ ;  /* 0x000000ff000c7202 */ /* 0x000fe20000000f00 */
[----:B------:R-:W-:Y:S02]  /*10af0*/  IMAD.MOV.U32 R11, RZ, RZ, 0x181f ;  /* 0x0000181fff0b7424 */ /* 0x000fe400078e00ff */
[----:B------:R-:W-:-:S07]  /*10b00*/  IMAD.MOV.U32 R15, RZ, RZ, -0x1 ;  /* 0xffffffffff0f7424 */ /* 0x000fce00078e00ff */
[----:B------:R-:W-:Y:S05]  /*10b10*/  WARPSYNC.COLLECTIVE R15, `(.L_x_97) ;  /* 0x000000000f087348 */ /* 0x000fea0003c00000 */
[----:B------:R0:W1:Y:S02]  /*10b20*/  SHFL.IDX P6, R14, R13, R12, R11 ;  /* 0x0000000c0d0e7389 */ /* 0x00006400000c000b */
[----:B01----:R-:W-:Y:S01]  /*10b30*/  ENDCOLLECTIVE ;  /* 0x000000000000791b */ /* 0x003fe20003800000 */
.L_x_97:
[----:B------:R-:W-:Y:S05]  /*10b40*/  BSYNC B0 ;  /* 0x0000000000007941 */ /* 0x000fea0003800000 */
.L_x_96:
[----:B------:R-:W-:Y:S01]  /*10b50*/  IMAD.MOV.U32 R13, RZ, RZ, R4 ;  /* 0x000000ffff0d7224 */ /* 0x000fe200078e0004 */
[----:B------:R-:W-:Y:S01]  /*10b60*/  MOV R11, 0x181f ;  /* 0x0000181f000b7802 */ /* 0x000fe20000000f00 */
[----:B------:R-:W-:Y:S01]  /*10b70*/  IMAD.MOV.U32 R12, RZ, RZ, RZ ;  /* 0x000000ffff0c7224 */ /* 0x000fe200078e00ff */
[----:B------:R-:W-:Y:S01]  /*10b80*/  MOV R2, R14 ;  /* 0x0000000e00027202 */ /* 0x000fe20000000f00 */
[----:B------:R-:W-:Y:S01]  /*10b90*/  IMAD.MOV.U32 R15, RZ, RZ, -0x1 ;  /* 0xffffffffff0f7424 */ /* 0x000fe200078e00ff */
[----:B------:R-:W-:Y:S02]  /*10ba0*/  ISETP.GE.AND P0, PT, R33, 0x1, PT ;  /* 0x000000012100780c */ /* 0x000fe40003f06270 */
[----:B------:R-:W-:-:S13]  /*10bb0*/  LOP3.LUT P5, RZ, R16, 0x8, RZ, 0xc0, !PT ;  /* 0x0000000810ff7812 */ /* 0x000fda00078ac0ff */
[----:B------:R-:W-:Y:S05]  /*10bc0*/  WARPSYNC.COLLECTIVE R15, `(.L_x_98) ;  /* 0x000000000f087348 */ /* 0x000fea0003c00000 */
[----:B------:R0:W1:Y:S02]  /*10bd0*/  SHFL.IDX P6, R14, R13, R12, R11 ;  /* 0x0000000c0d0e7389 */ /* 0x00006400000c000b */
[----:B01----:R-:W-:Y:S01]  /*10be0*/  ENDCOLLECTIVE ;  /* 0x000000000000791b */ /* 0x003fe20003800000 */
.L_x_98:
[C---:B------:R-:W-:Y:S02]  /*10bf0*/  LOP3.LUT P4, RZ, R16.reuse, 0x4, RZ, 0xc0, !PT ;  /* 0x0000000410ff7812 */ /* 0x040fe4000788c0ff */
[C---:B------:R-:W-:Y:S02]  /*10c00*/  LOP3.LUT P3, RZ, R16.reuse, 0x2, RZ, 0xc0, !PT ;  /* 0x0000000210ff7812 */ /* 0x040fe4000786c0ff */
[----:B------:R-:W-:Y:S02]  /*10c10*/  LOP3.LUT P2, RZ, R16, 0x1, RZ, 0xc0, !PT ;  /* 0x0000000110ff7812 */ /* 0x000fe4000784c0ff */
[----:B------:R-:W-:Y:S01]  /*10c20*/  @P0 LEA R7, R5, UR39, 0x1 ;  /* 0x0000002705070c11 */ /* 0x000fe2000f8e08ff */
[----:B------:R-:W-:Y:S02]  /*10c30*/  IMAD.MOV.U32 R13, RZ, RZ, R6 ;  /* 0x000000ffff0d7224 */ /* 0x000fe400078e0006 */
[----:B------:R-:W-:Y:S01]  /*10c40*/  IMAD.MOV.U32 R12, RZ, RZ, 0x1 ;  /* 0x00000001ff0c7424 */ /* 0x000fe200078e00ff */
[----:B------:R-:W-:-:S05]  /*10c50*/  @P0 LEA R14, P1, R37, R14, 0x1 ;  /* 0x0000000e250e0211 */ /* 0x000fca00078208ff */
[----:B------:R-:W-:Y:S01]  /*10c60*/  @P0 IMAD.X R3, RZ, RZ, R2, P1 ;  /* 0x000000ffff030224 */ /* 0x000fe200008e0602 */
[----:B------:R-:W-:-:S07]  /*10c70*/  @P0 MOV R2, R14 ;  /* 0x0000000e00020202 */ /* 0x000fce0000000f00 */
[----:B------:R-:W-:Y:S05]  /*10c80*/  WARPSYNC.COLLECTIVE R15, `(.L_x_99) ;  /* 0x000000000f087348 */ /* 0x000fea0003c00000 */
[----:B------:R0:W1:Y:S02]  /*10c90*/  SHFL.IDX P6, R14, R13, R12, R11 ;  /* 0x0000000c0d0e7389 */ /* 0x00006400000c000b */
[----:B01----:R-:W-:Y:S01]  /*10ca0*/  ENDCOLLECTIVE ;  /* 0x000000000000791b */ /* 0x003fe20003800000 */
.L_x_99:
[----:B------:R-:W-:Y:S01]  /*10cb0*/  @!PT LDS RZ, [RZ] ;  /* 0x00000000fffff984 */ /* 0x000fe20000000800 */
[----:B------:R-:W-:Y:S01]  /*10cc0*/  @!PT LDS RZ, [RZ] ;  /* 0x00000000fffff984 */ /* 0x000fe20000000800 */
[----:B------:R-:W-:Y:S01]  /*10cd0*/  @!PT LDS RZ, [RZ] ;  /* 0x00000000fffff984 */ /* 0x000fe20000000800 */
[----:B------:R0:W-:Y:S04]  /*10ce0*/  @P0 LDGSTS.E.BYPASS.LTC128B.128 [R7+0x24400], desc[UR36][R2.64], !P5 ;  /* 0x2440000002070fae */ /* 0x0001e8000e901d64 */
[----:B------:R0:W-:Y:S04]  /*10cf0*/  @P0 LDGSTS.E.BYPASS.LTC128B.128 [R7+0x26c00], desc[UR36][R2.64+0x80], !P4 ;  /* 0x26c0008002070fae */ /* 0x0001e8000e101d64 */
[----:B------:R0:W-:Y:S01]  /*10d00*/  @P0 LDGSTS.E.BYPASS.LTC128B.128 [R7+0x29400], desc[UR36][R2.64+0x100], !P3 ;  /* 0x2940010002070fae */ /* 0x0001e2000d901d64 */
[----:B------:R-:W-:-:S03]  /*10d10*/  IMAD.MOV.U32 R13, RZ, RZ, R4 ;  /* 0x000000ffff0d7224 */ /* 0x000fc600078e0004 */
[----:B------:R0:W-:Y:S01]  /*10d20*/  @P0 LDGSTS.E.BYPASS.LTC128B.128 [R7+0x2bc00], desc[UR36][R2.64+0x180], !P2 ;  /* 0x2bc0018002070fae */ /* 0x0001e2000d101d64 */
[----:B------:R-:W-:Y:S02]  /*10d30*/  ISETP.GE.AND P0, PT, R33, 0x11, PT ;  /* 0x000000112100780c */ /* 0x000fe40003f06270 */
[----:B------:R-:W-:-:S11]  /*10d40*/  MOV R8, R14 ;  /* 0x0000000e00087202 */ /* 0x000fd60000000f00 */
[----:B0-----:R-:W-:Y:S05]  /*10d50*/  WARPSYNC.COLLECTIVE R15, `(.L_x_100) ;  /* 0x000000000f087348 */ /* 0x001fea0003c00000 */
[----:B------:R1:W2:Y:S02]  /*10d60*/  SHFL.IDX P6, R14, R13, R12, R11 ;  /* 0x0000000c0d0e7389 */ /* 0x0002a400000c000b */
[----:B012---:R-:W-:Y:S01]  /*10d70*/  ENDCOLLECTIVE ;  /* 0x000000000000791b */ /* 0x007fe20003800000 */
.L_x_100:
[----:B------:R-:W-:Y:S01]  /*10d80*/  @P0 LEA R21, R5, UR39, 0x1 ;  /* 0x0000002705150c11 */ /* 0x000fe2000f8e08ff */
[----:B------:R-:W-:Y:S01]  /*10d90*/  IMAD.MOV.U32 R13, RZ, RZ, R6 ;  /* 0x000000ffff0d7224 */ /* 0x000fe200078e0006 */
[----:B------:R-:W-:Y:S02]  /*10da0*/  MOV R12, 0x2 ;  /* 0x00000002000c7802 */ /* 0x000fe40000000f00 */
[----:B------:R-:W-:-:S04]  /*10db0*/  @P0 LEA R14, P1, R37, R14, 0x1 ;  /* 0x0000000e250e0211 */ /* 0x000fc800078208ff */
[----:B------:R-:W-:Y:S01]  /*10dc0*/  @P0 MOV R2, R14 ;  /* 0x0000000e00020202 */ /* 0x000fe20000000f00 */
[----:B------:R-:W-:-:S08]  /*10dd0*/  @P0 IMAD.X R9, RZ, RZ, R8, P1 ;  /* 0x000000ffff090224 */ /* 0x000fd000008e0608 */
[----:B------:R-:W-:Y:S05]  /*10de0*/  WARPSYNC.COLLECTIVE R15, `(.L_x_101) ;  /* 0x000000000f087348 */ /* 0x000fea0003c00000 */
[----:B------:R0:W1:Y:S02]  /*10df0*/  SHFL.IDX P6, R14, R13, R12, R11 ;  /* 0x0000000c0d0e7389 */ /* 0x00006400000c000b */
[----:B01----:R-:W-:Y:S01]  /*10e00*/  ENDCOLLECTIVE ;  /* 0x000000000000791b */ /* 0x003fe20003800000 */
.L_x_101:
[----:B------:R-:W-:-:S05]  /*10e10*/  @P0 IMAD.MOV.U32 R3, RZ, RZ, R9 ;  /* 0x000000ffff030224 */ /* 0x000fca00078e0009 */
[----:B------:R-:W-:Y:S01]  /*10e20*/  @!PT LDS RZ, [RZ] ;  /* 0x00000000fffff984 */ /* 0x000fe20000000800 */
[----:B------:R-:W-:Y:S01]  /*10e30*/  @!PT LDS RZ, [RZ] ;  /* 0x00000000fffff984 */ /* 0x000fe20000000800 */
[----:B------:R-:W-:Y:S01]  /*10e40*/  @!PT LDS RZ, [RZ] ;  /* 0x00000000fffff984 */ /* 0x000fe20000000800 */
[----:B------:R0:W-:Y:S04]  /*10e50*/  @P0 LDGSTS.E.BYPASS.LTC128B.128 [R21+0x24c00], desc[UR36][R2.64], !P5 ;  /* 0x24c0000002150fae */ /* 0x0001e8000e901d64 */
[----:B------:R0:W-:Y:S01]  /*10e60*/  @P0 LDGSTS.E.BYPASS.LTC128B.128 [R21+0x27400], desc[UR36][R2.64+0x80], !P4 ;  /* 0x2740008002150fae */ /* 0x0001e2000e101d64 */
[----:B------:R-:W-:-:S03]  /*10e70*/  IMAD.MOV.U32 R13, RZ, RZ, R4 ;  /* 0x000000ffff0d7224 */ /* 0x000fc600078e0004 */
[----:B------:R0:W-:Y:S04]  /*10e80*/  @P0 LDGSTS.E.BYPASS.LTC128B.128 [R21+0x29c00], desc[UR36][R2.64+0x100], !P3 ;  /* 0x29c0010002150fae */ /* 0x0001e8000d901d64 */
[----:B------:R0:W-:Y:S01]  /*10e90*/  @P0 LDGSTS.E.BYPASS.LTC128B.128 [R21+0x2c400], desc[UR36][R2.64+0x180], !P2 ;  /* 0x2c40018002150fae */ /* 0x0001e2000d101d64 */
[----:B------:R-:W-:Y:S01]  /*10ea0*/  ISETP.GE.AND P0, PT, R33, 0x21, PT ;  /* 0x000000212100780c */ /* 0x000fe20003f06270 */
[----:B------:R-:W-:-:S12]  /*10eb0*/  IMAD.MOV.U32 R7, RZ, RZ, R14 ;  /* 0x000000ffff077224 */ /* 0x000fd800078e000e */
[----:B0-----:R-:W-:Y:S05]  /*10ec0*/  WARPSYNC.COLLECTIVE R15, `(.L_x_102) ;  /* 0x000000000f087348 */ /* 0x001fea0003c00000 */
[----:B------:R1:W2:Y:S02]  /*10ed0*/  SHFL.IDX P6, R14, R13, R12, R11 ;  /* 0x0000000c0d0e7389 */ /* 0x0002a400000c000b */
[----:B012---:R-:W-:Y:S01]  /*10ee0*/  ENDCOLLECTIVE ;  /* 0x000000000000791b */ /* 0x007fe20003800000 */
.L_x_102:
[----:B------:R-:W-:Y:S02]  /*10ef0*/  @P0 LEA R9, R5, UR39, 0x1 ;  /* 0x0000002705090c11 */ /* 0x000fe4000f8e08ff */
[----:B------:R-:W-:Y:S01]  /*10f00*/  MOV R13, R6 ;  /* 0x00000006000d7202 */ /* 0x000fe20000000f00 */
[----:B------:R-:W-:Y:S01]  /*10f10*/  IMAD.MOV.U32 R12, RZ, RZ, 0x3 ;  /* 0x00000003ff0c7424 */ /* 0x000fe200078e00ff */
[----:B------:R-:W-:-:S04]  /*10f20*/  @P0 LEA R14, P1, R37, R14, 0x1 ;  /* 0x0000000e250e0211 */ /* 0x000fc800078208ff */
[----:B------:R-:W-:Y:S01]  /*10f30*/  @P0 IADD3.X R7, RZ, R7, RZ, P1, !PT ;  /* 0x00000007ff070210 */ /* 0x000fe20000ffe4ff */
[----:B------:R-:W-:-:S08]  /*10f40*/  @P0 IMAD.MOV.U32 R2, RZ, RZ, R14 ;  /* 0x000000ffff020224 */ /* 0x000fd000078e000e */
[----:B------:R-:W-:Y:S05]  /*10f50*/  WARPSYNC.COLLECTIVE R15, `(.L_x_103) ;  /* 0x000000000f087348 */ /* 0x000fea0003c00000 */
[----:B------:R0:W1:Y:S02]  /*10f60*/  SHFL.IDX P6, R14, R13, R12, R11 ;  /* 0x0000000c0d0e7389 */ /* 0x00006400000c000b */
[----:B01----:R-:W-:Y:S01]  /*10f70*/  ENDCOLLECTIVE ;  /* 0x000000000000791b */ /* 0x003fe20003800000 */
.L_x_103:
[----:B------:R-:W-:-:S05]  /*10f80*/  @P0 IMAD.MOV.U32 R3, RZ, RZ, R7 ;  /* 0x000000ffff030224 */ /* 0x000fca00078e0007 */
[----:B------:R-:W-:Y:S01]  /*10f90*/  @!PT LDS RZ, [RZ] ;  /* 0x00000000fffff984 */ /* 0x000fe20000000800 */
[----:B------:R-:W-:Y:S01]  /*10fa0*/  @!PT LDS RZ, [RZ] ;  /* 0x00000000fffff984 */ /* 0x000fe20000000800 */
[----:B------:R-:W-:Y:S01]  /*10fb0*/  @!PT LDS RZ, [RZ] ;  /* 0x00000000fffff984 */ /* 0x000fe20000000800 */
[----:B------:R0:W-:Y:S04]  /*10fc0*/  @P0 LDGSTS.E.BYPASS.LTC128B.128 [R9+0x25400], desc[UR36][R2.64], !P5 ;  /* 0x2540000002090fae */ /* 0x0001e8000e901d64 */
[----:B------:R0:W-:Y:S01]  /*10fd0*/  @P0 LDGSTS.E.BYPASS.LTC128B.128 [R9+0x27c00], desc[UR36][R2.64+0x80], !P4 ;  /* 0x27c0008002090fae */ /* 0x0001e2000e101d64 */
[----:B------:R-:W-:-:S03]  /*10fe0*/  MOV R13, R4 ;  /* 0x00000004000d7202 */ /* 0x000fc60000000f00 */
[----:B------:R0:W-:Y:S04]  /*10ff0*/  @P0 LDGSTS.E.BYPASS.LTC128B.128 [R9+0x2a400], desc[UR36][R2.64+0x100], !P3 ;  /* 0x2a40010002090fae */ /* 0x0001e8000d901d64 */
[----:B------:R0:W-:Y:S01]  /*11000*/  @P0 LDGSTS.E.BYPASS.LTC128B.128 [R9+0x2cc00], desc[UR36][R2.64+0x180], !P2 ;  /* 0x2cc0018002090fae */ /* 0x0001e2000d101d64 */
[----:B------:R-:W-:Y:S01]  /*11010*/  ISETP.GE.AND P0, PT, R33, 0x31, PT ;  /* 0x000000312100780c */ /* 0x000fe20003f06270 */
[----:B------:R-:W-:-:S12]  /*11020*/  IMAD.MOV.U32 R7, RZ, RZ, R14 ;  /* 0x000000ffff077224 */ /* 0x000fd800078e000e */
[----:B0-----:R-:W-:Y:S05]  /*11030*/  WARPSYNC.COLLECTIVE R15, `(.L_x_104) ;  /* 0x000000000f087348 */ /* 0x001fea0003c00000 */
[----:B------:R1:W2:Y:S02]  /*11040*/  SHFL.IDX P6, R14, R13, R12, R11 ;  /* 0x0000000c0d0e7389 */ /* 0x0002a400000c000b */
[----:B012---:R-:W-:Y:S01]  /*11050*/  ENDCOLLECTIVE ;  /* 0x000000000000791b */ /* 0x007fe20003800000 */
.L_x_104:
[----:B------:R-:W-:Y:S01]  /*11060*/  @P0 LEA R21, R5, UR39, 0x1 ;  /* 0x0000002705150c11 */ /* 0x000fe2000f8e08ff */
[----:B------:R-:W-:Y:S02]  /*11070*/  IMAD.MOV.U32 R13, RZ, RZ, R6 ;  /* 0x000000ffff0d7224 */ /* 0x000fe400078e0006 */
[----:B------:R-:W-:Y:S01]  /*11080*/  IMAD.MOV.U32 R12, RZ, RZ, 0x4 ;  /* 0x00000004ff0c7424 */ /* 0x000fe200078e00ff */
[----:B------:R-:W-:-:S05]  /*11090*/  @P0 LEA R14, P1, R37, R14, 0x1 ;  /* 0x0000000e250e0211 */ /* 0x000fca00078208ff */
[----:B------:R-:W-:-:S08]  /*110a0*/  @P0 IMAD.MOV.U32 R2, RZ, RZ, R14 ;  /* 0x000000ffff020224 */ /* 0x000fd000078e000e */
[----:B------:R-:W-:Y:S05]  /*110b0*/  WARPSYNC.COLLECTIVE R15, `(.L_x_105) ;  /* 0x000000000f087348 */ /* 0x000fea0003c00000 */
[----:B------:R0:W1:Y:S02]  /*110c0*/  SHFL.IDX P6, R14, R13, R12, R11 ;  /* 0x0000000c0d0e7389 */ /* 0x00006400000c000b */
[----:B01----:R-:W-:Y:S01]  /*110d0*/  ENDCOLLECTIVE ;  /* 0x000000000000791b */ /* 0x003fe20003800000 */
.L_x_105:
[----:B------:R-:W-:-:S05]  /*110e0*/  @P0 IMAD.X R7, RZ, RZ, R7, P1 ;  /* 0x000000ffff070224 */ /* 0x000fca00008e0607 */
[----:B------:R-:W-:-:S05]  /*110f0*/  @P0 MOV R3, R7 ;  /* 0x0000000700030202 */ /* 0x000fca0000000f00 */
[----:B------:R-:W-:Y:S01]  /*11100*/  @!PT LDS RZ, [RZ] ;  /* 0x00000000fffff984 */ /* 0x000fe20000000800 */
[----:B------:R-:W-:Y:S01]  /*11110*/  @!PT LDS RZ, [RZ] ;  /* 0x00000000fffff984 */ /* 0x000fe20000000800 */
[----:B------:R-:W-:Y:S01]  /*11120*/  @!PT LDS RZ, [RZ] ;  /* 0x00000000fffff984 */ /* 0x000fe20000000800 */
[----:B------:R0:W-:Y:S01]  /*11130*/  @P0 LDGSTS.E.BYPASS.LTC128B.128 [R21+0x25c00], desc[UR36][R2.64], !P5 ;  /* 0x25c0000002150fae */ /* 0x0001e2000e901d64 */
[----:B------:R-:W-:-:S03]  /*11140*/  IMAD.MOV.U32 R13, RZ, RZ, R4 ;  /* 0x000000ffff0d7224 */ /* 0x000fc600078e0004 */
[----:B------:R0:W-:Y:S04]  /*11150*/  @P0 LDGSTS.E.BYPASS.LTC128B.128 [R21+0x28400], desc[UR36][R2.64+0x80], !P4 ;  /* 0x2840008002150fae */ /* 0x0001e8000e101d64 */
[----:B------:R0:W-:Y:S04]  /*11160*/  @P0 LDGSTS.E.BYPASS.LTC128B.128 [R21+0x2ac00], desc[UR36][R2.64+0x100], !P3 ;  /* 0x2ac0010002150fae */ /* 0x0001e8000d901d64 */
[----:B------:R0:W-:Y:S01]  /*11170*/  @P0 LDGSTS.E.BYPASS.LTC128B.128 [R21+0x2d400], desc[UR36][R2.64+0x180], !P2 ;  /* 0x2d40018002150fae */ /* 0x0001e2000d101d64 */
[----:B------:R-:W-:-:S07]  /*11180*/  MOV R7, R14 ;  /* 0x0000000e00077202 */ /* 0x000fce0000000f00 */
[----:B0-----:R-:W-:Y:S05]  /*11190*/  WARPSYNC.COLLECTIVE R15, `(.L_x_106) ;  /* 0x000000000f087348 */ /* 0x001fea0003c00000 */
[----:B------:R1:W2:Y:S02]  /*111a0*/  SHFL.IDX P6, R14, R13, R12, R11 ;  /* 0x0000000c0d0e7389 */ /* 0x0002a400000c000b */
[----:B012---:R-:W-:Y:S01]  /*111b0*/  ENDCOLLECTIVE ;  /* 0x000000000000791b */ /* 0x007fe20003800000 */
.L_x_106:
[----:B------:R-:W-:Y:S05]  /*111c0*/  BRA `(.L_x_107) ;  /* 0xffffffcc00b47947 */ /* 0x000fea000383ffff */
.L_x_54:
[----:B------:R-:W-:Y:S01]  /*111d0*/  IMAD.MOV.U32 R13, RZ, RZ, R5 ;  /* 0x000000ffff0d7224 */ /* 0x000fe200078e0005 */
[----:B------:R-:W-:Y:S01]  /*111e0*/  MOV R12, RZ ;  /* 0x000000ff000c7202 */ /* 0x000fe20000000f00 */
[----:B------:R-:W-:Y:S02]  /*111f0*/  IMAD.MOV.U32 R11, RZ, RZ, 0x181f ;  /* 0x0000181fff0b7424 */ /* 0x000fe400078e00ff */
[----:B------:R-:W-:Y:S02]  /*11200*/  IMAD.MOV.U32 R15, RZ, RZ, -0x1 ;  /* 0xffffffffff0f7424 */ /* 0x000fe400078e00ff */
[----:B------:R-:W-:-:S07]  /*11210*/  IMAD.IADD R4, R34, 0x1, R4 ;  /* 0x0000000122047824 */ /* 0x000fce00078e0204 */
[----:B-----5:R-:W-:Y:S05]  /*11220*/  WARPSYNC.COLLECTIVE R15, `(.L_x_108) ;  /* 0x000000000f087348 */ /* 0x020fea0003c00000 */
[----:B------:R0:W1:Y:S02]  /*11230*/  SHFL.IDX P6, R14, R13, R12, R11 ;  /* 0x0000000c0d0e7389 */ /* 0x00006400000c000b */
[----:B01---5:R-:W-:Y:S01]  /*11240*/  ENDCOLLECTIVE ;  /* 0x000000000000791b */ /* 0x023fe20003800000 */
.L_x_108:
[C---:B------:R-:W-:Y:S01]  /*11250*/  VIADD R6, R4.reuse, 0x10 ;  /* 0x0000001004067836 */ /* 0x040fe20000000000 */
[----:B------:R-:W-:Y:S01]  /*11260*/  ISETP.GE.AND P0, PT, R4, UR40, PT ;  /* 0x0000002804007c0c */ /* 0x000fe2000bf06270 */
[----:B------:R-:W-:Y:S01]  /*11270*/  IMAD.MOV.U32 R13, RZ, RZ, R0 ;  /* 0x000000ffff0d7224 */ /* 0x000fe200078e0000 */
[----:B------:R-:W-:-:S11]  /*11280*/  MOV R2, R14 ;  /* 0x0000000e00027202 */ /* 0x000fd60000000f00 */
[----:B------:R-:W-:Y:S05]  /*11290*/  WARPSYNC.COLLECTIVE R15, `(.L_x_109) ;  /* 0x000000000f087348 */ /* 0x000fea0003c00000 */
[----:B------:R0:W1:Y:S02]  /*112a0*/  SHFL.IDX P6, R14, R13, R12, R11 ;  /* 0x0000000c0d0e7389 */ /* 0x00006400000c000b */
[----:B01----:R-:W-:Y:S01]  /*112b0*/  ENDCOLLECTIVE ;  /* 0x000000000000791b */ /* 0x003fe20003800000 */
.L_x_109:
[----:B------:R-:W-:Y:S01]  /*112c0*/  MOV R13, R5 ;  /* 0x00000005000d7202 */ /* 0x000fe20000000f00 */
[----:B------:R-:W-:Y:S01]  /*112d0*/  IMAD.MOV.U32 R12, RZ, RZ, 0x1 ;  /* 0x00000001ff0c7424 */ /* 0x000fe200078e00ff */
[----:B------:R-:W-:-:S04]  /*112e0*/  @!P0 LEA R14, P1, R37, R14, 0x1 ;  /* 0x0000000e250e8211 */ /* 0x000fc800078208ff */
[----:B------:R-:W-:Y:S01]  /*112f0*/  @!P0 IADD3.X R3, RZ, R2, RZ, P1, !PT ;  /* 0x00000002ff038210 */ /* 0x000fe20000ffe4ff */
[----:B------:R-:W-:-:S08]  /*11300*/  @!P0 IMAD.MOV.U32 R2, RZ, RZ, R14 ;  /* 0x000000ffff028224 */ /* 0x000fd000078e000e */
[----:B------:R-:W-:Y:S05]  /*11310*/  WARPSYNC.COLLECTIVE R15, `(.L_x_110) ;  /* 0x000000000f087348 */ /* 0x000fea0003c00000 */
[----:B------:R0:W1:Y:S02]  /*11320*/  SHFL.IDX P6, R14, R13, R12, R11 ;  /* 0x0000000c0d0e7389 */ /* 0x00006400000c000b */
[----:B01----:R-:W-:Y:S01]  /*11330*/  ENDCOLLECTIVE ;  /* 0x000000000000791b */ /* 0x003fe20003800000 */
.L_x_110:
[----:B------:R-:W-:Y:S01]  /*11340*/  @!PT LDS RZ, [RZ] ;  /* 0x00000000fffff984 */ /* 0x000fe20000000800 */
[----:B------:R-:W-:Y:S01]  /*11350*/  @!PT LDS RZ, [RZ] ;  /* 0x00000000fffff984 */ /* 0x000fe20000000800 */
[----:B------:R-:W-:Y:S01]  /*11360*/  @!PT LDS RZ, [RZ] ;  /* 0x00000000fffff984 */ /* 0x000fe20000000800 */
[----:B------:R0:W-:Y:S04]  /*11370*/  @!P0 LDGSTS.E.BYPASS.LTC128B.128 [R20+0x14400], desc[UR36][R2.64], !P2 ;  /* 0x1440000002148fae */ /* 0x0001e8000d101d64 */
[----:B------:R0:W-:Y:S04]  /*11380*/  @!P0 LDGSTS.E.BYPASS.LTC128B.128 [R20+0x18400], desc[UR36][R2.64+0x80], !P3 ;  /* 0x1840008002148fae */ /* 0x0001e8000d901d64 */
[----:B------:R0:W-:Y:S01]  /*11390*/  @!P0 LDGSTS.E.BYPASS.LTC128B.128 [R20+0x1c400], desc[UR36][R2.64+0x100], !P4 ;  /* 0x1c40010002148fae */ /* 0x0001e2000e101d64 */
[----:B------:R-:W-:-:S03]  /*113a0*/  MOV R13, R0 ;  /* 0x00000000000d7202 */ /* 0x000fc60000000f00 */
[----:B------:R0:W-:Y:S01]  /*113b0*/  @!P0 LDGSTS.E.BYPASS.LTC128B.128 [R20+0x20400], desc[UR36][R2.64+0x180], !P5 ;  /* 0x2040018002148fae */ /* 0x0001e2000e901d64 */
[----:B------:R-:W-:Y:S01]  /*113c0*/  ISETP.GE.AND P0, PT, R6, UR40, PT ;  /* 0x0000002806007c0c */ /* 0x000fe2000bf06270 */
[----:B------:R-:W-:-:S12]  /*113d0*/  IMAD.MOV.U32 R6, RZ, RZ, R14 ;  /* 0x000000ffff067224 */ /* 0x000fd800078e000e */
[----:B0-----:R-:W-:Y:S05]  /*113e0*/  WARPSYNC.COLLECTIVE R15, `(.L_x_111) ;  /* 0x000000000f087348 */ /* 0x001fea0003c00000 */
[----:B------:R1:W2:Y:S02]  /*113f0*/  SHFL.IDX P6, R14, R13, R12, R11 ;  /* 0x0000000c0d0e7389 */ /* 0x0002a400000c000b */
[----:B012---:R-:W-:Y:S01]  /*11400*/  ENDCOLLECTIVE ;  /* 0x000000000000791b */ /* 0x007fe20003800000 */
.L_x_111:
[----:B------:R-:W-:Y:S01]  /*11410*/  IMAD.MOV.U32 R13, RZ, RZ, R5 ;  /* 0x000000ffff0d7224 */ /* 0x000fe200078e0005 */
[----:B------:R-:W-:Y:S02]  /*11420*/  MOV R12, 0x2 ;  /* 0x00000002000c7802 */ /* 0x000fe40000000f00 */
[----:B------:R-:W-:-:S05]  /*11430*/  @!P0 LEA R14, P1, R37, R14, 0x1 ;  /* 0x0000000e250e8211 */ /* 0x000fca00078208ff */
[----:B------:R-:W-:-:S08]  /*11440*/  @!P0 IMAD.MOV.U32 R2, RZ, RZ, R14 ;  /* 0x000000ffff028224 */ /* 0x000fd000078e000e */
[----:B------:R-:W-:Y:S05]  /*11450*/  WARPSYNC.COLLECTIVE R15, `(.L_x_112) ;  /* 0x000000000f087348 */ /* 0x000fea0003c00000 */
[----:B------:R0:W1:Y:S02]  /*11460*/  SHFL.IDX P6, R14, R13, R12, R11 ;  /* 0x0000000c0d0e7389 */ /* 0x00006400000c000b */
[----:B01----:R-:W-:Y:S01]  /*11470*/  ENDCOLLECTIVE ;  /* 0x000000000000791b */ /* 0x003fe20003800000 */
.L_x_112:
[----:B------:R-:W-:Y:S02]  /*11480*/  @!P0 IMAD.X R7, RZ, RZ, R6, P1 ;  /* 0x000000ffff078224 */ /* 0x000fe400008e0606 */
[----:B------:R-:W-:-:S03]  /*11490*/  VIADD R6, R4, 0x20 ;  /* 0x0000002004067836 */ /* 0x000fc60000000000 */
[----:B------:R-:W-:-:S05]  /*114a0*/  @!P0 MOV R3, R7 ;  /* 0x0000000700038202 */ /* 0x000fca0000000f00 */
[----:B------:R-:W-:Y:S01]  /*114b0*/  @!PT LDS RZ, [RZ] ;  /* 0x00000000fffff984 */ /* 0x000fe20000000800 */
[----:B------:R-:W-:Y:S01]  /*114c0*/  @!PT LDS RZ, [RZ] ;  /* 0x00000000fffff984 */ /* 0x000fe20000000800 */
[----:B------:R-:W-:Y:S01]  /*114d0*/  @!PT LDS RZ, [RZ] ;  /* 0x00000000fffff984 */ /* 0x000fe20000000800 */
[----:B------:R0:W-:Y:S01]  /*114e0*/  @!P0 LDGSTS.E.BYPASS.LTC128B.128 [R20+0x14c00], desc[UR36][R2.64], !P2 ;  /* 0x14c0000002148fae */ /* 0x0001e2000d101d64 */
[----:B------:R-:W-:-:S03]  /*114f0*/  IMAD.MOV.U32 R13, RZ, RZ, R0 ;  /* 0x000000ffff0d7224 */ /* 0x000fc600078e0000 */
[----:B------:R0:W-:Y:S04]  /*11500*/  @!P0 LDGSTS.E.BYPASS.LTC128B.128 [R20+0x18c00], desc[UR36][R2.64+0x80], !P3 ;  /* 0x18c0008002148fae */ /* 0x0001e8000d901d64 */
[----:B------:R0:W-:Y:S04]  /*11510*/  @!P0 LDGSTS.E.BYPASS.LTC128B.128 [R20+0x1cc00], desc[UR36][R2.64+0x100], !P4 ;  /* 0x1cc0010002148fae */ /* 0x0001e8000e101d64 */
[----:B------:R0:W-:Y:S01]  /*11520*/  @!P0 LDGSTS.E.BYPASS.LTC128B.128 [R20+0x20c00], desc[UR36][R2.64+0x180], !P5 ;  /* 0x20c0018002148fae */ /* 0x0001e2000e901d64 */
[----:B------:R-:W-:Y:S01]  /*11530*/  ISETP.GE.AND P0, PT, R6, UR40, PT ;  /* 0x0000002806007c0c */ /* 0x000fe2000bf06270 */
[----:B------:R-:W-:-:S12]  /*11540*/  IMAD.MOV.U32 R6, RZ, RZ, R14 ;  /* 0x000000ffff067224 */ /* 0x000fd800078e000e */
[----:B0-----:R-:W-:Y:S05]  /*11550*/  WARPSYNC.COLLECTIVE R15, `(.L_x_113) ;  /* 0x000000000f087348 */ /* 0x001fea0003c00000 */
[----:B------:R1:W2:Y:S02]  /*11560*/  SHFL.IDX P6, R14, R13, R12, R11 ;  /* 0x0000000c0d0e7389 */ /* 0x0002a400000c000b */
[----:B012---:R-:W-:Y:S01]  /*11570*/  ENDCOLLECTIVE ;  /* 0x000000000000791b */ /* 0x007fe20003800000 */
.L_x_113:
[----:B------:R-:W-:Y:S02]  /*11580*/  IMAD.MOV.U32 R13, RZ, RZ, R5 ;  /* 0x000000ffff0d7224 */ /* 0x000fe400078e0005 */
[----:B------:R-:W-:Y:S01]  /*11590*/  IMAD.MOV.U32 R12, RZ, RZ, 0x3 ;  /* 0x00000003ff0c7424 */ /* 0x000fe200078e00ff */
[----:B------:R-:W-:-:S04]  /*115a0*/  @!P0 LEA R14, P1, R37, R14, 0x1 ;  /* 0x0000000e250e8211 */ /* 0x000fc800078208ff */
[----:B------:R-:W-:Y:S01]  /*115b0*/  @!P0 IADD3.X R7, RZ, R6, RZ, P1, !PT ;  /* 0x00000006ff078210 */ /* 0x000fe20000ffe4ff */
[----:B------:R-:W-:Y:S01]  /*115c0*/  @!P0 IMAD.MOV.U32 R2, RZ, RZ, R14 ;  /* 0x000000ffff028224 */ /* 0x000fe200078e000e */
[----:B------:R-:W-:-:S07]  /*115d0*/  IADD3 R6, R4, 0x30, RZ ;  /* 0x0000003004067810 */ /* 0x000fce0007ffe0ff */
[----:B------:R-:W-:Y:S05]  /*115e0*/  WARPSYNC.COLLECTIVE R15, `(.L_x_114) ;  /* 0x000000000f087348 */ /* 0x000fea0003c00000 */
[----:B------:R0:W1:Y:S02]  /*115f0*/  SHFL.IDX P6, R14, R13, R12, R11 ;  /* 0x0000000c0d0e7389 */ /* 0x00006400000c000b */
[----:B01----:R-:W-:Y:S01]  /*11600*/  ENDCOLLECTIVE ;  /* 0x000000000000791b */ /* 0x003fe20003800000 */
.L_x_114:
[----:B------:R-:W-:-:S05]  /*11610*/  @!P0 IMAD.MOV.U32 R3, RZ, RZ, R7 ;  /* 0x000000ffff038224 */ /* 0x000fca00078e0007 */
[----:B------:R-:W-:Y:S01]  /*11620*/  @!PT LDS RZ, [RZ] ;  /* 0x00000000fffff984 */ /* 0x000fe20000000800 */
[----:B------:R-:W-:Y:S01]  /*11630*/  @!PT LDS RZ, [RZ] ;  /* 0x00000000fffff984 */ /* 0x000fe20000000800 */
[----:B------:R-:W-:Y:S01]  /*11640*/  @!PT LDS RZ, [RZ] ;  /* 0x00000000fffff984 */ /* 0x000fe20000000800 */
[----:B------:R0:W-:Y:S04]  /*11650*/  @!P0 LDGSTS.E.BYPASS.LTC128B.128 [R20+0x15400], desc[UR36][R2.64], !P2 ;  /* 0x1540000002148fae */ /* 0x0001e8000d101d64 */
[----:B------:R0:W-:Y:S01]  /*11660*/  @!P0 LDGSTS.E.BYPASS.LTC128B.128 [R20+0x19400], desc[UR36][R2.64+0x80], !P3 ;  /* 0x1940008002148fae */ /* 0x0001e2000d901d64 */
[----:B------:R-:W-:-:S03]  /*11670*/  IMAD.MOV.U32 R13, RZ, RZ, R0 ;  /* 0x000000ffff0d7224 */ /* 0x000fc600078e0000 */
[----:B------:R0:W-:Y:S04]  /*11680*/  @!P0 LDGSTS.E.BYPASS.LTC128B.128 [R20+0x1d400], desc[UR36][R2.64+0x100], !P4 ;  /* 0x1d40010002148fae */ /* 0x0001e8000e101d64 */
[----:B------:R0:W-:Y:S01]  /*11690*/  @!P0 LDGSTS.E.BYPASS.LTC128B.128 [R20+0x21400], desc[UR36][R2.64+0x180], !P5 ;  /* 0x2140018002148fae */ /* 0x0001e2000e901d64 */
[----:B------:R-:W-:Y:S02]  /*116a0*/  ISETP.GE.AND P0, PT, R6, UR40, PT ;  /* 0x0000002806007c0c */ /* 0x000fe4000bf06270 */
[----:B------:R-:W-:-:S11]  /*116b0*/  MOV R6, R14 ;  /* 0x0000000e00067202 */ /* 0x000fd60000000f00 */
[----:B0-----:R-:W-:Y:S05]  /*116c0*/  WARPSYNC.COLLECTIVE R15, `(.L_x_115) ;  /* 0x000000000f087348 */ /* 0x001fea0003c00000 */
[----:B------:R1:W2:Y:S02]  /*116d0*/  SHFL.IDX P6, R14, R13, R12, R11 ;  /* 0x0000000c0d0e7389 */ /* 0x0002a400000c000b */
[----:B012---:R-:W-:Y:S01]  /*116e0*/  ENDCOLLECTIVE ;  /* 0x000000000000791b */ /* 0x007fe20003800000 */
.L_x_115:
[----:B------:R-:W-:Y:S01]  /*116f0*/  MOV R13, R5 ;  /* 0x00000005000d7202 */ /* 0x000fe20000000f00 */
[----:B------:R-:W-:Y:S01]  /*11700*/  IMAD.MOV.U32 R12, RZ, RZ, 0x4 ;  /* 0x00000004ff0c7424 */ /* 0x000fe200078e00ff */
[----:B------:R-:W-:-:S04]  /*11710*/  @!P0 LEA R14, P1, R37, R14, 0x1 ;  /* 0x0000000e250e8211 */ /* 0x000fc800078208ff */
[----:B------:R-:W-:Y:S01]  /*11720*/  @!P0 MOV R2, R14 ;  /* 0x0000000e00028202 */ /* 0x000fe20000000f00 */
[----:B------:R-:W-:-:S08]  /*11730*/  @!P0 IMAD.X R7, RZ, RZ, R6, P1 ;  /* 0x000000ffff078224 */ /* 0x000fd000008e0606 */
[----:B------:R-:W-:Y:S05]  /*11740*/  WARPSYNC.COLLECTIVE R15, `(.L_x_116) ;  /* 0x000000000f087348 */ /* 0x000fea0003c00000 */
[----:B------:R0:W1:Y:S02]  /*11750*/  SHFL.IDX P6, R14, R13, R12, R11 ;  /* 0x0000000c0d0e7389 */ /* 0x00006400000c000b */
[----:B01----:R-:W-:Y:S01]  /*11760*/  ENDCOLLECTIVE ;  /* 0x000000000000791b */ /* 0x003fe20003800000 */
.L_x_116:
[----:B------:R-:W-:Y:S02]  /*11770*/  VIADD R6, R4, 0x40 ;  /* 0x0000004004067836 */ /* 0x000fe40000000000 */
[----:B------:R-:W-:-:S05]  /*11780*/  @!P0 IMAD.MOV.U32 R3, RZ, RZ, R7 ;  /* 0x000000ffff038224 */ /* 0x000fca00078e0007 */
[----:B------:R-:W-:Y:S01]  /*11790*/  @!PT LDS RZ, [RZ] ;  /* 0x00000000fffff984 */ /* 0x000fe20000000800 */
[----:B------:R-:W-:Y:S01]  /*117a0*/  @!PT LDS RZ, [RZ] ;  /* 0x00000000fffff984 */ /* 0x000fe20000000800 */
[----:B------:R-:W-:Y:S01]  /*117b0*/  @!PT LDS RZ, [RZ] ;  /* 0x00000000fffff984 */ /* 0x000fe20000000800 */
[----:B------:R0:W-:Y:S04]  /*117c0*/  @!P0 LDGSTS.E.BYPASS.LTC128B.128 [R20+0x15c00], desc[UR36][R2.64], !P2 ;  /* 0x15c0000002148fae */ /* 0x0001e8000d101d64 */
[----:B------:R0:W-:Y:S01]  /*117d0*/  @!P0 LDGSTS.E.BYPASS.LTC128B.128 [R20+0x19c00], desc[UR36][R2.64+0x80], !P3 ;  /* 0x19c0008002148fae */ /* 0x0001e2000d901d64 */
[----:B------:R-:W-:-:S03]  /*117e0*/  MOV R13, R0 ;  /* 0x00000000000d7202 */ /* 0x000fc60000000f00 */
[----:B------:R0:W-:Y:S04]  /*117f0*/  @!P0 LDGSTS.E.BYPASS.LTC128B.128 [R20+0x1dc00], desc[UR36][R2.64+0x100], !P4 ;  /* 0x1dc0010002148fae */ /* 0x0001e8000e101d64 */
[----:B------:R0:W-:Y:S01]  /*11800*/  @!P0 LDGSTS.E.BYPASS.LTC128B.128 [R20+0x21c00], desc[UR36][R2.64+0x180], !P5 ;  /* 0x21c0018002148fae */ /* 0x0001e2000e901d64 */
[----:B------:R-:W-:Y:S01]  /*11810*/  ISETP.GE.AND P0, PT, R6, UR40, PT ;  /* 0x0000002806007c0c */ /* 0x000fe2000bf06270 */
[----:B------:R-:W-:-:S12]  /*11820*/  IMAD.MOV.U32 R6, RZ, RZ, R14 ;  /* 0x000000ffff067224 */ /* 0x000fd800078e000e */
[----:B0-----:R-:W-:Y:S05]  /*11830*/  WARPSYNC.COLLECTIVE R15, `(.L_x_117) ;  /* 0x000000000f087348 */ /* 0x001fea0003c00000 */
[----:B------:R1:W2:Y:S02]  /*11840*/  SHFL.IDX P6, R14, R13, R12, R11 ;  /* 0x0000000c0d0e7389 */ /* 0x0002a400000c000b */
[----:B012---:R-:W-:Y:S01]  /*11850*/  ENDCOLLECTIVE ;  /* 0x000000000000791b */ /* 0x007fe20003800000 */
.L_x_117:
[----:B------:R-:W-:Y:S01]  /*11860*/  IMAD.MOV.U32 R13, RZ, RZ, R5 ;  /* 0x000000ffff0d7224 */ /* 0x000fe200078e0005 */
[----:B------:R-:W-:Y:S02]  /*11870*/  MOV R12, 0x5 ;  /* 0x00000005000c7802 */ /* 0x000fe40000000f00 */
[----:B------:R-:W-:-:S05]  /*11880*/  @!P0 LEA R14, P1, R37, R14, 0x1 ;  /* 0x0000000e250e8211 */ /* 0x000fca00078208ff */
[----:B------:R-:W-:-:S08]  /*11890*/  @!P0 IMAD.MOV.U32 R2, RZ, RZ, R14 ;  /* 0x000000ffff028224 */ /* 0x000fd000078e000e */
[----:B------:R-:W-:Y:S05]  /*118a0*/  WARPSYNC.COLLECTIVE R15, `(.L_x_118) ;  /* 0x000000000f087348 */ /* 0x000fea0003c00000 */
[----:B------:R0:W1:Y:S02]  /*118b0*/  SHFL.IDX P6, R14, R13, R12, R11 ;  /* 0x0000000c0d0e7389 */ /* 0x00006400000c000b */
[----:B01----:R-:W-:Y:S01]  /*118c0*/  ENDCOLLECTIVE ;  /* 0x000000000000791b */ /* 0x003fe20003800000 */
.L_x_118:
        /* <DEDUP_REMOVED lines=16> */
.L_x_119:
        /* <DEDUP_REMOVED lines=9> */
.L_x_120:
        /* <DEDUP_REMOVED lines=14> */
.L_x_121:
[----:B------:R-:W-:Y:S01]  /*11b40*/  IMAD.MOV.U32 R13, RZ, RZ, R5 ;  /* 0x000000ffff0d7224 */ /* 0x000fe200078e0005 */
[----:B------:R-:W-:Y:S02]  /*11b50*/  MOV R12, 0x7 ;  /* 0x00000007000c7802 */ /* 0x000fe40000000f00 */
[----:B------:R-:W-:-:S04]  /*11b60*/  @!P0 LEA R14, P1, R37, R14, 0x1 ;  /* 0x0000000e250e8211 */ /* 0x000fc800078208ff */
[----:B------:R-:W-:Y:S01]  /*11b70*/  @!P0 MOV R2, R14 ;  /* 0x0000000e00028202 */ /* 0x000fe20000000f00 */
[----:B------:R-:W-:-:S08]  /*11b80*/  @!P0 IMAD.X R7, RZ, RZ, R6, P1 ;  /* 0x000000ffff078224 */ /* 0x000fd000008e0606 */
[----:B------:R-:W-:Y:S05]  /*11b90*/  WARPSYNC.COLLECTIVE R15, `(.L_x_122) ;  /* 0x000000000f087348 */ /* 0x000fea0003c00000 */
[----:B------:R0:W1:Y:S02]  /*11ba0*/  SHFL.IDX P6, R14, R13, R12, R11 ;  /* 0x0000000c0d0e7389 */ /* 0x00006400000c000b */
[----:B01----:R-:W-:Y:S01]  /*11bb0*/  ENDCOLLECTIVE ;  /* 0x000000000000791b */ /* 0x003fe20003800000 */
.L_x_122:
        /* <DEDUP_REMOVED lines=9> */
[----:B------:R-:W-:-:S07]  /*11c50*/  IMAD.MOV.U32 R6, RZ, RZ, R14 ;  /* 0x000000ffff067224 */ /* 0x000fce00078e000e */
[----:B0-----:R-:W-:Y:S05]  /*11c60*/  WARPSYNC.COLLECTIVE R15, `(.L_x_123) ;  /* 0x000000000f087348 */ /* 0x001fea0003c00000 */
[----:B------:R1:W2:Y:S02]  /*11c70*/  SHFL.IDX P6, R14, R13, R12, R11 ;  /* 0x0000000c0d0e7389 */ /* 0x0002a400000c000b */
[----:B012---:R-:W-:Y:S01]  /*11c80*/  ENDCOLLECTIVE ;  /* 0x000000000000791b */ /* 0x007fe20003800000 */
.L_x_123:
[----:B------:R-:W-:Y:S05]  /*11c90*/  BRA `(.L_x_124) ;  /* 0xffffffcc00e47947 */ /* 0x000fea000383ffff */
.L_x_56:
[----:B0-----:R-:W-:-:S04]  /*11ca0*/  MOV R3, UR39 ;  /* 0x0000002700037c02 */ /* 0x001fc80008000f00 */
[----:B------:R0:W1:Y:S03]  /*11cb0*/  SYNCS.PHASECHK.TRANS64.TRYWAIT P0, [R3+URZ+0x38820], R0 ;  /* 0x03882000030075a7 */ /* 0x000066000800017f */
[----:B-1----:R-:W-:Y:S05]  /*11cc0*/  @!P0 NANOSLEEP.SYNCS 0x989680 ;  /* 0x009896800000895d */ /* 0x002fea0003900000 */
[----:B------:R-:W1:Y:S02]  /*11cd0*/  @!P0 SYNCS.PHASECHK.TRANS64 P0, [R3+URZ+0x38820], R0 ;  /* 0x03882000030085a7 */ /* 0x000e64000800007f */
[----:B-1----:R-:W-:Y:S05]  /*11ce0*/  @!P0 BRA `(.L_x_56) ;  /* 0xfffffffc00ec8947 */ /* 0x002fea000383ffff */
[----:B------:R-:W-:Y:S05]  /*11cf0*/  BRA `(.L_x_125) ;  /* 0xffffffd000247947 */ /* 0x000fea000383ffff */
.L_x_60:
[----:B0-----:R0:W1:Y:S02]  /*11d00*/  SYNCS.PHASECHK.TRANS64.TRYWAIT P0, [R7+URZ+0x38840], R0 ;  /* 0x03884000070075a7 */ /* 0x001064000800017f */
[----:B-1----:R-:W-:Y:S05]  /*11d10*/  @!P0 NANOSLEEP.SYNCS 0x989680 ;  /* 0x009896800000895d */ /* 0x002fea0003900000 */
[----:B------:R-:W1:Y:S02]  /*11d20*/  @!P0 SYNCS.PHASECHK.TRANS64 P0, [R7+URZ+0x38840], R0 ;  /* 0x03884000070085a7 */ /* 0x000e64000800007f */
[----:B-1----:R-:W-:Y:S05]  /*11d30*/  @!P0 BRA `(.L_x_60) ;  /* 0xfffffffc00f08947 */ /* 0x002fea000383ffff */
[----:B------:R-:W-:Y:S05]  /*11d40*/  BRA `(.L_x_126) ;  /* 0xffffffd000d47947 */ /* 0x000fea000383ffff */
.L_x_61:
[----:B------:R-:W-:Y:S01]  /*11d50*/  BSSY B1, `(.L_x_127) ;  /* 0x0000008000017945 */ /* 0x000fe20003800000 */
[----:B------:R-:W-:Y:S01]  /*11d60*/  IMAD.MOV.U32 R13, RZ, RZ, R23 ;  /* 0x000000ffff0d7224 */ /* 0x000fe200078e0017 */
[----:B------:R-:W-:Y:S01]  /*11d70*/  MOV R11, 0x181f ;  /* 0x0000181f000b7802 */ /* 0x000fe20000000f00 */
[----:B------:R-:W-:Y:S02]  /*11d80*/  IMAD.MOV.U32 R12, RZ, RZ, RZ ;  /* 0x000000ffff0c7224 */ /* 0x000fe400078e00ff */
[----:B------:R-:W-:-:S07]  /*11d90*/  IMAD.MOV.U32 R15, RZ, RZ, -0x1 ;  /* 0xffffffffff0f7424 */ /* 0x000fce00078e00ff */
[----:B------:R-:W-:Y:S05]  /*11da0*/  WARPSYNC.COLLECTIVE R15, `(.L_x_128) ;  /* 0x000000000f087348 */ /* 0x000fea0003c00000 */
[----:B------:R0:W1:Y:S02]  /*11db0*/  SHFL.IDX P6, R14, R13, R12, R11 ;  /* 0x0000000c0d0e7389 */ /* 0x00006400000c000b */
[----:B01----:R-:W-:Y:S01]  /*11dc0*/  ENDCOLLECTIVE ;  /* 0x000000000000791b */ /* 0x003fe20003800000 */
.L_x_128:
[----:B------:R-:W-:Y:S05]  /*11dd0*/  BSYNC B1 ;  /* 0x0000000000017941 */ /* 0x000fea0003800000 */
.L_x_127:
[----:B------:R-:W-:Y:S01]  /*11de0*/  MOV R13, R9 ;  /* 0x00000009000d7202 */ /* 0x000fe20000000f00 */
[----:B------:R-:W-:Y:S01]  /*11df0*/  IMAD.MOV.U32 R12, RZ, RZ, RZ ;  /* 0x000000ffff0c7224 */ /* 0x000fe200078e00ff */
[----:B------:R-:W-:Y:S01]  /*11e00*/  MOV R15, 0xffffffff ;  /* 0xffffffff000f7802 */ /* 0x000fe20000000f00 */
[----:B------:R-:W-:Y:S01]  /*11e10*/  IMAD.MOV.U32 R11, RZ, RZ, 0x181f ;  /* 0x0000181fff0b7424 */ /* 0x000fe200078e00ff */
[----:B------:R-:W-:Y:S01]  /*11e20*/  LEA R20, R20, UR39, 0x1 ;  /* 0x0000002714147c11 */ /* 0x000fe2000f8e08ff */
[----:B------:R-:W-:Y:S02]  /*11e30*/  IMAD.MOV.U32 R3, RZ, RZ, R14 ;  /* 0x000000ffff037224 */ /* 0x000fe400078e000e */
[----:B------:R-:W-:-:S07]  /*11e40*/  IMAD.SHL.U32 R0, R37, 0x2, RZ ;  /* 0x0000000225007824 */ /* 0x000fce00078e00ff */
[----:B------:R-:W-:Y:S05]  /*11e50*/  WARPSYNC.COLLECTIVE R15, `(.L_x_129) ;  /* 0x000000000f087348 */ /* 0x000fea0003c00000 */
[----:B------:R0:W1:Y:S02]  /*11e60*/  SHFL.IDX P6, R14, R13, R12, R11 ;  /* 0x0000000c0d0e7389 */ /* 0x00006400000c000b */
[----:B01----:R-:W-:Y:S01]  /*11e70*/  ENDCOLLECTIVE ;  /* 0x000000000000791b */ /* 0x003fe20003800000 */
.L_x_129:
[----:B------:R-:W-:Y:S01]  /*11e80*/  MOV R13, R23 ;  /* 0x00000017000d7202 */ /* 0x000fe20000000f00 */
[----:B------:R-:W-:Y:S01]  /*11e90*/  IMAD.MOV.U32 R12, RZ, RZ, 0x1 ;  /* 0x00000001ff0c7424 */ /* 0x000fe200078e00ff */
[----:B------:R-:W-:-:S13]  /*11ea0*/  IADD3 R2, P0, R14, R0, RZ ;  /* 0x000000000e027210 */ /* 0x000fda0007f1e0ff */
[----:B------:R-:W-:Y:S05]  /*11eb0*/  WARPSYNC.COLLECTIVE R15, `(.L_x_130) ;  /* 0x000000000f087348 */ /* 0x000fea0003c00000 */
[----:B------:R0:W1:Y:S02]  /*11ec0*/  SHFL.IDX P6, R14, R13, R12, R11 ;  /* 0x0000000c0d0e7389 */ /* 0x00006400000c000b */
[----:B01----:R-:W-:Y:S01]  /*11ed0*/  ENDCOLLECTIVE ;  /* 0x000000000000791b */ /* 0x003fe20003800000 */
.L_x_130:
[----:B------:R-:W-:-:S05]  /*11ee0*/  IMAD.X R3, RZ, RZ, R3, P0 ;  /* 0x000000ffff037224 */ /* 0x000fca00000e0603 */
[----:B------:R-:W-:Y:S01]  /*11ef0*/  @!PT LDS RZ, [RZ] ;  /* 0x00000000fffff984 */ /* 0x000fe20000000800 */
[----:B------:R-:W-:Y:S01]  /*11f00*/  @!PT LDS RZ, [RZ] ;  /* 0x00000000fffff984 */ /* 0x000fe20000000800 */
[----:B------:R-:W-:Y:S01]  /*11f10*/  @!PT LDS RZ, [RZ] ;  /* 0x00000000fffff984 */ /* 0x000fe20000000800 */
[----:B------:R0:W-:Y:S04]  /*11f20*/  LDGSTS.E.BYPASS.LTC128B.128 [R20+0x24400], desc[UR36][R2.64], !P4 ;  /* 0x2440000002147fae */ /* 0x0001e8000e101d64 */
[----:B------:R0:W-:Y:S01]  /*11f30*/  LDGSTS.E.BYPASS.LTC128B.128 [R20+0x26c00], desc[UR36][R2.64+0x80], !P3 ;  /* 0x26c0008002147fae */ /* 0x0001e2000d901d64 */
[----:B------:R-:W-:-:S03]  /*11f40*/  MOV R13, R9 ;  /* 0x00000009000d7202 */ /* 0x000fc60000000f00 */
[----:B------:R0:W-:Y:S04]  /*11f50*/  LDGSTS.E.BYPASS.LTC128B.128 [R20+0x29400], desc[UR36][R2.64+0x100], !P2 ;  /* 0x2940010002147fae */ /* 0x0001e8000d101d64 */
[----:B------:R0:W-:Y:S01]  /*11f60*/  LDGSTS.E.BYPASS.LTC128B.128 [R20+0x2bc00], desc[UR36][R2.64+0x180], !P1 ;  /* 0x2bc0018002147fae */ /* 0x0001e2000c901d64 */
[----:B------:R-:W-:-:S07]  /*11f70*/  IMAD.MOV.U32 R35, RZ, RZ, R14 ;  /* 0x000000ffff237224 */ /* 0x000fce00078e000e */
[----:B0-----:R-:W-:Y:S05]  /*11f80*/  WARPSYNC.COLLECTIVE R15, `(.L_x_131) ;  /* 0x000000000f087348 */ /* 0x001fea0003c00000 */
[----:B------:R1:W2:Y:S02]  /*11f90*/  SHFL.IDX P6, R14, R13, R12, R11 ;  /* 0x0000000c0d0e7389 */ /* 0x0002a400000c000b */
[----:B012---:R-:W-:Y:S01]  /*11fa0*/  ENDCOLLECTIVE ;  /* 0x000000000000791b */ /* 0x007fe20003800000 */
.L_x_131:
[----:B------:R-:W-:Y:S01]  /*11fb0*/  IMAD.MOV.U32 R13, RZ, RZ, R23 ;  /* 0x000000ffff0d7224 */ /* 0x000fe200078e0017 */
[----:B------:R-:W-:Y:S02]  /*11fc0*/  MOV R12, 0x2 ;  /* 0x00000002000c7802 */ /* 0x000fe40000000f00 */
[----:B------:R-:W-:-:S13]  /*11fd0*/  IADD3 R2, P0, R14, R0, RZ ;  /* 0x000000000e027210 */ /* 0x000fda0007f1e0ff */
[----:B------:R-:W-:Y:S05]  /*11fe0*/  WARPSYNC.COLLECTIVE R15, `(.L_x_132) ;  /* 0x000000000f087348 */ /* 0x000fea0003c00000 */
[----:B------:R0:W1:Y:S02]  /*11ff0*/  SHFL.IDX P6, R14, R13, R12, R11 ;  /* 0x0000000c0d0e7389 */ /* 0x00006400000c000b */
[----:B01----:R-:W-:Y:S01]  /*12000*/  ENDCOLLECTIVE ;  /* 0x000000000000791b */ /* 0x003fe20003800000 */
.L_x_132:
[----:B------:R-:W-:-:S05]  /*12010*/  IMAD.X R3, RZ, RZ, R35, P0 ;  /* 0x000000ffff037224 */ /* 0x000fca00000e0623 */
[----:B------:R-:W-:Y:S01]  /*12020*/  @!PT LDS RZ, [RZ] ;  /* 0x00000000fffff984 */ /* 0x000fe20000000800 */
[----:B------:R-:W-:Y:S01]  /*12030*/  @!PT LDS RZ, [RZ] ;  /* 0x00000000fffff984 */ /* 0x000fe20000000800 */
[----:B------:R-:W-:Y:S01]  /*12040*/  @!PT LDS RZ, [RZ] ;  /* 0x00000000fffff984 */ /* 0x000fe20000000800 */
[----:B------:R0:W-:Y:S04]  /*12050*/  LDGSTS.E.BYPASS.LTC128B.128 [R20+0x24c00], desc[UR36][R2.64], !P4 ;  /* 0x24c0000002147fae */ /* 0x0001e8000e101d64 */
[----:B------:R0:W-:Y:S01]  /*12060*/  LDGSTS.E.BYPASS.LTC128B.128 [R20+0x27400], desc[UR36][R2.64+0x80], !P3 ;  /* 0x2740008002147fae */ /* 0x0001e2000d901d64 */
[----:B------:R-:W-:-:S03]  /*12070*/  IMAD.MOV.U32 R13, RZ, RZ, R9 ;  /* 0x000000ffff0d7224 */ /* 0x000fc600078e0009 */
[----:B------:R0:W-:Y:S04]  /*12080*/  LDGSTS.E.BYPASS.LTC128B.128 [R20+0x29c00], desc[UR36][R2.64+0x100], !P2 ;  /* 0x29c0010002147fae */ /* 0x0001e8000d101d64 */
[----:B------:R0:W-:Y:S01]  /*12090*/  LDGSTS.E.BYPASS.LTC128B.128 [R20+0x2c400], desc[UR36][R2.64+0x180], !P1 ;  /* 0x2c40018002147fae */ /* 0x0001e2000c901d64 */
[----:B------:R-:W-:-:S07]  /*120a0*/  IMAD.MOV.U32 R35, RZ, RZ, R14 ;  /* 0x000000ffff237224 */ /* 0x000fce00078e000e */
[----:B0-----:R-:W-:Y:S05]  /*120b0*/  WARPSYNC.COLLECTIVE R15, `(.L_x_133) ;  /* 0x000000000f087348 */ /* 0x001fea0003c00000 */
[----:B------:R1:W2:Y:S02]  /*120c0*/  SHFL.IDX P6, R14, R13, R12, R11 ;  /* 0x0000000c0d0e7389 */ /* 0x0002a400000c000b */
[----:B012---:R-:W-:Y:S01]  /*120d0*/  ENDCOLLECTIVE ;  /* 0x000000000000791b */ /* 0x007fe20003800000 */
.L_x_133:
[----:B------:R-:W-:Y:S02]  /*120e0*/  IMAD.MOV.U32 R13, RZ, RZ, R23 ;  /* 0x000000ffff0d7224 */ /* 0x000fe400078e0017 */
[----:B------:R-:W-:Y:S01]  /*120f0*/  IMAD.MOV.U32 R12, RZ, RZ, 0x3 ;  /* 0x00000003ff0c7424 */ /* 0x000fe200078e00ff */
[----:B------:R-:W-:-:S13]  /*12100*/  IADD3 R2, P0, R14, R0, RZ ;  /* 0x000000000e027210 */ /* 0x000fda0007f1e0ff */
[----:B------:R-:W-:Y:S05]  /*12110*/  WARPSYNC.COLLECTIVE R15, `(.L_x_134) ;  /* 0x000000000f087348 */ /* 0x000fea0003c00000 */
[----:B------:R0:W1:Y:S02]  /*12120*/  SHFL.IDX P6, R14, R13, R12, R11 ;  /* 0x0000000c0d0e7389 */ /* 0x00006400000c000b */
[----:B01----:R-:W-:Y:S01]  /*12130*/  ENDCOLLECTIVE ;  /* 0x000000000000791b */ /* 0x003fe20003800000 */
.L_x_134:
[----:B------:R-:W-:-:S05]  /*12140*/  IADD3.X R3, RZ, R35, RZ, P0, !PT ;  /* 0x00000023ff037210 */ /* 0x000fca00007fe4ff */
        /* <DEDUP_REMOVED lines=8> */
[----:B------:R-:W-:-:S07]  /*121d0*/  MOV R35, R14 ;  /* 0x0000000e00237202 */ /* 0x000fce0000000f00 */
[----:B0-----:R-:W-:Y:S05]  /*121e0*/  WARPSYNC.COLLECTIVE R15, `(.L_x_135) ;  /* 0x000000000f087348 */ /* 0x001fea0003c00000 */
[----:B------:R1:W2:Y:S02]  /*121f0*/  SHFL.IDX P6, R14, R13, R12, R11 ;  /* 0x0000000c0d0e7389 */ /* 0x0002a400000c000b */
[----:B012---:R-:W-:Y:S01]  /*12200*/  ENDCOLLECTIVE ;  /* 0x000000000000791b */ /* 0x007fe20003800000 */
.L_x_135:
[----:B------:R-:W-:Y:S01]  /*12210*/  MOV R13, R23 ;  /* 0x00000017000d7202 */ /* 0x000fe20000000f00 */
[----:B------:R-:W-:Y:S01]  /*12220*/  IMAD.MOV.U32 R12, RZ, RZ, 0x4 ;  /* 0x00000004ff0c7424 */ /* 0x000fe200078e00ff */
[----:B------:R-:W-:-:S13]  /*12230*/  IADD3 R2, P0, R14, R0, RZ ;  /* 0x000000000e027210 */ /* 0x000fda0007f1e0ff */
[----:B------:R-:W-:Y:S05]  /*12240*/  WARPSYNC.COLLECTIVE R15, `(.L_x_136) ;  /* 0x000000000f087348 */ /* 0x000fea0003c00000 */
[----:B------:R0:W1:Y:S02]  /*12250*/  SHFL.IDX P6, R14, R13, R12, R11 ;  /* 0x0000000c0d0e7389 */ /* 0x00006400000c000b */
[----:B01----:R-:W-:Y:S01]  /*12260*/  ENDCOLLECTIVE ;  /* 0x000000000000791b */ /* 0x003fe20003800000 */
.L_x_136:
        /* <DEDUP_REMOVED lines=13> */
.L_x_137:
[----:B------:R-:W-:Y:S05]  /*12340*/  BRA `(.L_x_138) ;  /* 0xffffffd000547947 */ /* 0x000fea000383ffff */
.L_x_66:
[----:B0-----:R0:W1:Y:S02]  /*12350*/  SYNCS.PHASECHK.TRANS64.TRYWAIT P0, [R7+URZ+0x38860], R2 ;  /* 0x03886002070075a7 */ /* 0x001064000800017f */
[----:B-1----:R-:W-:Y:S05]  /*12360*/  @!P0 NANOSLEEP.SYNCS 0x989680 ;  /* 0x009896800000895d */ /* 0x002fea0003900000 */
[----:B------:R-:W1:Y:S02]  /*12370*/  @!P0 SYNCS.PHASECHK.TRANS64 P0, [R7+URZ+0x38860], R2 ;  /* 0x03886002070085a7 */ /* 0x000e64000800007f */
[----:B-1----:R-:W-:Y:S05]  /*12380*/  @!P0 BRA `(.L_x_66) ;  /* 0xfffffffc00f08947 */ /* 0x002fea000383ffff */
[----:B------:R-:W-:Y:S05]  /*12390*/  BRA `(.L_x_139) ;  /* 0xffffffd000bc7947 */ /* 0x000fea000383ffff */
.L_x_67:
[----:B------:R-:W-:Y:S01]  /*123a0*/  BSSY B1, `(.L_x_140) ;  /* 0x0000008000017945 */ /* 0x000fe20003800000 */
[----:B------:R-:W-:Y:S01]  /*123b0*/  IMAD.MOV.U32 R13, RZ, RZ, R18 ;  /* 0x000000ffff0d7224 */ /* 0x000fe200078e0012 */
[----:B------:R-:W-:Y:S01]  /*123c0*/  MOV R11, 0x181f ;  /* 0x0000181f000b7802 */ /* 0x000fe20000000f00 */
[----:B------:R-:W-:Y:S02]  /*123d0*/  IMAD.MOV.U32 R12, RZ, RZ, RZ ;  /* 0x000000ffff0c7224 */ /* 0x000fe400078e00ff */
[----:B------:R-:W-:-:S07]  /*123e0*/  IMAD.MOV.U32 R15, RZ, RZ, -0x1 ;  /* 0xffffffffff0f7424 */ /* 0x000fce00078e00ff */
[----:B0-----:R-:W-:Y:S05]  /*123f0*/  WARPSYNC.COLLECTIVE R15, `(.L_x_141) ;  /* 0x000000000f087348 */ /* 0x001fea0003c00000 */
[----:B------:R1:W2:Y:S02]  /*12400*/  SHFL.IDX P6, R14, R13, R12, R11 ;  /* 0x0000000c0d0e7389 */ /* 0x0002a400000c000b */
[----:B012---:R-:W-:Y:S01]  /*12410*/  ENDCOLLECTIVE ;  /* 0x000000000000791b */ /* 0x007fe20003800000 */
.L_x_141:
[----:B------:R-:W-:Y:S05]  /*12420*/  BSYNC B1 ;  /* 0x0000000000017941 */ /* 0x000fea0003800000 */
.L_x_140:
[----:B------:R-:W-:Y:S01]  /*12430*/  MOV R13, R17 ;  /* 0x00000011000d7202 */ /* 0x000fe20000000f00 */
[----:B------:R-:W-:Y:S01]  /*12440*/  IMAD.MOV.U32 R12, RZ, RZ, RZ ;  /* 0x000000ffff0c7224 */ /* 0x000fe200078e00ff */
[----:B------:R-:W-:Y:S01]  /*12450*/  MOV R15, 0xffffffff ;  /* 0xffffffff000f7802 */ /* 0x000fe20000000f00 */
[----:B------:R-:W-:Y:S01]  /*12460*/  IMAD.MOV.U32 R11, RZ, RZ, 0x181f ;  /* 0x0000181fff0b7424 */ /* 0x000fe200078e00ff */
[----:B------:R-:W-:Y:S01]  /*12470*/  LEA R6, R6, UR39, 0x1 ;  /* 0x0000002706067c11 */ /* 0x000fe2000f8e08ff */
[----:B------:R-:W-:-:S07]  /*12480*/  IMAD.MOV.U32 R3, RZ, RZ, R14 ;  /* 0x000000ffff037224 */ /* 0x000fce00078e000e */
[----:B------:R-:W-:Y:S05]  /*12490*/  WARPSYNC.COLLECTIVE R15, `(.L_x_142) ;  /* 0x000000000f087348 */ /* 0x000fea0003c00000 */
[----:B------:R0:W1:Y:S02]  /*124a0*/  SHFL.IDX P6, R14, R13, R12, R11 ;  /* 0x0000000c0d0e7389 */ /* 0x00006400000c000b */
[----:B01----:R-:W-:Y:S01]  /*124b0*/  ENDCOLLECTIVE ;  /* 0x000000000000791b */ /* 0x003fe20003800000 */
.L_x_142:
[----:B------:R-:W-:Y:S01]  /*124c0*/  IMAD.MOV.U32 R13, RZ, RZ, R18 ;  /* 0x000000ffff0d7224 */ /* 0x000fe200078e0012 */
[----:B------:R-:W-:Y:S02]  /*124d0*/  MOV R12, 0x1 ;  /* 0x00000001000c7802 */ /* 0x000fe40000000f00 */
[----:B------:R-:W-:-:S13]  /*124e0*/  IADD3 R2, P0, R14, R0, RZ ;  /* 0x000000000e027210 */ /* 0x000fda0007f1e0ff */
[----:B------:R-:W-:Y:S05]  /*124f0*/  WARPSYNC.COLLECTIVE R15, `(.L_x_143) ;  /* 0x000000000f087348 */ /* 0x000fea0003c00000 */
[----:B------:R0:W1:Y:S02]  /*12500*/  SHFL.IDX P6, R14, R13, R12, R11 ;  /* 0x0000000c0d0e7389 */ /* 0x00006400000c000b */
[----:B01----:R-:W-:Y:S01]  /*12510*/  ENDCOLLECTIVE ;  /* 0x000000000000791b */ /* 0x003fe20003800000 */
.L_x_143:
[----:B------:R-:W-:Y:S01]  /*12520*/  IMAD.X R3, RZ, RZ, R3, P0 ;  /* 0x000000ffff037224 */ /* 0x000fe200000e0603 */
[----:B------:R-:W-:Y:S01]  /*12530*/  ISETP.LT.OR P0, PT, R9, 0x1, P4 ;  /* 0x000000010900780c */ /* 0x000fe20002701670 */
[----:B------:R-:W-:-:S12]  /*12540*/  IMAD.MOV.U32 R13, RZ, RZ, R17 ;  /* 0x000000ffff0d7224 */ /* 0x000fd800078e0011 */
        /* <DEDUP_REMOVED lines=8> */
[----:B------:R-:W-:-:S13]  /*125d0*/  ISETP.LT.OR P0, PT, R9, 0x1, P1 ;  /* 0x000000010900780c */ /* 0x000fda0000f01670 */
[----:B------:R0:W-:Y:S02]  /*125e0*/  LDGSTS.E.BYPASS.LTC128B.128 [R6+0x7c00], desc[UR36][R2.64+0x180], !P0 ;  /* 0x07c0018002067fae */ /* 0x0001e4000c101d64 */
[----:B0-----:R-:W-:-:S07]  /*125f0*/  IMAD.MOV.U32 R3, RZ, RZ, R14 ;  /* 0x000000ffff037224 */ /* 0x001fce00078e000e */
[----:B------:R-:W-:Y:S05]  /*12600*/  WARPSYNC.COLLECTIVE R15, `(.L_x_144) ;  /* 0x000000000f087348 */ /* 0x000fea0003c00000 */
[----:B------:R0:W1:Y:S02]  /*12610*/  SHFL.IDX P6, R14, R13, R12, R11 ;  /* 0x0000000c0d0e7389 */ /* 0x00006400000c000b */
[----:B01----:R-:W-:Y:S01]  /*12620*/  ENDCOLLECTIVE ;  /* 0x000000000000791b */ /* 0x003fe20003800000 */
.L_x_144:
[----:B------:R-:W-:Y:S02]  /*12630*/  IMAD.MOV.U32 R13, RZ, RZ, R18 ;  /* 0x000000ffff0d7224 */ /* 0x000fe400078e0012 */
[----:B------:R-:W-:Y:S01]  /*12640*/  IMAD.MOV.U32 R12, RZ, RZ, 0x2 ;  /* 0x00000002ff0c7424 */ /* 0x000fe200078e00ff */
[----:B------:R-:W-:-:S13]  /*12650*/  IADD3 R2, P0, R14, R0, RZ ;  /* 0x000000000e027210 */ /* 0x000fda0007f1e0ff */
[----:B------:R-:W-:Y:S05]  /*12660*/  WARPSYNC.COLLECTIVE R15, `(.L_x_145) ;  /* 0x000000000f087348 */ /* 0x000fea0003c00000 */
[----:B------:R0:W1:Y:S02]  /*12670*/  SHFL.IDX P6, R14, R13, R12, R11 ;  /* 0x0000000c0d0e7389 */ /* 0x00006400000c000b */
[----:B01----:R-:W-:Y:S01]  /*12680*/  ENDCOLLECTIVE ;  /* 0x000000000000791b */ /* 0x003fe20003800000 */
.L_x_145:
[----:B------:R-:W-:Y:S02]  /*12690*/  IADD3.X R3, RZ, R3, RZ, P0, !PT ;  /* 0x00000003ff037210 */ /* 0x000fe400007fe4ff */
        /* <DEDUP_REMOVED lines=12> */
[----:B0-----:R-:W-:-:S07]  /*12760*/  MOV R3, R14 ;  /* 0x0000000e00037202 */ /* 0x001fce0000000f00 */
[----:B------:R-:W-:Y:S05]  /*12770*/  WARPSYNC.COLLECTIVE R15, `(.L_x_146) ;  /* 0x000000000f087348 */ /* 0x000fea0003c00000 */
[----:B------:R0:W1:Y:S02]  /*12780*/  SHFL.IDX P6, R14, R13, R12, R11 ;  /* 0x0000000c0d0e7389 */ /* 0x00006400000c000b */
[----:B01----:R-:W-:Y:S01]  /*12790*/  ENDCOLLECTIVE ;  /* 0x000000000000791b */ /* 0x003fe20003800000 */
.L_x_146:
[----:B------:R-:W-:Y:S01]  /*127a0*/  MOV R13, R18 ;  /* 0x00000012000d7202 */ /* 0x000fe20000000f00 */
[----:B------:R-:W-:Y:S01]  /*127b0*/  IMAD.MOV.U32 R12, RZ, RZ, 0x3 ;  /* 0x00000003ff0c7424 */ /* 0x000fe200078e00ff */
[----:B------:R-:W-:-:S13]  /*127c0*/  IADD3 R2, P0, R14, R0, RZ ;  /* 0x000000000e027210 */ /* 0x000fda0007f1e0ff */
[----:B------:R-:W-:Y:S05]  /*127d0*/  WARPSYNC.COLLECTIVE R15, `(.L_x_147) ;  /* 0x000000000f087348 */ /* 0x000fea0003c00000 */
[----:B------:R0:W1:Y:S02]  /*127e0*/  SHFL.IDX P6, R14, R13, R12, R11 ;  /* 0x0000000c0d0e7389 */ /* 0x00006400000c000b */
[----:B01----:R-:W-:Y:S01]  /*127f0*/  ENDCOLLECTIVE ;  /* 0x000000000000791b */ /* 0x003fe20003800000 */
.L_x_147:
[----:B------:R-:W-:Y:S01]  /*12800*/  IMAD.X R3, RZ, RZ, R3, P0 ;  /* 0x000000ffff037224 */ /* 0x000fe200000e0603 */
[----:B------:R-:W-:Y:S02]  /*12810*/  ISETP.LT.OR P0, PT, R9, 0x21, P4 ;  /* 0x000000210900780c */ /* 0x000fe40002701670 */
[----:B------:R-:W-:-:S11]  /*12820*/  MOV R13, R17 ;  /* 0x00000011000d7202 */ /* 0x000fd60000000f00 */
        /* <DEDUP_REMOVED lines=14> */
.L_x_148:
[----:B------:R-:W-:Y:S01]  /*12910*/  IMAD.MOV.U32 R13, RZ, RZ, R18 ;  /* 0x000000ffff0d7224 */ /* 0x000fe200078e0012 */
[----:B------:R-:W-:Y:S02]  /*12920*/  MOV R12, 0x4 ;  /* 0x00000004000c7802 */ /* 0x000fe40000000f00 */
[----:B------:R-:W-:-:S13]  /*12930*/  IADD3 R2, P0, R14, R0, RZ ;  /* 0x000000000e027210 */ /* 0x000fda0007f1e0ff */
[----:B------:R-:W-:Y:S05]  /*12940*/  WARPSYNC.COLLECTIVE R15, `(.L_x_149) ;  /* 0x000000000f087348 */ /* 0x000fea0003c00000 */
[----:B------:R0:W1:Y:S02]  /*12950*/  SHFL.IDX P6, R14, R13, R12, R11 ;  /* 0x0000000c0d0e7389 */ /* 0x00006400000c000b */
[----:B01----:R-:W-:Y:S01]  /*12960*/  ENDCOLLECTIVE ;  /* 0x000000000000791b */ /* 0x003fe20003800000 */
.L_x_149:
[----:B------:R-:W-:Y:S01]  /*12970*/  IMAD.X R3, RZ, RZ, R3, P0 ;  /* 0x000000ffff037224 */ /* 0x000fe200000e0603 */
[----:B------:R-:W-:Y:S01]  /*12980*/  ISETP.LT.OR P0, PT, R9, 0x31, P4 ;  /* 0x000000310900780c */ /* 0x000fe20002701670 */
[----:B------:R-:W-:-:S12]  /*12990*/  IMAD.MOV.U32 R13, RZ, RZ, R17 ;  /* 0x000000ffff0d7224 */ /* 0x000fd800078e0011 */
[----:B------:R-:W-:Y:S01]  /*129a0*/  @!PT LDS RZ, [RZ] ;  /* 0x00000000fffff984 */ /* 0x000fe20000000800 */
[----:B------:R-:W-:Y:S01]  /*129b0*/  @!PT LDS RZ, [RZ] ;  /* 0x00000000fffff984 */ /* 0x000fe20000000800 */
[----:B------:R-:W-:Y:S01]  /*129c0*/  @!PT LDS RZ, [RZ] ;  /* 0x00000000fffff984 */ /* 0x000fe20000000800 */
[----:B------:R0:W-:Y:S01]  /*129d0*/  LDGSTS.E.BYPASS.LTC128B.128 [R6+0x1c00], desc[UR36][R2.64], !P0 ;  /* 0x01c0000002067fae */ /* 0x0001e2000c101d64 */
[----:B------:R-:W-:Y:S01]  /*129e0*/  ISETP.LT.OR P0, PT, R9, 0x31, P3 ;  /* 0x000000310900780c */ /* 0x000fe20001f01670 */
[----:B------:R-:W-:-:S12]  /*129f0*/  IMAD.MOV.U32 R18, RZ, RZ, R14 ;  /* 0x000000ffff127224 */ /* 0x000fd800078e000e */
[----:B0-----:R-:W-:Y:S05]  /*12a00*/  WARPSYNC.COLLECTIVE R15, `(.L_x_150) ;  /* 0x000000000f087348 */ /* 0x001fea0003c00000 */
[----:B------:R1:W2:Y:S02]  /*12a10*/  SHFL.IDX P6, R14, R13, R12, R11 ;  /* 0x0000000c0d0e7389 */ /* 0x0002a400000c000b */
[----:B012---:R-:W-:Y:S01]  /*12a20*/  ENDCOLLECTIVE ;  /* 0x000000000000791b */ /* 0x007fe20003800000 */
.L_x_150:
        /* <DEDUP_REMOVED lines=8> */
[----:B------:R-:W-:Y:S05]  /*12ab0*/  BRA `(.L_x_151) ;  /* 0xffffffcc00e47947 */ /* 0x000fea000383ffff */
.L_x_73:
[----:B0-----:R0:W1:Y:S02]  /*12ac0*/  SYNCS.PHASECHK.TRANS64.TRYWAIT P0, [R4+URZ+0x38860], R3 ;  /* 0x03886003040075a7 */ /* 0x001064000800017f */
[----:B-1----:R-:W-:Y:S05]  /*12ad0*/  @!P0 NANOSLEEP.SYNCS 0x989680 ;  /* 0x009896800000895d */ /* 0x002fea0003900000 */
[----:B------:R-:W1:Y:S02]  /*12ae0*/  @!P0 SYNCS.PHASECHK.TRANS64 P0, [R4+URZ+0x38860], R3 ;  /* 0x03886003040085a7 */ /* 0x000e64000800007f */
[----:B-1----:R-:W-:Y:S05]  /*12af0*/  @!P0 BRA `(.L_x_73) ;  /* 0xfffffffc00f08947 */ /* 0x002fea000383ffff */
[----:B------:R-:W-:Y:S05]  /*12b00*/  BRA `(.L_x_152) ;  /* 0xffffffd000c47947 */ /* 0x000fea000383ffff */
.L_x_74:
[----:B------:R-:W-:Y:S01]  /*12b10*/  BSSY B0, `(.L_x_153) ;  /* 0x0000008000007945 */ /* 0x000fe20003800000 */
[----:B------:R-:W-:Y:S01]  /*12b20*/  MOV R13, R18 ;  /* 0x00000012000d7202 */ /* 0x000fe20000000f00 */
[----:B------:R-:W-:Y:S01]  /*12b30*/  IMAD.MOV.U32 R12, RZ, RZ, RZ ;  /* 0x000000ffff0c7224 */ /* 0x000fe200078e00ff */
[----:B------:R-:W-:Y:S01]  /*12b40*/  MOV R15, 0xffffffff ;  /* 0xffffffff000f7802 */ /* 0x000fe20000000f00 */
[----:B------:R-:W-:-:S07]  /*12b50*/  IMAD.MOV.U32 R11, RZ, RZ, 0x181f ;  /* 0x0000181fff0b7424 */ /* 0x000fce00078e00ff */
[----:B0-----:R-:W-:Y:S05]  /*12b60*/  WARPSYNC.COLLECTIVE R15, `(.L_x_154) ;  /* 0x000000000f087348 */ /* 0x001fea0003c00000 */
[----:B------:R1:W2:Y:S02]  /*12b70*/  SHFL.IDX P6, R14, R13, R12, R11 ;  /* 0x0000000c0d0e7389 */ /* 0x0002a400000c000b */
[----:B012---:R-:W-:Y:S01]  /*12b80*/  ENDCOLLECTIVE ;  /* 0x000000000000791b */ /* 0x007fe20003800000 */
.L_x_154:
[----:B------:R-:W-:Y:S05]  /*12b90*/  BSYNC B0 ;  /* 0x0000000000007941 */ /* 0x000fea0003800000 */
.L_x_153:
[----:B------:R-:W-:Y:S01]  /*12ba0*/  IMAD.MOV.U32 R13, RZ, RZ, R17 ;  /* 0x000000ffff0d7224 */ /* 0x000fe200078e0011 */
[----:B------:R-:W-:Y:S01]  /*12bb0*/  MOV R12, RZ ;  /* 0x000000ff000c7202 */ /* 0x000fe20000000f00 */
[----:B------:R-:W-:Y:S01]  /*12bc0*/  IMAD.MOV.U32 R11, RZ, RZ, 0x181f ;  /* 0x0000181fff0b7424 */ /* 0x000fe200078e00ff */
[----:B------:R-:W-:Y:S01]  /*12bd0*/  SHF.L.U32 R6, R37, 0x1, RZ ;  /* 0x0000000125067819 */ /* 0x000fe200000006ff */
[----:B------:R-:W-:Y:S02]  /*12be0*/  IMAD.MOV.U32 R15, RZ, RZ, -0x1 ;  /* 0xffffffffff0f7424 */ /* 0x000fe400078e00ff */
[----:B------:R-:W-:-:S07]  /*12bf0*/  IMAD.MOV.U32 R0, RZ, RZ, R14 ;  /* 0x000000ffff007224 */ /* 0x000fce00078e000e */
[----:B------:R-:W-:Y:S05]  /*12c00*/  WARPSYNC.COLLECTIVE R15, `(.L_x_155) ;  /* 0x000000000f087348 */ /* 0x000fea0003c00000 */
[----:B------:R0:W1:Y:S02]  /*12c10*/  SHFL.IDX P6, R14, R13, R12, R11 ;  /* 0x0000000c0d0e7389 */ /* 0x00006400000c000b */
[----:B01----:R-:W-:Y:S01]  /*12c20*/  ENDCOLLECTIVE ;  /* 0x000000000000791b */ /* 0x003fe20003800000 */
.L_x_155:
[----:B------:R-:W-:Y:S01]  /*12c30*/  IMAD.MOV.U32 R13, RZ, RZ, R18 ;  /* 0x000000ffff0d7224 */ /* 0x000fe200078e0012 */
[----:B------:R-:W-:Y:S02]  /*12c40*/  MOV R12, 0x1 ;  /* 0x00000001000c7802 */ /* 0x000fe40000000f00 */
[----:B------:R-:W-:-:S13]  /*12c50*/  IADD3 R2, P0, R14, R6, RZ ;  /* 0x000000060e027210 */ /* 0x000fda0007f1e0ff */
[----:B------:R-:W-:Y:S05]  /*12c60*/  WARPSYNC.COLLECTIVE R15, `(.L_x_156) ;  /* 0x000000000f087348 */ /* 0x000fea0003c00000 */
[----:B------:R0:W1:Y:S02]  /*12c70*/  SHFL.IDX P6, R14, R13, R12, R11 ;  /* 0x0000000c0d0e7389 */ /* 0x00006400000c000b */
[----:B01----:R-:W-:Y:S01]  /*12c80*/  ENDCOLLECTIVE ;  /* 0x000000000000791b */ /* 0x003fe20003800000 */
.L_x_156:
[----:B------:R-:W-:Y:S01]  /*12c90*/  IMAD.X R3, RZ, RZ, R0, P0 ;  /* 0x000000ffff037224 */ /* 0x000fe200000e0600 */
[----:B------:R-:W-:Y:S02]  /*12ca0*/  ISETP.LT.OR P0, PT, R5, 0x1, P4 ;  /* 0x000000010500780c */ /* 0x000fe40002701670 */
[----:B------:R-:W-:Y:S01]  /*12cb0*/  LEA R0, R7, UR39, 0x1 ;  /* 0x0000002707007c11 */ /* 0x000fe2000f8e08ff */
[----:B------:R-:W-:-:S10]  /*12cc0*/  IMAD.MOV.U32 R13, RZ, RZ, R17 ;  /* 0x000000ffff0d7224 */ /* 0x000fd400078e0011 */
        /* <DEDUP_REMOVED lines=9> */
.L_x_157:
[----:B------:R-:W-:Y:S01]  /*12d60*/  @!PT LDS RZ, [RZ] ;  /* 0x00000000fffff984 */ /* 0x000fe20000000800 */
[----:B------:R-:W-:Y:S01]  /*12d70*/  @!PT LDS RZ, [RZ] ;  /* 0x00000000fffff984 */ /* 0x000fe20000000800 */
[----:B------:R-:W-:Y:S01]  /*12d80*/  @!PT LDS RZ, [RZ] ;  /* 0x00000000fffff984 */ /* 0x000fe20000000800 */
[----:B------:R-:W-:Y:S01]  /*12d90*/  LDGSTS.E.BYPASS.LTC128B.128 [R0+0x2c00], desc[UR36][R2.64+0x80], !P0 ;  /* 0x02c0008002007fae */ /* 0x000fe2000c101d64 */
[----:B------:R-:W-:Y:S01]  /*12da0*/  ISETP.LT.OR P0, PT, R5, 0x1, P2 ;  /* 0x000000010500780c */ /* 0x000fe20001701670 */
[----:B------:R-:W-:Y:S02]  /*12db0*/  IMAD.MOV.U32 R13, RZ, RZ, R18 ;  /* 0x000000ffff0d7224 */ /* 0x000fe400078e0012 */
[----:B------:R-:W-:-:S10]  /*12dc0*/  IMAD.MOV.U32 R12, RZ, RZ, 0x2 ;  /* 0x00000002ff0c7424 */ /* 0x000fd400078e00ff */
[----:B------:R-:W-:Y:S01]  /*12dd0*/  LDGSTS.E.BYPASS.LTC128B.128 [R0+0x5400], desc[UR36][R2.64+0x100], !P0 ;  /* 0x0540010002007fae */ /* 0x000fe2000c101d64 */
[----:B------:R-:W-:-:S13]  /*12de0*/  ISETP.LT.OR P0, PT, R5, 0x1, P1 ;  /* 0x000000010500780c */ /* 0x000fda0000f01670 */
[----:B------:R0:W-:Y:S02]  /*12df0*/  LDGSTS.E.BYPASS.LTC128B.128 [R0+0x7c00], desc[UR36][R2.64+0x180], !P0 ;  /* 0x07c0018002007fae */ /* 0x0001e4000c101d64 */
[----:B0-----:R-:W-:-:S13]  /*12e00*/  IADD3 R2, P0, R14, R6, RZ ;  /* 0x000000060e027210 */ /* 0x001fda0007f1e0ff */
[----:B------:R-:W-:Y:S05]  /*12e10*/  WARPSYNC.COLLECTIVE R15, `(.L_x_158) ;  /* 0x000000000f087348 */ /* 0x000fea0003c00000 */
[----:B------:R0:W1:Y:S02]  /*12e20*/  SHFL.IDX P6, R14, R13, R12, R11 ;  /* 0x0000000c0d0e7389 */ /* 0x00006400000c000b */
[----:B01----:R-:W-:Y:S01]  /*12e30*/  ENDCOLLECTIVE ;  /* 0x000000000000791b */ /* 0x003fe20003800000 */
.L_x_158:
[----:B------:R-:W-:Y:S02]  /*12e40*/  IADD3.X R3, RZ, R7, RZ, P0, !PT ;  /* 0x00000007ff037210 */ /* 0x000fe400007fe4ff */
[----:B------:R-:W-:Y:S01]  /*12e50*/  ISETP.LT.OR P0, PT, R5, 0x11, P4 ;  /* 0x000000110500780c */ /* 0x000fe20002701670 */
[----:B------:R-:W-:-:S12]  /*12e60*/  IMAD.MOV.U32 R13, RZ, RZ, R17 ;  /* 0x000000ffff0d7224 */ /* 0x000fd800078e0011 */
[----:B------:R-:W-:Y:S01]  /*12e70*/  @!PT LDS RZ, [RZ] ;  /* 0x00000000fffff984 */ /* 0x000fe20000000800 */
[----:B------:R-:W-:Y:S01]  /*12e80*/  @!PT LDS RZ, [RZ] ;  /* 0x00000000fffff984 */ /* 0x000fe20000000800 */
[----:B------:R-:W-:Y:S01]  /*12e90*/  @!PT LDS RZ, [RZ] ;  /* 0x00000000fffff984 */ /* 0x000fe20000000800 */
[----:B------:R0:W-:Y:S01]  /*12ea0*/  LDGSTS.E.BYPASS.LTC128B.128 [R0+0xc00], desc[UR36][R2.64], !P0 ;  /* 0x00c0000002007fae */ /* 0x0001e2000c101d64 */
[----:B------:R-:W-:Y:S02]  /*12eb0*/  ISETP.LT.OR P0, PT, R5, 0x11, P3 ;  /* 0x000000110500780c */ /* 0x000fe40001f01670 */
[----:B------:R-:W-:-:S11]  /*12ec0*/  MOV R7, R14 ;  /* 0x0000000e00077202 */ /* 0x000fd60000000f00 */
[----:B0-----:R-:W-:Y:S05]  /*12ed0*/  WARPSYNC.COLLECTIVE R15, `(.L_x_159) ;  /* 0x000000000f087348 */ /* 0x001fea0003c00000 */
[----:B------:R1:W2:Y:S02]  /*12ee0*/  SHFL.IDX P6, R14, R13, R12, R11 ;  /* 0x0000000c0d0e7389 */ /* 0x0002a400000c000b */
[----:B012---:R-:W-:Y:S01]  /*12ef0*/  ENDCOLLECTIVE ;  /* 0x000000000000791b */ /* 0x007fe20003800000 */
.L_x_159:
[----:B------:R-:W-:Y:S01]  /*12f00*/  @!PT LDS RZ, [RZ] ;  /* 0x00000000fffff984 */ /* 0x000fe20000000800 */
[----:B------:R-:W-:Y:S01]  /*12f10*/  @!PT LDS RZ, [RZ] ;  /* 0x00000000fffff984 */ /* 0x000fe20000000800 */
[----:B------:R-:W-:Y:S01]  /*12f20*/  @!PT LDS RZ, [RZ] ;  /* 0x00000000fffff984 */ /* 0x000fe20000000800 */
[----:B------:R-:W-:Y:S01]  /*12f30*/  LDGSTS.E.BYPASS.LTC128B.128 [R0+0x3400], desc[UR36][R2.64+0x80], !P0 ;  /* 0x0340008002007fae */ /* 0x000fe2000c101d64 */
[----:B------:R-:W-:Y:S02]  /*12f40*/  ISETP.LT.OR P0, PT, R5, 0x11, P2 ;  /* 0x000000110500780c */ /* 0x000fe40001701670 */
[----:B------:R-:W-:Y:S01]  /*12f50*/  MOV R13, R18 ;  /* 0x00000012000d7202 */ /* 0x000fe20000000f00 */
        /* <DEDUP_REMOVED lines=8> */
.L_x_160:
[----:B------:R-:W-:Y:S01]  /*12fe0*/  IMAD.X R3, RZ, RZ, R7, P0 ;  /* 0x000000ffff037224 */ /* 0x000fe200000e0607 */
[----:B------:R-:W-:Y:S02]  /*12ff0*/  ISETP.LT.OR P0, PT, R5, 0x21, P4 ;  /* 0x000000210500780c */ /* 0x000fe40002701670 */
[----:B------:R-:W-:-:S11]  /*13000*/  MOV R13, R17 ;  /* 0x00000011000d7202 */ /* 0x000fd60000000f00 */
        /* <DEDUP_REMOVED lines=9> */
.L_x_161:
[----:B------:R-:W-:Y:S01]  /*130a0*/  @!PT LDS RZ, [RZ] ;  /* 0x00000000fffff984 */ /* 0x000fe20000000800 */
[----:B------:R-:W-:Y:S01]  /*130b0*/  @!PT LDS RZ, [RZ] ;  /* 0x00000000fffff984 */ /* 0x000fe20000000800 */
[----:B------:R-:W-:Y:S01]  /*130c0*/  @!PT LDS RZ, [RZ] ;  /* 0x00000000fffff984 */ /* 0x000fe20000000800 */
[----:B------:R-:W-:Y:S01]  /*130d0*/  LDGSTS.E.BYPASS.LTC128B.128 [R0+0x3c00], desc[UR36][R2.64+0x80], !P0 ;  /* 0x03c0008002007fae */ /* 0x000fe2000c101d64 */
[----:B------:R-:W-:Y:S01]  /*130e0*/  ISETP.LT.OR P0, PT, R5, 0x21, P2 ;  /* 0x000000210500780c */ /* 0x000fe20001701670 */
[----:B------:R-:W-:Y:S01]  /*130f0*/  IMAD.MOV.U32 R13, RZ, RZ, R18 ;  /* 0x000000ffff0d7224 */ /* 0x000fe200078e0012 */
[----:B------:R-:W-:-:S11]  /*13100*/  MOV R12, 0x4 ;  /* 0x00000004000c7802 */ /* 0x000fd60000000f00 */
[----:B------:R-:W-:Y:S01]  /*13110*/  LDGSTS.E.BYPASS.LTC128B.128 [R0+0x6400], desc[UR36][R2.64+0x100], !P0 ;  /* 0x0640010002007fae */ /* 0x000fe2000c101d64 */
[----:B------:R-:W-:-:S13]  /*13120*/  ISETP.LT.OR P0, PT, R5, 0x21, P1 ;  /* 0x000000210500780c */ /* 0x000fda0000f01670 */
[----:B------:R0:W-:Y:S02]  /*13130*/  LDGSTS.E.BYPASS.LTC128B.128 [R0+0x8c00], desc[UR36][R2.64+0x180], !P0 ;  /* 0x08c0018002007fae */ /* 0x0001e4000c101d64 */
[----:B0-----:R-:W-:-:S13]  /*13140*/  IADD3 R2, P0, R14, R6, RZ ;  /* 0x000000060e027210 */ /* 0x001fda0007f1e0ff */
[----:B------:R-:W-:Y:S05]  /*13150*/  WARPSYNC.COLLECTIVE R15, `(.L_x_162) ;  /* 0x000000000f087348 */ /* 0x000fea0003c00000 */
[----:B------:R0:W1:Y:S02]  /*13160*/  SHFL.IDX P6, R14, R13, R12, R11 ;  /* 0x0000000c0d0e7389 */ /* 0x00006400000c000b */
[----:B01----:R-:W-:Y:S01]  /*13170*/  ENDCOLLECTIVE ;  /* 0x000000000000791b */ /* 0x003fe20003800000 */
.L_x_162:
        /* <DEDUP_REMOVED lines=12> */
.L_x_163:
        /* <DEDUP_REMOVED lines=9> */
.L_x_79:
[----:B0-----:R0:W1:Y:S02]  /*132d0*/  SYNCS.PHASECHK.TRANS64.TRYWAIT P0, [R5+URZ+0x38820], R0 ;  /* 0x03882000050075a7 */ /* 0x001064000800017f */
[----:B-1----:R-:W-:Y:S05]  /*132e0*/  @!P0 NANOSLEEP.SYNCS 0x989680 ;  /* 0x009896800000895d */ /* 0x002fea0003900000 */
[----:B------:R-:W1:Y:S02]  /*132f0*/  @!P0 SYNCS.PHASECHK.TRANS64 P0, [R5+URZ+0x38820], R0 ;  /* 0x03882000050085a7 */ /* 0x000e64000800007f */
[----:B-1----:R-:W-:Y:S05]  /*13300*/  @!P0 BRA `(.L_x_79) ;  /* 0xfffffffc00f08947 */ /* 0x002fea000383ffff */
[----:B------:R-:W-:Y:S05]  /*13310*/  BRA `(.L_x_165) ;  /* 0xffffffd0006c7947 */ /* 0x000fea000383ffff */
.L_x_80:
[----:B------:R-:W1:Y:S01]  /*13320*/  S2R R2, SR_TID.X ;  /* 0x0000000000027919 */ /* 0x000e620000002100 */
[----:B------:R-:W-:Y:S01]  /*13330*/  BSSY B0, `(.L_x_166) ;  /* 0x000000a000007945 */ /* 0x000fe20003800000 */
[----:B------:R-:W-:Y:S01]  /*13340*/  IMAD.MOV.U32 R12, RZ, RZ, RZ ;  /* 0x000000ffff0c7224 */ /* 0x000fe200078e00ff */
[----:B------:R-:W-:Y:S01]  /*13350*/  MOV R15, 0xffffffff ;  /* 0xffffffff000f7802 */ /* 0x000fe20000000f00 */
[----:B------:R-:W-:Y:S01]  /*13360*/  IMAD.MOV.U32 R11, RZ, RZ, 0x1f ;  /* 0x0000001fff0b7424 */ /* 0x000fe200078e00ff */
[----:B-1----:R-:W-:-:S04]  /*13370*/  SHF.R.U32.HI R2, RZ, 0x5, R2 ;  /* 0x00000005ff027819 */ /* 0x002fc80000011602 */
[----:B------:R-:W-:-:S04]  /*13380*/  LOP3.LUT R2, R2, 0x3, RZ, 0xc0, !PT ;  /* 0x0000000302027812 */ /* 0x000fc800078ec0ff */
[----:B------:R-:W-:-:S07]  /*13390*/  MOV R13, R2 ;  /* 0x00000002000d7202 */ /* 0x000fce0000000f00 */
[----:B0-----:R-:W-:Y:S05]  /*133a0*/  WARPSYNC.COLLECTIVE R15, `(.L_x_167) ;  /* 0x000000000f087348 */ /* 0x001fea0003c00000 */
[----:B------:R1:W2:Y:S02]  /*133b0*/  SHFL.IDX P6, R14, R13, R12, R11 ;  /* 0x0000000c0d0e7389 */ /* 0x0002a400000c000b */
[----:B012---:R-:W-:Y:S01]  /*133c0*/  ENDCOLLECTIVE ;  /* 0x000000000000791b */ /* 0x007fe20003800000 */
.L_x_167:
[----:B------:R-:W-:Y:S05]  /*133d0*/  BSYNC B0 ;  /* 0x0000000000007941 */ /* 0x000fea0003800000 */
.L_x_166:
[----:B------:R-:W-:Y:S05]  /*133e0*/  BRA `(.L_x_168) ;  /* 0xffffffd000547947 */ /* 0x000fea000383ffff */
.L_x_83:
[----:B------:R-:W-:Y:S01]  /*133f0*/  BSSY B1, `(.L_x_169) ;  /* 0x0000006000017945 */ /* 0x000fe20003800000 */
[----:B------:R-:W-:-:S07]  /*13400*/  IMAD.MOV.U32 R15, RZ, RZ, -0x1 ;  /* 0xffffffffff0f7424 */ /* 0x000fce00078e00ff */
[----:B0-----:R-:W-:Y:S05]  /*13410*/  WARPSYNC.COLLECTIVE R15, `(.L_x_170) ;  /* 0x000000000f0c7348 */ /* 0x001fea0003c00000 */
[----:B------:R-:W-:Y:S02]  /*13420*/  ELECT P6, UR62, PT ;  /* 0x00000000003e782f */ /* 0x000fe400038c0000 */
[----:B------:R-:W-:Y:S01]  /*13430*/  MOV R14, UR62 ;  /* 0x0000003e000e7c02 */ /* 0x000fe20008000f00 */
[----:B0-----:R-:W-:Y:S10]  /*13440*/  ENDCOLLECTIVE ;  /* 0x000000000000791b */ /* 0x001ff40003800000 */
.L_x_170:
[----:B------:R-:W-:Y:S05]  /*13450*/  BSYNC B1 ;  /* 0x0000000000017941 */ /* 0x000fea0003800000 */
.L_x_169:
[----:B------:R-:W-:Y:S05]  /*13460*/  BRA `(.L_x_171) ;  /* 0xffffffd0004c7947 */ /* 0x000fea000383ffff */
.L_x_85:
[----:B0-----:R0:W1:Y:S02]  /*13470*/  SYNCS.PHASECHK.TRANS64.TRYWAIT P1, [R3+URZ+0x38840], R2 ;  /* 0x03884002030075a7 */ /* 0x001064000802017f */
[----:B-1----:R-:W-:Y:S05]  /*13480*/  @!P1 NANOSLEEP.SYNCS 0x989680 ;  /* 0x009896800000995d */ /* 0x002fea0003900000 */
[----:B------:R-:W1:Y:S02]  /*13490*/  @!P1 SYNCS.PHASECHK.TRANS64 P1, [R3+URZ+0x38840], R2 ;  /* 0x03884002030095a7 */ /* 0x000e64000802007f */
[----:B-1----:R-:W-:Y:S05]  /*134a0*/  @!P1 BRA `(.L_x_85) ;  /* 0xfffffffc00f09947 */ /* 0x002fea000383ffff */
[----:B------:R-:W-:Y:S05]  /*134b0*/  BRA `(.L_x_172) ;  /* 0xffffffd000747947 */ /* 0x000fea000383ffff */
.L_x_87:
[----:B-1----:R1:W2:Y:S02]  /*134c0*/  SYNCS.PHASECHK.TRANS64.TRYWAIT P1, [R5+URZ+0x38840], R0 ;  /* 0x03884000050075a7 */ /* 0x0022a4000802017f */
[----:B--2---:R-:W-:Y:S05]  /*134d0*/  @!P1 NANOSLEEP.SYNCS 0x989680 ;  /* 0x009896800000995d */ /* 0x004fea0003900000 */
[----:B------:R-:W2:Y:S02]  /*134e0*/  @!P1 SYNCS.PHASECHK.TRANS64 P1, [R5+URZ+0x38840], R0 ;  /* 0x03884000050095a7 */ /* 0x000ea4000802007f */
[----:B--2---:R-:W-:Y:S05]  /*134f0*/  @!P1 BRA `(.L_x_87) ;  /* 0xfffffffc00f09947 */ /* 0x004fea000383ffff */
[----:B------:R-:W-:Y:S05]  /*13500*/  BRA `(.L_x_173) ;  /* 0xffffffd000807947 */ /* 0x000fea000383ffff */
.L_x_89:
[----:B--2---:R2:W3:Y:S02]  /*13510*/  SYNCS.PHASECHK.TRANS64.TRYWAIT P1, [R3+URZ+0x38860], R2 ;  /* 0x03886002030075a7 */ /* 0x0044e4000802017f */
[----:B---3--:R-:W-:Y:S05]  /*13520*/  @!P1 NANOSLEEP.SYNCS 0x989680 ;  /* 0x009896800000995d */ /* 0x008fea0003900000 */
[----:B------:R-:W3:Y:S02]  /*13530*/  @!P1 SYNCS.PHASECHK.TRANS64 P1, [R3+URZ+0x38860], R2 ;  /* 0x03886002030095a7 */ /* 0x000ee4000802007f */
[----:B---3--:R-:W-:Y:S05]  /*13540*/  @!P1 BRA `(.L_x_89) ;  /* 0xfffffffc00f09947 */ /* 0x008fea000383ffff */
[----:B------:R-:W-:Y:S05]  /*13550*/  BRA `(.L_x_174) ;  /* 0xffffffd0007c7947 */ /* 0x000fea000383ffff */
.L_x_175:
[----:B------:R-:W-:-:S00]  /*13560*/  BRA `(.L_x_175) ;  /* 0xfffffffc00fc7947 */ /* 0x000fc0000383ffff */
[----:B------:R-:W-:-:S00]  /*13570*/  NOP ;  /* 0x0000000000007918 */ /* 0x000fc00000000000 */
        /* <DEDUP_REMOVED lines=8> */
.L_x_3294:


//--------------------- .text._ZN7cutlass13device_kernelIN5flash11enable_sm90INS1_16FlashAttnFwdSm90INS1_25CollectiveMainloopFwdSm90ILi2EN4cute5tupleIJNS5_1CILi1EEES8_S8_EEENS6_IJNS7_ILi128EEENS7_ILi80EEENS7_ILi256EEEEEELi256ENS_6half_tEfNS_4arch4Sm90ELb0ELb0ELb1ELb1ELb1ELb0ELb0ELb1ELb1ELb1ELb0ELb0EEENS1_21CollectiveEpilogueFwdINS6_IJSA_SC_SB_EEES9_SE_SG_Li256ELb1ELb1ELb0ELb0EEENS1_36VarlenDynamicPersistentTileSchedulerILi128ELi80ELi256ELi128ELb0ELb1ELb1ELb0ELb1ELb1EEEEEEEEEvNT_6ParamsE --------------------------
	.section	.text._ZN7cutlass13device_kernelIN5flash11enable_sm90INS1_16FlashAttnFwdSm90INS1_25CollectiveMainloopFwdSm90ILi2EN4cute5tupleIJNS5_1CILi1EEES8_S8_EEENS6_IJNS7_ILi128EEENS7_ILi80EEENS7_ILi256EEEEEELi256ENS_6half_tEfNS_4arch4Sm90ELb0ELb0ELb1ELb1ELb1ELb0ELb0ELb1ELb1ELb1ELb0ELb0EEENS1_21CollectiveEpilogueFwdINS6_IJSA_SC_SB_EEES9_SE_SG_Li256ELb1ELb1ELb0ELb0EEENS1_36VarlenDynamicPersistentTileSchedulerILi128ELi80ELi256ELi128ELb0ELb1ELb1ELb0ELb1ELb1EEEEEEEEEvNT_6ParamsE,"ax",@progbits
	.align	128
.text._ZN7cutlass13device_kernelIN5flash11enable_sm90INS1_16FlashAttnFwdSm90INS1_25CollectiveMainloopFwdSm90ILi2EN4cute5tupleIJNS5_1CILi1EEES8_S8_EEENS6_IJNS7_ILi128EEENS7_ILi80EEENS7_ILi256EEEEEELi256ENS_6half_tEfNS_4arch4Sm90ELb0ELb0ELb1ELb1ELb1ELb0ELb0ELb1ELb1ELb1ELb0ELb0EEENS1_21CollectiveEpilogueFwdINS6_IJSA_SC_SB_EEES9_SE_SG_Li256ELb1ELb1ELb0ELb0EEENS1_36VarlenDynamicPersistentTileSchedulerILi128ELi80ELi256ELi128ELb0ELb1ELb1ELb0ELb1ELb1EEEEEEEEEvNT_6ParamsE:
        .type           _ZN7cutlass13device_kernelIN5flash11enable_sm90INS1_16FlashAttnFwdSm90INS1_25CollectiveMainloopFwdSm90ILi2EN4cute5tupleIJNS5_1CILi1EEES8_S8_EEENS6_IJNS7_ILi128EEENS7_ILi80EEENS7_ILi256EEEEEELi256ENS_6half_tEfNS_4arch4Sm90ELb0ELb0ELb1ELb1ELb1ELb0ELb0ELb1ELb1ELb1ELb0ELb0EEENS1_21CollectiveEpilogueFwdINS6_IJSA_SC_SB_EEES9_SE_SG_Li256ELb1ELb1ELb0ELb0EEENS1_36VarlenDynamicPersistentTileSchedulerILi128ELi80ELi256ELi128ELb0ELb1ELb1ELb0ELb1ELb1EEEEEEEEEvNT_6ParamsE,@function
        .size           _ZN7cutlass13device_kernelIN5flash11enable_sm90INS1_16FlashAttnFwdSm90INS1_25CollectiveMainloopFwdSm90ILi2EN4cute5tupleIJNS5_1CILi1EEES8_S8_EEENS6_IJNS7_ILi128EEENS7_ILi80EEENS7_ILi256EEEEEELi256ENS_6half_tEfNS_4arch4Sm90ELb0ELb0ELb1ELb1ELb1ELb0ELb0ELb1ELb1ELb1ELb0ELb0EEENS1_21CollectiveEpilogueFwdINS6_IJSA_SC_SB_EEES9_SE_SG_Li256ELb1ELb1ELb0ELb0EEENS1_36VarlenDynamicPersistentTileSchedulerILi128ELi80ELi256ELi128ELb0ELb1ELb1ELb0ELb1ELb1EEEEEEEEEvNT_6ParamsE,(.L_x_3295 - _ZN7cutlass13device_kernelIN5flash11enable_sm90INS1_16FlashAttnFwdSm90INS1_25CollectiveMainloopFwdSm90ILi2EN4cute5tupleIJNS5_1CILi1EEES8_S8_EEENS6_IJNS7_ILi128EEENS7_ILi80EEENS7_ILi256EEEEEELi256ENS_6half_tEfNS_4arch4Sm90ELb0ELb0ELb1ELb1ELb1ELb0ELb0ELb1ELb1ELb1ELb0ELb0EEENS1_21CollectiveEpilogueFwdINS6_IJSA_SC_SB_EEES9_SE_SG_Li256ELb1ELb1ELb0ELb0EEENS1_36VarlenDynamicPersistentTileSchedulerILi128ELi80ELi256ELi128ELb0ELb1ELb1ELb0ELb1ELb1EEEEEEEEEvNT_6ParamsE)
        .other          _ZN7cutlass13device_kernelIN5flash11enable_sm90INS1_16FlashAttnFwdSm90INS1_25CollectiveMainloopFwdSm90ILi2EN4cute5tupleIJNS5_1CILi1EEES8_S8_EEENS6_IJNS7_ILi128EEENS7_ILi80EEENS7_ILi256EEEEEELi256ENS_6half_tEfNS_4arch4Sm90ELb0ELb0ELb1ELb1ELb1ELb0ELb0ELb1ELb1ELb1ELb0ELb0EEENS1_21CollectiveEpilogueFwdINS6_IJSA_SC_SB_EEES9_SE_SG_Li256ELb1ELb1ELb0ELb0EEENS1_36VarlenDynamicPersistentTileSchedulerILi128ELi80ELi256ELi128ELb0ELb1ELb1ELb0ELb1ELb1EEEEEEEEEvNT_6ParamsE,@"STO_CUDA_ENTRY STV_DEFAULT"
_ZN7cutlass13device_kernelIN5flash11enable_sm90INS1_16FlashAttnFwdSm90INS1_25CollectiveMainloopFwdSm90ILi2EN4cute5tupleIJNS5_1CILi1EEES8_S8_EEENS6_IJNS7_ILi128EEENS7_ILi80EEENS7_ILi256EEEEEELi256ENS_6half_tEfNS_4arch4Sm90ELb0ELb0ELb1ELb1ELb1ELb0ELb0ELb1ELb1ELb1ELb0ELb0EEENS1_21CollectiveEpilogueFwdINS6_IJSA_SC_SB_EEES9_SE_SG_Li256ELb1ELb1ELb0ELb0EEENS1_36VarlenDynamicPersistentTileSchedulerILi128ELi80ELi256ELi128ELb0ELb1ELb1ELb0ELb1ELb1EEEEEEEEEvNT_6ParamsE:
        /* <DEDUP_REMOVED lines=45> */
.L_x_176:
        /* <DEDUP_REMOVED lines=22> */
.L_x_177:
        /* <DEDUP_REMOVED lines=18> */
.L_x_178:
        /* <DEDUP_REMOVED lines=22> */
.L_x_179:
        /* <DEDUP_REMOVED lines=23> */
.L_x_180:
        /* <DEDUP_REMOVED lines=10> */
.L_x_182:
[----:B------:R-:W-:-:S08]  /*08c0*/  NOP ;  /* 0x0000000000007918 */ /* 0x000fd00000000000 */
[----:B------:R-:W1:Y:S02]  /*08d0*/  USETMAXREG.TRY_ALLOC.CTAPOOL UP0, 0xe8 ;  /* 0x000000e8000079c8 */ /* 0x000e640008000600 */
[----:B-1----:R-:W-:-:S13]  /*08e0*/  PLOP3.LUT P0, PT, PT, PT, UP0, 0x80, 0x0 ;  /* 0x000000000000781c */ /* 0x002fda0003f0f008 */
[----:B------:R-:W-:Y:S05]  /*08f0*/  @!P0 BRA `(.L_x_182) ;  /* 0xfffffffc00f08947 */ /* 0x000fea000383ffff */
[----:B------:R-:W1:Y:S08]  /*0900*/  S2UR UR5, SR_CgaCtaId ;  /* 0x00000000000579c3 */ /* 0x000e700000008800 */
[----:B------:R-:W-:Y:S06]  /*0910*/  BAR.ARV 0x8, 0x180 ;  /* 0x0206000000007b1d */ /* 0x000fec0000002000 */
[----:B------:R-:W-:-:S02]  /*0920*/  UMOV UR4, 0x400 ;  /* 0x0000040000047882 */ /* 0x000fc40000000000 */
[----:B------:R-:W-:Y:S01]  /*0930*/  BAR.SYNC.DEFER_BLOCKING 0x5, 0x180 ;  /* 0x0146000000007b1d */ /* 0x000fe20000010000 */
[----:B-1----:R-:W-:-:S09]  /*0940*/  ULEA UR4, UR5, UR4, 0x18 ;  /* 0x0000000405047291 */ /* 0x002fd2000f8ec03f */
[----:B------:R-:W1:Y:S01]  /*0950*/  LDS.128 R12, [UR4+0x388d0] ;  /* 0x0388d004ff0c7984 */ /* 0x000e620008000c00 */
[----:B------:R-:W-:Y:S01]  /*0960*/  ULDC UR4, c[0x0][0xc3c] ;  /* 0x00030f0000047ab9 */ /* 0x000fe20000000800 */
[----:B------:R-:W-:Y:S06]  /*0970*/  BAR.ARV 0x4, 0x180 ;  /* 0x0106000000007b1d */ /* 0x000fec0000002000 */
[----:B-1----:R-:W-:-:S13]  /*0980*/  ISETP.GE.AND P0, PT, R15, UR4, PT ;  /* 0x000000040f007c0c */ /* 0x002fda000bf06270 */
[----:B------:R-:W-:Y:S05]  /*0990*/  @P0 EXIT ;  /* 0x000000000000094d */ /* 0x000fea0003800000 */
[----:B0-----:R-:W2:Y:S01]  /*09a0*/  LDL R2, [R1+0x24] ;  /* 0x0000240001027983 */ /* 0x001ea20000100800 */
[----:B------:R-:W-:Y:S01]  /*09b0*/  R2UR UR5, R13 ;  /* 0x000000000d0572ca */ /* 0x000fe200000e0000 */
[----:B------:R-:W-:Y:S01]  /*09c0*/  UMOV UR38, URZ ;  /* 0x0000003f00267c82 */ /* 0x000fe20008000000 */
[----:B------:R-:W-:Y:S01]  /*09d0*/  R2UR UR6, R14 ;  /* 0x000000000e0672ca */ /* 0x000fe200000e0000 */
[----:B------:R-:W0:Y:S01]  /*09e0*/  S2R R0, SR_TID.X ;  /* 0x0000000000007919 */ /* 0x000e220000002100 */
[----:B------:R-:W-:Y:S01]  /*09f0*/  R2UR UR7, R15 ;  /* 0x000000000f0772ca */ /* 0x000fe200000e0000 */
[----:B0-----:R-:W-:-:S05]  /*0a00*/  VIADD R11, R0, 0xffffff80 ;  /* 0xffffff80000b7836 */ /* 0x001fca0000000000 */
[----:B------:R-:W-:-:S04]  /*0a10*/  SHF.R.S32.HI R0, RZ, 0x1f, R11 ;  /* 0x0000001fff007819 */ /* 0x000fc8000001140b */
[CC--:B------:R-:W-:Y:S02]  /*0a20*/  LEA.HI R4, R0.reuse, R11.reuse, RZ, 0x5 ;  /* 0x0000000b00047211 */ /* 0x0c0fe400078f28ff */
[----:B------:R-:W-:-:S03]  /*0a30*/  LEA.HI R3, R0, R11, RZ, 0x4 ;  /* 0x0000000b00037211 */ /* 0x000fc600078f20ff */
[----:B------:R-:W-:Y:S01]  /*0a40*/  IMAD.SHL.U32 R5, R4, 0x20, RZ ;  /* 0x0000002004057824 */ /* 0x000fe200078e00ff */
[----:B------:R-:W-:Y:S02]  /*0a50*/  LOP3.LUT R4, R3, 0x3fffff0, RZ, 0xc0, !PT ;  /* 0x03fffff003047812 */ /* 0x000fe400078ec0ff */
[----:B------:R-:W-:Y:S02]  /*0a60*/  SHF.R.S32.HI R6, RZ, 0x4, R3 ;  /* 0x00000004ff067819 */ /* 0x000fe40000011403 */
[----:B------:R-:W-:Y:S02]  /*0a70*/  LOP3.LUT R5, R5, 0xfffffc00, RZ, 0xc0, !PT ;  /* 0xfffffc0005057812 */ /* 0x000fe400078ec0ff */
[----:B------:R-:W-:Y:S02]  /*0a80*/  IADD3 R4, R11, -R4, RZ ;  /* 0x800000040b047210 */ /* 0x000fe40007ffe0ff */
[----:B------:R-:W-:-:S03]  /*0a90*/  LEA.HI R3, R3, R6, RZ, 0x1 ;  /* 0x0000000603037211 */ /* 0x000fc600078f08ff */
[----:B------:R-:W-:Y:S01]  /*0aa0*/  IMAD R4, R4, 0x40, R5 ;  /* 0x0000004004047824 */ /* 0x000fe200078e0205 */
[----:B------:R-:W-:Y:S02]  /*0ab0*/  LEA.HI R5, R0, R11, RZ, 0x2 ;  /* 0x0000000b00057211 */ /* 0x000fe400078f10ff */
[----:B------:R-:W-:Y:S02]  /*0ac0*/  LOP3.LUT R3, R3, 0x1ffffffe, RZ, 0xc0, !PT ;  /* 0x1ffffffe03037812 */ /* 0x000fe400078ec0ff */
[----:B------:R-:W-:-:S03]  /*0ad0*/  LOP3.LUT R5, R5, 0xfffffffc, RZ, 0xc0, !PT ;  /* 0xfffffffc05057812 */ /* 0x000fc600078ec0ff */
[----:B------:R-:W-:Y:S01]  /*0ae0*/  IMAD.IADD R3, R6, 0x1, -R3 ;  /* 0x0000000106037824 */ /* 0x000fe200078e0a03 */
[----:B------:R-:W-:Y:S01]  /*0af0*/  IADD3 R5, R11, -R5, RZ ;  /* 0x800000050b057210 */ /* 0x000fe20007ffe0ff */
[----:B------:R-:W-:Y:S02]  /*0b00*/  IMAD.MOV.U32 R6, RZ, RZ, -0x2 ;  /* 0xfffffffeff067424 */ /* 0x000fe400078e00ff */
[----:B------:R-:W-:Y:S01]  /*0b10*/  IMAD R225, R3, 0x8, R4 ;  /* 0x0000000803e17824 */ /* 0x000fe200078e0204 */
[----:B------:R-:W-:-:S04]  /*0b20*/  LEA.HI R3, R5, R5, RZ, 0x1 ;  /* 0x0000000505037211 */ /* 0x000fc800078f08ff */
[----:B------:R-:W-:-:S05]  /*0b30*/  LOP3.LUT R4, R3, 0x1ffffffe, RZ, 0xc0, !PT ;  /* 0x1ffffffe03047812 */ /* 0x000fca00078ec0ff */
[----:B------:R-:W-:Y:S01]  /*0b40*/  IMAD.IADD R5, R5, 0x1, -R4 ;  /* 0x0000000105057824 */ /* 0x000fe200078e0a04 */
[----:B--2---:R-:W-:Y:S02]  /*0b50*/  R2UR UR4, R2 ;  /* 0x00000000020472ca */ /* 0x004fe400000e0000 */
[CC--:B------:R-:W-:Y:S02]  /*0b60*/  LEA.HI R2, R0.reuse, R11.reuse, RZ, 0x7 ;  /* 0x0000000b00027211 */ /* 0x0c0fe400078f38ff */
[----:B------:R-:W-:Y:S02]  /*0b70*/  LEA.HI R0, R0, R11, RZ, 0x3 ;  /* 0x0000000b00007211 */ /* 0x000fe400078f18ff */
[----:B------:R-:W-:Y:S02]  /*0b80*/  LOP3.LUT R220, R2, 0xffffff80, RZ, 0xc0, !PT ;  /* 0xffffff8002dc7812 */ /* 0x000fe400078ec0ff */
[----:B------:R-:W-:Y:S02]  /*0b90*/  SHF.R.S32.HI R221, RZ, 0x7, R2 ;  /* 0x00000007ffdd7819 */ /* 0x000fe40000011402 */
[----:B------:R-:W-:Y:S01]  /*0ba0*/  LOP3.LUT R213, R0, 0xfffffff8, RZ, 0xc0, !PT ;  /* 0xfffffff800d57812 */ /* 0x000fe200078ec0ff */
[C---:B------:R-:W-:Y:S01]  /*0bb0*/  IMAD.IADD R220, R11.reuse, 0x1, -R220 ;  /* 0x000000010bdc7824 */ /* 0x040fe200078e0adc */
[----:B------:R-:W-:Y:S01]  /*0bc0*/  LEA.HI R2, R2, R221, RZ, 0x1 ;  /* 0x000000dd02027211 */ /* 0x000fe200078f08ff */
[----:B------:R-:W-:Y:S01]  /*0bd0*/  ULOP3.LUT UR8, UR4, 0x1, URZ, 0xfc, !UPT ;  /* 0x0000000104087892 */ /* 0x000fe2000f8efc3f */
[----:B------:R-:W-:Y:S01]  /*0be0*/  SHF.R.S32.HI R217, RZ, 0x3, R0 ;  /* 0x00000003ffd97819 */ /* 0x000fe20000011400 */
[----:B------:R-:W-:Y:S01]  /*0bf0*/  IMAD.IADD R213, R11, 0x1, -R213 ;  /* 0x000000010bd57824 */ /* 0x000fe200078e0ad5 */
[----:B------:R-:W-:Y:S01]  /*0c00*/  SHF.R.S32.HI R7, RZ, 0x1f, R220 ;  /* 0x0000001fff077819 */ /* 0x000fe200000114dc */
[----:B------:R-:W-:Y:S01]  /*0c10*/  UMOV UR4, URZ ;  /* 0x0000003f00047c82 */ /* 0x000fe20008000000 */
[----:B------:R-:W-:Y:S01]  /*0c20*/  LOP3.LUT R2, R2, 0x3fffffe, RZ, 0xc0, !PT ;  /* 0x03fffffe02027812 */ /* 0x000fe200078ec0ff */
[----:B------:R-:W-:Y:S01]  /*0c30*/  IMAD.SHL.U32 R17, R213, 0x8, RZ ;  /* 0x00000008d5117824 */ /* 0x000fe200078e00ff */
[CC--:B------:R-:W-:Y:S01]  /*0c40*/  LEA.HI R8, R7.reuse, R220.reuse, RZ, 0x2 ;  /* 0x000000dc07087211 */ /* 0x0c0fe200078f10ff */
[----:B------:R-:W-:Y:S01]  /*0c50*/  IMAD.U32 R226, RZ, RZ, UR8 ;  /* 0x00000008ffe27e24 */ /* 0x000fe2000f8e00ff */
[----:B------:R-:W-:Y:S01]  /*0c60*/  LEA.HI R7, R7, R220, RZ, 0x5 ;  /* 0x000000dc07077211 */ /* 0x000fe200078f28ff */
[----:B------:R-:W-:Y:S01]  /*0c70*/  IMAD.IADD R2, R221, 0x1, -R2 ;  /* 0x00000001dd027824 */ /* 0x000fe200078e0a02 */
[--C-:B------:R-:W-:Y:S01]  /*0c80*/  SHF.R.S32.HI R9, RZ, 0x2, R8.reuse ;  /* 0x00000002ff097819 */ /* 0x100fe20000011408 */
[C---:B------:R-:W-:Y:S01]  /*0c90*/  VIADD R23, R17.reuse, 0x40 ;  /* 0x0000004011177836 */ /* 0x040fe20000000000 */
[----:B------:R-:W-:Y:S01]  /*0ca0*/  SHF.R.S32.HI R10, RZ, 0x1f, R8 ;  /* 0x0000001fff0a7819 */ /* 0x000fe20000011408 */
[C---:B------:R-:W-:Y:S01]  /*0cb0*/  VIADD R22, R17.reuse, 0x80 ;  /* 0x0000008011167836 */ /* 0x040fe20000000000 */
[----:B------:R-:W-:Y:S01]  /*0cc0*/  SHF.R.S32.HI R7, RZ, 0x5, R7 ;  /* 0x00000005ff077819 */ /* 0x000fe20000011407 */
[----:B------:R-:W-:Y:S01]  /*0cd0*/  IMAD.U32 R219, RZ, RZ, UR4 ;  /* 0x00000004ffdb7e24 */ /* 0x000fe2000f8e00ff */
[----:B------:R-:W-:Y:S01]  /*0ce0*/  LEA.HI R10, R10, R9, RZ, 0x3 ;  /* 0x000000090a0a7211 */ /* 0x000fe200078f18ff */
[----:B------:R-:W-:Y:S01]  /*0cf0*/  IMAD.U32 R16, RZ, RZ, UR4 ;  /* 0x00000004ff107e24 */ /* 0x000fe2000f8e00ff */
[----:B------:R-:W-:-:S02]  /*0d00*/  IADD3 R212, R17, 0xc0, RZ ;  /* 0x000000c011d47810 */ /* 0x000fc40007ffe0ff */
[----:B------:R-:W-:Y:S02]  /*0d10*/  LOP3.LUT R10, R10, 0xfffffff8, RZ, 0xc0, !PT ;  /* 0xfffffff80a0a7812 */ /* 0x000fe400078ec0ff */
[----:B------:R-:W-:Y:S02]  /*0d20*/  SHF.R.S32.HI R3, RZ, 0x1f, R17 ;  /* 0x0000001fff037819 */ /* 0x000fe40000011411 */
[----:B------:R-:W-:Y:S01]  /*0d30*/  SHF.R.S32.HI R0, RZ, 0x1f, R22 ;  /* 0x0000001fff007819 */ /* 0x000fe20000011416 */
[----:B------:R-:W-:Y:S01]  /*0d40*/  IMAD.IADD R10, R9, 0x1, -R10 ;  /* 0x00000001090a7824 */ /* 0x000fe200078e0a0a */
[----:B------:R-:W-:Y:S02]  /*0d50*/  LOP3.LUT R9, R8, 0x7ffffffc, RZ, 0xc0, !PT ;  /* 0x7ffffffc08097812 */ /* 0x000fe400078ec0ff */
[----:B------:R-:W-:Y:S01]  /*0d60*/  SHF.R.S32.HI R227, RZ, 0x1f, R212 ;  /* 0x0000001fffe37819 */ /* 0x000fe200000114d4 */
[----:B------:R-:W-:Y:S02]  /*0d70*/  IMAD R7, R7, 0x10, R10 ;  /* 0x0000001007077824 */ /* 0x000fe400078e020a */
[----:B------:R-:W-:-:S03]  /*0d80*/  IMAD.IADD R9, R220, 0x1, -R9 ;  /* 0x00000001dc097824 */ /* 0x000fc600078e0a09 */
[----:B------:R-:W-:Y:S01]  /*0d90*/  LEA R222, R2, R7, 0x6 ;  /* 0x0000000702de7211 */ /* 0x000fe200078e30ff */
[----:B------:R-:W-:Y:S01]  /*0da0*/  IMAD R223, R9, R6, 0x50 ;  /* 0x0000005009df7424 */ /* 0x000fe200078e0206 */
[----:B------:R-:W-:-:S03]  /*0db0*/  SHF.R.S32.HI R2, RZ, 0x1f, R23 ;  /* 0x0000001fff027819 */ /* 0x000fc60000011417 */
[----:B------:R-:W-:-:S07]  /*0dc0*/  IMAD R224, R5, 0x8, R222 ;  /* 0x0000000805e07824 */ /* 0x000fce00078e02de */
.L_x_228:
[----:B------:R-:W-:Y:S01]  /*0dd0*/  ULDC.64 UR8, c[0x0][0xc88] ;  /* 0x0003220000087ab9 */ /* 0x000fe20000000a00 */
[----:B------:R-:W-:Y:S01]  /*0de0*/  ULDC.64 UR10, c[0x0][0xa20] ;  /* 0x00028800000a7ab9 */ /* 0x000fe20000000a00 */
[----:B------:R-:W-:-:S06]  /*0df0*/  UIMAD.WIDE UR8, UR7, 0x4, UR8 ;  /* 0x00000004070878a5 */ /* 0x000fcc000f8e0208 */
[----:B01----:R-:W-:Y:S02]  /*0e00*/  IMAD.U32 R2, RZ, RZ, UR8 ;  /* 0x00000008ff027e24 */ /* 0x003fe4000f8e00ff */
[----:B------:R-:W-:Y:S01]  /*0e10*/  IMAD.U32 R3, RZ, RZ, UR9 ;  /* 0x00000009ff037e24 */ /* 0x000fe2000f8e00ff */
[----:B------:R-:W-:-:S04]  /*0e20*/  ULDC.64 UR8, c[0x0][0xa28] ;  /* 0x00028a0000087ab9 */ /* 0x000fc80000000a00 */
[----:B--2---:R-:W2:Y:S01]  /*0e30*/  LDG.E R2, desc[UR36][R2.64] ;  /* 0x0000002402027981 */ /* 0x004ea2000c1e1900 */
[----:B------:R-:W-:Y:S02]  /*0e40*/  UISETP.NE.U32.AND UP0, UPT, UR8, URZ, UPT ;  /* 0x0000003f0800728c */ /* 0x000fe4000bf05070 */
[----:B------:R-:W-:Y:S02]  /*0e50*/  UISETP.NE.U32.AND UP1, UPT, UR10, URZ, UPT ;  /* 0x0000003f0a00728c */ /* 0x000fe4000bf25070 */
[----:B------:R-:W-:Y:S02]  /*0e60*/  UISETP.NE.AND.EX UP0, UPT, UR9, URZ, UPT, UP0 ;  /* 0x0000003f0900728c */ /* 0x000fe4000bf05300 */
[----:B------:R-:W-:-:S04]  /*0e70*/  UISETP.NE.AND.EX UP1, UPT, UR11, URZ, UPT, UP1 ;  /* 0x0000003f0b00728c */ /* 0x000fc8000bf25310 */
[----:B------:R-:W-:Y:S02]  /*0e80*/  PLOP3.LUT P0, PT, PT, PT, UP0, 0x80, 0x0 ;  /* 0x000000000000781c */ /* 0x000fe40003f0f008 */
[----:B------:R-:W-:Y:S02]  /*0e90*/  PLOP3.LUT P1, PT, PT, PT, UP1, 0x80, 0x0 ;  /* 0x000000000000781c */ /* 0x000fe40003f2f018 */
[----:B--2---:R-:W-:-:S13]  /*0ea0*/  R2UR UR4, R2 ;  /* 0x00000000020472ca */ /* 0x004fda00000e0000 */
[----:B------:R-:W-:Y:S02]  /*0eb0*/  USHF.R.S32.HI UR12, URZ, 0x1f, UR4 ;  /* 0x0000001f3f0c7899 */ /* 0x000fe40008011404 */
[----:B------:R-:W-:Y:S01]  /*0ec0*/  IMAD.U32 R215, RZ, RZ, UR4 ;  /* 0x00000004ffd77e24 */ /* 0x000fe2000f8e00ff */
[----:B------:R-:W-:Y:S02]  /*0ed0*/  @UP0 ULEA UR8, UP2, UR4, UR8, 0x2 ;  /* 0x0000000804080291 */ /* 0x000fe4000f84103f */
[----:B------:R-:W-:Y:S02]  /*0ee0*/  @UP1 ULEA UR10, UP3, UR4, UR10, 0x2 ;  /* 0x0000000a040a1291 */ /* 0x000fe4000f86103f */
[----:B------:R-:W-:Y:S01]  /*0ef0*/  @UP0 ULEA.HI.X UR9, UR4, UR9, UR12, 0x2, UP2 ;  /* 0x0000000904090291 */ /* 0x000fe200090f140c */
[----:B------:R-:W-:Y:S01]  /*0f00*/  IMAD.U32 R216, RZ, RZ, UR5 ;  /* 0x00000005ffd87e24 */ /* 0x000fe2000f8e00ff */
[----:B------:R-:W-:Y:S01]  /*0f10*/  @UP1 ULEA.HI.X UR11, UR4, UR11, UR12, 0x2, UP3 ;  /* 0x0000000b040b1291 */ /* 0x000fe200098f140c */
[----:B------:R-:W-:Y:S01]  /*0f20*/  IMAD.U32 R2, RZ, RZ, UR8 ;  /* 0x00000008ff027e24 */ /* 0x000fe2000f8e00ff */
[----:B------:R-:W-:Y:S01]  /*0f30*/  ULDC UR5, c[0x0][0x2f0] ;  /* 0x0000bc0000057ab9 */ /* 0x000fe20000000800 */
[----:B----4-:R-:W-:Y:S01]  /*0f40*/  IMAD.U32 R4, RZ, RZ, UR10 ;  /* 0x0000000aff047e24 */ /* 0x010fe2000f8e00ff */
[----:B------:R-:W-:Y:S01]  /*0f50*/  ULDC UR4, c[0x0][0x424] ;  /* 0x0001090000047ab9 */ /* 0x000fe20000000800 */
[----:B------:R-:W-:Y:S01]  /*0f60*/  IMAD.U32 R3, RZ, RZ, UR9 ;  /* 0x00000009ff037e24 */ /* 0x000fe2000f8e00ff */
[----:B------:R-:W-:Y:S01]  /*0f70*/  ULDC.64 UR8, c[0x0][0x418] ;  /* 0x0001060000087ab9 */ /* 0x000fe20000000a00 */
[----:B------:R-:W-:Y:S01]  /*0f80*/  IMAD.U32 R5, RZ, RZ, UR11 ;  /* 0x0000000bff057e24 */ /* 0x000fe2000f8e00ff */
[----:B------:R-:W-:Y:S01]  /*0f90*/  UMOV UR39, URZ ;  /* 0x0000003f00277c82 */ /* 0x000fe20008000000 */
[----:B------:R-:W-:Y:S01]  /*0fa0*/  MOV R218, UR12 ;  /* 0x0000000c00da7c02 */ /* 0x000fe20008000f00 */
[----:B------:R-:W2:Y:S04]  /*0fb0*/  @P0 LDG.E R2, desc[UR36][R2.64] ;  /* 0x0000002402020981 */ /* 0x000ea8000c1e1900 */
[----:B---3--:R-:W3:Y:S01]  /*0fc0*/  @P1 LDG.E R4, desc[UR36][R4.64] ;  /* 0x0000002404041981 */ /* 0x008ee2000c1e1900 */
[----:B------:R-:W-:Y:S01]  /*0fd0*/  UISETP.NE.U32.AND UP0, UPT, UR8, URZ, UPT ;  /* 0x0000003f0800728c */ /* 0x000fe2000bf05070 */
[----:B------:R-:W-:-:S02]  /*0fe0*/  MOV R0, RZ ;  /* 0x000000ff00007202 */ /* 0x000fc40000000f00 */
[----:B------:R-:W-:Y:S02]  /*0ff0*/  CS2R R150, SRZ ;  /* 0x0000000000967805 */ /* 0x000fe4000001ff00 */
[----:B------:R-:W-:Y:S01]  /*1000*/  CS2R R148, SRZ ;  /* 0x0000000000947805 */ /* 0x000fe2000001ff00 */
[----:B------:R-:W-:Y:S01]  /*1010*/  UISETP.NE.AND.EX UP0, UPT, UR9, URZ, UPT, UP0 ;  /* 0x0000003f0900728c */ /* 0x000fe2000bf05300 */
[----:B------:R-:W-:Y:S02]  /*1020*/  CS2R R146, SRZ ;  /* 0x0000000000927805 */ /* 0x000fe4000001ff00 */
[----:B------:R-:W-:Y:S02]  /*1030*/  CS2R R144, SRZ ;  /* 0x0000000000907805 */ /* 0x000fe4000001ff00 */
[----:B------:R-:W-:Y:S01]  /*1040*/  CS2R R142, SRZ ;  /* 0x00000000008e7805 */ /* 0x000fe2000001ff00 */
[----:B------:R-:W-:Y:S01]  /*1050*/  USEL UR4, UR4, 0x1, UP0 ;  /* 0x0000000104047887 */ /* 0x000fe20008000000 */
[----:B------:R-:W-:-:S02]  /*1060*/  CS2R R140, SRZ ;  /* 0x00000000008c7805 */ /* 0x000fc4000001ff00 */
[----:B------:R-:W-:Y:S02]  /*1070*/  CS2R R138, SRZ ;  /* 0x00000000008a7805 */ /* 0x000fe4000001ff00 */
[----:B------:R-:W-:Y:S01]  /*1080*/  CS2R R136, SRZ ;  /* 0x0000000000887805 */ /* 0x000fe2000001ff00 */
[----:B------:R-:W-:Y:S01]  /*1090*/  UIMAD UR4, UR4, UR5, URZ ;  /* 0x00000005040472a4 */ /* 0x000fe2000f8e023f */
        /* <DEDUP_REMOVED lines=19> */
[----:B------:R-:W-:Y:S01]  /*11d0*/  CS2R R96, SRZ ;  /* 0x0000000000607805 */ /* 0x000fe2000001ff00 */
[----:B------:R-:W-:Y:S01]  /*11e0*/  IMAD.MOV.U32 R166, RZ, RZ, RZ ;  /* 0x000000ffffa67224 */ /* 0x000fe200078e00ff */
        /* <DEDUP_REMOVED lines=25> */
[----:B------:R-:W-:Y:S01]  /*1380*/  CS2R R44, SRZ ;  /* 0x00000000002c7805 */ /* 0x000fe2000001ff00 */
[----:B------:R-:W-:-:S02]  /*1390*/  IMAD.MOV.U32 R41, RZ, RZ, RZ ;  /* 0x000000ffff297224 */ /* 0x000fc400078e00ff */
[----:B------:R-:W-:Y:S01]  /*13a0*/  IMAD.U32 R214, RZ, RZ, UR6 ;  /* 0x00000006ffd67e24 */ /* 0x000fe2000f8e00ff */
[----:B--2---:R-:W-:Y:S02]  /*13b0*/  @P0 R2UR UR39, R2 ;  /* 0x00000000022702ca */ /* 0x004fe400000e0000 */
[----:B------:R-:W-:Y:S02]  /*13c0*/  CS2R R2, SRZ ;  /* 0x0000000000027805 */ /* 0x000fe4000001ff00 */
[----:B------:R-:W-:Y:S02]  /*13d0*/  PLOP3.LUT P0, PT, PT, PT, PT, 0x80, 0x0 ;  /* 0x000000000000781c */ /* 0x000fe40003f0f070 */
[----:B---3--:R-:W-:Y:S01]  /*13e0*/  @P1 R2UR UR4, R4 ;  /* 0x00000000040412ca */ /* 0x008fe200000e0000 */
[----:B------:R-:W-:-:S14]  /*13f0*/  @P1 BRA `(.L_x_183) ;  /* 0x0000000000381947 */ /* 0x000fdc0003800000 */
[----:B------:R-:W-:Y:S02]  /*1400*/  ULDC.64 UR6, c[0x0][0xa08] ;  /* 0x0002820000067ab9 */ /* 0x000fe40000000a00 */
[----:B------:R-:W-:-:S04]  /*1410*/  ISETP.NE.U32.AND P1, PT, RZ, UR6, PT ;  /* 0x00000006ff007c0c */ /* 0x000fc8000bf25070 */
[----:B------:R-:W-:-:S13]  /*1420*/  ISETP.NE.AND.EX P1, PT, RZ, UR7, PT, P1 ;  /* 0x00000007ff007c0c */ /* 0x000fda000bf25310 */
[----:B------:R-:W-:Y:S05]  /*1430*/  @!P1 BRA `(.L_x_183) ;  /* 0x0000000000289947 */ /* 0x000fea0003800000 */
[----:B------:R-:W-:Y:S01]  /*1440*/  R2UR UR6, R215 ;  /* 0x00000000d70672ca */ /* 0x000fe200000e0000 */
[----:B------:R-:W-:-:S12]  /*1450*/  ULDC.64 UR4, c[0x0][0xa08] ;  /* 0x0002820000047ab9 */ /* 0x000fd80000000a00 */
[----:B------:R-:W-:-:S06]  /*1460*/  UIMAD.WIDE UR4, UR6, 0x4, UR4 ;  /* 0x00000004060478a5 */ /* 0x000fcc000f8e0204 */
[----:B------:R-:W-:Y:S02]  /*1470*/  IMAD.U32 R4, RZ, RZ, UR4 ;  /* 0x00000004ff047e24 */ /* 0x000fe4000f8e00ff */
[----:B------:R-:W-:-:S05]  /*1480*/  IMAD.U32 R5, RZ, RZ, UR5 ;  /* 0x00000005ff057e24 */ /* 0x000fca000f8e00ff */
[----:B------:R-:W2:Y:S04]  /*1490*/  LDG.E R7, desc[UR36][R4.64] ;  /* 0x0000002404077981 */ /* 0x000ea8000c1e1900 */
[----:B------:R-:W3:Y:S01]  /*14a0*/  LDG.E R6, desc[UR36][R4.64+0x4] ;  /* 0x0000042404067981 */ /* 0x000ee2000c1e1900 */
[----:B--2---:R-:W-:Y:S02]  /*14b0*/  R2UR UR4, R7 ;  /* 0x00000000070472ca */ /* 0x004fe400000e0000 */
[----:B---3--:R-:W-:-:S13]  /*14c0*/  R2UR UR5, R6 ;  /* 0x00000000060572ca */ /* 0x008fda00000e0000 */
[----:B------:R-:W-:-:S12]  /*14d0*/  UIADD3 UR4, -UR4, UR5, URZ ;  /* 0x0000000504047290 */ /* 0x000fd8000fffe13f */
.L_x_183:
[----:B------:R-:W-:Y:S01]  /*14e0*/  UIADD3 UR39, -UR39, UR4, URZ ;  /* 0x0000000427277290 */ /* 0x000fe2000fffe13f */
[----:B------:R-:W-:Y:S02]  /*14f0*/  MOV R40, RZ ;  /* 0x000000ff00287202 */ /* 0x000fe40000000f00 */
[----:B------:R-:W-:Y:S02]  /*1500*/  CS2R R162, SRZ ;  /* 0x0000000000a27805 */ /* 0x000fe4000001ff00 */
[----:B------:R-:W-:Y:S01]  /*1510*/  CS2R R34, SRZ ;  /* 0x0000000000227805 */ /* 0x000fe2000001ff00 */
[----:B------:R-:W-:Y:S01]  /*1520*/  UISETP.GE.AND UP0, UPT, UR39, 0x1, UPT ;  /* 0x000000012700788c */ /* 0x000fe2000bf06270 */
[----:B------:R-:W-:Y:S01]  /*1530*/  CS2R R36, SRZ ;  /* 0x0000000000247805 */ /* 0x000fe2000001ff00 */
[----:B------:R-:W-:Y:S01]  /*1540*/  UIADD3 UR4, UR39, 0x4f, URZ ;  /* 0x0000004f27047890 */ /* 0x000fe2000fffe03f */
[----:B------:R-:W-:Y:S02]  /*1550*/  CS2R R32, SRZ ;  /* 0x0000000000207805 */ /* 0x000fe4000001ff00 */
[----:B------:R-:W-:-:S02]  /*1560*/  CS2R R164, SRZ ;  /* 0x0000000000a47805 */ /* 0x000fc4000001ff00 */
[----:B------:R-:W-:Y:S02]  /*1570*/  CS2R R26, SRZ ;  /* 0x00000000001a7805 */ /* 0x000fe4000001ff00 */
[----:B------:R-:W-:Y:S01]  /*1580*/  PLOP3.LUT P1, PT, PT, PT, UP0, 0x80, 0x0 ;  /* 0x000000000000781c */ /* 0x000fe20003f2f008 */
[----:B------:R-:W-:Y:S01]  /*1590*/  UIMAD.WIDE UR4, UR4, 0x66666667, URZ ;  /* 0x66666667040478a5 */ /* 0x000fe2000f8e023f */
[----:B------:R-:W-:Y:S02]  /*15a0*/  CS2R R28, SRZ ;  /* 0x00000000001c7805 */ /* 0x000fe4000001ff00 */
[----:B------:R-:W-:Y:S01]  /*15b0*/  CS2R R24, SRZ ;  /* 0x0000000000187805 */ /* 0x000fe2000001ff00 */
[----:B------:R-:W-:-:S04]  /*15c0*/  USHF.R.U32.HI UR60, URZ, 0x1f, UR5 ;  /* 0x0000001f3f3c7899 */ /* 0x000fc80008011605 */
[----:B------:R-:W-:-:S04]  /*15d0*/  ULEA.HI.SX32 UR60, UR5, UR60, 0x1b ;  /* 0x0000003c053c7291 */ /* 0x000fc8000f8fda3f */
[----:B------:R-:W-:Y:S08]  /*15e0*/  @!P1 BRA `(.L_x_184) ;  /* 0x0000009c00f09947 */ /* 0x000ff00003800000 */
[----:B------:R-:W0:Y:S01]  /*15f0*/  SHFL.IDX PT, R0, R221, RZ, 0x1f ;  /* 0x00001fffdd007589 */ /* 0x000e2200000e0000 */
[----:B------:R-:W1:Y:S01]  /*1600*/  S2UR UR61, SR_CgaCtaId ;  /* 0x00000000003d79c3 */ /* 0x000e620000008800 */
[----:B------:R-:W-:Y:S01]  /*1610*/  UMOV UR40, 0x400 ;  /* 0x0000040000287882 */ /* 0x000fe20000000000 */
[----:B0-----:R-:W-:Y:S01]  /*1620*/  R2UR UR4, R0 ;  /* 0x00000000000472ca */ /* 0x001fe200000e0000 */
[----:B-1----:R-:W-:-:S04]  /*1630*/  ULEA UR40, UR61, UR40, 0x18 ;  /* 0x000000283d287291 */ /* 0x002fc8000f8ec03f */
[----:B------:R-:W-:-:S04]  /*1640*/  UIADD3 UR6, UR40, 0x14400, URZ ;  /* 0x0001440028067890 */ /* 0x000fc8000fffe03f */
[----:B------:R-:W-:-:S04]  /*1650*/  ULOP3.LUT UP0, URZ, UR6, 0x9f, URZ, 0xc0, !UPT ;  /* 0x0000009f063f7892 */ /* 0x000fc8000f80c03f */
[----:B------:R-:W-:Y:S02]  /*1660*/  ULEA.HI UR5, UR4, UR4, URZ, 0x1 ;  /* 0x0000000404057291 */ /* 0x000fe4000f8f083f */
[----:B------:R-:W-:Y:S02]  /*1670*/  PLOP3.LUT P0, PT, PT, PT, UP0, 0x80, 0x0 ;  /* 0x000000000000781c */ /* 0x000fe40003f0f008 */
[----:B------:R-:W-:-:S04]  /*1680*/  ULOP3.LUT UR5, UR5, 0x1e, URZ, 0xc0, !UPT ;  /* 0x0000001e05057892 */ /* 0x000fc8000f8ec03f */
[----:B------:R-:W-:-:S04]  /*1690*/  UIADD3 UR5, UR4, -UR5, URZ ;  /* 0x8000000504057290 */ /* 0x000fc8000fffe03f */
[----:B------:R-:W-:-:S04]  /*16a0*/  ULEA UR5, UR5, UR6, 0xd ;  /* 0x0000000605057291 */ /* 0x000fc8000f8e683f */
[----:B------:R-:W-:-:S04]  /*16b0*/  USHF.R.U32.HI UR5, URZ, 0x4, UR5 ;  /* 0x000000043f057899 */ /* 0x000fc80008011605 */
[----:B------:R-:W-:Y:S01]  /*16c0*/  ULOP3.LUT UR41, UR5, 0x3fff, URZ, 0xc0, !UPT ;  /* 0x00003fff05297892 */ /* 0x000fe2000f8ec03f */
[----:B------:R-:W-:Y:S11]  /*16d0*/  @!P0 BRA `(.L_x_185) ;  /* 0x0000000000408947 */ /* 0x000ff60003800000 */
[----:B------:R-:W-:Y:S01]  /*16e0*/  MOV R0, 0x0 ;  /* 0x0000000000007802 */ /* 0x000fe20000000f00 */
[----:B------:R-:W-:Y:S01]  /*16f0*/  ULDC.64 UR4, c[0x4][0xa8] ;  /* 0x01002a0000047ab9 */ /* 0x000fe20000000a00 */
[----:B------:R-:W-:Y:S01]  /*1700*/  ULDC.64 UR6, c[0x4][0x28] ;  /* 0x01000a0000067ab9 */ /* 0x000fe20000000a00 */
[----:B------:R-:W-:Y:S01]  /*1710*/  IMAD.U32 R4, RZ, RZ, UR4 ;  /* 0x00000004ff047e24 */ /* 0x000fe2000f8e00ff */
[----:B------:R0:W1:Y:S01]  /*1720*/  LDC.64 R2, c[0x4][R0] ;  /* 0x0100000000027b82 */ /* 0x0000620000000a00 */
[----:B------:R-:W-:Y:S01]  /*1730*/  IMAD.U32 R5, RZ, RZ, UR5 ;  /* 0x00000005ff057e24 */ /* 0x000fe2000f8e00ff */
        /* <DEDUP_REMOVED lines=10> */
.L_x_185:
[----:B------:R-:W-:Y:S02]  /*17e0*/  R2UR UR6, R219 ;  /* 0x00000000db0672ca */ /* 0x000fe400000e0000 */
[----:B------:R-:W-:-:S11]  /*17f0*/  R2UR UR5, R226 ;  /* 0x00000000e20572ca */ /* 0x000fd600000e0000 */
[----:B------:R-:W-:Y:S02]  /*1800*/  ULEA.HI UR4, UR6, UR6, URZ, 0x1 ;  /* 0x0000000606047291 */ /* 0x000fe4000f8f083f */
[----:B------:R-:W-:Y:S02]  /*1810*/  IMAD.U32 R2, RZ, RZ, UR5 ;  /* 0x00000005ff027e24 */ /* 0x000fe4000f8e00ff */
[----:B------:R-:W-:-:S03]  /*1820*/  ULOP3.LUT UR4, UR4, 0xfffffffe, URZ, 0xc0, !UPT ;  /* 0xfffffffe04047892 */ /* 0x000fc6000f8ec03f */
[----:B------:R-:W-:Y:S01]  /*1830*/  ISETP.NE.AND P0, PT, R2, 0x3, PT ;  /* 0x000000030200780c */ /* 0x000fe20003f05270 */
[----:B------:R-:W-:-:S06]  /*1840*/  UIADD3 UR4, UR6, -UR4, URZ ;  /* 0x8000000406047290 */ /* 0x000fcc000fffe03f */
[----:B------:R-:W-:-:S05]  /*1850*/  IMAD.U32 R0, RZ, RZ, UR4 ;  /* 0x00000004ff007e24 */ /* 0x000fca000f8e00ff */
[----:B------:R-:W-:-:S04]  /*1860*/  SHF.L.U32 R0, R0, 0x1f, RZ ;  /* 0x0000001f00007819 */ /* 0x000fc800000006ff */
[----:B------:R-:W0:Y:S02]  /*1870*/  SYNCS.PHASECHK.TRANS64.TRYWAIT P1, [UR40+0x38800], R0 ;  /* 0x03880000ff0075a7 */ /* 0x000e240008020168 */
[----:B0-----:R-:W-:Y:S05]  /*1880*/  @!P1 BRA `(.L_x_186) ;  /* 0x0000012000949947 */ /* 0x001fea0003800000 */
.L_x_317:
[----:B------:R-:W-:Y:S05]  /*1890*/  @!P0 BRA `(.L_x_187) ;  /* 0x0000000000048947 */ /* 0x000fea0003800000 */
[----:B------:R-:W-:Y:S01]  /*18a0*/  BPT.TRAP 0x1 ;  /* 0x000000040000795c */ /* 0x000fe20000300000 */
.L_x_187:
[----:B------:R-:W-:Y:S02]  /*18b0*/  R2UR UR4, R16 ;  /* 0x00000000100472ca */ /* 0x000fe400000e0000 */
[----:B0-----:R-:W-:-:S04]  /*18c0*/  MOV R0, UR38 ;  /* 0x0000002600007c02 */ /* 0x001fc80008000f00 */
[----:B------:R-:W-:-:S07]  /*18d0*/  LEA R0, R0, UR40, 0x3 ;  /* 0x0000002800007c11 */ /* 0x000fce000f8e18ff */
[----:B------:R-:W-:-:S05]  /*18e0*/  IMAD.U32 R3, RZ, RZ, UR4 ;  /* 0x00000004ff037e24 */ /* 0x000fca000f8e00ff */
[----:B------:R-:W-:-:S04]  /*18f0*/  SHF.L.U32 R3, R3, 0x1f, RZ ;  /* 0x0000001f03037819 */ /* 0x000fc800000006ff */
[----:B------:R0:W1:Y:S01]  /*1900*/  SYNCS.PHASECHK.TRANS64.TRYWAIT P1, [R0+URZ+0x38830], R3 ;  /* 0x03883003000075a7 */ /* 0x000062000802017f */
[----:B------:R-:W-:Y:S05]  /*1910*/  @!P0 BRA `(.L_x_188) ;  /* 0x0000000000048947 */ /* 0x000fea0003800000 */
[----:B------:R-:W-:Y:S01]  /*1920*/  BPT.TRAP 0x1 ;  /* 0x000000040000795c */ /* 0x000fe20000300000 */
.L_x_188:
[----:B------:R-:W-:Y:S01]  /*1930*/  IMAD.MOV.U32 R151, RZ, RZ, RZ ;  /* 0x000000ffff977224 */ /* 0x000fe200078e00ff */
[----:B-1----:R-:W-:Y:S06]  /*1940*/  @P1 BRA `(.L_x_189) ;  /* 0x0000000000081947 */ /* 0x002fec0003800000 */
[----:B------:R-:W1:Y:S02]  /*1950*/  SYNCS.PHASECHK.TRANS64.TRYWAIT P1, [R0+URZ+0x38830], R3 ;  /* 0x03883003000075a7 */ /* 0x000e64000802017f */
[----:B-1----:R-:W-:Y:S05]  /*1960*/  @!P1 BRA `(.L_x_190) ;  /* 0x0000012000749947 */ /* 0x002fea0003800000 */
.L_x_189:
        /* <DEDUP_REMOVED lines=499> */
[----:B------:R-:W-:Y:S01]  /*38a0*/  MOV R6, UR12 ;  /* 0x0000000c00067c02 */ /* 0x000fe20008000f00 */
        /* <DEDUP_REMOVED lines=79> */
.L_x_191:
[----:B------:R-:W-:Y:S01]  /*3da0*/  ULDC UR4, c[0x0][0x9d8] ;  /* 0x0002760000047ab9 */ /* 0x000fe20000000800 */
[----:B------:R-:W-:Y:S02]  /*3db0*/  VIADD R2, R223, UR39 ;  /* 0x00000027df027c36 */ /* 0x000fe40008000000 */
        /* <DEDUP_REMOVED lines=141> */
[----:B------:R-:W-:Y:S01]  /*4690*/  MOV R66, R151 ;  /* 0x0000009700427202 */ /* 0x000fe20000000f00 */
[----:B------:R-:W2:Y:S01]  /*46a0*/  MUFU.TANH R54, R54 ;  /* 0x0000003600367308 */ /* 0x000ea20000002400 */
[----:B0-----:R-:W-:Y:S01]  /*46b0*/  FSEL R51, R51, -INF , P3 ;  /* 0xff80000033337808 */ /* 0x001fe20001800000 */
[--C-:B------:R-:W-:Y:S01]  /*46c0*/  IMAD.MOV.U32 R118, RZ, RZ, R151.reuse ;  /* 0x000000ffff767224 */ /* 0x100fe200078e0097 */
[----:B------:R-:W-:Y:S01]  /*46d0*/  ISETP.GT.AND P3, PT, R2, 0x29, PT ;  /* 0x000000290200780c */ /* 0x000fe20003f64270 */
[----:B------:R-:W-:-:S02]  /*46e0*/  IMAD.MOV.U32 R117, RZ, RZ, R151 ;  /* 0x000000ffff757224 */ /* 0x000fc400078e0097 */
[--C-:B------:R-:W-:Y:S02]  /*46f0*/  IMAD.MOV.U32 R116, RZ, RZ, R151.reuse ;  /* 0x000000ffff747224 */ /* 0x100fe400078e0097 */
        /* <DEDUP_REMOVED lines=86> */
[----:B------:R-:W-:-:S03]  /*4c60*/  IMAD.MOV.U32 R64, RZ, RZ, R151 ;  /* 0x000000ffff407224 */ /* 0x000fc600078e0097 */
        /* <DEDUP_REMOVED lines=64> */
[----:B0-----:R-:W-:Y:S01]  /*5070*/  FADD.FTZ R21, R56, R57 ;  /* 0x0000003938157221 */ /* 0x001fe20000010000 */
[----:B------:R-:W-:-:S02]  /*5080*/  FMNMX.FTZ R3, R35, R2, !PT ;  /* 0x0000000223037209 */ /* 0x000fc40007810000 */
[----:B------:R-:W-:Y:S01]  /*5090*/  F2FP.F16.F32.PACK_AB R208, R57, R56 ;  /* 0x0000003839d0723e */ /* 0x000fe200000000ff */
[--C-:B------:R-:W-:Y:S01]  /*50a0*/  IMAD.MOV.U32 R57, RZ, RZ, R151.reuse ;  /* 0x000000ffff397224 */ /* 0x100fe200078e0097 */
[----:B------:R-:W-:Y:S01]  /*50b0*/  FMNMX.FTZ R2, R38, R3, !PT ;  /* 0x0000000326027209 */ /* 0x000fe20007810000 */
[----:B------:R-:W-:Y:S01]  /*50c0*/  MUFU.EX2 R48, R48 ;  /* 0x0000003000307308 */ /* 0x000fe20000000800 */
[----:B------:R-:W-:Y:S02]  /*50d0*/  IMAD.MOV.U32 R56, RZ, RZ, R151 ;  /* 0x000000ffff387224 */ /* 0x000fe400078e0097 */
        /* <DEDUP_REMOVED lines=33> */
[--C-:B------:R-:W-:Y:S01]  /*52f0*/  FFMA.FTZ R50, R50, UR5, -R2.reuse ;  /* 0x0000000532327c23 */ /* 0x100fe20008010802 */
[----:B-1----:R-:W-:Y:S01]  /*5300*/  FADD.FTZ R18, R60, R21 ;  /* 0x000000153c127221 */ /* 0x002fe20000010000 */
[--C-:B------:R-:W-:Y:S01]  /*5310*/  FFMA.FTZ R51, R51, UR5, -R2.reuse ;  /* 0x0000000533337c23 */ /* 0x100fe20008010802 */
[----:B------:R-:W-:Y:S01]  /*5320*/  MUFU.EX2 R58, R58 ;  /* 0x0000003a003a7308 */ /* 0x000fe20000000800 */
[----:B------:R-:W-:Y:S01]  /*5330*/  FFMA.FTZ R54, R54, UR5, -R2 ;  /* 0x0000000536367c23 */ /* 0x000fe20008010802 */
[----:B------:R-:W-:Y:S01]  /*5340*/  FADD.FTZ R21, R61, R18 ;  /* 0x000000123d157221 */ /* 0x000fe20000010000 */
[--C-:B------:R-:W-:Y:S01]  /*5350*/  FFMA.FTZ R55, R55, UR5, -R2.reuse ;  /* 0x0000000537377c23 */ /* 0x100fe20008010802 */
[--C-:B------:R-:W-:Y:S01]  /*5360*/  FFMA.FTZ R42, R42, UR5, -R2.reuse ;  /* 0x000000052a2a7c23 */ /* 0x100fe20008010802 */
[--C-:B------:R-:W-:Y:S01]  /*5370*/  FFMA.FTZ R43, R43, UR5, -R2.reuse ;  /* 0x000000052b2b7c23 */ /* 0x100fe20008010802 */
[----:B------:R-:W-:Y:S01]  /*5380*/  FADD.FTZ R18, R48, R21 ;  /* 0x0000001530127221 */ /* 0x000fe20000010000 */
[--C-:B------:R-:W-:Y:S01]  /*5390*/  FFMA.FTZ R46, R46, UR5, -R2.reuse ;  /* 0x000000052e2e7c23 */ /* 0x100fe20008010802 */
[----:B------:R-:W1:Y:S01]  /*53a0*/  MUFU.EX2 R59, R59 ;  /* 0x0000003b003b7308 */ /* 0x000e620000000800 */
[----:B------:R-:W-:Y:S01]  /*53b0*/  FFMA.FTZ R47, R47, UR5, -R2 ;  /* 0x000000052f2f7c23 */ /* 0x000fe20008010802 */
[----:B------:R-:W-:Y:S01]  /*53c0*/  FADD.FTZ R29, R49, R18 ;  /* 0x00000012311d7221 */ /* 0x000fe20000010000 */
[--C-:B------:R-:W-:Y:S01]  /*53d0*/  FFMA.FTZ R34, R34, UR5, -R2.reuse ;  /* 0x0000000522227c23 */ /* 0x100fe20008010802 */
[--C-:B------:R-:W-:Y:S01]  /*53e0*/  FFMA.FTZ R35, R35, UR5, -R2.reuse ;  /* 0x0000000523237c23 */ /* 0x100fe20008010802 */
[--C-:B------:R-:W-:Y:S01]  /*53f0*/  FFMA.FTZ R38, R38, UR5, -R2.reuse ;  /* 0x0000000526267c23 */ /* 0x100fe20008010802 */
[----:B------:R-:W-:Y:S01]  /*5400*/  FADD.FTZ R20, R52, R29 ;  /* 0x0000001d34147221 */ /* 0x000fe20000010000 */
[--C-:B------:R-:W-:Y:S01]  /*5410*/  FFMA.FTZ R39, R39, UR5, -R2.reuse ;  /* 0x0000000527277c23 */ /* 0x100fe20008010802 */
[----:B------:R-:W2:Y:S01]  /*5420*/  MUFU.EX2 R62, R62 ;  /* 0x0000003e003e7308 */ /* 0x000ea20000000800 */
[----:B------:R-:W-:Y:S01]  /*5430*/  FFMA.FTZ R26, R26, UR5, -R2 ;  /* 0x000000051a1a7c23 */ /* 0x000fe20008010802 */
[----:B------:R-:W-:Y:S01]  /*5440*/  FADD.FTZ R29, R53, R20 ;  /* 0x00000014351d7221 */ /* 0x000fe20000010000 */
[--C-:B------:R-:W-:Y:S01]  /*5450*/  FFMA.FTZ R27, R27, UR5, -R2.reuse ;  /* 0x000000051b1b7c23 */ /* 0x100fe20008010802 */
[--C-:B------:R-:W-:Y:S01]  /*5460*/  FFMA.FTZ R30, R30, UR5, -R2.reuse ;  /* 0x000000051e1e7c23 */ /* 0x100fe20008010802 */
[----:B------:R-:W-:Y:S01]  /*5470*/  FFMA.FTZ R2, R31, UR5, -R2 ;  /* 0x000000051f027c23 */ /* 0x000fe20008010802 */
[----:B------:R-:W-:Y:S01]  /*5480*/  FADD.FTZ R20, R40, R29 ;  /* 0x0000001d28147221 */ /* 0x000fe20000010000 */
[----:B0-----:R-:W-:Y:S01]  /*5490*/  F2FP.F16.F32.PACK_AB R196, R33, R32 ;  /* 0x0000002021c4723e */ /* 0x001fe200000000ff */
[----:B------:R-:W0:Y:S01]  /*54a0*/  MUFU.EX2 R63, R63 ;  /* 0x0000003f003f7308 */ /* 0x000e220000000800 */
[----:B-1----:R-:W-:Y:S01]  /*54b0*/  FADD.FTZ R21, R58, R59 ;  /* 0x0000003b3a157221 */ /* 0x002fe20000010000 */
[----:B------:R-:W-:Y:S01]  /*54c0*/  FADD.FTZ R29, R41, R20 ;  /* 0x00000014291d7221 */ /* 0x000fe20000010000 */
[----:B------:R-:W-:Y:S01]  /*54d0*/  F2FP.F16.F32.PACK_AB R209, R59, R58 ;  /* 0x0000003a3bd1723e */ /* 0x000fe200000000ff */
[----:B------:R-:W-:Y:S01]  /*54e0*/  IMAD.MOV.U32 R61, RZ, RZ, R151 ;  /* 0x000000ffff3d7224 */ /* 0x000fe200078e0097 */
[-C--:B------:R-:W-:Y:S01]  /*54f0*/  MOV R60, R151.reuse ;  /* 0x00000097003c7202 */ /* 0x080fe20000000f00 */
[----:B------:R-:W-:Y:S01]  /*5500*/  FADD.FTZ R0, R44, R29 ;  /* 0x0000001d2c007221 */ /* 0x000fe20000010000 */
[----:B------:R-:W-:Y:S01]  /*5510*/  IMAD.MOV.U32 R59, RZ, RZ, R151 ;  /* 0x000000ffff3b7224 */ /* 0x000fe200078e0097 */
[----:B------:R-:W1:Y:S01]  /*5520*/  MUFU.EX2 R50, R50 ;  /* 0x0000003200327308 */ /* 0x000e620000000800 */
[----:B--2---:R-:W-:Y:S01]  /*5530*/  FADD.FTZ R18, R62, R21 ;  /* 0x000000153e127221 */ /* 0x004fe20000010000 */
[----:B------:R-:W-:Y:S01]  /*5540*/  FADD.FTZ R29, R45, R0 ;  /* 0x000000002d1d7221 */ /* 0x000fe20000010000 */
[--C-:B------:R-:W-:Y:S01]  /*5550*/  IMAD.MOV.U32 R58, RZ, RZ, R151.reuse ;  /* 0x000000ffff3a7224 */ /* 0x100fe200078e0097 */
[----:B------:R-:W-:Y:S01]  /*5560*/  MOV R48, R151 ;  /* 0x0000009700307202 */ /* 0x000fe20000000f00 */
[----:B------:R-:W-:-:S02]  /*5570*/  IMAD.MOV.U32 R53, RZ, RZ, R151 ;  /* 0x000000ffff357224 */ /* 0x000fc400078e0097 */
[--C-:B------:R-:W-:Y:S01]  /*5580*/  IMAD.MOV.U32 R52, RZ, RZ, R151.reuse ;  /* 0x000000ffff347224 */ /* 0x100fe200078e0097 */
[----:B------:R-:W2:Y:S01]  /*5590*/  MUFU.EX2 R51, R51 ;  /* 0x0000003300337308 */ /* 0x000ea20000000800 */
[C---:B0-----:R-:W-:Y:S01]  /*55a0*/  FADD.FTZ R21, R63.reuse, R18 ;  /* 0x000000123f157221 */ /* 0x041fe20000010000 */
[----:B------:R-:W-:Y:S01]  /*55b0*/  F2FP.F16.F32.PACK_AB R211, R63, R62 ;  /* 0x0000003e3fd3723e */ /* 0x000fe200000000ff */
[--C-:B------:R-:W-:Y:S02]  /*55c0*/  IMAD.MOV.U32 R63, RZ, RZ, R151.reuse ;  /* 0x000000ffff3f7224 */ /* 0x100fe400078e0097 */
        /* <DEDUP_REMOVED lines=10> */
[--C-:B------:R-:W-:Y:S02]  /*5670*/  IMAD.MOV.U32 R51, RZ, RZ, R151.reuse ;  /* 0x000000ffff337224 */ /* 0x100fe400078e0097 */
[--C-:B------:R-:W-:Y:S02]  /*5680*/  IMAD.MOV.U32 R50, RZ, RZ, R151.reuse ;  /* 0x000000ffff327224 */ /* 0x100fe400078e0097 */
[----:B------:R-:W-:Y:S01]  /*5690*/  IMAD.MOV.U32 R40, RZ, RZ, R151 ;  /* 0x000000ffff287224 */ /* 0x000fe200078e0097 */
[----:B------:R-:W2:Y:S01]  /*56a0*/  MUFU.EX2 R42, R42 ;  /* 0x0000002a002a7308 */ /* 0x000ea20000000800 */
[----:B0-----:R-:W-:Y:S01]  /*56b0*/  FADD.FTZ R18, R54, R21 ;  /* 0x0000001536127221 */ /* 0x001fe20000010000 */
[----:B------:R-:W-:-:S06]  /*56c0*/  IMAD.MOV.U32 R31, RZ, RZ, R151 ;  /* 0x000000ffff1f7224 */ /* 0x000fcc00078e0097 */
        /* <DEDUP_REMOVED lines=22> */
[--C-:B------:R-:W-:Y:S02]  /*5830*/  IMAD.MOV.U32 R47, RZ, RZ, R151.reuse ;  /* 0x000000ffff2f7224 */ /* 0x100fe400078e0097 */
[----:B------:R-:W-:-:S03]  /*5840*/  IMAD.MOV.U32 R46, RZ, RZ, R151 ;  /* 0x000000ffff2e7224 */ /* 0x000fc600078e0097 */
[----:B------:R-:W2:Y:S01]  /*5850*/  MUFU.EX2 R35, R35 ;  /* 0x0000002300237308 */ /* 0x000ea20000000800 */
[----:B0-----:R-:W-:-:S07]  /*5860*/  FADD.FTZ R0, R34, R21 ;  /* 0x0000001522007221 */ /* 0x001fce0000010000 */
[----:B------:R-:W0:Y:S01]  /*5870*/  MUFU.EX2 R24, R24 ;  /* 0x0000001800187308 */ /* 0x000e220000000800 */
[C---:B-1----:R-:W-:Y:S01]  /*5880*/  FADD.FTZ R29, R37.reuse, R18 ;  /* 0x00000012251d7221 */ /* 0x042fe20000010000 */
[----:B------:R-:W-:Y:S01]  /*5890*/  F2FP.F16.F32.PACK_AB R198, R37, R36 ;  /* 0x0000002425c6723e */ /* 0x000fe200000000ff */
[----:B------:R-:W-:Y:S01]  /*58a0*/  IMAD.MOV.U32 R37, RZ, RZ, R151 ;  /* 0x000000ffff257224 */ /* 0x000fe200078e0097 */
[----:B------:R-:W-:-:S04]  /*58b0*/  MOV R36, R151 ;  /* 0x0000009700247202 */ /* 0x000fc80000000f00 */
        /* <DEDUP_REMOVED lines=20> */
[----:B-1----:R-:W-:Y:S01]  /*5a00*/  FADD.FTZ R18, R28, R29 ;  /* 0x0000001d1c127221 */ /* 0x002fe20000010000 */
[C---:B------:R-:W-:Y:S01]  /*5a10*/  F2FP.F16.F32.PACK_AB R194, R5.reuse, R28 ;  /* 0x0000001c05c2723e */ /* 0x040fe200000000ff */
[--C-:B------:R-:W-:Y:S02]  /*5a20*/  IMAD.MOV.U32 R29, RZ, RZ, R151.reuse ;  /* 0x000000ffff1d7224 */ /* 0x100fe400078e0097 */
[----:B------:R-:W-:Y:S01]  /*5a30*/  FADD.FTZ R18, R5, R18 ;  /* 0x0000001205127221 */ /* 0x000fe20000010000 */
[----:B------:R-:W-:Y:S02]  /*5a40*/  IMAD.MOV.U32 R28, RZ, RZ, R151 ;  /* 0x000000ffff1c7224 */ /* 0x000fe400078e0097 */
[----:B------:R-:W1:Y:S01]  /*5a50*/  MUFU.EX2 R30, R30 ;  /* 0x0000001e001e7308 */ /* 0x000e620000000800 */
[----:B--2---:R-:W-:-:S07]  /*5a60*/  FADD.FTZ R0, R26, R21 ;  /* 0x000000151a007221 */ /* 0x004fce0000010000 */
[----:B------:R2:W3:Y:S01]  /*5a70*/  MUFU.EX2 R195, R2 ;  /* 0x0000000200c37308 */ /* 0x0004e20000000800 */
[C---:B0-----:R-:W-:Y:S01]  /*5a80*/  FADD.FTZ R5, R27.reuse, R0 ;  /* 0x000000001b057221 */ /* 0x041fe20000010000 */
[----:B------:R-:W-:Y:S01]  /*5a90*/  F2FP.F16.F32.PACK_AB R193, R27, R26 ;  /* 0x0000001a1bc1723e */ /* 0x000fe200000000ff */
[--C-:B------:R-:W-:Y:S02]  /*5aa0*/  IMAD.MOV.U32 R27, RZ, RZ, R151.reuse ;  /* 0x000000ffff1b7224 */ /* 0x100fe400078e0097 */
[----:B------:R-:W-:Y:S02]  /*5ab0*/  IMAD.MOV.U32 R26, RZ, RZ, R151 ;  /* 0x000000ffff1a7224 */ /* 0x000fe400078e0097 */
        /* <DEDUP_REMOVED lines=9> */
[----:B------:R-:W-:Y:S01]  /*5b50*/  CS2R R150, SRZ ;  /* 0x0000000000967805 */ /* 0x000fe2000001ff00 */
[----:B------:R-:W-:Y:S01]  /*5b60*/  IMAD.MOV.U32 R21, RZ, RZ, R4 ;  /* 0x000000ffff157224 */ /* 0x000fe200078e0004 */
[----:B------:R-:W-:Y:S01]  /*5b70*/  CS2R R146, SRZ ;  /* 0x0000000000927805 */ /* 0x000fe2000001ff00 */
[----:B------:R-:W-:Y:S01]  /*5b80*/  IMAD.MOV.U32 R2, RZ, RZ, 0x3f800000 ;  /* 0x3f800000ff027424 */ /* 0x000fe200078e00ff */
        /* <DEDUP_REMOVED lines=65> */
[----:B------:R-:W-:Y:S01]  /*5fa0*/  UMOV UR60, UR38 ;  /* 0x00000026003c7c82 */ /* 0x000fe20008000000 */
[----:B------:R-:W-:-:S05]  /*5fb0*/  ULDC UR39, c[0x0][0x9d8] ;  /* 0x0002760000277ab9 */ /* 0x000fca0000000800 */
.L_x_203:
[----:B------:R-:W-:Y:S01]  /*5fc0*/  R2UR UR5, R229 ;  /* 0x00000000e50572ca */ /* 0x000fe200000e0000 */
[----:B------:R-:W-:-:S04]  /*5fd0*/  UISETP.NE.AND UP0, UPT, UR60, 0x1, UPT ;  /* 0x000000013c00788c */ /* 0x000fc8000bf05270 */
[----:B------:R-:W-:-:S08]  /*5fe0*/  USEL UR4, URZ, 0x1, UP0 ;  /* 0x000000013f047887 */ /* 0x000fd00008000000 */
[----:B------:R-:W-:-:S06]  /*5ff0*/  ULOP3.LUT UR4, UR5, UR4, URZ, 0x3c, !UPT ;  /* 0x0000000405047292 */ /* 0x000fcc000f8e3c3f */
[----:B------:R-:W-:Y:S01]  /*6000*/  MOV R16, UR4 ;  /* 0x0000000400107c02 */ /* 0x000fe20008000f00 */
[----:B------:R-:W-:Y:S06]  /*6010*/  @!P0 BRA `(.L_x_193) ;  /* 0x0000000000048947 */ /* 0x000fec0003800000 */
[----:B------:R-:W-:Y:S01]  /*6020*/  BPT.TRAP 0x1 ;  /* 0x000000040000795c */ /* 0x000fe20000300000 */
.L_x_193:
        /* <DEDUP_REMOVED lines=14> */
.L_x_194:
[----:B-1----:R-:W-:Y:S05]  /*6110*/  @P1 BRA `(.L_x_195) ;  /* 0x0000000000081947 */ /* 0x002fea0003800000 */
[----:B------:R-:W1:Y:S02]  /*6120*/  SYNCS.PHASECHK.TRANS64.TRYWAIT P1, [UR61+0x38830], R4 ;  /* 0x03883004ff0075a7 */ /* 0x000e64000802017d */
[----:B-1----:R-:W-:Y:S05]  /*6130*/  @!P1 BRA `(.L_x_196) ;  /* 0x000000d800949947 */ /* 0x002fea0003800000 */
.L_x_195:
        /* <DEDUP_REMOVED lines=655> */
.L_x_197:
        /* <DEDUP_REMOVED lines=8> */
.L_x_198:
[----:B--2---:R-:W-:Y:S05]  /*8ab0*/  @P1 BRA `(.L_x_199) ;  /* 0x0000000000081947 */ /* 0x004fea0003800000 */
[----:B------:R-:W2:Y:S02]  /*8ac0*/  SYNCS.PHASECHK.TRANS64.TRYWAIT P1, [UR4+0x38850], R0 ;  /* 0x03885000ff0075a7 */ /* 0x000ea40008020144 */
[----:B--2---:R-:W-:Y:S05]  /*8ad0*/  @!P1 BRA `(.L_x_200) ;  /* 0x000000b000449947 */ /* 0x004fea0003800000 */
.L_x_199:
        /* <DEDUP_REMOVED lines=37> */
.L_x_201:
        /* <DEDUP_REMOVED lines=45> */
[----:B------:R-:W-:Y:S01]  /*9000*/  FMUL.FTZ R158, R158, UR39 ;  /* 0x000000279e9e7c20 */ /* 0x000fe20008410000 */
[----:B------:R-:W3:Y:S01]  /*9010*/  MUFU.TANH R190, R190 ;  /* 0x000000be00be7308 */ /* 0x000ee20000002400 */
[----:B-1----:R-:W-:Y:S01]  /*9020*/  FMNMX.FTZ R193, R187, R2, !PT ;  /* 0x00000002bbc17209 */ /* 0x002fe20007810000 */
[----:B------:R-:W-:Y:S01]  /*9030*/  FMUL.FTZ R157, R157, UR39 ;  /* 0x000000279d9d7c20 */ /* 0x000fe20008410000 */
[----:B------:R-:W-:Y:S01]  /*9040*/  FMUL.FTZ R159, R159, UR39 ;  /* 0x000000279f9f7c20 */ /* 0x000fe20008410000 */
[----:B------:R-:W-:Y:S01]  /*9050*/  ULDC UR5, c[0x0][0x988] ;  /* 0x0002620000057ab9 */ /* 0x000fe20000000800 */
[----:B------:R-:W1:Y:S01]  /*9060*/  S2UR UR6, SR_CgaCtaId ;  /* 0x00000000000679c3 */ /* 0x000e620000008800 */
[----:B------:R-:W-:-:S02]  /*9070*/  UIADD3 UR61, UR61, 0x38840, URZ ;  /* 0x000388403d3d7890 */ /* 0x000fc4000fffe03f */
        /* <DEDUP_REMOVED lines=83> */
[----:B------:R-:W-:Y:S02]  /*95b0*/  MUFU.EX2 R0, R21 ;  /* 0x0000001500007308 */ /* 0x000fe40000000800 */
[----:B------:R-:W-:Y:S01]  /*95c0*/  FMUL.FTZ R2, R20, UR5 ;  /* 0x0000000514027c20 */ /* 0x000fe20008410000 */
[----:B------:R-:W-:-:S04]  /*95d0*/  FMUL.FTZ R20, R4, UR5 ;  /* 0x0000000504147c20 */ /* 0x000fc80008410000 */
[--C-:B------:R-:W-:Y:S01]  /*95e0*/  FFMA.FTZ R192, R152, UR5, -R20.reuse ;  /* 0x0000000598c07c23 */ /* 0x100fe20008010814 */
[----:B------:R-:W-:Y:S01]  /*95f0*/  FMUL.FTZ R152, R3, UR5 ;  /* 0x0000000503987c20 */ /* 0x000fe20008410000 */
[--C-:B------:R-:W-:Y:S01]  /*9600*/  FFMA.FTZ R208, R184, UR5, -R20.reuse ;  /* 0x00000005b8d07c23 */ /* 0x100fe20008010814 */
[--C-:B------:R-:W-:Y:S01]  /*9610*/  FFMA.FTZ R204, R176, UR5, -R20.reuse ;  /* 0x00000005b0cc7c23 */ /* 0x100fe20008010814 */
[----:B------:R-:W-:Y:S01]  /*9620*/  FFMA.FTZ R185, R185, UR5, -R20 ;  /* 0x00000005b9b97c23 */ /* 0x000fe20008010814 */
[----:B------:R-:W-:Y:S01]  /*9630*/  FFMA.FTZ R209, R186, UR5, -R152 ;  /* 0x00000005bad17c23 */ /* 0x000fe20008010898 */
[----:B------:R-:W-:Y:S01]  /*9640*/  FFMA.FTZ R176, R181, UR5, -R20 ;  /* 0x00000005b5b07c23 */ /* 0x000fe20008010814 */
[----:B------:R-:W-:Y:S01]  /*9650*/  FFMA.FTZ R181, R187, UR5, -R152 ;  /* 0x00000005bbb57c23 */ /* 0x000fe20008010898 */
[----:B------:R-:W0:Y:S01]  /*9660*/  MUFU.EX2 R208, R208 ;  /* 0x000000d000d07308 */ /* 0x000e220000000800 */
[----:B------:R-:W-:Y:S01]  /*9670*/  FFMA.FTZ R210, R188, UR5, -R20 ;  /* 0x00000005bcd27c23 */ /* 0x000fe20008010814 */
[----:B------:R-:W-:Y:S01]  /*9680*/  FFMA.FTZ R211, R190, UR5, -R152 ;  /* 0x00000005bed37c23 */ /* 0x000fe20008010898 */
[--C-:B------:R-:W-:Y:S01]  /*9690*/  FFMA.FTZ R184, R189, UR5, -R20.reuse ;  /* 0x00000005bdb87c23 */ /* 0x100fe20008010814 */
[----:B------:R-:W-:Y:S01]  /*96a0*/  FFMA.FTZ R206, R180, UR5, -R20 ;  /* 0x00000005b4ce7c23 */ /* 0x000fe20008010814 */
[--C-:B------:R-:W-:Y:S01]  /*96b0*/  FFMA.FTZ R180, R191, UR5, -R152.reuse ;  /* 0x00000005bfb47c23 */ /* 0x100fe20008010898 */
[----:B------:R-:W-:Y:S01]  /*96c0*/  FFMA.FTZ R205, R178, UR5, -R152 ;  /* 0x00000005b2cd7c23 */ /* 0x000fe20008010898 */
[--C-:B------:R-:W-:Y:S01]  /*96d0*/  FFMA.FTZ R200, R168, UR5, -R20.reuse ;  /* 0x00000005a8c87c23 */ /* 0x100fe20008010814 */
[----:B------:R-:W-:Y:S01]  /*96e0*/  MUFU.EX2 R2, R2 ;  /* 0x0000000200027308 */ /* 0x000fe20000000800 */
[--C-:B------:R-:W-:Y:S01]  /*96f0*/  FFMA.FTZ R177, R177, UR5, -R20.reuse ;  /* 0x00000005b1b17c23 */ /* 0x100fe20008010814 */
[----:B------:R-:W-:Y:S01]  /*9700*/  FFMA.FTZ R168, R173, UR5, -R20 ;  /* 0x00000005ada87c23 */ /* 0x000fe20008010814 */
[----:B------:R-:W-:Y:S01]  /*9710*/  FFMA.FTZ R173, R179, UR5, -R152 ;  /* 0x00000005b3ad7c23 */ /* 0x000fe20008010898 */
[----:B------:R-:W-:Y:S01]  /*9720*/  FFMA.FTZ R194, R156, UR5, -R20 ;  /* 0x000000059cc27c23 */ /* 0x000fe20008010814 */
[----:B------:R-:W-:Y:S01]  /*9730*/  FFMA.FTZ R207, R182, UR5, -R152 ;  /* 0x00000005b6cf7c23 */ /* 0x000fe20008010898 */
[----:B------:R-:W-:Y:S01]  /*9740*/  FFMA.FTZ R202, R172, UR5, -R20 ;  /* 0x00000005acca7c23 */ /* 0x000fe20008010814 */
[----:B------:R-:W-:Y:S01]  /*9750*/  FFMA.FTZ R172, R183, UR5, -R152 ;  /* 0x00000005b7ac7c23 */ /* 0x000fe20008010898 */
[----:B------:R-:W1:Y:S01]  /*9760*/  MUFU.EX2 R209, R209 ;  /* 0x000000d100d17308 */ /* 0x000e620000000800 */
[----:B0-----:R-:W-:Y:S01]  /*9770*/  FFMA.FTZ R18, R0, R18, R208 ;  /* 0x0000001200127223 */ /* 0x001fe200000100d0 */
[----:B------:R-:W-:Y:S01]  /*9780*/  FFMA.FTZ R21, R153, UR5, -R20 ;  /* 0x0000000599157c23 */ /* 0x000fe20008010814 */
[----:B------:R-:W-:Y:S01]  /*9790*/  FFMA.FTZ R201, R170, UR5, -R152 ;  /* 0x00000005aac97c23 */ /* 0x000fe20008010898 */
[--C-:B------:R-:W-:Y:S01]  /*97a0*/  FFMA.FTZ R196, R160, UR5, -R20.reuse ;  /* 0x00000005a0c47c23 */ /* 0x100fe20008010814 */
[--C-:B------:R-:W-:Y:S01]  /*97b0*/  FFMA.FTZ R169, R169, UR5, -R20.reuse ;  /* 0x00000005a9a97c23 */ /* 0x100fe20008010814 */
[----:B------:R-:W-:Y:S01]  /*97c0*/  FFMA.FTZ R160, R165, UR5, -R20 ;  /* 0x00000005a5a07c23 */ /* 0x000fe20008010814 */
[--C-:B------:R-:W-:Y:S01]  /*97d0*/  FFMA.FTZ R165, R171, UR5, -R152.reuse ;  /* 0x00000005aba57c23 */ /* 0x100fe20008010898 */
        /* <DEDUP_REMOVED lines=8> */
[----:B------:R-:W2:Y:S01]  /*9860*/  MUFU.EX2 R181, R181 ;  /* 0x000000b500b57308 */ /* 0x000ea20000000800 */
[----:B-1----:R-:W-:Y:S01]  /*9870*/  FFMA.FTZ R156, R2, R5, R209 ;  /* 0x00000005029c7223 */ /* 0x002fe200000100d1 */
[--C-:B------:R-:W-:Y:S01]  /*9880*/  FFMA.FTZ R193, R154, UR5, -R152.reuse ;  /* 0x000000059ac17c23 */ /* 0x100fe20008010898 */
[--C-:B------:R-:W-:Y:S01]  /*9890*/  FFMA.FTZ R199, R166, UR5, -R152.reuse ;  /* 0x00000005a6c77c23 */ /* 0x100fe20008010898 */
[----:B------:R-:W-:-:S04]  /*98a0*/  FFMA.FTZ R195, R158, UR5, -R152 ;  /* 0x000000059ec37c23 */ /* 0x000fc80008010898 */
[----:B------:R-:W1:Y:S01]  /*98b0*/  MUFU.EX2 R210, R210 ;  /* 0x000000d200d27308 */ /* 0x000e620000000800 */
[----:B0-----:R-:W-:-:S07]  /*98c0*/  FADD.FTZ R5, R185, R18 ;  /* 0x00000012b9057221 */ /* 0x001fce0000010000 */
[----:B------:R-:W0:Y:S01]  /*98d0*/  MUFU.EX2 R211, R211 ;  /* 0x000000d300d37308 */ /* 0x000e220000000800 */
[----:B--2---:R-:W-:-:S07]  /*98e0*/  FADD.FTZ R156, R181, R156 ;  /* 0x0000009cb59c7221 */ /* 0x004fce0000010000 */
[----:B------:R-:W2:Y:S01]  /*98f0*/  MUFU.EX2 R184, R184 ;  /* 0x000000b800b87308 */ /* 0x000ea20000000800 */
[----:B-1----:R-:W-:-:S07]  /*9900*/  FADD.FTZ R5, R210, R5 ;  /* 0x00000005d2057221 */ /* 0x002fce0000010000 */
        /* <DEDUP_REMOVED lines=11> */
[----:B-1----:R-:W-:Y:S01]  /*99c0*/  FADD.FTZ R5, R177, R156 ;  /* 0x0000009cb1057221 */ /* 0x002fe20000010000 */
[----:B------:R-:W-:-:S06]  /*99d0*/  FFMA.FTZ R156, R167, UR5, -R152 ;  /* 0x00000005a79c7c23 */ /* 0x000fcc0008010898 */
        /* <DEDUP_REMOVED lines=9> */
[----:B--2---:R-:W-:Y:S01]  /*9a70*/  FADD.FTZ R18, R172, R153 ;  /* 0x00000099ac127221 */ /* 0x004fe20000010000 */
[--C-:B------:R-:W-:Y:S01]  /*9a80*/  FFMA.FTZ R153, R155, UR5, -R152.reuse ;  /* 0x000000059b997c23 */ /* 0x100fe20008010898 */
[----:B------:R-:W-:-:S05]  /*9a90*/  FFMA.FTZ R152, R159, UR5, -R152 ;  /* 0x000000059f987c23 */ /* 0x000fca0008010898 */
        /* <DEDUP_REMOVED lines=44> */
[----:B0-----:R-:W-:-:S03]  /*9d60*/  FADD.FTZ R18, R20, R5 ;  /* 0x0000000514127221 */ /* 0x001fc60000010000 */
[----:B--2---:R-:W-:Y:S01]  /*9d70*/  FADD.FTZ R5, R152, R155 ;  /* 0x0000009b98057221 */ /* 0x004fe20000010000 */
[----:B------:R-:W-:Y:S06]  /*9d80*/  @!P0 BRA `(.L_x_202) ;  /* 0x0000000000048947 */ /* 0x000fec0003800000 */
[----:B------:R-:W-:Y:S01]  /*9d90*/  BPT.TRAP 0x1 ;  /* 0x000000040000795c */ /* 0x000fe20000300000 */
.L_x_202:
[----:B------:R-:W0:Y:S01]  /*9da0*/  S2UR UR7, SR_CgaCtaId ;  /* 0x00000000000779c3 */ /* 0x000e220000008800 */
[----:B------:R-:W-:Y:S01]  /*9db0*/  UIADD3 UR4, UR4, 0x38860, URZ ;  /* 0x0003886004047890 */ /* 0x000fe2000fffe03f */
[----:B------:R-:W-:Y:S01]  /*9dc0*/  R2UR UR6, R228 ;  /* 0x00000000e40672ca */ /* 0x000fe200000e0000 */
[----:B------:R-:W-:Y:S01]  /*9dd0*/  UMOV UR60, UR38 ;  /* 0x00000026003c7c82 */ /* 0x000fe20008000000 */
[----:B------:R-:W-:Y:S01]  /*9de0*/  F2FP.F16.F32.PACK_AB R192, R21, R192 ;  /* 0x000000c015c0723e */ /* 0x000fe200000000ff */
[----:B------:R-:W-:Y:S01]  /*9df0*/  IMAD.MOV.U32 R21, RZ, RZ, R4 ;  /* 0x000000ffff157224 */ /* 0x000fe200078e0004 */
        /* <DEDUP_REMOVED lines=24> */
[----:B------:R-:W-:Y:S02]  /*9f80*/  F2FP.F16.F32.PACK_AB R193, R153, R193 ;  /* 0x000000c199c1723e */ /* 0x000fe400000000ff */
[----:B------:R-:W-:-:S02]  /*9f90*/  MOV R229, UR6 ;  /* 0x0000000600e57c02 */ /* 0x000fc40008000f00 */
[----:B------:R-:W-:Y:S01]  /*9fa0*/  F2FP.F16.F32.PACK_AB R195, R152, R195 ;  /* 0x000000c398c3723e */ /* 0x000fe200000000ff */
[----:B------:R-:W-:Y:S06]  /*9fb0*/  @P1 BRA `(.L_x_203) ;  /* 0xffffffc000001947 */ /* 0x000fec000383ffff */
.L_x_192:
        /* <DEDUP_REMOVED lines=131> */
.L_x_204:
[----:B------:R-:W0:Y:S01]  /*a7f0*/  S2UR UR8, SR_CgaCtaId ;  /* 0x00000000000879c3 */ /* 0x000e220000008800 */
[----:B------:R-:W-:Y:S01]  /*a800*/  R2UR UR6, R16 ;  /* 0x00000000100672ca */ /* 0x000fe200000e0000 */
[----:B------:R-:W-:-:S12]  /*a810*/  UMOV UR4, 0x400 ;  /* 0x0000040000047882 */ /* 0x000fd80000000000 */
[----:B------:R-:W-:-:S05]  /*a820*/  IMAD.U32 R0, RZ, RZ, UR6 ;  /* 0x00000006ff007e24 */ /* 0x000fca000f8e00ff */
[----:B------:R-:W-:Y:S01]  /*a830*/  SHF.L.U32 R0, R0, 0x1f, RZ ;  /* 0x0000001f00007819 */ /* 0x000fe200000006ff */
[----:B0-----:R-:W-:-:S04]  /*a840*/  ULEA UR4, UR8, UR4, 0x18 ;  /* 0x0000000408047291 */ /* 0x001fc8000f8ec03f */
[----:B------:R-:W-:-:S09]  /*a850*/  ULEA UR7, UR38, UR4, 0x3 ;  /* 0x0000000426077291 */ /* 0x000fd2000f8e183f */
[----:B------:R0:W1:Y:S01]  /*a860*/  SYNCS.PHASECHK.TRANS64.TRYWAIT P1, [UR7+0x38850], R0 ;  /* 0x03885000ff0075a7 */ /* 0x0000620008020147 */
[----:B------:R-:W-:Y:S05]  /*a870*/  @!P0 BRA `(.L_x_205) ;  /* 0x0000000000048947 */ /* 0x000fea0003800000 */
[----:B------:R-:W-:Y:S01]  /*a880*/  BPT.TRAP 0x1 ;  /* 0x000000040000795c */ /* 0x000fe20000300000 */
.L_x_205:
[----:B-1----:R-:W-:Y:S05]  /*a890*/  @P1 BRA `(.L_x_206) ;  /* 0x0000000000081947 */ /* 0x002fea0003800000 */
[----:B------:R-:W1:Y:S02]  /*a8a0*/  SYNCS.PHASECHK.TRANS64.TRYWAIT P1, [UR7+0x38850], R0 ;  /* 0x03885000ff0075a7 */ /* 0x000e640008020147 */
[----:B-1----:R-:W-:Y:S05]  /*a8b0*/  @!P1 BRA `(.L_x_207) ;  /* 0x0000009000e49947 */ /* 0x002fea0003800000 */
.L_x_206:
[----:B------:R-:W-:Y:S01]  /*a8c0*/  UIADD3 UR4, UR4, 0x400, URZ ;  /* 0x0000040004047890 */ /* 0x000fe2000fffe03f */
[----:B------:R-:W-:Y:S01]  /*a8d0*/  WARPGROUP.ARRIVE ;  /* 0x00000000000079c5 */ /* 0x000fe20000000000 */
[----:B------:R-:W-:Y:S01]  /*a8e0*/  UMOV UR11, 0x40000040 ;  /* 0x40000040000b7882 */ /* 0x000fe20000000000 */
[----:B-1----:R-:W1:Y:S01]  /*a8f0*/  SHFL.BFLY PT, R7, R18, 0x2, 0x1f ;  /* 0x0c401f0012077f89 */ /* 0x002e6200000e0000 */
[----:B------:R-:W-:Y:S01]  /*a900*/  USHF.R.U32.HI UR4, URZ, 0x4, UR4 ;  /* 0x000000043f047899 */ /* 0x000fe20008011604 */
[----:B------:R-:W-:Y:S01]  /*a910*/  IMAD.MOV.U32 R6, RZ, RZ, RZ ;  /* 0x000000ffff067224 */ /* 0x000fe200078e00ff */
[----:B------:R-:W-:Y:S01]  /*a920*/  MOV R13, UR5 ;  /* 0x00000005000d7c02 */ /* 0x000fe20008000f00 */
[----:B0-----:R-:W0:Y:S01]  /*a930*/  SHFL.BFLY PT, R0, R5, 0x2, 0x1f ;  /* 0x0c401f0005007f89 */ /* 0x001e2200000e0000 */
[----:B------:R-:W-:-:S04]  /*a940*/  ULOP3.LUT UR4, UR4, 0x3fff, URZ, 0xc0, !UPT ;  /* 0x00003fff04047892 */ /* 0x000fc8000f8ec03f */
[----:B------:R-:W-:-:S04]  /*a950*/  ULOP3.LUT UR4, UR4, 0x2800000, URZ, 0xfc, !UPT ;  /* 0x0280000004047892 */ /* 0x000fc8000f8efc3f */
[----:B------:R-:W-:-:S04]  /*a960*/  UIMAD UR4, UR38, 0xa00, UR4 ;  /* 0x00000a00260478a4 */ /* 0x000fc8000f8e0204 */
[----:B------:R-:W-:-:S03]  /*a970*/  UIADD3 UR6, UR4, 0x80, URZ ;  /* 0x0000008004067890 */ /* 0x000fc6000fffe03f */
[----:B------:R-:W-:Y:S02]  /*a980*/  UMOV UR10, UR4 ;  /* 0x00000004000a7c82 */ /* 0x000fe40008000000 */
[----:B------:R-:W-:Y:S01]  /*a990*/  HGMMA.64x256x16.F32 R24, R208, gdesc[UR8].tnspB, R24, gsb0 ;  /* 0x43e00008d0187df0 */ /* 0x000fe20008000818 */
[----:B------:R-:W-:Y:S01]  /*a9a0*/  UMOV UR11, 0x40000040 ;  /* 0x40000040000b7882 */ /* 0x000fe20000000000 */
[----:B------:R-:W-:Y:S01]  /*a9b0*/  UMOV UR10, UR6 ;  /* 0x00000006000a7c82 */ /* 0x000fe20008000000 */
[----:B------:R-:W-:Y:S01]  /*a9c0*/  UIADD3 UR6, UR4, 0x100, URZ ;  /* 0x0000010004067890 */ /* 0x000fe2000fffe03f */
[----:B-1----:R-:W-:Y:S01]  /*a9d0*/  FADD.FTZ R7, R7, R18 ;  /* 0x0000001207077221 */ /* 0x002fe20000010000 */
[----:B0-----:R-:W-:Y:S01]  /*a9e0*/  FADD.FTZ R2, R0, R5 ;  /* 0x0000000500027221 */ /* 0x001fe20000010000 */
[----:B------:R-:W-:-:S03]  /*a9f0*/  IMAD.MOV.U32 R5, RZ, RZ, RZ ;  /* 0x000000ffff057224 */ /* 0x000fc600078e00ff */
[----:B------:R-:W0:Y:S04]  /*aa00*/  SHFL.BFLY PT, R0, R7, 0x1, 0x1f ;  /* 0x0c201f0007007f89 */ /* 0x000e2800000e0000 */
        /* <DEDUP_REMOVED lines=42> */
[----:B0-23--:R-:W-:Y:S05]  /*acb0*/  @!P0 BRA `(.L_x_208) ;  /* 0x0000000000048947 */ /* 0x00dfea0003800000 */
[----:B------:R-:W-:Y:S01]  /*acc0*/  BPT.TRAP 0x1 ;  /* 0x000000040000795c */ /* 0x000fe20000300000 */
.L_x_208:
[----:B------:R-:W-:Y:S01]  /*acd0*/  UIADD3 UR4, UR7, 0x38860, URZ ;  /* 0x0003886007047890 */ /* 0x000fe2000fffe03f */
[----:B------:R-:W-:Y:S01]  /*ace0*/  R2UR UR6, R219 ;  /* 0x00000000db0672ca */ /* 0x000fe200000e0000 */
[----:B------:R-:W-:Y:S01]  /*acf0*/  UIADD3 UR38, UR38, 0x1, URZ ;  /* 0x0000000126267890 */ /* 0x000fe2000fffe03f */
[----:B------:R-:W-:Y:S01]  /*ad00*/  R2UR UR5, R16 ;  /* 0x00000000100572ca */ /* 0x000fe200000e0000 */
[----:B------:R-:W-:Y:S01]  /*ad10*/  UPRMT UR4, UR8, 0x654, UR4 ;  /* 0x0000065408047896 */ /* 0x000fe20008000004 */
[-C--:B------:R-:W-:Y:S01]  /*ad20*/  FMUL.FTZ R3, R83, R5.reuse ;  /* 0x0000000553037220 */ /* 0x080fe20000410000 */
[----:B------:R-:W-:Y:S01]  /*ad30*/  UISETP.NE.AND UP0, UPT, UR38, 0x2, UPT ;  /* 0x000000022600788c */ /* 0x000fe2000bf05270 */
[-C--:B------:R-:W-:Y:S01]  /*ad40*/  FMUL.FTZ R165, R27, R5.reuse ;  /* 0x000000051ba57220 */ /* 0x080fe20000410000 */
[-C--:B------:R-:W-:Y:S01]  /*ad50*/  FMUL.FTZ R163, R35, R5.reuse ;  /* 0x0000000523a37220 */ /* 0x080fe20000410000 */
[-C--:B------:R-:W-:Y:S01]  /*ad60*/  FMUL.FTZ R161, R43, R5.reuse ;  /* 0x000000052ba17220 */ /* 0x080fe20000410000 */
[-C--:B------:R-:W-:Y:S01]  /*ad70*/  FMUL.FTZ R159, R51, R5.reuse ;  /* 0x00000005339f7220 */ /* 0x080fe20000410000 */
[-C--:B------:R-:W-:Y:S01]  /*ad80*/  FMUL.FTZ R157, R59, R5.reuse ;  /* 0x000000053b9d7220 */ /* 0x080fe20000410000 */
[-C--:B------:R-:W-:Y:S01]  /*ad90*/  FMUL.FTZ R155, R67, R5.reuse ;  /* 0x00000005439b7220 */ /* 0x080fe20000410000 */
[----:B------:R-:W-:Y:S01]  /*ada0*/  SYNCS.ARRIVE.TRANS64.RED.A1T0 RZ, [UR4], RZ ;  /* 0x000000ffffff79a7 */ /* 0x000fe20008100404 */
[----:B------:R-:W-:Y:S01]  /*adb0*/  USEL UR4, URZ, 0x1, UP0 ;  /* 0x000000013f047887 */ /* 0x000fe20008000000 */
[-C--:B------:R-:W-:Y:S01]  /*adc0*/  FMUL.FTZ R153, R75, R5.reuse ;  /* 0x000000054b997220 */ /* 0x080fe20000410000 */
[----:B------:R-:W-:Y:S01]  /*add0*/  UIADD3 UR6, UR6, 0x1, URZ ;  /* 0x0000000106067890 */ /* 0x000fe2000fffe03f */
[-C--:B------:R-:W-:Y:S01]  /*ade0*/  FMUL.FTZ R83, R87, R5.reuse ;  /* 0x0000000557537220 */ /* 0x080fe20000410000 */
[----:B------:R-:W-:Y:S01]  /*adf0*/  ULOP3.LUT UR5, UR5, UR4, URZ, 0x3c, !UPT ;  /* 0x0000000405057292 */ /* 0x000fe2000f8e3c3f */
        /* <DEDUP_REMOVED lines=114> */
[----:B------:R-:W-:Y:S01]  /*b520*/  IMAD.U32 R219, RZ, RZ, UR6 ;  /* 0x00000006ffdb7e24 */ /* 0x000fe2000f8e00ff */
[----:B------:R-:W-:Y:S01]  /*b530*/  PLOP3.LUT P0, PT, PT, PT, PT, 0x8, 0x0 ;  /* 0x000000000000781c */ /* 0x000fe20003f0e170 */
[-C--:B------:R-:W-:Y:S01]  /*b540*/  FMUL.FTZ R143, R143, R5.reuse ;  /* 0x000000058f8f7220 */ /* 0x080fe20000410000 */
[-C--:B------:R-:W-:Y:S01]  /*b550*/  FMUL.FTZ R146, R146, R5.reuse ;  /* 0x0000000592927220 */ /* 0x080fe20000410000 */
[----:B------:R-:W-:Y:S01]  /*b560*/  FMUL.FTZ R147, R147, R5 ;  /* 0x0000000593937220 */ /* 0x000fe20000410000 */
[----:B------:R-:W-:-:S02]  /*b570*/  IMAD.U32 R16, RZ, RZ, UR5 ;  /* 0x00000005ff107e24 */ /* 0x000fc4000f8e00ff */
[-C--:B------:R-:W-:Y:S01]  /*b580*/  FMUL.FTZ R150, R150, R5.reuse ;  /* 0x0000000596967220 */ /* 0x080fe20000410000 */
[----:B------:R-:W-:Y:S01]  /*b590*/  FMUL.FTZ R151, R151, R5 ;  /* 0x0000000597977220 */ /* 0x000fe20000410000 */
[----:B------:R-:W-:-:S12]  /*b5a0*/  USEL UR38, UR38, URZ, UP0 ;  /* 0x0000003f26267287 */ /* 0x000fd80008000000 */
.L_x_184:
[----:B------:R-:W0:Y:S08]  /*b5b0*/  S2UR UR4, SR_CgaCtaId ;  /* 0x00000000000479c3 */ /* 0x000e300000008800 */
[----:B------:R-:W-:Y:S06]  /*b5c0*/  BAR.SYNC.DEFER_BLOCKING 0x5, 0x180 ;  /* 0x0146000000007b1d */ /* 0x000fec0000010000 */
[----:B------:R-:W-:Y:S01]  /*b5d0*/  UMOV UR10, 0x400 ;  /* 0x00000400000a7882 */ /* 0x000fe20000000000 */
[----:B------:R-:W-:Y:S01]  /*b5e0*/  BSSY B0, `(.L_x_209) ;  /* 0x00002f3000007945 */ /* 0x000fe20003800000 */
[----:B0-----:R-:W-:-:S09]  /*b5f0*/  ULEA UR10, UR4, UR10, 0x18 ;  /* 0x0000000a040a7291 */ /* 0x001fd2000f8ec03f */
[----:B------:R-:W0:Y:S02]  /*b600*/  LDS.128 R4, [UR10+0x388d0] ;  /* 0x0388d00aff047984 */ /* 0x000e240008000c00 */
[----:B0-----:R-:W-:Y:S02]  /*b610*/  R2UR UR5, R5 ;  /* 0x00000000050572ca */ /* 0x001fe400000e0000 */
[----:B------:R-:W-:Y:S02]  /*b620*/  R2UR UR6, R6 ;  /* 0x00000000060672ca */ /* 0x000fe400000e0000 */
[----:B------:R-:W-:Y:S01]  /*b630*/  R2UR UR7, R7 ;  /* 0x00000000070772ca */ /* 0x000fe200000e0000 */
[----:B------:R-:W-:Y:S06]  /*b640*/  BAR.ARV 0x4, 0x180 ;  /* 0x0106000000007b1d */ /* 0x000fec0000002000 */
[----:B------:R-:W-:Y:S08]  /*b650*/  @P0 BRA `(.L_x_210) ;  /* 0x0000002000100947 */ /* 0x000ff00003800000 */
[----:B------:R-:W0:Y:S01]  /*b660*/  S2UR UR4, SR_SWINHI ;  /* 0x00000000000479c3 */ /* 0x000e220000002f00 */
[----:B------:R-:W-:-:S07]  /*b670*/  IMAD.MOV.U32 R94, RZ, RZ, 0x2 ;  /* 0x00000002ff5e7424 */ /* 0x000fce00078e00ff */
[----:B------:R-:W-:Y:S01]  /*b680*/  BAR.SYNC.DEFER_BLOCKING 0x1, 0x100 ;  /* 0x0044000000007b1d */ /* 0x000fe20000010000 */
[----:B------:R-:W-:Y:S02]  /*b690*/  F2FP.F16.F32.PACK_AB R24, R25, R24 ;  /* 0x000000181918723e */ /* 0x000fe400000000ff */
[----:B------:R-:W-:Y:S02]  /*b6a0*/  F2FP.F16.F32.PACK_AB R25, R165, R26 ;  /* 0x0000001aa519723e */ /* 0x000fe400000000ff */
[----:B------:R-:W-:Y:S02]  /*b6b0*/  F2FP.F16.F32.PACK_AB R32, R33, R32 ;  /* 0x000000202120723e */ /* 0x000fe400000000ff */
[----:B------:R-:W-:Y:S02]  /*b6c0*/  F2FP.F16.F32.PACK_AB R26, R29, R28 ;  /* 0x0000001c1d1a723e */ /* 0x000fe400000000ff */
[----:B------:R-:W-:Y:S02]  /*b6d0*/  F2FP.F16.F32.PACK_AB R27, R164, R27 ;  /* 0x0000001ba41b723e */ /* 0x000fe400000000ff */
[----:B------:R-:W-:-:S02]  /*b6e0*/  F2FP.F16.F32.PACK_AB R33, R163, R34 ;  /* 0x00000022a321723e */ /* 0x000fc400000000ff */
[----:B------:R-:W-:Y:S02]  /*b6f0*/  F2FP.F16.F32.PACK_AB R40, R41, R40 ;  /* 0x000000282928723e */ /* 0x000fe400000000ff */
[----:B------:R-:W-:Y:S02]  /*b700*/  F2FP.F16.F32.PACK_AB R34, R37, R36 ;  /* 0x000000242522723e */ /* 0x000fe400000000ff */
[----:B------:R-:W-:Y:S02]  /*b710*/  F2FP.F16.F32.PACK_AB R35, R162, R35 ;  /* 0x00000023a223723e */ /* 0x000fe400000000ff */
[----:B------:R-:W-:Y:S02]  /*b720*/  F2FP.F16.F32.PACK_AB R41, R161, R42 ;  /* 0x0000002aa129723e */ /* 0x000fe400000000ff */
[----:B------:R-:W-:Y:S01]  /*b730*/  F2FP.F16.F32.PACK_AB R48, R49, R48 ;  /* 0x000000303130723e */ /* 0x000fe200000000ff */
[----:B------:R-:W-:Y:S01]  /*b740*/  UMOV UR8, UR10 ;  /* 0x0000000a00087c82 */ /* 0x000fe20008000000 */
[----:B0-----:R-:W-:Y:S01]  /*b750*/  UMOV UR9, UR4 ;  /* 0x0000000400097c82 */ /* 0x001fe20008000000 */
[----:B------:R-:W-:Y:S01]  /*b760*/  F2FP.F16.F32.PACK_AB R42, R45, R44 ;  /* 0x0000002c2d2a723e */ /* 0x000fe200000000ff */
[----:B------:R-:W-:Y:S01]  /*b770*/  IMAD.WIDE R94, R225, R94, UR8 ;  /* 0x00000008e15e7e25 */ /* 0x000fe2000f8e025e */
[----:B------:R-:W-:-:S02]  /*b780*/  F2FP.F16.F32.PACK_AB R43, R160, R43 ;  /* 0x0000002ba02b723e */ /* 0x000fc400000000ff */
[----:B------:R-:W-:Y:S02]  /*b790*/  F2FP.F16.F32.PACK_AB R49, R159, R50 ;  /* 0x000000329f31723e */ /* 0x000fe400000000ff */
[C---:B------:R-:W-:Y:S02]  /*b7a0*/  IADD3 R169, P1, R94.reuse, 0x20, RZ ;  /* 0x000000205ea97810 */ /* 0x040fe40007f3e0ff */
[C---:B------:R-:W-:Y:S02]  /*b7b0*/  IADD3 R171, P0, R94.reuse, 0x40, RZ ;  /* 0x000000405eab7810 */ /* 0x040fe40007f1e0ff */
[C---:B------:R-:W-:Y:S02]  /*b7c0*/  IADD3 R173, P4, R94.reuse, 0x60, RZ ;  /* 0x000000605ead7810 */ /* 0x040fe40007f9e0ff */
[C---:B------:R-:W-:Y:S01]  /*b7d0*/  IADD3 R175, P3, R94.reuse, 0x4000, RZ ;  /* 0x000040005eaf7810 */ /* 0x040fe20007f7e0ff */
[--C-:B------:R-:W-:Y:S01]  /*b7e0*/  IMAD.X R9, RZ, RZ, R95.reuse, P0 ;  /* 0x000000ffff097224 */ /* 0x100fe200000e065f */
[----:B------:R-:W-:Y:S01]  /*b7f0*/  LOP3.LUT R5, R94, 0x380, RZ, 0xc0, !PT ;  /* 0x000003805e057812 */ /* 0x000fe200078ec0ff */
[--C-:B------:R-:W-:Y:S01]  /*b800*/  IMAD.X R11, RZ, RZ, R95.reuse, P4 ;  /* 0x000000ffff0b7224 */ /* 0x100fe200020e065f */
[----:B------:R-:W-:Y:S01]  /*b810*/  IADD3.X R7, RZ, R95, RZ, P1, !PT ;  /* 0x0000005fff077210 */ /* 0x000fe20000ffe4ff */
[----:B------:R-:W-:Y:S01]  /*b820*/  IMAD.X R13, RZ, RZ, R95, P3 ;  /* 0x000000ffff0d7224 */ /* 0x000fe200018e065f */
[----:B------:R-:W-:-:S02]  /*b830*/  LOP3.LUT R6, R169, 0x380, RZ, 0xc0, !PT ;  /* 0x00000380a9067812 */ /* 0x000fc400078ec0ff */
[C---:B------:R-:W-:Y:S02]  /*b840*/  IADD3 R177, P6, R94.reuse, 0x4020, RZ ;  /* 0x000040205eb17810 */ /* 0x040fe40007fde0ff */
[C---:B------:R-:W-:Y:S02]  /*b850*/  IADD3 R179, P5, R94.reuse, 0x4040, RZ ;  /* 0x000040405eb37810 */ /* 0x040fe40007fbe0ff */
[C---:B------:R-:W-:Y:S01]  /*b860*/  IADD3 R183, P1, R94.reuse, 0x8000, RZ ;  /* 0x000080005eb77810 */ /* 0x040fe20007f3e0ff */
[--C-:B------:R-:W-:Y:S01]  /*b870*/  IMAD.X R15, RZ, RZ, R95.reuse, P6 ;  /* 0x000000ffff0f7224 */ /* 0x100fe200030e065f */
[----:B------:R-:W-:Y:S01]  /*b880*/  LOP3.LUT R8, R171, 0x380, RZ, 0xc0, !PT ;  /* 0x00000380ab087812 */ /* 0x000fe200078ec0ff */
[--C-:B------:R-:W-:Y:S01]  /*b890*/  IMAD.X R19, RZ, RZ, R95.reuse, P5 ;  /* 0x000000ffff137224 */ /* 0x100fe200028e065f */
[----:B------:R-:W-:Y:S01]  /*b8a0*/  IADD3 R181, P2, R94, 0x4060, RZ ;  /* 0x000040605eb57810 */ /* 0x000fe20007f5e0ff */
[----:B------:R-:W-:Y:S01]  /*b8b0*/  IMAD.X R31, RZ, RZ, R95, P1 ;  /* 0x000000ffff1f7224 */ /* 0x000fe200008e065f */
[----:B------:R-:W-:-:S02]  /*b8c0*/  LOP3.LUT R10, R173, 0x380, RZ, 0xc0, !PT ;  /* 0x00000380ad0a7812 */ /* 0x000fc400078ec0ff */
[----:B------:R-:W-:Y:S02]  /*b8d0*/  LOP3.LUT R12, R175, 0x380, RZ, 0xc0, !PT ;  /* 0x00000380af0c7812 */ /* 0x000fe400078ec0ff */
[----:B------:R-:W-:Y:S02]  /*b8e0*/  SHF.R.U64 R5, R5, 0x3, RZ ;  /* 0x0000000305057819 */ /* 0x000fe400000012ff */
[----:B------:R-:W-:Y:S02]  /*b8f0*/  SHF.R.U64 R6, R6, 0x3, RZ ;  /* 0x0000000306067819 */ /* 0x000fe400000012ff */
[----:B------:R-:W-:Y:S02]  /*b900*/  IADD3 R38, P0, R94, 0x8020, RZ ;  /* 0x000080205e267810 */ /* 0x000fe40007f1e0ff */
[----:B------:R-:W-:Y:S02]  /*b910*/  SHF.R.U64 R8, R8, 0x3, RZ ;  /* 0x0000000308087819 */ /* 0x000fe400000012ff */
[----:B------:R-:W-:Y:S01]  /*b920*/  LOP3.LUT R14, R177, 0x380, RZ, 0xc0, !PT ;  /* 0x00000380b10e7812 */ /* 0x000fe200078ec0ff */
[----:B------:R-:W-:Y:S01]  /*b930*/  IMAD.X R39, RZ, RZ, R95, P0 ;  /* 0x000000ffff277224 */ /* 0x000fe200000e065f */
[----:B------:R-:W-:-:S02]  /*b940*/  IADD3 R46, P4, R94, 0x8040, RZ ;  /* 0x000080405e2e7810 */ /* 0x000fc40007f9e0ff */
[----:B------:R-:W-:Y:S02]  /*b950*/  IADD3.X R21, RZ, R95, RZ, P2, !PT ;  /* 0x0000005fff157210 */ /* 0x000fe400017fe4ff */
[----:B------:R-:W-:Y:S01]  /*b960*/  SHF.R.U64 R10, R10, 0x3, RZ ;  /* 0x000000030a0a7819 */ /* 0x000fe200000012ff */
[--C-:B------:R-:W-:Y:S01]  /*b970*/  IMAD.X R47, RZ, RZ, R95.reuse, P4 ;  /* 0x000000ffff2f7224 */ /* 0x100fe200020e065f */
[----:B------:R-:W-:Y:S02]  /*b980*/  LOP3.LUT R18, R179, 0x380, RZ, 0xc0, !PT ;  /* 0x00000380b3127812 */ /* 0x000fe400078ec0ff */
[C---:B------:R-:W-:Y:S02]  /*b990*/  IADD3 R54, P3, R94.reuse, 0x8060, RZ ;  /* 0x000080605e367810 */ /* 0x040fe40007f7e0ff */
[C---:B------:R-:W-:Y:S02]  /*b9a0*/  IADD3 R62, P6, R94.reuse, 0xc000, RZ ;  /* 0x0000c0005e3e7810 */ /* 0x040fe40007fde0ff */
[C---:B------:R-:W-:Y:S01]  /*b9b0*/  IADD3 R4, P5, R94.reuse, 0xc020, RZ ;  /* 0x0000c0205e047810 */ /* 0x040fe20007fbe0ff */
[--C-:B------:R-:W-:Y:S01]  /*b9c0*/  IMAD.X R55, RZ, RZ, R95.reuse, P3 ;  /* 0x000000ffff377224 */ /* 0x100fe200018e065f */
[C---:B------:R-:W-:Y:S01]  /*b9d0*/  IADD3 R78, P2, R94.reuse, 0xc040, RZ ;  /* 0x0000c0405e4e7810 */ /* 0x040fe20007f5e0ff */
[----:B------:R-:W-:Y:S01]  /*b9e0*/  IMAD.X R63, RZ, RZ, R95, P6 ;  /* 0x000000ffff3f7224 */ /* 0x000fe200030e065f */
[----:B------:R-:W-:-:S02]  /*b9f0*/  IADD3 R167, P1, R94, 0xc060, RZ ;  /* 0x0000c0605ea77810 */ /* 0x000fc40007f3e0ff */
[----:B------:R-:W-:Y:S01]  /*ba00*/  SHF.R.U64 R12, R12, 0x3, RZ ;  /* 0x000000030c0c7819 */ /* 0x000fe200000012ff */
[--C-:B------:R-:W-:Y:S01]  /*ba10*/  IMAD.X R79, RZ, RZ, R95.reuse, P2 ;  /* 0x000000ffff4f7224 */ /* 0x100fe200010e065f */
[----:B------:R-:W-:Y:S02]  /*ba20*/  LOP3.LUT R20, R181, 0x380, RZ, 0xc0, !PT ;  /* 0x00000380b5147812 */ /* 0x000fe400078ec0ff */
[----:B------:R-:W-:Y:S01]  /*ba30*/  LOP3.LUT R94, R5, R94, RZ, 0x3c, !PT ;  /* 0x0000005e055e7212 */ /* 0x000fe200078e3cff */
[----:B------:R-:W-:Y:S01]  /*ba40*/  IMAD.X R5, RZ, RZ, R95, P1 ;  /* 0x000000ffff057224 */ /* 0x000fe200008e065f */
[----:B------:R-:W-:Y:S02]  /*ba50*/  LOP3.LUT R6, R6, R169, RZ, 0x3c, !PT ;  /* 0x000000a906067212 */ /* 0x000fe400078e3cff */
[----:B------:R-:W-:Y:S02]  /*ba60*/  LOP3.LUT R30, R183, 0x380, RZ, 0xc0, !PT ;  /* 0x00000380b71e7812 */ /* 0x000fe400078ec0ff */
[----:B------:R-:W-:-:S02]  /*ba70*/  LOP3.LUT R8, R8, R171, RZ, 0x3c, !PT ;  /* 0x000000ab08087212 */ /* 0x000fc400078e3cff */
[----:B------:R-:W-:Y:S02]  /*ba80*/  SHF.R.U64 R14, R14, 0x3, RZ ;  /* 0x000000030e0e7819 */ /* 0x000fe400000012ff */
[----:B------:R-:W-:Y:S02]  /*ba90*/  LOP3.LUT R169, R38, 0x380, RZ, 0xc0, !PT ;  /* 0x0000038026a97812 */ /* 0x000fe400078ec0ff */
[----:B------:R-:W-:Y:S02]  /*baa0*/  LOP3.LUT R10, R10, R173, RZ, 0x3c, !PT ;  /* 0x000000ad0a0a7212 */ /* 0x000fe400078e3cff */
[----:B------:R-:W-:Y:S02]  /*bab0*/  SHF.R.U64 R18, R18, 0x3, RZ ;  /* 0x0000000312127819 */ /* 0x000fe400000012ff */
[----:B------:R-:W-:Y:S02]  /*bac0*/  LOP3.LUT R171, R46, 0x380, RZ, 0xc0, !PT ;  /* 0x000003802eab7812 */ /* 0x000fe400078ec0ff */
[----:B------:R-:W-:-:S02]  /*bad0*/  LOP3.LUT R12, R12, R175, RZ, 0x3c, !PT ;  /* 0x000000af0c0c7212 */ /* 0x000fc400078e3cff */
[----:B------:R-:W-:Y:S02]  /*bae0*/  SHF.R.U64 R20, R20, 0x3, RZ ;  /* 0x0000000314147819 */ /* 0x000fe400000012ff */
[----:B------:R-:W-:Y:S02]  /*baf0*/  LOP3.LUT R173, R54, 0x380, RZ, 0xc0, !PT ;  /* 0x0000038036ad7812 */ /* 0x000fe400078ec0ff */
[----:B------:R-:W-:Y:S02]  /*bb00*/  SHF.R.U64 R30, R30, 0x3, RZ ;  /* 0x000000031e1e7819 */ /* 0x000fe400000012ff */
[----:B------:R-:W-:Y:S02]  /*bb10*/  LOP3.LUT R175, R62, 0x380, RZ, 0xc0, !PT ;  /* 0x000003803eaf7812 */ /* 0x000fe400078ec0ff */
[----:B------:R-:W-:Y:S02]  /*bb20*/  MOV R94, R94 ;  /* 0x0000005e005e7202 */ /* 0x000fe40000000f00 */
[----:B------:R-:W-:-:S02]  /*bb30*/  IADD3.X R71, RZ, R95, RZ, P5, !PT ;  /* 0x0000005fff477210 */ /* 0x000fc40002ffe4ff */
[----:B------:R-:W-:Y:S01]  /*bb40*/  LOP3.LUT R14, R14, R177, RZ, 0x3c, !PT ;  /* 0x000000b10e0e7212 */ /* 0x000fe200078e3cff */
[----:B------:R-:W-:Y:S01]  /*bb50*/  STSM.16.M88.4 [R94], R24 ;  /* 0x000000185e007844 */ /* 0x000fe20000000200 */
[----:B------:R-:W-:Y:S02]  /*bb60*/  SHF.R.U64 R169, R169, 0x3, RZ ;  /* 0x00000003a9a97819 */ /* 0x000fe400000012ff */
[----:B------:R-:W-:Y:S02]  /*bb70*/  LOP3.LUT R70, R4, 0x380, RZ, 0xc0, !PT ;  /* 0x0000038004467812 */ /* 0x000fe400078ec0ff */
[----:B------:R-:W-:Y:S02]  /*bb80*/  MOV R7, R6 ;  /* 0x0000000600077202 */ /* 0x000fe40000000f00 */
[----:B------:R-:W-:Y:S02]  /*bb90*/  LOP3.LUT R18, R18, R179, RZ, 0x3c, !PT ;  /* 0x000000b312127212 */ /* 0x000fe400078e3cff */
[----:B------:R-:W-:Y:S01]  /*bba0*/  SHF.R.U64 R171, R171, 0x3, RZ ;  /* 0x00000003abab7819 */ /* 0x000fe200000012ff */
[----:B------:R0:W-:Y:S01]  /*bbb0*/  STSM.16.M88.4 [R7], R32 ;  /* 0x0000002007007844 */ /* 0x0001e20000000200 */
[----:B------:R-:W-:-:S02]  /*bbc0*/  LOP3.LUT R95, R78, 0x380, RZ, 0xc0, !PT ;  /* 0x000003804e5f7812 */ /* 0x000fc400078ec0ff */
[----:B------:R-:W-:Y:S02]  /*bbd0*/  MOV R8, R8 ;  /* 0x0000000800087202 */ /* 0x000fe40000000f00 */
[----:B------:R-:W-:Y:S02]  /*bbe0*/  F2FP.F16.F32.PACK_AB R56, R57, R56 ;  /* 0x000000383938723e */ /* 0x000fe400000000ff */
[----:B------:R-:W-:Y:S01]  /*bbf0*/  LOP3.LUT R20, R20, R181, RZ, 0x3c, !PT ;  /* 0x000000b514147212 */ /* 0x000fe200078e3cff */
[----:B------:R-:W-:Y:S01]  /*bc00*/  STSM.16.M88.4 [R8], R40 ;  /* 0x0000002808007844 */ /* 0x000fe20000000200 */
[----:B------:R-:W-:Y:S02]  /*bc10*/  SHF.R.U64 R173, R173, 0x3, RZ ;  /* 0x00000003adad7819 */ /* 0x000fe400000012ff */
[----:B------:R-:W-:Y:S02]  /*bc20*/  LOP3.LUT R165, R167, 0x380, RZ, 0xc0, !PT ;  /* 0x00000380a7a57812 */ /* 0x000fe400078ec0ff */
[----:B------:R-:W-:-:S02]  /*bc30*/  MOV R10, R10 ;  /* 0x0000000a000a7202 */ /* 0x000fc40000000f00 */
[----:B------:R-:W-:Y:S02]  /*bc40*/  F2FP.F16.F32.PACK_AB R50, R53, R52 ;  /* 0x000000343532723e */ /* 0x000fe400000000ff */
[----:B------:R-:W-:Y:S02]  /*bc50*/  F2FP.F16.F32.PACK_AB R51, R158, R51 ;  /* 0x000000339e33723e */ /* 0x000fe400000000ff */
[----:B------:R-:W-:Y:S02]  /*bc60*/  F2FP.F16.F32.PACK_AB R57, R157, R58 ;  /* 0x0000003a9d39723e */ /* 0x000fe400000000ff */
[----:B------:R-:W-:Y:S01]  /*bc70*/  F2FP.F16.F32.PACK_AB R64, R65, R64 ;  /* 0x000000404140723e */ /* 0x000fe200000000ff */
[----:B------:R1:W-:Y:S01]  /*bc80*/  STSM.16.M88.4 [R10], R48 ;  /* 0x000000300a007844 */ /* 0x0003e20000000200 */
[----:B------:R-:W-:Y:S02]  /*bc90*/  LOP3.LUT R30, R30, R183, RZ, 0x3c, !PT ;  /* 0x000000b71e1e7212 */ /* 0x000fe400078e3cff */
[----:B------:R-:W-:-:S02]  /*bca0*/  SHF.R.U64 R175, R175, 0x3, RZ ;  /* 0x00000003afaf7819 */ /* 0x000fc400000012ff */
[----:B------:R-:W-:Y:S02]  /*bcb0*/  MOV R12, R12 ;  /* 0x0000000c000c7202 */ /* 0x000fe40000000f00 */
[----:B------:R-:W-:Y:S02]  /*bcc0*/  F2FP.F16.F32.PACK_AB R58, R61, R60 ;  /* 0x0000003c3d3a723e */ /* 0x000fe400000000ff */
[----:B------:R-:W-:Y:S02]  /*bcd0*/  F2FP.F16.F32.PACK_AB R59, R156, R59 ;  /* 0x0000003b9c3b723e */ /* 0x000fe400000000ff */
[----:B------:R-:W-:Y:S02]  /*bce0*/  F2FP.F16.F32.PACK_AB R65, R155, R66 ;  /* 0x000000429b41723e */ /* 0x000fe400000000ff */
[----:B------:R-:W-:Y:S01]  /*bcf0*/  F2FP.F16.F32.PACK_AB R72, R73, R72 ;  /* 0x000000484948723e */ /* 0x000fe200000000ff */
[----:B------:R2:W-:Y:S01]  /*bd00*/  STSM.16.M88.4 [R12], R56 ;  /* 0x000000380c007844 */ /* 0x0005e20000000200 */
[----:B------:R-:W-:-:S02]  /*bd10*/  LOP3.LUT R38, R169, R38, RZ, 0x3c, !PT ;  /* 0x00000026a9267212 */ /* 0x000fc400078e3cff */
[----:B------:R-:W-:Y:S02]  /*bd20*/  SHF.R.U64 R29, R70, 0x3, RZ ;  /* 0x00000003461d7819 */ /* 0x000fe400000012ff */
[----:B------:R-:W-:Y:S02]  /*bd30*/  MOV R14, R14 ;  /* 0x0000000e000e7202 */ /* 0x000fe40000000f00 */
[----:B------:R-:W-:Y:S02]  /*bd40*/  F2FP.F16.F32.PACK_AB R66, R69, R68 ;  /* 0x000000444542723e */ /* 0x000fe400000000ff */
[----:B------:R-:W-:Y:S02]  /*bd50*/  F2FP.F16.F32.PACK_AB R67, R154, R67 ;  /* 0x000000439a43723e */ /* 0x000fe400000000ff */
[----:B------:R-:W-:Y:S02]  /*bd60*/  F2FP.F16.F32.PACK_AB R73, R153, R74 ;  /* 0x0000004a9949723e */ /* 0x000fe400000000ff */
[----:B------:R-:W-:Y:S01]  /*bd70*/  F2FP.F16.F32.PACK_AB R80, R81, R80 ;  /* 0x000000505150723e */ /* 0x000fe200000000ff */
[----:B------:R2:W-:Y:S01]  /*bd80*/  STSM.16.M88.4 [R14], R64 ;  /* 0x000000400e007844 */ /* 0x0005e20000000200 */
[----:B------:R-:W-:-:S02]  /*bd90*/  R2UR UR12, R218 ;  /* 0x00000000da0c72ca */ /* 0x000fc400000e0000 */
[----:B------:R-:W-:Y:S02]  /*bda0*/  R2UR UR11, R215 ;  /* 0x00000000d70b72ca */ /* 0x000fe400000e0000 */
[----:B------:R-:W-:Y:S02]  /*bdb0*/  LOP3.LUT R46, R171, R46, RZ, 0x3c, !PT ;  /* 0x0000002eab2e7212 */ /* 0x000fe400078e3cff */
[----:B------:R-:W-:Y:S02]  /*bdc0*/  SHF.R.U64 R95, R95, 0x3, RZ ;  /* 0x000000035f5f7819 */ /* 0x000fe400000012ff */
[----:B------:R-:W-:Y:S02]  /*bdd0*/  MOV R18, R18 ;  /* 0x0000001200127202 */ /* 0x000fe40000000f00 */
[----:B------:R-:W-:Y:S02]  /*bde0*/  F2FP.F16.F32.PACK_AB R74, R77, R76 ;  /* 0x0000004c4d4a723e */ /* 0x000fe400000000ff */
[----:B------:R-:W-:Y:S01]  /*bdf0*/  F2FP.F16.F32.PACK_AB R75, R152, R75 ;  /* 0x0000004b984b723e */ /* 0x000fe200000000ff */
[----:B------:R-:W3:Y:S01]  /*be00*/  LDC R76, c[0x0][0xbe8] ;  /* 0x0002fa00ff4c7b82 */ /* 0x000ee20000000800 */
[----:B------:R-:W-:Y:S01]  /*be10*/  F2FP.F16.F32.PACK_AB R81, R3, R82 ;  /* 0x000000520351723e */ /* 0x000fe200000000ff */
[----:B------:R-:W-:Y:S01]  /*be20*/  USHF.L.U64.HI UR15, UR11, 0x2, UR12 ;  /* 0x000000020b0f7899 */ /* 0x000fe2000801020c */
[----:B------:R-:W-:Y:S01]  /*be30*/  LOP3.LUT R54, R173, R54, RZ, 0x3c, !PT ;  /* 0x00000036ad367212 */ /* 0x000fe200078e3cff */
[----:B------:R2:W-:Y:S01]  /*be40*/  STSM.16.M88.4 [R18], R72 ;  /* 0x0000004812007844 */ /* 0x0005e20000000200 */
[----:B------:R-:W-:Y:S01]  /*be50*/  SHF.R.U64 R28, R165, 0x3, RZ ;  /* 0x00000003a51c7819 */ /* 0x000fe200000012ff */
[----:B------:R-:W-:Y:S01]  /*be60*/  ULDC.64 UR12, c[0x0][0xc00] ;  /* 0x00030000000c7ab9 */ /* 0x000fe20000000a00 */
[----:B------:R-:W-:Y:S01]  /*be70*/  MOV R20, R20 ;  /* 0x0000001400147202 */ /* 0x000fe20000000f00 */
[----:B------:R-:W-:Y:S01]  /*be80*/  UISETP.NE.U32.AND UP0, UPT, UR12, URZ, UPT ;  /* 0x0000003f0c00728c */ /* 0x000fe2000bf05070 */
[----:B------:R-:W-:Y:S01]  /*be90*/  F2FP.F16.F32.PACK_AB R82, R85, R84 ;  /* 0x000000545552723e */ /* 0x000fe200000000ff */
[----:B------:R-:W-:Y:S01]  /*bea0*/  USHF.L.U32 UR14, UR11, 0x2, URZ ;  /* 0x000000020b0e7899 */ /* 0x000fe2000800063f */
[----:B------:R-:W-:Y:S01]  /*beb0*/  F2FP.F16.F32.PACK_AB R83, R83, R86 ;  /* 0x000000565353723e */ /* 0x000fe200000000ff */
[----:B------:R-:W-:Y:S01]  /*bec0*/  UISETP.NE.AND.EX UP0, UPT, UR13, URZ, UPT, UP0 ;  /* 0x0000003f0d00728c */ /* 0x000fe2000bf05300 */
[----:B------:R-:W-:Y:S01]  /*bed0*/  F2FP.F16.F32.PACK_AB R96, R97, R96 ;  /* 0x000000606160723e */ /* 0x000fe200000000ff */
[----:B------:R-:W-:Y:S01]  /*bee0*/  UIADD3 UR4, UP1, UR14, UR12, URZ ;  /* 0x0000000c0e047290 */ /* 0x000fe2000ff3e03f */
[----:B------:R-:W-:Y:S01]  /*bef0*/  LOP3.LUT R62, R175, R62, RZ, 0x3c, !PT ;  /* 0x0000003eaf3e7212 */ /* 0x000fe200078e3cff */
[----:B------:R2:W-:Y:S01]  /*bf00*/  STSM.16.M88.4 [R20], R80 ;  /* 0x0000005014007844 */ /* 0x0005e20000000200 */
[----:B------:R-:W-:Y:S01]  /*bf10*/  MOV R30, R30 ;  /* 0x0000001e001e7202 */ /* 0x000fe20000000f00 */
[----:B------:R-:W-:Y:S01]  /*bf20*/  UIADD3.X UR11, UR15, UR13, URZ, UP1, !UPT ;  /* 0x0000000d0f0b7290 */ /* 0x000fe20008ffe43f */
[----:B------:R-:W-:-:S02]  /*bf30*/  F2FP.F16.F32.PACK_AB R84, R89, R88 ;  /* 0x000000585954723e */ /* 0x000fc400000000ff */
[----:B------:R-:W-:Y:S01]  /*bf40*/  F2FP.F16.F32.PACK_AB R85, R91, R90 ;  /* 0x0000005a5b55723e */ /* 0x000fe200000000ff */
[----:B------:R-:W-:Y:S01]  /*bf50*/  ULDC.64 UR12, c[0x0][0xc08] ;  /* 0x00030200000c7ab9 */ /* 0x000fe20000000a00 */
[----:B------:R-:W-:Y:S02]  /*bf60*/  F2FP.F16.F32.PACK_AB R86, R93, R92 ;  /* 0x0000005c5d56723e */ /* 0x000fe400000000ff */
[----:B------:R-:W-:Y:S02]  /*bf70*/  F2FP.F16.F32.PACK_AB R87, R166, R87 ;  /* 0x00000057a657723e */ /* 0x000fe400000000ff */
[----:B------:R-:W-:Y:S02]  /*bf80*/  F2FP.F16.F32.PACK_AB R97, R99, R98 ;  /* 0x000000626361723e */ /* 0x000fe400000000ff */
[----:B------:R-:W-:Y:S01]  /*bf90*/  F2FP.F16.F32.PACK_AB R104, R105, R104 ;  /* 0x000000686968723e */ /* 0x000fe200000000ff */
[----:B------:R2:W-:Y:S01]  /*bfa0*/  STSM.16.M88.4 [R30], R84 ;  /* 0x000000541e007844 */ /* 0x0005e20000000200 */
[----:B------:R-:W-:-:S02]  /*bfb0*/  LOP3.LUT R70, R29, R4, RZ, 0x3c, !PT ;  /* 0x000000041d467212 */ /* 0x000fc400078e3cff */
[----:B------:R-:W-:Y:S02]  /*bfc0*/  MOV R38, R38 ;  /* 0x0000002600267202 */ /* 0x000fe40000000f00 */
        /* <DEDUP_REMOVED lines=19> */
[----:B------:R-:W-:-:S02]  /*c100*/  MOV R62, R62 ;  /* 0x0000003e003e7202 */ /* 0x000fc40000000f00 */
[----:B------:R-:W-:Y:S02]  /*c110*/  F2FP.F16.F32.PACK_AB R122, R125, R124 ;  /* 0x0000007c7d7a723e */ /* 0x000fe400000000ff */
[----:B------:R-:W-:Y:S02]  /*c120*/  F2FP.F16.F32.PACK_AB R123, R127, R126 ;  /* 0x0000007e7f7b723e */ /* 0x000fe400000000ff */
[----:B------:R-:W-:Y:S02]  /*c130*/  F2FP.F16.F32.PACK_AB R129, R131, R130 ;  /* 0x000000828381723e */ /* 0x000fe400000000ff */
[----:B------:R-:W-:Y:S01]  /*c140*/  F2FP.F16.F32.PACK_AB R136, R137, R136 ;  /* 0x000000888988723e */ /* 0x000fe200000000ff */
[----:B------:R2:W-:Y:S01]  /*c150*/  STSM.16.M88.4 [R62], R120 ;  /* 0x000000783e007844 */ /* 0x0005e20000000200 */
[----:B------:R-:W-:Y:S02]  /*c160*/  MOV R70, R70 ;  /* 0x0000004600467202 */ /* 0x000fe40000000f00 */
[----:B------:R-:W-:-:S02]  /*c170*/  F2FP.F16.F32.PACK_AB R130, R133, R132 ;  /* 0x000000848582723e */ /* 0x000fc400000000ff */
[----:B------:R-:W-:Y:S02]  /*c180*/  F2FP.F16.F32.PACK_AB R131, R135, R134 ;  /* 0x000000868783723e */ /* 0x000fe400000000ff */
[----:B------:R-:W-:Y:S02]  /*c190*/  F2FP.F16.F32.PACK_AB R137, R139, R138 ;  /* 0x0000008a8b89723e */ /* 0x000fe400000000ff */
[----:B------:R-:W-:Y:S01]  /*c1a0*/  F2FP.F16.F32.PACK_AB R144, R145, R144 ;  /* 0x000000909190723e */ /* 0x000fe200000000ff */
[----:B------:R2:W-:Y:S01]  /*c1b0*/  STSM.16.M88.4 [R70], R128 ;  /* 0x0000008046007844 */ /* 0x0005e20000000200 */
[----:B------:R-:W-:Y:S02]  /*c1c0*/  MOV R78, R78 ;  /* 0x0000004e004e7202 */ /* 0x000fe40000000f00 */
[----:B------:R-:W-:Y:S02]  /*c1d0*/  F2FP.F16.F32.PACK_AB R138, R141, R140 ;  /* 0x0000008c8d8a723e */ /* 0x000fe400000000ff */
[----:B------:R-:W-:-:S02]  /*c1e0*/  F2FP.F16.F32.PACK_AB R139, R143, R142 ;  /* 0x0000008e8f8b723e */ /* 0x000fc400000000ff */
[----:B------:R-:W-:Y:S02]  /*c1f0*/  F2FP.F16.F32.PACK_AB R145, R147, R146 ;  /* 0x000000929391723e */ /* 0x000fe400000000ff */
[----:B------:R-:W-:Y:S01]  /*c200*/  MOV R6, R4 ;  /* 0x0000000400067202 */ /* 0x000fe20000000f00 */
[----:B------:R2:W-:Y:S01]  /*c210*/  STSM.16.M88.4 [R78], R136 ;  /* 0x000000884e007844 */ /* 0x0005e20000000200 */
[----:B------:R-:W-:Y:S01]  /*c220*/  F2FP.F16.F32.PACK_AB R146, R149, R148 ;  /* 0x000000949592723e */ /* 0x000fe200000000ff */
[----:B------:R-:W-:Y:S01]  /*c230*/  IMAD.U32 R4, RZ, RZ, UR4 ;  /* 0x00000004ff047e24 */ /* 0x000fe2000f8e00ff */
[----:B------:R-:W-:Y:S01]  /*c240*/  F2FP.F16.F32.PACK_AB R147, R151, R150 ;  /* 0x000000969793723e */ /* 0x000fe200000000ff */
[----:B------:R-:W-:Y:S01]  /*c250*/  IMAD.U32 R5, RZ, RZ, UR11 ;  /* 0x0000000bff057e24 */ /* 0x000fe2000f8e00ff */
[----:B------:R-:W-:-:S03]  /*c260*/  PLOP3.LUT P0, PT, PT, PT, UP0, 0x80, 0x0 ;  /* 0x000000000000781c */ /* 0x000fc60003f0f008 */
[----:B------:R2:W-:Y:S01]  /*c270*/  STSM.16.M88.4 [R6], R144 ;  /* 0x0000009006007844 */ /* 0x0005e20000000200 */
[----:B------:R-:W-:Y:S09]  /*c280*/  BAR.SYNC.DEFER_BLOCKING 0x1, 0x100 ;  /* 0x0044000000007b1d */ /* 0x000ff20000010000 */
[----:B------:R-:W4:Y:S01]  /*c290*/  @P0 LDG.E R3, desc[UR36][R4.64] ;  /* 0x0000002404030981 */ /* 0x000f22000c1e1900 */
[----:B------:R-:W-:Y:S01]  /*c2a0*/  UISETP.NE.U32.AND UP1, UPT, UR12, URZ, UPT ;  /* 0x0000003f0c00728c */ /* 0x000fe2000bf25070 */
[----:B---3--:R-:W-:Y:S01]  /*c2b0*/  ISETP.NE.AND P1, PT, R76, 0x1, PT ;  /* 0x000000014c00780c */ /* 0x008fe20003f25270 */
[----:B------:R-:W-:Y:S01]  /*c2c0*/  ULDC UR11, c[0x0][0xa88] ;  /* 0x0002a200000b7ab9 */ /* 0x000fe20000000800 */
[----:B------:R-:W-:Y:S01]  /*c2d0*/  UMOV UR4, URZ ;  /* 0x0000003f00047c82 */ /* 0x000fe20008000000 */
[----:B------:R-:W-:-:S06]  /*c2e0*/  UISETP.NE.AND.EX UP1, UPT, UR13, URZ, UPT, UP1 ;  /* 0x0000003f0d00728c */ /* 0x000fcc000bf25310 */
[----:B------:R-:W-:-:S04]  /*c2f0*/  PLOP3.LUT P2, PT, PT, PT, UP1, 0x80, 0x0 ;  /* 0x000000000000781c */ /* 0x000fc80003f4f018 */
[----:B0-----:R-:W0:Y:S01]  /*c300*/  @P1 LDC R7, c[0x0][0xbec] ;  /* 0x0002fb00ff071b82 */ /* 0x001e220000000800 */
[----:B------:R-:W-:-:S04]  /*c310*/  @UP1 UIADD3 UR12, UP2, UR14, UR12, URZ ;  /* 0x0000000c0e0c1290 */ /* 0x000fc8000ff5e03f */
[----:B------:R-:W-:Y:S02]  /*c320*/  @UP1 UIADD3.X UR13, UR15, UR13, URZ, UP2, !UPT ;  /* 0x0000000d0f0d1290 */ /* 0x000fe400097fe43f */
[----:B-1----:R-:W-:Y:S01]  /*c330*/  MOV R10, UR12 ;  /* 0x0000000c000a7c02 */ /* 0x002fe20008000f00 */
[----:B------:R-:W1:Y:S03]  /*c340*/  @P1 LDC R9, c[0x0][0xbf0] ;  /* 0x0002fc00ff091b82 */ /* 0x000e660000000800 */
[----:B------:R-:W-:Y:S01]  /*c350*/  IMAD.U32 R11, RZ, RZ, UR13 ;  /* 0x0000000dff0b7e24 */ /* 0x000fe2000f8e00ff */
[----:B----4-:R-:W-:Y:S01]  /*c360*/  @P0 R2UR UR4, R3 ;  /* 0x00000000030402ca */ /* 0x010fe200000e0000 */
[----:B------:R-:W-:-:S06]  /*c370*/  IMAD.U32 R3, RZ, RZ, UR11 ;  /* 0x0000000bff037e24 */ /* 0x000fcc000f8e00ff */
[----:B------:R2:W5:Y:S01]  /*c380*/  @P2 LDG.E R3, desc[UR36][R10.64] ;  /* 0x000000240a032981 */ /* 0x000562000c1e1900 */
[----:B01----:R-:W-:Y:S07]  /*c390*/  @P2 BRA `(.L_x_211) ;  /* 0x0000000000102947 */ /* 0x003fee0003800000 */
[----:B------:R-:W-:Y:S05]  /*c3a0*/  @!P0 BRA `(.L_x_211) ;  /* 0x00000000000c8947 */ /* 0x000fea0003800000 */
[----:B--2---:R-:W2:Y:S04]  /*c3b0*/  LDG.E R6, desc[UR36][R4.64] ;  /* 0x0000002404067981 */ /* 0x004ea8000c1e1900 */
[----:B-----5:R-:W2:Y:S02]  /*c3c0*/  LDG.E R3, desc[UR36][R4.64+0x4] ;  /* 0x0000042404037981 */ /* 0x020ea4000c1e1900 */
[----:B--2---:R-:W-:-:S07]  /*c3d0*/  IMAD.IADD R3, R3, 0x1, -R6 ;  /* 0x0000000103037824 */ /* 0x004fce00078e0a06 */
.L_x_211:
[----:B------:R-:W-:Y:S01]  /*c3e0*/  R2UR UR22, R214 ;  /* 0x00000000d61672ca */ /* 0x000fe200000e0000 */
[----:B------:R-:W-:Y:S01]  /*c3f0*/  ULDC.64 UR16, c[0x0][0xb90] ;  /* 0x0002e40000107ab9 */ /* 0x000fe20000000a00 */
[----:B------:R-:W-:Y:S01]  /*c400*/  R2UR UR21, R216 ;  /* 0x00000000d81572ca */ /* 0x000fe200000e0000 */
[----:B------:R-:W-:Y:S01]  /*c410*/  USHF.R.S32.HI UR13, URZ, 0x1f, UR4 ;  /* 0x0000001f3f0d7899 */ /* 0x000fe20008011404 */
[----:B------:R-:W-:Y:S01]  /*c420*/  R2UR UR20, R218 ;  /* 0x00000000da1472ca */ /* 0x000fe200000e0000 */
[----:B------:R-:W-:Y:S01]  /*c430*/  UMOV UR12, UR4 ;  /* 0x00000004000c7c82 */ /* 0x000fe20008000000 */
[----:B------:R-:W-:Y:S01]  /*c440*/  R2UR UR19, R215 ;  /* 0x00000000d71372ca */ /* 0x000fe200000e0000 */
[----:B-----5:R-:W-:-:S06]  /*c450*/  IMAD R79, R3, R76, RZ ;  /* 0x0000004c034f7224 */ /* 0x020fcc00078e02ff */
[----:B------:R-:W-:Y:S02]  /*c460*/  USHF.R.S32.HI UR18, URZ, 0x1f, UR22 ;  /* 0x0000001f3f127899 */ /* 0x000fe40008011416 */
[----:B------:R-:W-:Y:S01]  /*c470*/  IMAD.U32 R5, RZ, RZ, UR21 ;  /* 0x00000015ff057e24 */ /* 0x000fe2000f8e00ff */
[----:B------:R-:W-:Y:S02]  /*c480*/  UIMAD.WIDE.U32 UR14, UR22, UR16, UR12 ;  /* 0x00000010160e72a5 */ /* 0x000fe4000f8e000c */
[----:B------:R-:W-:Y:S01]  /*c490*/  UIMAD UR11, UR18, UR16, URZ ;  /* 0x00000010120b72a4 */ /* 0x000fe2000f8e023f */
[----:B------:R-:W-:Y:S01]  /*c4a0*/  IMAD R8, R5, 0x80, R224 ;  /* 0x0000008005087824 */ /* 0x000fe200078e02e0 */
[----:B------:R-:W-:Y:S01]  /*c4b0*/  USEL UR20, UR20, URZ, !UP0 ;  /* 0x0000003f14147287 */ /* 0x000fe2000c000000 */
[----:B------:R-:W-:Y:S01]  /*c4c0*/  IMAD.MOV.U32 R5, RZ, RZ, 0x2 ;  /* 0x00000002ff057424 */ /* 0x000fe200078e00ff */
[----:B------:R-:W-:Y:S01]  /*c4d0*/  UIMAD UR11, UR22, UR17, UR11 ;  /* 0x00000011160b72a4 */ /* 0x000fe2000f8e020b */
[----:B------:R-:W-:Y:S01]  /*c4e0*/  @P1 IMAD.HI.U32 R4, R8, R7, RZ ;  /* 0x0000000708041227 */ /* 0x000fe200078e00ff */
[----:B------:R-:W-:Y:S01]  /*c4f0*/  USEL UR19, UR19, URZ, !UP0 ;  /* 0x0000003f13137287 */ /* 0x000fe2000c000000 */
[----:B------:R-:W-:-:S02]  /*c500*/  ULDC.64 UR16, c[0x0][0xb98] ;  /* 0x0002e60000107ab9 */ /* 0x000fc40000000a00 */
[----:B--2---:R-:W-:Y:S01]  /*c510*/  IMAD.MOV.U32 R6, RZ, RZ, R8 ;  /* 0x000000ffff067224 */ /* 0x004fe200078e0008 */
[----:B------:R-:W-:Y:S01]  /*c520*/  UIADD3 UR15, UR15, UR11, URZ ;  /* 0x0000000b0f0f7290 */ /* 0x000fe2000fffe03f */
[----:B------:R-:W-:Y:S01]  /*c530*/  @P1 SHF.R.U32.HI R6, RZ, R9, R4 ;  /* 0x00000009ff061219 */ /* 0x000fe20000011604 */
[----:B------:R-:W-:Y:S01]  /*c540*/  UIMAD UR11, UR20, UR16, URZ ;  /* 0x00000010140b72a4 */ /* 0x000fe2000f8e023f */
[----:B------:R-:W-:Y:S01]  /*c550*/  LEA R4, R217, R17, 0x6 ;  /* 0x00000011d9047211 */ /* 0x000fe200078e30ff */
[----:B------:R-:W-:Y:S01]  /*c560*/  UIMAD.WIDE.U32 UR14, UR19, UR16, UR14 ;  /* 0x00000010130e72a5 */ /* 0x000fe2000f8e000e */
[--C-:B------:R-:W-:Y:S01]  /*c570*/  SHF.R.S32.HI R7, RZ, 0x1f, R6.reuse ;  /* 0x0000001fff077819 */ /* 0x100fe20000011406 */
[----:B------:R-:W-:Y:S01]  /*c580*/  UIMAD UR11, UR19, UR17, UR11 ;  /* 0x00000011130b72a4 */ /* 0x000fe2000f8e020b */
[----:B------:R-:W-:Y:S02]  /*c590*/  IMAD.MOV R9, RZ, RZ, -R6 ;  /* 0x000000ffff097224 */ /* 0x000fe400078e0a06 */
[----:B------:R-:W-:Y:S01]  /*c5a0*/  IMAD.WIDE R4, R4, R5, UR8 ;  /* 0x0000000804047e25 */ /* 0x000fe2000f8e0205 */
[----:B------:R-:W-:Y:S01]  /*c5b0*/  IADD3 R6, P0, R6, UR14, RZ ;  /* 0x0000000e06067c10 */ /* 0x000fe2000ff1e0ff */
[----:B------:R-:W-:-:S02]  /*c5c0*/  ULDC.64 UR8, c[0x0][0xb88] ;  /* 0x0002e20000087ab9 */ /* 0x000fc40000000a00 */
[----:B------:R-:W-:Y:S01]  /*c5d0*/  IMAD R9, R76, R9, R8 ;  /* 0x000000094c097224 */ /* 0x000fe200078e0208 */
[C---:B------:R-:W-:Y:S01]  /*c5e0*/  IADD3 R11, P5, R4.reuse, 0x1000, RZ ;  /* 0x00001000040b7810 */ /* 0x040fe20007fbe0ff */
[----:B------:R-:W-:Y:S01]  /*c5f0*/  IMAD.U32 R8, RZ, RZ, UR11 ;  /* 0x0000000bff087e24 */ /* 0x000fe2000f8e00ff */
[C---:B------:R-:W-:Y:S02]  /*c600*/  IADD3 R29, P3, R4.reuse, 0x4000, RZ ;  /* 0x00004000041d7810 */ /* 0x040fe40007f7e0ff */
[----:B------:R-:W-:Y:S02]  /*c610*/  LOP3.LUT R10, R11, 0x380, RZ, 0xc0, !PT ;  /* 0x000003800b0a7812 */ /* 0x000fe400078ec0ff */
[----:B------:R-:W-:Y:S01]  /*c620*/  IADD3.X R7, R7, UR15, R8, P0, !PT ;  /* 0x0000000f07077c10 */ /* 0x000fe200087fe408 */
[----:B------:R-:W-:Y:S01]  /*c630*/  ULDC.64 UR14, c[0x0][0xaa0] ;  /* 0x0002a800000e7ab9 */ /* 0x000fe20000000a00 */
[----:B------:R-:W-:Y:S02]  /*c640*/  SHF.R.S32.HI R8, RZ, 0x1f, R9 ;  /* 0x0000001fff087819 */ /* 0x000fe40000011409 */
[----:B------:R-:W-:Y:S01]  /*c650*/  IADD3 R25, P0, R4, 0x3000, RZ ;  /* 0x0000300004197810 */ /* 0x000fe20007f1e0ff */
[----:B------:R-:W-:Y:S01]  /*c660*/  IMAD.WIDE.U32 R6, R9, UR8, R6 ;  /* 0x0000000809067c25 */ /* 0x000fe2000f8e0006 */
[----:B------:R-:W-:-:S02]  /*c670*/  SHF.R.U64 R10, R10, 0x3, RZ ;  /* 0x000000030a0a7819 */ /* 0x000fc400000012ff */
[----:B------:R-:W-:Y:S01]  /*c680*/  LOP3.LUT R24, R25, 0x380, RZ, 0xc0, !PT ;  /* 0x0000038019187812 */ /* 0x000fe200078ec0ff */
[----:B------:R-:W-:Y:S01]  /*c690*/  IMAD R14, R8, UR8, RZ ;  /* 0x00000008080e7c24 */ /* 0x000fe2000f8e02ff */
[----:B------:R-:W-:Y:S02]  /*c6a0*/  IADD3 R33, P2, R4, 0x5000, RZ ;  /* 0x0000500004217810 */ /* 0x000fe40007f5e0ff */
[----:B------:R-:W-:Y:S02]  /*c6b0*/  LOP3.LUT R28, R29, 0x380, RZ, 0xc0, !PT ;  /* 0x000003801d1c7812 */ /* 0x000fe400078ec0ff */
[----:B------:R-:W-:Y:S01]  /*c6c0*/  LOP3.LUT R8, R10, R11, RZ, 0x3c, !PT ;  /* 0x0000000b0a087212 */ /* 0x000fe200078e3cff */
[----:B------:R-:W-:Y:S01]  /*c6d0*/  IMAD R11, R9, UR9, R14 ;  /* 0x00000009090b7c24 */ /* 0x000fe2000f8e020e */
[----:B------:R-:W-:Y:S01]  /*c6e0*/  SHF.R.U64 R24, R24, 0x3, RZ ;  /* 0x0000000318187819 */ /* 0x000fe200000012ff */
[----:B------:R-:W-:Y:S01]  /*c6f0*/  ULDC.64 UR8, c[0x0][0xb50] ;  /* 0x0002d40000087ab9 */ /* 0x000fe20000000a00 */
[----:B------:R-:W-:Y:S01]  /*c700*/  LOP3.LUT R32, R33, 0x380, RZ, 0xc0, !PT ;  /* 0x0000038021207812 */ /* 0x000fe200078ec0ff */
[----:B------:R-:W-:Y:S01]  /*c710*/  IMAD.IADD R7, R7, 0x1, R11 ;  /* 0x0000000107077824 */ /* 0x000fe200078e020b */
[----:B------:R-:W-:Y:S01]  /*c720*/  SHF.R.U64 R28, R28, 0x3, RZ ;  /* 0x000000031c1c7819 */ /* 0x000fe200000012ff */
[----:B------:R-:W-:Y:S01]  /*c730*/  IMAD.X R9, RZ, RZ, R5, P5 ;  /* 0x000000ffff097224 */ /* 0x000fe200028e0605 */
[----:B------:R-:W-:-:S02]  /*c740*/  LEA R11, P6, R6, UR8, 0x2 ;  /* 0x00000008060b7c11 */ /* 0x000fc4000f8c10ff */
[----:B------:R-:W-:Y:S01]  /*c750*/  LOP3.LUT R24, R24, R25, RZ, 0x3c, !PT ;  /* 0x0000001918187212 */ /* 0x000fe200078e3cff */
[--C-:B------:R-:W-:Y:S01]  /*c760*/  IMAD.X R25, RZ, RZ, R5.reuse, P0 ;  /* 0x000000ffff197224 */ /* 0x100fe200000e0605 */
[----:B------:R-:W-:Y:S01]  /*c770*/  SHF.R.U64 R32, R32, 0x3, RZ ;  /* 0x0000000320207819 */ /* 0x000fe200000012ff */
[----:B------:R-:W-:Y:S01]  /*c780*/  SHFL.IDX PT, R18, R11, RZ, 0x1c1f ;  /* 0x001c1fff0b127589 */ /* 0x000fe200000e0000 */
[----:B------:R-:W-:Y:S01]  /*c790*/  LOP3.LUT R28, R28, R29, RZ, 0x3c, !PT ;  /* 0x0000001d1c1c7212 */ /* 0x000fe200078e3cff */
[----:B------:R-:W-:Y:S01]  /*c7a0*/  IMAD.X R29, RZ, RZ, R5, P3 ;  /* 0x000000ffff1d7224 */ /* 0x000fe200018e0605 */
[C---:B------:R-:W-:Y:S01]  /*c7b0*/  IADD3 R57, P0, R4.reuse, 0x9000, RZ ;  /* 0x0000900004397810 */ /* 0x040fe20007f1e0ff */
[----:B------:R-:W-:Y:S01]  /*c7c0*/  SHFL.IDX PT, R20, R11, 0x1, 0x1c1f ;  /* 0x003c1f000b147f89 */ /* 0x000fe200000e0000 */
[----:B------:R-:W-:Y:S02]  /*c7d0*/  IADD3 R45, P3, R4, 0xa000, RZ ;  /* 0x0000a000042d7810 */ /* 0x000fe40007f7e0ff */
[----:B------:R-:W-:Y:S01]  /*c7e0*/  LEA.HI.X R14, R6, UR9, R7, 0x2, P6 ;  /* 0x00000009060e7c11 */ /* 0x000fe2000b0f1407 */
[----:B------:R-:W-:Y:S01]  /*c7f0*/  IMAD.U32 R7, RZ, RZ, UR21 ;  /* 0x00000015ff077e24 */ /* 0x000fe2000f8e00ff */
[----:B------:R-:W-:Y:S01]  /*c800*/  LOP3.LUT R32, R32, R33, RZ, 0x3c, !PT ;  /* 0x0000002120207212 */ /* 0x000fe200078e3cff */
[----:B------:R-:W-:Y:S01]  /*c810*/  IMAD.X R33, RZ, RZ, R5, P2 ;  /* 0x000000ffff217224 */ /* 0x000fe200010e0605 */
[----:B------:R-:W-:Y:S01]  /*c820*/  LOP3.LUT R56, R57, 0x380, RZ, 0xc0, !PT ;  /* 0x0000038039387812 */ /* 0x000fe200078ec0ff */
[----:B------:R-:W0:Y:S01]  /*c830*/  SHFL.IDX PT, R19, R14, RZ, 0x1c1f ;  /* 0x001c1fff0e137589 */ /* 0x000e2200000e0000 */
[----:B------:R-:W-:Y:S01]  /*c840*/  IADD3 R49, P2, R4, 0xb000, RZ ;  /* 0x0000b00004317810 */ /* 0x000fe20007f5e0ff */
[----:B------:R-:W-:Y:S01]  /*c850*/  IMAD R26, R7, 0x80, R222 ;  /* 0x00000080071a7824 */ /* 0x000fe200078e02de */
[----:B------:R-:W-:Y:S01]  /*c860*/  LOP3.LUT R44, R45, 0x380, RZ, 0xc0, !PT ;  /* 0x000003802d2c7812 */ /* 0x000fe200078ec0ff */
[----:B------:R-:W1:Y:S01]  /*c870*/  SHFL.IDX PT, R21, R14, 0x1, 0x1c1f ;  /* 0x003c1f000e157f89 */ /* 0x000e6200000e0000 */
[----:B------:R-:W-:Y:S01]  /*c880*/  SHF.R.U64 R56, R56, 0x3, RZ ;  /* 0x0000000338387819 */ /* 0x000fe200000012ff */
[----:B------:R-:W-:Y:S01]  /*c890*/  VIADD R6, R26, 0x8 ;  /* 0x000000081a067836 */ /* 0x000fe20000000000 */
[----:B------:R-:W-:-:S02]  /*c8a0*/  LOP3.LUT R48, R49, 0x380, RZ, 0xc0, !PT ;  /* 0x0000038031307812 */ /* 0x000fc400078ec0ff */
[----:B------:R-:W-:Y:S02]  /*c8b0*/  SHF.R.U64 R44, R44, 0x3, RZ ;  /* 0x000000032c2c7819 */ /* 0x000fe400000012ff */
[----:B------:R-:W-:Y:S01]  /*c8c0*/  LOP3.LUT R56, R56, R57, RZ, 0x3c, !PT ;  /* 0x0000003938387212 */ /* 0x000fe200078e3cff */
[--C-:B------:R-:W-:Y:S01]  /*c8d0*/  IMAD.X R57, RZ, RZ, R5.reuse, P0 ;  /* 0x000000ffff397224 */ /* 0x100fe200000e0605 */
[----:B------:R-:W-:Y:S02]  /*c8e0*/  SHF.R.U64 R48, R48, 0x3, RZ ;  /* 0x0000000330307819 */ /* 0x000fe400000012ff */
[----:B------:R-:W-:Y:S01]  /*c8f0*/  LOP3.LUT R44, R44, R45, RZ, 0x3c, !PT ;  /* 0x0000002d2c2c7212 */ /* 0x000fe200078e3cff */
[----:B------:R-:W-:Y:S01]  /*c900*/  IMAD.X R45, RZ, RZ, R5, P3 ;  /* 0x000000ffff2d7224 */ /* 0x000fe200018e0605 */
[----:B------:R-:W-:Y:S02]  /*c910*/  LOP3.LUT P0, RZ, R220, 0x3, RZ, 0xc0, !PT ;  /* 0x00000003dcff7812 */ /* 0x000fe4000780c0ff */
[----:B------:R-:W-:-:S02]  /*c920*/  IADD3 R10, P3, R4, 0xf000, RZ ;  /* 0x0000f000040a7810 */ /* 0x000fc40007f7e0ff */
[----:B------:R-:W-:Y:S02]  /*c930*/  LOP3.LUT R48, R48, R49, RZ, 0x3c, !PT ;  /* 0x0000003130307212 */ /* 0x000fe400078e3cff */
[----:B------:R-:W-:Y:S02]  /*c940*/  IADD3.X R49, RZ, R5, RZ, P2, !PT ;  /* 0x00000005ff317210 */ /* 0x000fe400017fe4ff */
[----:B------:R-:W-:Y:S01]  /*c950*/  IADD3 R13, P4, R4, 0x2000, RZ ;  /* 0x00002000040d7810 */ /* 0x000fe20007f9e0ff */
[----:B------:R-:W-:Y:S01]  /*c960*/  UIMAD UR11, UR13, UR14, URZ ;  /* 0x0000000e0d0b72a4 */ /* 0x000fe2000f8e023f */
[-C--:B------:R-:W-:Y:S02]  /*c970*/  ISETP.GE.OR P2, PT, R26, R79.reuse, P0 ;  /* 0x0000004f1a00720c */ /* 0x080fe40000746670 */
[----:B------:R-:W-:Y:S01]  /*c980*/  IADD3 R41, P5, R4, 0x7000, RZ ;  /* 0x0000700004297810 */ /* 0x000fe20007fbe0ff */
[----:B------:R-:W-:Y:S01]  /*c990*/  UIMAD.WIDE.U32 UR8, UR4, UR14, URZ ;  /* 0x0000000e040872a5 */ /* 0x000fe2000f8e003f */
[----:B------:R-:W-:Y:S01]  /*c9a0*/  LOP3.LUT R3, R10, 0x380, RZ, 0xc0, !PT ;  /* 0x000003800a037812 */ /* 0x000fe200078ec0ff */
[----:B------:R-:W-:Y:S01]  /*c9b0*/  ULDC.64 UR12, c[0x0][0xae8] ;  /* 0x0002ba00000c7ab9 */ /* 0x000fe20000000a00 */
[----:B------:R-:W-:Y:S01]  /*c9c0*/  ISETP.GE.OR P0, PT, R6, R79, P0 ;  /* 0x0000004f0600720c */ /* 0x000fe20000706670 */
[----:B------:R-:W-:Y:S01]  /*c9d0*/  IMAD.X R53, RZ, RZ, R5, P3 ;  /* 0x000000ffff357224 */ /* 0x000fe200018e0605 */
[----:B------:R-:W-:-:S02]  /*c9e0*/  SHF.R.U64 R3, R3, 0x3, RZ ;  /* 0x0000000303037819 */ /* 0x000fc400000012ff */
[----:B------:R-:W-:Y:S02]  /*c9f0*/  LOP3.LUT R12, R13, 0x380, RZ, 0xc0, !PT ;  /* 0x000003800d0c7812 */ /* 0x000fe400078ec0ff */
[----:B------:R-:W-:Y:S01]  /*ca00*/  LOP3.LUT R52, R3, R10, RZ, 0x3c, !PT ;  /* 0x0000000a03347212 */ /* 0x000fe200078e3cff */
[----:B0-----:R0:W-:Y:S01]  /*ca10*/  @!P2 ST.E desc[UR36][R18.64], R0 ;  /* 0x000000001200a985 */ /* 0x0011e2000c101924 */
[----:B------:R-:W2:Y:S01]  /*ca20*/  @P1 LDC R3, c[0x0][0xbec] ;  /* 0x0002fb00ff031b82 */ /* 0x000ea20000000800 */
[----:B------:R-:W-:Y:S02]  /*ca30*/  SHF.R.U64 R12, R12, 0x3, RZ ;  /* 0x000000030c0c7819 */ /* 0x000fe400000012ff */
[----:B------:R-:W-:Y:S02]  /*ca40*/  IADD3 R37, P6, R4, 0x6000, RZ ;  /* 0x0000600004257810 */ /* 0x000fe40007fde0ff */
[----:B-1----:R1:W-:Y:S01]  /*ca50*/  @!P0 ST.E desc[UR36][R20.64], R2 ;  /* 0x0000000214008985 */ /* 0x0023e2000c101924 */
[----:B------:R-:W-:-:S02]  /*ca60*/  LOP3.LUT R12, R12, R13, RZ, 0x3c, !PT ;  /* 0x0000000d0c0c7212 */ /* 0x000fc400078e3cff */
[----:B------:R-:W-:Y:S01]  /*ca70*/  IADD3.X R13, RZ, R5, RZ, P4, !PT ;  /* 0x00000005ff0d7210 */ /* 0x000fe200027fe4ff */
[----:B------:R-:W-:Y:S01]  /*ca80*/  UIMAD UR11, UR4, UR15, UR11 ;  /* 0x0000000f040b72a4 */ /* 0x000fe2000f8e020b */
[----:B------:R-:W-:Y:S02]  /*ca90*/  IADD3 R65, P4, R4, 0x8000, RZ ;  /* 0x0000800004417810 */ /* 0x000fe40007f9e0ff */
[----:B------:R-:W-:Y:S01]  /*caa0*/  LOP3.LUT R40, R41, 0x380, RZ, 0xc0, !PT ;  /* 0x0000038029287812 */ /* 0x000fe200078ec0ff */
[----:B0-----:R-:W-:Y:S01]  /*cab0*/  IMAD R0, R213, 0x20, R217 ;  /* 0x00000020d5007824 */ /* 0x001fe200078e02d9 */
[----:B------:R-:W-:Y:S01]  /*cac0*/  LOP3.LUT R36, R37, 0x380, RZ, 0xc0, !PT ;  /* 0x0000038025247812 */ /* 0x000fe200078ec0ff */
[----:B------:R-:W5:Y:S01]  /*cad0*/  LD.E.128 R8, desc[UR36][R8.64] ;  /* 0x0000002408087980 */ /* 0x000f62000c101d00 */
[----:B------:R-:W-:Y:S01]  /*cae0*/  LOP3.LUT R64, R65, 0x380, RZ, 0xc0, !PT ;  /* 0x0000038041407812 */ /* 0x000fe200078ec0ff */
[----:B-1----:R-:W0:Y:S01]  /*caf0*/  @P1 LDC R21, c[0x0][0xbf0] ;  /* 0x0002fc00ff151b82 */ /* 0x002e220000000800 */
[----:B------:R-:W-:Y:S01]  /*cb00*/  MOV R19, UR21 ;  /* 0x0000001500137c02 */ /* 0x000fe20008000f00 */
[----:B------:R-:W-:Y:S01]  /*cb10*/  UIADD3 UR9, UR9, UR11, URZ ;  /* 0x0000000b09097290 */ /* 0x000fe2000fffe03f */
[----:B------:R-:W-:Y:S01]  /*cb20*/  SHF.R.U64 R36, R36, 0x3, RZ ;  /* 0x0000000324247819 */ /* 0x000fe200000012ff */
[----:B------:R-:W-:Y:S01]  /*cb30*/  UIMAD UR4, UR18, UR12, URZ ;  /* 0x0000000c120472a4 */ /* 0x000fe2000f8e023f */
[----:B------:R-:W-:Y:S01]  /*cb40*/  SHF.R.U64 R40, R40, 0x3, RZ ;  /* 0x0000000328287819 */ /* 0x000fe200000012ff */
[----:B------:R-:W5:Y:S01]  /*cb50*/  LD.E.128 R12, desc[UR36][R12.64] ;  /* 0x000000240c0c7980 */ /* 0x000f62000c101d00 */
[----:B------:R-:W-:Y:S01]  /*cb60*/  SHF.R.U64 R64, R64, 0x3, RZ ;  /* 0x0000000340407819 */ /* 0x000fe200000012ff */
[----:B------:R-:W-:Y:S01]  /*cb70*/  IMAD R18, R19, 0x80, R0 ;  /* 0x0000008013127824 */ /* 0x000fe200078e0200 */
[----:B------:R-:W-:Y:S01]  /*cb80*/  LOP3.LUT R36, R36, R37, RZ, 0x3c, !PT ;  /* 0x0000002524247212 */ /* 0x000fe200078e3cff */
[--C-:B------:R-:W-:Y:S01]  /*cb90*/  IMAD.X R37, RZ, RZ, R5.reuse, P6 ;  /* 0x000000ffff257224 */ /* 0x100fe200030e0605 */
[----:B------:R-:W-:Y:S01]  /*cba0*/  LOP3.LUT R40, R40, R41, RZ, 0x3c, !PT ;  /* 0x0000002928287212 */ /* 0x000fe200078e3cff */
[----:B------:R-:W-:Y:S01]  /*cbb0*/  IMAD.X R41, RZ, RZ, R5, P5 ;  /* 0x000000ffff297224 */ /* 0x000fe200028e0605 */
[----:B------:R-:W-:Y:S01]  /*cbc0*/  LOP3.LUT R64, R64, R65, RZ, 0x3c, !PT ;  /* 0x0000004140407212 */ /* 0x000fe200078e3cff */
[----:B------:R-:W-:Y:S01]  /*cbd0*/  UIMAD UR4, UR22, UR13, UR4 ;  /* 0x0000000d160472a4 */ /* 0x000fe2000f8e0204 */
[----:B------:R-:W-:Y:S01]  /*cbe0*/  IADD3.X R65, RZ, R5, RZ, P4, !PT ;  /* 0x00000005ff417210 */ /* 0x000fe200027fe4ff */
[----:B------:R-:W-:Y:S01]  /*cbf0*/  UIMAD.WIDE.U32 UR8, UR22, UR12, UR8 ;  /* 0x0000000c160872a5 */ /* 0x000fe2000f8e0008 */
[----:B------:R-:W-:Y:S01]  /*cc00*/  IADD3 R73, P6, R4, 0xc000, RZ ;  /* 0x0000c00004497810 */ /* 0x000fe20007fde0ff */
[----:B--2---:R-:W-:Y:S01]  /*cc10*/  @P1 IMAD.HI.U32 R0, R18, R3, RZ ;  /* 0x0000000312001227 */ /* 0x004fe200078e00ff */
[C---:B------:R-:W-:Y:S01]  /*cc20*/  IADD3 R69, P5, R4.reuse, 0xd000, RZ ;  /* 0x0000d00004457810 */ /* 0x040fe20007fbe0ff */
[----:B------:R-:W-:Y:S01]  /*cc30*/  ULDC.64 UR12, c[0x0][0xaf0] ;  /* 0x0002bc00000c7ab9 */ /* 0x000fe20000000a00 */
[----:B------:R-:W-:Y:S01]  /*cc40*/  IADD3 R61, P4, R4, 0xe000, RZ ;  /* 0x0000e000043d7810 */ /* 0x000fe20007f9e0ff */
[----:B------:R-:W-:Y:S01]  /*cc50*/  UIADD3 UR9, UR9, UR4, URZ ;  /* 0x0000000409097290 */ /* 0x000fe2000fffe03f */
[----:B------:R-:W-:Y:S01]  /*cc60*/  LOP3.LUT R72, R73, 0x380, RZ, 0xc0, !PT ;  /* 0x0000038049487812 */ /* 0x000fe200078ec0ff */
[----:B------:R-:W-:Y:S01]  /*cc70*/  UIMAD UR4, UR20, UR12, URZ ;  /* 0x0000000c140472a4 */ /* 0x000fe2000f8e023f */
[----:B------:R-:W-:Y:S01]  /*cc80*/  LOP3.LUT R68, R69, 0x380, RZ, 0xc0, !PT ;  /* 0x0000038045447812 */ /* 0x000fe200078ec0ff */
[----:B------:R-:W-:Y:S01]  /*cc90*/  IMAD.MOV.U32 R19, RZ, RZ, R18 ;  /* 0x000000ffff137224 */ /* 0x000fe200078e0012 */
[----:B------:R-:W-:-:S02]  /*cca0*/  LOP3.LUT R60, R61, 0x380, RZ, 0xc0, !PT ;  /* 0x000003803d3c7812 */ /* 0x000fc400078ec0ff */
[----:B------:R-:W-:Y:S01]  /*ccb0*/  LOP3.LUT R7, R4, 0x380, RZ, 0xc0, !PT ;  /* 0x0000038004077812 */ /* 0x000fe200078ec0ff */
[----:B------:R-:W-:Y:S01]  /*ccc0*/  UIMAD.WIDE.U32 UR8, UR19, UR12, UR8 ;  /* 0x0000000c130872a5 */ /* 0x000fe2000f8e0008 */
[----:B0-----:R-:W-:Y:S01]  /*ccd0*/  @P1 SHF.R.U32.HI R19, RZ, R21, R0 ;  /* 0x00000015ff131219 */ /* 0x001fe20000011600 */
[----:B------:R-:W-:Y:S01]  /*cce0*/  UIMAD UR4, UR19, UR13, UR4 ;  /* 0x0000000d130472a4 */ /* 0x000fe2000f8e0204 */
[----:B------:R-:W-:Y:S01]  /*ccf0*/  SHF.R.U64 R72, R72, 0x3, RZ ;  /* 0x0000000348487819 */ /* 0x000fe200000012ff */
[----:B------:R-:W5:Y:S01]  /*cd00*/  LD.E.128 R24, desc[UR36][R24.64] ;  /* 0x0000002418187980 */ /* 0x000f62000c101d00 */
[----:B------:R-:W-:Y:S02]  /*cd10*/  SHF.R.U64 R68, R68, 0x3, RZ ;  /* 0x0000000344447819 */ /* 0x000fe400000012ff */
[----:B------:R-:W-:Y:S01]  /*cd20*/  SHF.R.U64 R60, R60, 0x3, RZ ;  /* 0x000000033c3c7819 */ /* 0x000fe200000012ff */
[----:B------:R-:W5:Y:S01]  /*cd30*/  LD.E.128 R28, desc[UR36][R28.64] ;  /* 0x000000241c1c7980 */ /* 0x000f62000c101d00 */
[----:B------:R-:W-:Y:S01]  /*cd40*/  SHF.R.U64 R7, R7, 0x3, RZ ;  /* 0x0000000307077819 */ /* 0x000fe200000012ff */
[----:B------:R-:W-:Y:S01]  /*cd50*/  UIADD3 UR4, UR9, UR4, URZ ;  /* 0x0000000409047290 */ /* 0x000fe2000fffe03f */
[----:B------:R-:W-:Y:S01]  /*cd60*/  SHF.R.S32.HI R0, RZ, 0x1f, R19 ;  /* 0x0000001fff007819 */ /* 0x000fe20000011413 */
[----:B------:R-:W5:Y:S01]  /*cd70*/  LD.E.128 R32, desc[UR36][R32.64] ;  /* 0x0000002420207980 */ /* 0x000f62000c101d00 */
[----:B------:R-:W-:Y:S01]  /*cd80*/  IADD3 R21, -R19, RZ, RZ ;  /* 0x000000ff13157210 */ /* 0x000fe20007ffe1ff */
[----:B------:R-:W-:Y:S01]  /*cd90*/  IMAD.U32 R2, RZ, RZ, UR8 ;  /* 0x00000008ff027e24 */ /* 0x000fe2000f8e00ff */
[----:B------:R-:W-:Y:S01]  /*cda0*/  LOP3.LUT R72, R72, R73, RZ, 0x3c, !PT ;  /* 0x0000004948487212 */ /* 0x000fe200078e3cff */
[--C-:B------:R-:W-:Y:S01]  /*cdb0*/  IMAD.X R73, RZ, RZ, R5.reuse, P6 ;  /* 0x000000ffff497224 */ /* 0x100fe200030e0605 */
[----:B------:R-:W-:Y:S01]  /*cdc0*/  LOP3.LUT R68, R68, R69, RZ, 0x3c, !PT ;  /* 0x0000004544447212 */ /* 0x000fe200078e3cff */
[--C-:B------:R-:W-:Y:S01]  /*cdd0*/  IMAD.X R69, RZ, RZ, R5.reuse, P5 ;  /* 0x000000ffff457224 */ /* 0x100fe200028e0605 */
[----:B------:R-:W-:Y:S01]  /*cde0*/  LOP3.LUT R60, R60, R61, RZ, 0x3c, !PT ;  /* 0x0000003d3c3c7212 */ /* 0x000fe200078e3cff */
[----:B------:R-:W-:Y:S01]  /*cdf0*/  IMAD.X R61, RZ, RZ, R5, P4 ;  /* 0x000000ffff3d7224 */ /* 0x000fe200020e0605 */
[----:B------:R-:W-:Y:S01]  /*ce00*/  LOP3.LUT R4, R7, R4, RZ, 0x3c, !PT ;  /* 0x0000000407047212 */ /* 0x000fe200078e3cff */
[----:B------:R-:W-:Y:S01]  /*ce10*/  IMAD.U32 R3, RZ, RZ, UR9 ;  /* 0x00000009ff037e24 */ /* 0x000fe2000f8e00ff */
[----:B------:R-:W-:Y:S01]  /*ce20*/  ULDC.64 UR8, c[0x0][0xae0] ;  /* 0x0002b80000087ab9 */ /* 0x000fe20000000a00 */
[----:B------:R-:W-:Y:S01]  /*ce30*/  IMAD R21, R76, R21, R18 ;  /* 0x000000154c157224 */ /* 0x000fe200078e0212 */
[----:B------:R-:W5:Y:S01]  /*ce40*/  LD.E.128 R36, desc[UR36][R36.64] ;  /* 0x0000002424247980 */ /* 0x000f62000c101d00 */
[----:B------:R-:W-:-:S02]  /*ce50*/  IMAD R0, R0, UR8, RZ ;  /* 0x0000000800007c24 */ /* 0x000fc4000f8e02ff */
[----:B------:R-:W-:Y:S01]  /*ce60*/  IMAD.U32 R3, RZ, RZ, UR4 ;  /* 0x00000004ff037e24 */ /* 0x000fe2000f8e00ff */
[----:B------:R-:W5:Y:S01]  /*ce70*/  LD.E.128 R4, desc[UR36][R4.64] ;  /* 0x0000002404047980 */ /* 0x000f62000c101d00 */
[C---:B------:R-:W-:Y:S01]  /*ce80*/  IMAD R77, R19.reuse, UR9, R0 ;  /* 0x00000009134d7c24 */ /* 0x040fe2000f8e0200 */
[----:B------:R-:W-:Y:S02]  /*ce90*/  SHF.R.S32.HI R0, RZ, 0x1f, R21 ;  /* 0x0000001fff007819 */ /* 0x000fe40000011415 */
[----:B------:R-:W5:Y:S01]  /*cea0*/  LD.E.128 R40, desc[UR36][R40.64] ;  /* 0x0000002428287980 */ /* 0x000f62000c101d00 */
[----:B------:R-:W-:Y:S01]  /*ceb0*/  IMAD.WIDE.U32 R2, R19, UR8, R2 ;  /* 0x0000000813027c25 */ /* 0x000fe2000f8e0002 */
[----:B------:R-:W-:Y:S02]  /*cec0*/  ULDC.64 UR8, c[0x0][0xad8] ;  /* 0x0002b60000087ab9 */ /* 0x000fe40000000a00 */
[----:B------:R-:W5:Y:S04]  /*ced0*/  LD.E.128 R64, desc[UR36][R64.64] ;  /* 0x0000002440407980 */ /* 0x000f68000c101d00 */
[----:B------:R-:W5:Y:S04]  /*cee0*/  LD.E.128 R56, desc[UR36][R56.64] ;  /* 0x0000002438387980 */ /* 0x000f68000c101d00 */
[----:B------:R-:W5:Y:S04]  /*cef0*/  LD.E.128 R44, desc[UR36][R44.64] ;  /* 0x000000242c2c7980 */ /* 0x000f68000c101d00 */
[----:B------:R-:W5:Y:S04]  /*cf00*/  LD.E.128 R48, desc[UR36][R48.64] ;  /* 0x0000002430307980 */ /* 0x000f68000c101d00 */
[----:B------:R-:W5:Y:S04]  /*cf10*/  LD.E.128 R72, desc[UR36][R72.64] ;  /* 0x0000002448487980 */ /* 0x000f68000c101d00 */
[----:B------:R-:W5:Y:S04]  /*cf20*/  LD.E.128 R68, desc[UR36][R68.64] ;  /* 0x0000002444447980 */ /* 0x000f68000c101d00 */
[----:B------:R-:W5:Y:S04]  /*cf30*/  LD.E.128 R60, desc[UR36][R60.64] ;  /* 0x000000243c3c7980 */ /* 0x000f68000c101d00 */
[----:B------:R-:W5:Y:S01]  /*cf40*/  LD.E.128 R52, desc[UR36][R52.64] ;  /* 0x0000002434347980 */ /* 0x000f62000c101d00 */
[----:B------:R-:W-:Y:S01]  /*cf50*/  IMAD.U32 R82, RZ, RZ, UR21 ;  /* 0x00000015ff527e24 */ /* 0x000fe2000f8e00ff */
[----:B------:R-:W-:Y:S01]  /*cf60*/  @!PT LDS RZ, [RZ] ;  /* 0x00000000fffff984 */ /* 0x000fe20000000800 */
[----:B------:R-:W-:Y:S01]  /*cf70*/  @!PT LDS RZ, [RZ] ;  /* 0x00000000fffff984 */ /* 0x000fe20000000800 */
[----:B------:R-:W-:Y:S01]  /*cf80*/  @!PT LDS RZ, [RZ] ;  /* 0x00000000fffff984 */ /* 0x000fe20000000800 */
[----:B------:R-:W-:Y:S01]  /*cf90*/  @!PT LDS RZ, [RZ] ;  /* 0x00000000fffff984 */ /* 0x000fe20000000800 */
[----:B------:R0:W-:Y:S06]  /*cfa0*/  MEMBAR.ALL.CTA ;  /* 0x0000000000007992 */ /* 0x0001ec0000008000 */
[----:B0-----:R-:W0:Y:S01]  /*cfb0*/  FENCE.VIEW.ASYNC.S ;  /* 0x00000000000073c6 */ /* 0x001e220000000000 */
[----:B------:R-:W-:-:S02]  /*cfc0*/  IMAD.IADD R3, R3, 0x1, R77 ;  /* 0x0000000103037824 */ /* 0x000fc400078e024d */
[----:B------:R-:W-:Y:S02]  /*cfd0*/  IMAD R18, R0, UR8, RZ ;  /* 0x0000000800127c24 */ /* 0x000fe4000f8e02ff */
[----:B------:R-:W-:Y:S01]  /*cfe0*/  IMAD R82, R82, 0x80, R217 ;  /* 0x0000008052527824 */ /* 0x000fe200078e02d9 */
[----:B------:R-:W-:Y:S01]  /*cff0*/  UIADD3 UR10, UR10, 0x38820, URZ ;  /* 0x000388200a0a7890 */ /* 0x000fe2000fffe03f */
[C---:B------:R-:W-:Y:S02]  /*d000*/  IMAD R19, R21.reuse, UR9, R18 ;  /* 0x0000000915137c24 */ /* 0x040fe4000f8e0212 */
[----:B------:R-:W-:Y:S01]  /*d010*/  IMAD.WIDE.U32 R2, R21, UR8, R2 ;  /* 0x0000000815027c25 */ /* 0x000fe2000f8e0002 */
[C---:B------:R-:W-:Y:S01]  /*d020*/  ISETP.GE.AND P2, PT, R82.reuse, R79, PT ;  /* 0x0000004f5200720c */ /* 0x040fe20003f46270 */
[----:B------:R-:W-:Y:S02]  /*d030*/  ULDC.64 UR8, c[0x0][0xa80] ;  /* 0x0002a00000087ab9 */ /* 0x000fe40000000a00 */
[----:B------:R-:W-:Y:S01]  /*d040*/  VIADD R0, R82, 0x20 ;  /* 0x0000002052007836 */ /* 0x000fe20000000000 */
[----:B------:R-:W-:Y:S01]  /*d050*/  IADD3 R3, R3, R19, RZ ;  /* 0x0000001303037210 */ /* 0x000fe20007ffe0ff */
[----:B------:R-:W-:Y:S01]  /*d060*/  UPRMT UR10, URZ, 0x654, UR10 ;  /* 0x000006543f0a7896 */ /* 0x000fe2000800000a */
[----:B------:R-:W-:-:S02]  /*d070*/  LEA R78, P3, R2, UR8, 0x1 ;  /* 0x00000008024e7c11 */ /* 0x000fc4000f8608ff */
[-C--:B------:R-:W-:Y:S01]  /*d080*/  ISETP.GE.AND P1, PT, R0, R79.reuse, PT ;  /* 0x0000004f0000720c */ /* 0x080fe20003f26270 */
[----:B------:R-:W-:Y:S01]  /*d090*/  VIADD R0, R82, 0x40 ;  /* 0x0000004052007836 */ /* 0x000fe20000000000 */
[----:B------:R-:W-:Y:S01]  /*d0a0*/  LEA.HI.X R80, R2, UR9, R3, 0x1, P3 ;  /* 0x0000000902507c11 */ /* 0x000fe200098f0c03 */
[----:B0-----:R0:W1:Y:S01]  /*d0b0*/  SHFL.IDX PT, R76, R78, RZ, 0x181f ;  /* 0x00181fff4e4c7589 */ /* 0x00106200000e0000 */
[----:B------:R-:W-:Y:S02]  /*d0c0*/  BSSY B1, `(.L_x_212) ;  /* 0x0000019000017945 */ /* 0x000fe40003800000 */
[----:B------:R-:W-:Y:S01]  /*d0d0*/  ISETP.GE.AND P0, PT, R0, R79, PT ;  /* 0x0000004f0000720c */ /* 0x000fe20003f06270 */
[----:B------:R-:W-:Y:S01]  /*d0e0*/  SYNCS.ARRIVE.TRANS64.RED.A1T0 RZ, [UR10], RZ ;  /* 0x000000ffffff79a7 */ /* 0x000fe2000810040a */
[----:B------:R0:W2:Y:S01]  /*d0f0*/  SHFL.IDX PT, R0, R80, RZ, 0x181f ;  /* 0x00181fff50007589 */ /* 0x0000a200000e0000 */
[----:B------:R-:W-:Y:S02]  /*d100*/  SHF.R.S32.HI R81, RZ, 0x1f, R22 ;  /* 0x0000001fff517819 */ /* 0x000fe40000011416 */
[----:B------:R-:W-:-:S02]  /*d110*/  SHF.R.S32.HI R83, RZ, 0x1f, R23 ;  /* 0x0000001fff537819 */ /* 0x000fc40000011417 */
[----:B------:R-:W-:Y:S01]  /*d120*/  SHF.R.S32.HI R84, RZ, 0x1f, R17 ;  /* 0x0000001fff547819 */ /* 0x000fe20000011411 */
[----:B------:R-:W-:Y:S06]  /*d130*/  @P2 BRA `(.L_x_213) ;  /* 0x0000000000442947 */ /* 0x000fec0003800000 */
[----:B------:R-:W-:Y:S02]  /*d140*/  ULDC UR4, c[0x0][0xac8] ;  /* 0x0002b20000047ab9 */ /* 0x000fe40000000800 */
[----:B------:R-:W-:Y:S02]  /*d150*/  ISETP.GE.AND P5, PT, R17, UR4, PT ;  /* 0x0000000411007c0c */ /* 0x000fe4000bfa6270 */
[----:B------:R-:W-:Y:S02]  /*d160*/  ISETP.GE.AND P4, PT, R23, UR4, PT ;  /* 0x0000000417007c0c */ /* 0x000fe4000bf86270 */
[----:B------:R-:W-:Y:S02]  /*d170*/  ISETP.GE.AND P3, PT, R22, UR4, PT ;  /* 0x0000000416007c0c */ /* 0x000fe4000bf66270 */
[----:B------:R-:W-:-:S07]  /*d180*/  ISETP.GE.AND P2, PT, R212, UR4, PT ;  /* 0x00000004d4007c0c */ /* 0x000fce000bf46270 */
[----:B-1----:R-:W-:-:S04]  /*d190*/  @!P5 LEA R2, P6, R17, R76, 0x1 ;  /* 0x0000004c1102d211 */ /* 0x002fc800078c08ff */
[----:B--2---:R-:W-:Y:S02]  /*d1a0*/  @!P5 LEA.HI.X R3, R17, R0, R84, 0x1, P6 ;  /* 0x000000001103d211 */ /* 0x004fe400030f0c54 */
[----:B------:R-:W-:-:S03]  /*d1b0*/  @!P4 LEA R18, P6, R23, R76, 0x1 ;  /* 0x0000004c1712c211 */ /* 0x000fc600078c08ff */
[----:B-----5:R3:W-:Y:S01]  /*d1c0*/  @!P5 ST.E.128 desc[UR36][R2.64], R4 ;  /* 0x000000040200d985 */ /* 0x0207e2000c101d24 */
[----:B------:R-:W-:Y:S02]  /*d1d0*/  @!P4 LEA.HI.X R19, R23, R0, R83, 0x1, P6 ;  /* 0x000000001713c211 */ /* 0x000fe400030f0c53 */
[----:B------:R-:W-:-:S03]  /*d1e0*/  @!P3 LEA R20, P6, R22, R76, 0x1 ;  /* 0x0000004c1614b211 */ /* 0x000fc600078c08ff */
[----:B------:R3:W-:Y:S01]  /*d1f0*/  @!P4 ST.E.128 desc[UR36][R18.64], R28 ;  /* 0x0000001c1200c985 */ /* 0x0007e2000c101d24 */
[----:B------:R-:W-:Y:S02]  /*d200*/  @!P3 LEA.HI.X R21, R22, R0, R81, 0x1, P6 ;  /* 0x000000001615b211 */ /* 0x000fe400030f0c51 */
[----:B------:R-:W-:-:S03]  /*d210*/  @!P2 LEA R76, P6, R212, R76, 0x1 ;  /* 0x0000004cd44ca211 */ /* 0x000fc600078c08ff */
[----:B------:R3:W-:Y:S01]  /*d220*/  @!P3 ST.E.128 desc[UR36][R20.64], R64 ;  /* 0x000000401400b985 */ /* 0x0007e2000c101d24 */
[----:B------:R-:W-:-:S05]  /*d230*/  @!P2 LEA.HI.X R77, R212, R0, R227, 0x1, P6 ;  /* 0x00000000d44da211 */ /* 0x000fca00030f0ce3 */
[----:B------:R3:W-:Y:S04]  /*d240*/  @!P2 ST.E.128 desc[UR36][R76.64], R72 ;  /* 0x000000484c00a985 */ /* 0x0007e8000c101d24 */
.L_x_213:
[----:B------:R-:W-:Y:S05]  /*d250*/  BSYNC B1 ;  /* 0x0000000000017941 */ /* 0x000fea0003800000 */
.L_x_212:
[----:B--2---:R2:W4:Y:S01]  /*d260*/  SHFL.IDX PT, R0, R80, 0x1, 0x181f ;  /* 0x00381f0050007f89 */ /* 0x00452200000e0000 */
[----:B------:R-:W-:Y:S03]  /*d270*/  BSSY B1, `(.L_x_214) ;  /* 0x0000014000017945 */ /* 0x000fe60003800000 */
[----:B---3--:R2:W3:Y:S01]  /*d280*/  SHFL.IDX PT, R18, R78, 0x1, 0x181f ;  /* 0x00381f004e127f89 */ /* 0x0084e200000e0000 */
[----:B------:R-:W-:Y:S05]  /*d290*/  @P1 BRA `(.L_x_215) ;  /* 0x0000000000441947 */ /* 0x000fea0003800000 */
[----:B------:R-:W-:Y:S02]  /*d2a0*/  ULDC UR4, c[0x0][0xac8] ;  /* 0x0002b20000047ab9 */ /* 0x000fe40000000800 */
[----:B------:R-:W-:Y:S02]  /*d2b0*/  ISETP.GE.AND P4, PT, R17, UR4, PT ;  /* 0x0000000411007c0c */ /* 0x000fe4000bf86270 */
[----:B------:R-:W-:Y:S02]  /*d2c0*/  ISETP.GE.AND P3, PT, R23, UR4, PT ;  /* 0x0000000417007c0c */ /* 0x000fe4000bf66270 */
[----:B------:R-:W-:Y:S02]  /*d2d0*/  ISETP.GE.AND P2, PT, R22, UR4, PT ;  /* 0x0000000416007c0c */ /* 0x000fe4000bf46270 */
[----:B------:R-:W-:-:S07]  /*d2e0*/  ISETP.GE.AND P1, PT, R212, UR4, PT ;  /* 0x00000004d4007c0c */ /* 0x000fce000bf26270 */
[-C--:B---3--:R-:W-:Y:S02]  /*d2f0*/  @!P4 LEA R2, P6, R17, R18.reuse, 0x1 ;  /* 0x000000121102c211 */ /* 0x088fe400078c08ff */
[----:B-----5:R-:W-:Y:S02]  /*d300*/  @!P3 LEA R4, P5, R23, R18, 0x1 ;  /* 0x000000121704b211 */ /* 0x020fe400078a08ff */
[----:B----4-:R-:W-:Y:S02]  /*d310*/  @!P4 LEA.HI.X R3, R17, R0, R84, 0x1, P6 ;  /* 0x000000001103c211 */ /* 0x010fe400030f0c54 */
[----:B------:R-:W-:Y:S02]  /*d320*/  @!P2 LEA R6, P6, R22, R18, 0x1 ;  /* 0x000000121606a211 */ /* 0x000fe400078c08ff */
[----:B------:R-:W-:Y:S01]  /*d330*/  @!P3 LEA.HI.X R5, R23, R0, R83, 0x1, P5 ;  /* 0x000000001705b211 */ /* 0x000fe200028f0c53 */
[----:B------:R3:W-:Y:S01]  /*d340*/  @!P4 ST.E.128 desc[UR36][R2.64], R8 ;  /* 0x000000080200c985 */ /* 0x0007e2000c101d24 */
[----:B------:R-:W-:-:S02]  /*d350*/  @!P1 LEA R18, P5, R212, R18, 0x1 ;  /* 0x00000012d4129211 */ /* 0x000fc400078a08ff */
[-C--:B------:R-:W-:Y:S01]  /*d360*/  @!P2 LEA.HI.X R7, R22, R0.reuse, R81, 0x1, P6 ;  /* 0x000000001607a211 */ /* 0x080fe200030f0c51 */
[----:B------:R3:W-:Y:S01]  /*d370*/  @!P3 ST.E.128 desc[UR36][R4.64], R32 ;  /* 0x000000200400b985 */ /* 0x0007e2000c101d24 */
[----:B------:R-:W-:-:S03]  /*d380*/  @!P1 LEA.HI.X R19, R212, R0, R227, 0x1, P5 ;  /* 0x00000000d4139211 */ /* 0x000fc600028f0ce3 */
[----:B------:R3:W-:Y:S04]  /*d390*/  @!P2 ST.E.128 desc[UR36][R6.64], R56 ;  /* 0x000000380600a985 */ /* 0x0007e8000c101d24 */
[----:B------:R3:W-:Y:S02]  /*d3a0*/  @!P1 ST.E.128 desc[UR36][R18.64], R68 ;  /* 0x0000004412009985 */ /* 0x0007e4000c101d24 */
.L_x_215:
[----:B------:R-:W-:Y:S05]  /*d3b0*/  BSYNC B1 ;  /* 0x0000000000017941 */ /* 0x000fea0003800000 */
.L_x_214:
[----:B----4-:R4:W0:Y:S01]  /*d3c0*/  SHFL.IDX PT, R0, R80, 0x2, 0x181f ;  /* 0x00581f0050007f89 */ /* 0x01082200000e0000 */
[----:B------:R-:W-:Y:S03]  /*d3d0*/  BSSY B1, `(.L_x_216) ;  /* 0x0000014000017945 */ /* 0x000fe60003800000 */
[----:B---3-5:R4:W3:Y:S01]  /*d3e0*/  SHFL.IDX PT, R8, R78, 0x2, 0x181f ;  /* 0x00581f004e087f89 */ /* 0x0288e200000e0000 */
[----:B------:R-:W-:Y:S05]  /*d3f0*/  @P0 BRA `(.L_x_217) ;  /* 0x0000000000440947 */ /* 0x000fea0003800000 */
[----:B------:R-:W-:Y:S02]  /*d400*/  ULDC UR4, c[0x0][0xac8] ;  /* 0x0002b20000047ab9 */ /* 0x000fe40000000800 */
[----:B------:R-:W-:Y:S02]  /*d410*/  ISETP.GE.AND P3, PT, R17, UR4, PT ;  /* 0x0000000411007c0c */ /* 0x000fe4000bf66270 */
[----:B------:R-:W-:Y:S02]  /*d420*/  ISETP.GE.AND P2, PT, R23, UR4, PT ;  /* 0x0000000417007c0c */ /* 0x000fe4000bf46270 */
[----:B------:R-:W-:Y:S02]  /*d430*/  ISETP.GE.AND P1, PT, R22, UR4, PT ;  /* 0x0000000416007c0c */ /* 0x000fe4000bf26270 */
[----:B------:R-:W-:-:S07]  /*d440*/  ISETP.GE.AND P0, PT, R212, UR4, PT ;  /* 0x00000004d4007c0c */ /* 0x000fce000bf06270 */
[-C--:B---3--:R-:W-:Y:S02]  /*d450*/  @!P3 LEA R2, P6, R17, R8.reuse, 0x1 ;  /* 0x000000081102b211 */ /* 0x088fe400078c08ff */
[-C--:B------:R-:W-:Y:S02]  /*d460*/  @!P2 LEA R4, P5, R23, R8.reuse, 0x1 ;  /* 0x000000081704a211 */ /* 0x080fe400078a08ff */
[----:B------:R-:W-:Y:S02]  /*d470*/  @!P1 LEA R6, P4, R22, R8, 0x1 ;  /* 0x0000000816069211 */ /* 0x000fe400078808ff */
[----:B0-----:R-:W-:Y:S02]  /*d480*/  @!P3 LEA.HI.X R3, R17, R0, R84, 0x1, P6 ;  /* 0x000000001103b211 */ /* 0x001fe400030f0c54 */
[----:B------:R-:W-:Y:S02]  /*d490*/  @!P0 LEA R8, P6, R212, R8, 0x1 ;  /* 0x00000008d4088211 */ /* 0x000fe400078c08ff */
[-C--:B------:R-:W-:Y:S01]  /*d4a0*/  @!P2 LEA.HI.X R5, R23, R0.reuse, R83, 0x1, P5 ;  /* 0x000000001705a211 */ /* 0x080fe200028f0c53 */
[----:B------:R0:W-:Y:S01]  /*d4b0*/  @!P3 ST.E.128 desc[UR36][R2.64], R12 ;  /* 0x0000000c0200b985 */ /* 0x0001e2000c101d24 */
[----:B------:R-:W-:-:S02]  /*d4c0*/  @!P1 LEA.HI.X R7, R22, R0, R81, 0x1, P4 ;  /* 0x0000000016079211 */ /* 0x000fc400020f0c51 */
[----:B------:R-:W-:Y:S01]  /*d4d0*/  @!P0 LEA.HI.X R9, R212, R0, R227, 0x1, P6 ;  /* 0x00000000d4098211 */ /* 0x000fe200030f0ce3 */
[----:B------:R0:W-:Y:S04]  /*d4e0*/  @!P2 ST.E.128 desc[UR36][R4.64], R36 ;  /* 0x000000240400a985 */ /* 0x0001e8000c101d24 */
[----:B------:R0:W-:Y:S04]  /*d4f0*/  @!P1 ST.E.128 desc[UR36][R6.64], R44 ;  /* 0x0000002c06009985 */ /* 0x0001e8000c101d24 */
[----:B------:R0:W-:Y:S02]  /*d500*/  @!P0 ST.E.128 desc[UR36][R8.64], R60 ;  /* 0x0000003c08008985 */ /* 0x0001e4000c101d24 */
.L_x_217:
[----:B------:R-:W-:Y:S05]  /*d510*/  BSYNC B1 ;  /* 0x0000000000017941 */ /* 0x000fea0003800000 */
.L_x_216:
[----:B0-----:R-:W-:Y:S01]  /*d520*/  VIADD R0, R82, 0x60 ;  /* 0x0000006052007836 */ /* 0x001fe20000000000 */
[----:B--2-4-:R-:W0:Y:S04]  /*d530*/  SHFL.IDX PT, R80, R80, 0x3, 0x181f ;  /* 0x00781f0050507f89 */ /* 0x014e2800000e0000 */
[----:B------:R-:W-:Y:S01]  /*d540*/  ISETP.GE.AND P0, PT, R0, R79, PT ;  /* 0x0000004f0000720c */ /* 0x000fe20003f06270 */
[----:B------:R-:W2:-:S12]  /*d550*/  SHFL.IDX PT, R78, R78, 0x3, 0x181f ;  /* 0x00781f004e4e7f89 */ /* 0x000e9800000e0000 */
[----:B------:R-:W-:Y:S05]  /*d560*/  @P0 BRA `(.L_x_218) ;  /* 0x0000000c00e80947 */ /* 0x000fea0003800000 */
[----:B------:R-:W-:Y:S02]  /*d570*/  ULDC UR4, c[0x0][0xac8] ;  /* 0x0002b20000047ab9 */ /* 0x000fe40000000800 */
[----:B------:R-:W-:Y:S02]  /*d580*/  ISETP.GE.AND P3, PT, R17, UR4, PT ;  /* 0x0000000411007c0c */ /* 0x000fe4000bf66270 */
[----:B------:R-:W-:Y:S02]  /*d590*/  ISETP.GE.AND P4, PT, R23, UR4, PT ;  /* 0x0000000417007c0c */ /* 0x000fe4000bf86270 */
[----:B------:R-:W-:-:S09]  /*d5a0*/  ISETP.GE.AND P5, PT, R22, UR4, PT ;  /* 0x0000000416007c0c */ /* 0x000fd2000bfa6270 */
[-C--:B--2---:R-:W-:Y:S02]  /*d5b0*/  @!P3 LEA R2, P0, R17, R78.reuse, 0x1 ;  /* 0x0000004e1102b211 */ /* 0x084fe400078008ff */
[-C--:B------:R-:W-:Y:S02]  /*d5c0*/  @!P4 LEA R4, P1, R23, R78.reuse, 0x1 ;  /* 0x0000004e1704c211 */ /* 0x080fe400078208ff */
[C---:B------:R-:W-:Y:S02]  /*d5d0*/  @!P5 LEA R6, P2, R22.reuse, R78, 0x1 ;  /* 0x0000004e1606d211 */ /* 0x040fe400078408ff */
[-C--:B0-----:R-:W-:Y:S02]  /*d5e0*/  @!P3 LEA.HI.X R3, R17, R80.reuse, R84, 0x1, P0 ;  /* 0x000000501103b211 */ /* 0x081fe400000f0c54 */
[-C--:B------:R-:W-:Y:S02]  /*d5f0*/  @!P4 LEA.HI.X R5, R23, R80.reuse, R83, 0x1, P1 ;  /* 0x000000501705c211 */ /* 0x080fe400008f0c53 */
[----:B------:R-:W-:Y:S01]  /*d600*/  @!P5 LEA.HI.X R7, R22, R80, R81, 0x1, P2 ;  /* 0x000000501607d211 */ /* 0x000fe200010f0c51 */
[----:B------:R0:W-:Y:S01]  /*d610*/  @!P3 ST.E.128 desc[UR36][R2.64], R24 ;  /* 0x000000180200b985 */ /* 0x0001e2000c101d24 */
[----:B------:R-:W-:-:S03]  /*d620*/  ISETP.GE.AND P0, PT, R212, UR4, PT ;  /* 0x00000004d4007c0c */ /* 0x000fc6000bf06270 */
[----:B------:R0:W-:Y:S04]  /*d630*/  @!P4 ST.E.128 desc[UR36][R4.64], R40 ;  /* 0x000000280400c985 */ /* 0x0001e8000c101d24 */
[----:B------:R0:W-:Y:S06]  /*d640*/  @!P5 ST.E.128 desc[UR36][R6.64], R48 ;  /* 0x000000300600d985 */ /* 0x0001ec000c101d24 */
[----:B------:R-:W-:Y:S05]  /*d650*/  @P0 BRA `(.L_x_218) ;  /* 0x0000000c00ac0947 */ /* 0x000fea0003800000 */
[----:B0-----:R-:W-:-:S04]  /*d660*/  LEA R2, P0, R212, R78, 0x1 ;  /* 0x0000004ed4027211 */ /* 0x001fc800078008ff */
[----:B------:R-:W-:-:S05]  /*d670*/  LEA.HI.X R3, R212, R80, R227, 0x1, P0 ;  /* 0x00000050d4037211 */ /* 0x000fca00000f0ce3 */
[----:B------:R0:W-:Y:S01]  /*d680*/  ST.E.128 desc[UR36][R2.64], R52 ;  /* 0x0000003402007985 */ /* 0x0001e2000c101d24 */
[----:B------:R-:W-:Y:S05]  /*d690*/  BRA `(.L_x_218) ;  /* 0x0000000c009c7947 */ /* 0x000fea0003800000 */
.L_x_210:
[----:B------:R-:W-:Y:S01]  /*d6a0*/  R2UR UR4, R215 ;  /* 0x00000000d70472ca */ /* 0x000fe200000e0000 */
[----:B------:R-:W-:Y:S01]  /*d6b0*/  ULDC.64 UR8, c[0x0][0xc00] ;  /* 0x0003000000087ab9 */ /* 0x000fe20000000a00 */
[----:B------:R-:W0:Y:S01]  /*d6c0*/  LDC R11, c[0x0][0xbe8] ;  /* 0x0002fa00ff0b7b82 */ /* 0x000e220000000800 */
[----:B------:R-:W-:Y:S01]  /*d6d0*/  UISETP.NE.U32.AND UP0, UPT, UR8, URZ, UPT ;  /* 0x0000003f0800728c */ /* 0x000fe2000bf05070 */
[----:B------:R-:W-:-:S03]  /*d6e0*/  R2UR UR10, R214 ;  /* 0x00000000d60a72ca */ /* 0x000fc600000e0000 */
[----:B------:R-:W-:-:S03]  /*d6f0*/  UISETP.NE.AND.EX UP0, UPT, UR9, URZ, UPT, UP0 ;  /* 0x0000003f0900728c */ /* 0x000fc6000bf05300 */
[----:B------:R-:W-:-:S03]  /*d700*/  ULDC.64 UR8, c[0x0][0xc00] ;  /* 0x0003000000087ab9 */ /* 0x000fc60000000a00 */
[----:B------:R-:W-:Y:S01]  /*d710*/  UIMAD.WIDE UR8, UR4, 0x4, UR8 ;  /* 0x00000004040878a5 */ /* 0x000fe2000f8e0208 */
[----:B------:R-:W-:-:S05]  /*d720*/  PLOP3.LUT P2, PT, PT, PT, UP0, 0x80, 0x0 ;  /* 0x000000000000781c */ /* 0x000fca0003f4f008 */
[----:B------:R-:W-:Y:S02]  /*d730*/  IMAD.U32 R2, RZ, RZ, UR8 ;  /* 0x00000008ff027e24 */ /* 0x000fe4000f8e00ff */
[----:B------:R-:W-:Y:S01]  /*d740*/  IMAD.U32 R3, RZ, RZ, UR9 ;  /* 0x00000009ff037e24 */ /* 0x000fe2000f8e00ff */
[----:B------:R-:W-:Y:S02]  /*d750*/  ULDC.64 UR8, c[0x0][0xc08] ;  /* 0x0003020000087ab9 */ /* 0x000fe40000000a00 */
[----:B------:R-:W-:-:S03]  /*d760*/  UISETP.NE.U32.AND UP1, UPT, UR8, URZ, UPT ;  /* 0x0000003f0800728c */ /* 0x000fc6000bf25070 */
[----:B------:R-:W2:Y:S01]  /*d770*/  @P2 LDG.E R6, desc[UR36][R2.64] ;  /* 0x0000002402062981 */ /* 0x000ea2000c1e1900 */
[----:B------:R-:W-:-:S06]  /*d780*/  UISETP.NE.AND.EX UP1, UPT, UR9, URZ, UPT, UP1 ;  /* 0x0000003f0900728c */ /* 0x000fcc000bf25310 */
[----:B------:R-:W-:-:S05]  /*d790*/  PLOP3.LUT P3, PT, PT, PT, UP1, 0x80, 0x0 ;  /* 0x000000000000781c */ /* 0x000fca0003f6f018 */
[----:B------:R-:W-:Y:S02]  /*d7a0*/  @UP1 ULDC.64 UR8, c[0x0][0xc08] ;  /* 0x0003020000081ab9 */ /* 0x000fe40000000a00 */
[----:B------:R-:W-:-:S03]  /*d7b0*/  @UP1 UIMAD.WIDE UR8, UR4, 0x4, UR8 ;  /* 0x00000004040818a5 */ /* 0x000fc6000f8e0208 */
[----:B------:R-:W-:Y:S02]  /*d7c0*/  ULDC UR4, c[0x0][0xa88] ;  /* 0x0002a20000047ab9 */ /* 0x000fe40000000800 */
[----:B------:R-:W-:Y:S01]  /*d7d0*/  IMAD.U32 R0, RZ, RZ, UR4 ;  /* 0x00000004ff007e24 */ /* 0x000fe2000f8e00ff */
[----:B------:R-:W-:Y:S01]  /*d7e0*/  MOV R5, UR9 ;  /* 0x0000000900057c02 */ /* 0x000fe20008000f00 */
[----:B------:R-:W-:-:S05]  /*d7f0*/  IMAD.U32 R4, RZ, RZ, UR8 ;  /* 0x00000008ff047e24 */ /* 0x000fca000f8e00ff */
[----:B------:R1:W5:Y:S01]  /*d800*/  @P3 LDG.E R0, desc[UR36][R4.64] ;  /* 0x0000002404003981 */ /* 0x000362000c1e1900 */
[----:B0-----:R-:W-:Y:S01]  /*d810*/  ISETP.NE.AND P0, PT, R11, 0x1, PT ;  /* 0x000000010b00780c */ /* 0x001fe20003f05270 */
[----:B------:R-:W-:Y:S01]  /*d820*/  UMOV UR4, URZ ;  /* 0x0000003f00047c82 */ /* 0x000fe20008000000 */
[----:B------:R-:W-:Y:S01]  /*d830*/  USHF.R.S32.HI UR12, URZ, 0x1f, UR10 ;  /* 0x0000001f3f0c7899 */ /* 0x000fe2000801140a */
[----:B------:R-:W0:Y:S10]  /*d840*/  S2R R7, SR_TID.X ;  /* 0x0000000000077919 */ /* 0x000e340000002100 */
[----:B------:R-:W3:Y:S01]  /*d850*/  @P0 LDC R9, c[0x0][0xbec] ;  /* 0x0002fb00ff090b82 */ /* 0x000ee20000000800 */
[----:B0-----:R-:W-:-:S05]  /*d860*/  VIADD R7, R7, 0xffffff80 ;  /* 0xffffff8007077836 */ /* 0x001fca0000000000 */
[----:B------:R-:W-:Y:S02]  /*d870*/  ISETP.GE.AND P1, PT, R7, 0x80, PT ;  /* 0x000000800700780c */ /* 0x000fe40003f26270 */
[----:B--2---:R-:W-:-:S13]  /*d880*/  @P2 R2UR UR4, R6 ;  /* 0x00000000060422ca */ /* 0x004fda00000e0000 */
[----:B------:R-:W-:Y:S01]  /*d890*/  USHF.R.S32.HI UR11, URZ, 0x1f, UR4 ;  /* 0x0000001f3f0b7899 */ /* 0x000fe20008011404 */
[----:B-1-3--:R-:W-:Y:S11]  /*d8a0*/  @P3 BRA `(.L_x_219) ;  /* 0x0000000000103947 */ /* 0x00aff60003800000 */
[----:B------:R-:W-:Y:S05]  /*d8b0*/  @!P2 BRA `(.L_x_219) ;  /* 0x00000000000ca947 */ /* 0x000fea0003800000 */
[----:B------:R-:W2:Y:S04]  /*d8c0*/  LDG.E R5, desc[UR36][R2.64] ;  /* 0x0000002402057981 */ /* 0x000ea8000c1e1900 */
[----:B-----5:R-:W2:Y:S02]  /*d8d0*/  LDG.E R0, desc[UR36][R2.64+0x4] ;  /* 0x0000042402007981 */ /* 0x020ea4000c1e1900 */
[----:B--2---:R-:W-:-:S07]  /*d8e0*/  IMAD.IADD R0, R0, 0x1, -R5 ;  /* 0x0000000100007824 */ /* 0x004fce00078e0a05 */
.L_x_219:
[----:B------:R-:W-:Y:S01]  /*d8f0*/  R2UR UR9, R215 ;  /* 0x00000000d70972ca */ /* 0x000fe200000e0000 */
[----:B------:R-:W-:Y:S01]  /*d900*/  BSSY B1, `(.L_x_220) ;  /* 0x0000031000017945 */ /* 0x000fe20003800000 */
[----:B------:R-:W-:-:S11]  /*d910*/  R2UR UR8, R218 ;  /* 0x00000000da0872ca */ /* 0x000fd600000e0000 */
[----:B------:R-:W-:Y:S02]  /*d920*/  USEL UR13, UR9, URZ, !UP0 ;  /* 0x0000003f090d7287 */ /* 0x000fe4000c000000 */
[----:B------:R-:W-:Y:S01]  /*d930*/  USEL UR14, UR8, URZ, !UP0 ;  /* 0x0000003f080e7287 */ /* 0x000fe2000c000000 */
[----:B------:R-:W-:Y:S11]  /*d940*/  @P1 BRA `(.L_x_221) ;  /* 0x0000000000b01947 */ /* 0x000ff60003800000 */
[----:B------:R-:W0:Y:S01]  /*d950*/  S2R R3, SR_TID.X ;  /* 0x0000000000037919 */ /* 0x000e220000002100 */
[----:B------:R-:W1:Y:S01]  /*d960*/  LDC R7, c[0x0][0xbe8] ;  /* 0x0002fa00ff077b82 */ /* 0x000e620000000800 */
[----:B------:R-:W-:-:S13]  /*d970*/  R2UR UR8, R216 ;  /* 0x00000000d80872ca */ /* 0x000fda00000e0000 */
[----:B------:R-:W-:-:S04]  /*d980*/  IMAD.U32 R2, RZ, RZ, UR8 ;  /* 0x00000008ff027e24 */ /* 0x000fc8000f8e00ff */
[----:B0-----:R-:W-:Y:S02]  /*d990*/  IMAD R2, R2, 0x80, R3 ;  /* 0x0000008002027824 */ /* 0x001fe400078e0203 */
[----:B-1---5:R-:W-:Y:S02]  /*d9a0*/  IMAD R3, R0, R7, RZ ;  /* 0x0000000700037224 */ /* 0x022fe400078e02ff */
[----:B------:R-:W-:-:S05]  /*d9b0*/  VIADD R4, R2, 0xffffff80 ;  /* 0xffffff8002047836 */ /* 0x000fca0000000000 */
[----:B------:R-:W-:-:S13]  /*d9c0*/  ISETP.GE.AND P1, PT, R4, R3, PT ;  /* 0x000000030400720c */ /* 0x000fda0003f26270 */
[----:B------:R-:W-:Y:S05]  /*d9d0*/  @P1 BRA `(.L_x_221) ;  /* 0x00000000008c1947 */ /* 0x000fea0003800000 */
[----:B------:R-:W-:Y:S01]  /*d9e0*/  ISETP.NE.AND P1, PT, R7, 0x1, PT ;  /* 0x000000010700780c */ /* 0x000fe20003f25270 */
[----:B------:R-:W-:Y:S01]  /*d9f0*/  ULDC.64 UR16, c[0x0][0xb90] ;  /* 0x0002e40000107ab9 */ /* 0x000fe20000000a00 */
[----:B------:R-:W-:Y:S01]  /*da00*/  R2UR UR15, R214 ;  /* 0x00000000d60f72ca */ /* 0x000fe200000e0000 */
[----:B------:R-:W-:Y:S01]  /*da10*/  UIMAD UR10, UR12, UR16, URZ ;  /* 0x000000100c0a72a4 */ /* 0x000fe2000f8e023f */
[----:B------:R-:W-:Y:S01]  /*da20*/  MOV R2, R4 ;  /* 0x0000000400027202 */ /* 0x000fe20000000f00 */
[----:B------:R-:W-:Y:S01]  /*da30*/  UMOV UR8, UR4 ;  /* 0x0000000400087c82 */ /* 0x000fe20008000000 */
[----:B------:R-:W-:-:S07]  /*da40*/  UMOV UR9, UR11 ;  /* 0x0000000b00097c82 */ /* 0x000fce0008000000 */
[----:B------:R-:W0:Y:S02]  /*da50*/  @P1 LDC R3, c[0x0][0xbec] ;  /* 0x0002fb00ff031b82 */ /* 0x000e240000000800 */
[----:B------:R-:W-:Y:S02]  /*da60*/  UIMAD.WIDE.U32 UR8, UR15, UR16, UR8 ;  /* 0x000000100f0872a5 */ /* 0x000fe4000f8e0008 */
[----:B------:R-:W-:-:S03]  /*da70*/  UIMAD UR10, UR15, UR17, UR10 ;  /* 0x000000110f0a72a4 */ /* 0x000fc6000f8e020a */
[----:B------:R-:W-:Y:S01]  /*da80*/  ULDC.64 UR16, c[0x0][0xb98] ;  /* 0x0002e60000107ab9 */ /* 0x000fe20000000a00 */
[----:B------:R-:W1:Y:S01]  /*da90*/  @P1 LDC R6, c[0x0][0xbf0] ;  /* 0x0002fc00ff061b82 */ /* 0x000e620000000800 */
[----:B------:R-:W-:Y:S02]  /*daa0*/  UIADD3 UR9, UR9, UR10, URZ ;  /* 0x0000000a09097290 */ /* 0x000fe4000fffe03f */
[----:B------:R-:W-:Y:S02]  /*dab0*/  UIMAD UR10, UR14, UR16, URZ ;  /* 0x000000100e0a72a4 */ /* 0x000fe4000f8e023f */
[----:B------:R-:W-:Y:S02]  /*dac0*/  UIMAD.WIDE.U32 UR8, UR13, UR16, UR8 ;  /* 0x000000100d0872a5 */ /* 0x000fe4000f8e0008 */
[----:B------:R-:W-:-:S03]  /*dad0*/  UIMAD UR10, UR13, UR17, UR10 ;  /* 0x000000110d0a72a4 */ /* 0x000fc6000f8e020a */
[----:B------:R-:W-:Y:S01]  /*dae0*/  ULDC.64 UR16, c[0x0][0xb88] ;  /* 0x0002e20000107ab9 */ /* 0x000fe20000000a00 */
[----:B0-----:R-:W-:-:S05]  /*daf0*/  @P1 IMAD.HI.U32 R3, R4, R3, RZ ;  /* 0x0000000304031227 */ /* 0x001fca00078e00ff */
[----:B-1----:R-:W-:Y:S01]  /*db00*/  @P1 SHF.R.U32.HI R2, RZ, R6, R3 ;  /* 0x00000006ff021219 */ /* 0x002fe20000011603 */
[----:B------:R-:W-:-:S03]  /*db10*/  IMAD.U32 R6, RZ, RZ, UR10 ;  /* 0x0000000aff067e24 */ /* 0x000fc6000f8e00ff */
[--C-:B------:R-:W-:Y:S01]  /*db20*/  SHF.R.S32.HI R3, RZ, 0x1f, R2.reuse ;  /* 0x0000001fff037819 */ /* 0x100fe20000011402 */
[----:B------:R-:W-:Y:S01]  /*db30*/  IMAD.MOV R5, RZ, RZ, -R2 ;  /* 0x000000ffff057224 */ /* 0x000fe200078e0a02 */
[----:B------:R-:W-:-:S03]  /*db40*/  IADD3 R2, P1, R2, UR8, RZ ;  /* 0x0000000802027c10 */ /* 0x000fc6000ff3e0ff */
[----:B------:R-:W-:Y:S01]  /*db50*/  IMAD R5, R7, R5, R4 ;  /* 0x0000000507057224 */ /* 0x000fe200078e0204 */
[----:B------:R-:W-:Y:S01]  /*db60*/  IADD3.X R3, R3, UR9, R6, P1, !PT ;  /* 0x0000000903037c10 */ /* 0x000fe20008ffe406 */
[----:B------:R-:W-:-:S03]  /*db70*/  ULDC.64 UR8, c[0x0][0xb50] ;  /* 0x0002d40000087ab9 */ /* 0x000fc60000000a00 */
[----:B------:R-:W-:Y:S01]  /*db80*/  SHF.R.S32.HI R4, RZ, 0x1f, R5 ;  /* 0x0000001fff047819 */ /* 0x000fe20000011405 */
[----:B------:R-:W-:-:S04]  /*db90*/  IMAD.WIDE.U32 R2, R5, UR16, R2 ;  /* 0x0000001005027c25 */ /* 0x000fc8000f8e0002 */
[----:B------:R-:W-:-:S04]  /*dba0*/  IMAD R4, R4, UR16, RZ ;  /* 0x0000001004047c24 */ /* 0x000fc8000f8e02ff */
[----:B------:R-:W-:Y:S01]  /*dbb0*/  IMAD R7, R5, UR17, R4 ;  /* 0x0000001105077c24 */ /* 0x000fe2000f8e0204 */
[----:B------:R-:W-:-:S03]  /*dbc0*/  LEA R4, P1, R2, UR8, 0x2 ;  /* 0x0000000802047c11 */ /* 0x000fc6000f8210ff */
[----:B------:R-:W-:-:S05]  /*dbd0*/  IMAD.IADD R3, R3, 0x1, R7 ;  /* 0x0000000103037824 */ /* 0x000fca00078e0207 */
[----:B------:R-:W-:Y:S01]  /*dbe0*/  LEA.HI.X R5, R2, UR9, R3, 0x2, P1 ;  /* 0x0000000902057c11 */ /* 0x000fe200088f1403 */
[----:B------:R-:W-:-:S05]  /*dbf0*/  IMAD.MOV.U32 R3, RZ, RZ, -0x800000 ;  /* 0xff800000ff037424 */ /* 0x000fca00078e00ff */
[----:B------:R0:W-:Y:S02]  /*dc00*/  STG.E desc[UR36][R4.64], R3 ;  /* 0x0000000304007986 */ /* 0x0001e4000c101924 */
.L_x_221:
[----:B------:R-:W-:Y:S05]  /*dc10*/  BSYNC B1 ;  /* 0x0000000000017941 */ /* 0x000fea0003800000 */
.L_x_220:
[----:B------:R-:W-:Y:S01]  /*dc20*/  R2UR UR15, R216 ;  /* 0x00000000d80f72ca */ /* 0x000fe200000e0000 */
[----:B0-----:R-:W0:Y:S01]  /*dc30*/  @P0 LDC R3, c[0x0][0xbf0] ;  /* 0x0002fc00ff030b82 */ /* 0x001e220000000800 */
[----:B------:R-:W-:Y:S01]  /*dc40*/  ULDC.64 UR16, c[0x0][0xaa0] ;  /* 0x0002a80000107ab9 */ /* 0x000fe20000000a00 */
[----:B------:R-:W-:Y:S01]  /*dc50*/  R2UR UR18, R214 ;  /* 0x00000000d61272ca */ /* 0x000fe200000e0000 */
[----:B------:R-:W-:Y:S01]  /*dc60*/  UIMAD UR10, UR11, UR16, URZ ;  /* 0x000000100b0a72a4 */ /* 0x000fe2000f8e023f */
[----:B------:R-:W-:Y:S01]  /*dc70*/  IMAD R2, R213, 0x20, R217 ;  /* 0x00000020d5027824 */ /* 0x000fe200078e02d9 */
[----:B------:R-:W-:Y:S01]  /*dc80*/  UIMAD.WIDE.U32 UR8, UR4, UR16, URZ ;  /* 0x00000010040872a5 */ /* 0x000fe2000f8e003f */
[----:B------:R-:W-:Y:S01]  /*dc90*/  BSSY B1, `(.L_x_222) ;  /* 0x0000045000017945 */ /* 0x000fe20003800000 */
[----:B------:R-:W-:Y:S01]  /*dca0*/  UIMAD UR10, UR4, UR17, UR10 ;  /* 0x00000011040a72a4 */ /* 0x000fe2000f8e020a */
[----:B------:R-:W-:Y:S02]  /*dcb0*/  SHF.R.S32.HI R18, RZ, 0x1f, R22 ;  /* 0x0000001fff127819 */ /* 0x000fe40000011416 */
[----:B------:R-:W-:Y:S01]  /*dcc0*/  ULDC.64 UR16, c[0x0][0xae8] ;  /* 0x0002ba0000107ab9 */ /* 0x000fe20000000a00 */
[----:B------:R-:W-:Y:S01]  /*dcd0*/  UIADD3 UR9, UR9, UR10, URZ ;  /* 0x0000000a09097290 */ /* 0x000fe2000fffe03f */
[----:B------:R-:W-:Y:S01]  /*dce0*/  MOV R5, UR15 ;  /* 0x0000000f00057c02 */ /* 0x000fe20008000f00 */
[----:B------:R-:W-:Y:S01]  /*dcf0*/  UIMAD UR4, UR12, UR16, URZ ;  /* 0x000000100c0472a4 */ /* 0x000fe2000f8e023f */
[----:B------:R-:W-:Y:S01]  /*dd00*/  IMAD.U32 R8, RZ, RZ, UR15 ;  /* 0x0000000fff087e24 */ /* 0x000fe2000f8e00ff */
[----:B------:R-:W-:Y:S01]  /*dd10*/  UIMAD.WIDE.U32 UR8, UR18, UR16, UR8 ;  /* 0x00000010120872a5 */ /* 0x000fe2000f8e0008 */
[----:B------:R-:W-:Y:S01]  /*dd20*/  SHF.R.S32.HI R19, RZ, 0x1f, R23 ;  /* 0x0000001fff137819 */ /* 0x000fe20000011417 */
[----:B------:R-:W-:Y:S01]  /*dd30*/  IMAD R6, R5, 0x80, R2 ;  /* 0x0000008005067824 */ /* 0x000fe200078e0202 */
[----:B------:R-:W-:Y:S01]  /*dd40*/  UIMAD UR4, UR18, UR17, UR4 ;  /* 0x00000011120472a4 */ /* 0x000fe2000f8e0204 */
[----:B------:R-:W-:Y:S01]  /*dd50*/  IMAD R8, R8, 0x80, R217 ;  /* 0x0000008008087824 */ /* 0x000fe200078e02d9 */
[----:B------:R-:W-:Y:S01]  /*dd60*/  ULDC.64 UR10, c[0x0][0xaf0] ;  /* 0x0002bc00000a7ab9 */ /* 0x000fe20000000a00 */
[----:B------:R-:W-:Y:S01]  /*dd70*/  @P0 IMAD.HI.U32 R2, R6, R9, RZ ;  /* 0x0000000906020227 */ /* 0x000fe200078e00ff */
[----:B------:R-:W-:Y:S01]  /*dd80*/  UIADD3 UR9, UR9, UR4, URZ ;  /* 0x0000000409097290 */ /* 0x000fe2000fffe03f */
[----:B------:R-:W-:Y:S01]  /*dd90*/  SHF.R.S32.HI R20, RZ, 0x1f, R17 ;  /* 0x0000001fff147819 */ /* 0x000fe20000011411 */
[----:B------:R-:W-:Y:S01]  /*dda0*/  UIMAD UR4, UR14, UR10, URZ ;  /* 0x0000000a0e0472a4 */ /* 0x000fe2000f8e023f */
[----:B------:R-:W-:Y:S01]  /*ddb0*/  IMAD.MOV.U32 R5, RZ, RZ, R6 ;  /* 0x000000ffff057224 */ /* 0x000fe200078e0006 */
[----:B0-----:R-:W-:Y:S01]  /*ddc0*/  @P0 SHF.R.U32.HI R5, RZ, R3, R2 ;  /* 0x00000003ff050219 */ /* 0x001fe20000011602 */
[----:B------:R-:W-:-:S02]  /*ddd0*/  UIMAD.WIDE.U32 UR8, UR13, UR10, UR8 ;  /* 0x0000000a0d0872a5 */ /* 0x000fc4000f8e0008 */
[----:B------:R-:W-:Y:S01]  /*dde0*/  UIMAD UR4, UR13, UR11, UR4 ;  /* 0x0000000b0d0472a4 */ /* 0x000fe2000f8e0204 */
[--C-:B------:R-:W-:Y:S01]  /*ddf0*/  SHF.R.S32.HI R2, RZ, 0x1f, R5.reuse ;  /* 0x0000001fff027819 */ /* 0x100fe20000011405 */
[----:B------:R-:W-:Y:S01]  /*de00*/  IMAD.MOV R7, RZ, RZ, -R5 ;  /* 0x000000ffff077224 */ /* 0x000fe200078e0a05 */
[----:B------:R-:W-:Y:S01]  /*de10*/  ULDC.64 UR10, c[0x0][0xae0] ;  /* 0x0002b800000a7ab9 */ /* 0x000fe20000000a00 */
[----:B------:R-:W-:Y:S02]  /*de20*/  UIADD3 UR4, UR9, UR4, URZ ;  /* 0x0000000409047290 */ /* 0x000fe4000fffe03f */
[----:B------:R-:W-:Y:S02]  /*de30*/  IMAD.U32 R3, RZ, RZ, UR9 ;  /* 0x00000009ff037e24 */ /* 0x000fe4000f8e00ff */
[----:B------:R-:W-:Y:S02]  /*de40*/  IMAD R4, R2, UR10, RZ ;  /* 0x0000000a02047c24 */ /* 0x000fe4000f8e02ff */
[----:B------:R-:W-:Y:S01]  /*de50*/  IMAD R7, R11, R7, R6 ;  /* 0x000000070b077224 */ /* 0x000fe200078e0206 */
[----:B------:R-:W-:Y:S01]  /*de60*/  MOV R3, UR4 ;  /* 0x0000000400037c02 */ /* 0x000fe20008000f00 */
[----:B------:R-:W-:Y:S01]  /*de70*/  IMAD.U32 R2, RZ, RZ, UR8 ;  /* 0x00000008ff027e24 */ /* 0x000fe2000f8e00ff */
[----:B------:R-:W-:Y:S01]  /*de80*/  ULDC.64 UR8, c[0x0][0xad8] ;  /* 0x0002b60000087ab9 */ /* 0x000fe20000000a00 */
[C---:B------:R-:W-:Y:S01]  /*de90*/  IMAD R9, R5.reuse, UR11, R4 ;  /* 0x0000000b05097c24 */ /* 0x040fe2000f8e0204 */
[----:B------:R-:W-:Y:S01]  /*dea0*/  SHF.R.S32.HI R4, RZ, 0x1f, R7 ;  /* 0x0000001fff047819 */ /* 0x000fe20000011407 */
[----:B------:R-:W-:-:S04]  /*deb0*/  IMAD.WIDE.U32 R2, R5, UR10, R2 ;  /* 0x0000000a05027c25 */ /* 0x000fc8000f8e0002 */
[----:B------:R-:W-:Y:S02]  /*dec0*/  IMAD.IADD R3, R3, 0x1, R9 ;  /* 0x0000000103037824 */ /* 0x000fe400078e0209 */
[----:B------:R-:W-:Y:S02]  /*ded0*/  IMAD R4, R4, UR8, RZ ;  /* 0x0000000804047c24 */ /* 0x000fe4000f8e02ff */
[----:B-----5:R-:W-:Y:S02]  /*dee0*/  IMAD R11, R0, R11, RZ ;  /* 0x0000000b000b7224 */ /* 0x020fe400078e02ff */
[C---:B------:R-:W-:Y:S02]  /*def0*/  IMAD R5, R7.reuse, UR9, R4 ;  /* 0x0000000907057c24 */ /* 0x040fe4000f8e0204 */
[----:B------:R-:W-:Y:S01]  /*df00*/  IMAD.WIDE.U32 R2, R7, UR8, R2 ;  /* 0x0000000807027c25 */ /* 0x000fe2000f8e0002 */
[----:B------:R-:W-:Y:S01]  /*df10*/  ISETP.GE.AND P2, PT, R8, R11, PT ;  /* 0x0000000b0800720c */ /* 0x000fe20003f46270 */
[----:B------:R-:W-:-:S02]  /*df20*/  ULDC.64 UR8, c[0x0][0xa80] ;  /* 0x0002a00000087ab9 */ /* 0x000fc40000000a00 */
[----:B------:R-:W-:Y:S01]  /*df30*/  VIADD R0, R8, 0x20 ;  /* 0x0000002008007836 */ /* 0x000fe20000000000 */
[----:B------:R-:W-:Y:S02]  /*df40*/  IADD3 R3, R3, R5, RZ ;  /* 0x0000000503037210 */ /* 0x000fe40007ffe0ff */
[----:B------:R-:W-:Y:S02]  /*df50*/  LEA R4, P3, R2, UR8, 0x1 ;  /* 0x0000000802047c11 */ /* 0x000fe4000f8608ff */
[-C--:B------:R-:W-:Y:S01]  /*df60*/  ISETP.GE.AND P1, PT, R0, R11.reuse, PT ;  /* 0x0000000b0000720c */ /* 0x080fe20003f26270 */
[----:B------:R-:W-:Y:S01]  /*df70*/  VIADD R0, R8, 0x40 ;  /* 0x0000004008007836 */ /* 0x000fe20000000000 */
[----:B------:R-:W-:Y:S02]  /*df80*/  LEA.HI.X R5, R2, UR9, R3, 0x1, P3 ;  /* 0x0000000902057c11 */ /* 0x000fe400098f0c03 */
[----:B------:R0:W1:Y:S02]  /*df90*/  SHFL.IDX PT, R2, R4, RZ, 0x181f ;  /* 0x00181fff04027589 */ /* 0x00006400000e0000 */
[----:B------:R-:W-:-:S02]  /*dfa0*/  ISETP.GE.AND P0, PT, R0, R11, PT ;  /* 0x0000000b0000720c */ /* 0x000fc40003f06270 */
[----:B------:R0:W2:Y:S01]  /*dfb0*/  SHFL.IDX PT, R0, R5, RZ, 0x181f ;  /* 0x00181fff05007589 */ /* 0x0000a200000e0000 */
[----:B------:R-:W-:Y:S10]  /*dfc0*/  @P2 BRA `(.L_x_223) ;  /* 0x0000000000442947 */ /* 0x000ff40003800000 */
        /* <DEDUP_REMOVED lines=8> */
[----:B------:R3:W-:Y:S01]  /*e050*/  @!P5 ST.E.128 desc[UR36][R6.64], RZ ;  /* 0x000000ff0600d985 */ /* 0x0007e2000c101d24 */
[----:B------:R-:W-:Y:S02]  /*e060*/  @!P4 LEA.HI.X R13, R23, R0, R19, 0x1, P6 ;  /* 0x00000000170dc211 */ /* 0x000fe400030f0c13 */
[----:B------:R-:W-:-:S03]  /*e070*/  @!P3 LEA R14, P6, R22, R2, 0x1 ;  /* 0x00000002160eb211 */ /* 0x000fc600078c08ff */
[----:B------:R3:W-:Y:S01]  /*e080*/  @!P4 ST.E.128 desc[UR36][R12.64], RZ ;  /* 0x000000ff0c00c985 */ /* 0x0007e2000c101d24 */
[----:B------:R-:W-:Y:S02]  /*e090*/  @!P3 LEA.HI.X R15, R22, R0, R18, 0x1, P6 ;  /* 0x00000000160fb211 */ /* 0x000fe400030f0c12 */
[----:B------:R-:W-:-:S03]  /*e0a0*/  @!P2 LEA R2, P6, R212, R2, 0x1 ;  /* 0x00000002d402a211 */ /* 0x000fc600078c08ff */
[----:B------:R3:W-:Y:S01]  /*e0b0*/  @!P3 ST.E.128 desc[UR36][R14.64], RZ ;  /* 0x000000ff0e00b985 */ /* 0x0007e2000c101d24 */
[----:B------:R-:W-:-:S05]  /*e0c0*/  @!P2 LEA.HI.X R3, R212, R0, R227, 0x1, P6 ;  /* 0x00000000d403a211 */ /* 0x000fca00030f0ce3 */
[----:B------:R3:W-:Y:S04]  /*e0d0*/  @!P2 ST.E.128 desc[UR36][R2.64], RZ ;  /* 0x000000ff0200a985 */ /* 0x0007e8000c101d24 */
.L_x_223:
[----:B------:R-:W-:Y:S05]  /*e0e0*/  BSYNC B1 ;  /* 0x0000000000017941 */ /* 0x000fea0003800000 */
.L_x_222:
[----:B--2---:R2:W4:Y:S01]  /*e0f0*/  SHFL.IDX PT, R0, R5, 0x1, 0x181f ;  /* 0x00381f0005007f89 */ /* 0x00452200000e0000 */
[----:B------:R-:W-:Y:S03]  /*e100*/  BSSY B1, `(.L_x_224) ;  /* 0x0000014000017945 */ /* 0x000fe60003800000 */
[----:B-1-3--:R2:W1:Y:S01]  /*e110*/  SHFL.IDX PT, R2, R4, 0x1, 0x181f ;  /* 0x00381f0004027f89 */ /* 0x00a46200000e0000 */
[----:B------:R-:W-:Y:S05]  /*e120*/  @P1 BRA `(.L_x_225) ;  /* 0x0000000000441947 */ /* 0x000fea0003800000 */
[----:B------:R-:W-:Y:S02]  /*e130*/  ULDC UR4, c[0x0][0xac8] ;  /* 0x0002b20000047ab9 */ /* 0x000fe40000000800 */
[----:B------:R-:W-:Y:S02]  /*e140*/  ISETP.GE.AND P4, PT, R17, UR4, PT ;  /* 0x0000000411007c0c */ /* 0x000fe4000bf86270 */
[----:B------:R-:W-:Y:S02]  /*e150*/  ISETP.GE.AND P3, PT, R23, UR4, PT ;  /* 0x0000000417007c0c */ /* 0x000fe4000bf66270 */
[----:B------:R-:W-:Y:S02]  /*e160*/  ISETP.GE.AND P2, PT, R22, UR4, PT ;  /* 0x0000000416007c0c */ /* 0x000fe4000bf46270 */
[----:B------:R-:W-:-:S07]  /*e170*/  ISETP.GE.AND P1, PT, R212, UR4, PT ;  /* 0x00000004d4007c0c */ /* 0x000fce000bf26270 */
[-C--:B-1----:R-:W-:Y:S02]  /*e180*/  @!P4 LEA R6, P6, R17, R2.reuse, 0x1 ;  /* 0x000000021106c211 */ /* 0x082fe400078c08ff */
[----:B------:R-:W-:Y:S02]  /*e190*/  @!P3 LEA R12, P5, R23, R2, 0x1 ;  /* 0x00000002170cb211 */ /* 0x000fe400078a08ff */
[----:B----4-:R-:W-:Y:S02]  /*e1a0*/  @!P4 LEA.HI.X R7, R17, R0, R20, 0x1, P6 ;  /* 0x000000001107c211 */ /* 0x010fe400030f0c14 */
[----:B------:R-:W-:Y:S02]  /*e1b0*/  @!P2 LEA R14, P6, R22, R2, 0x1 ;  /* 0x00000002160ea211 */ /* 0x000fe400078c08ff */
[----:B------:R-:W-:Y:S01]  /*e1c0*/  @!P3 LEA.HI.X R13, R23, R0, R19, 0x1, P5 ;  /* 0x00000000170db211 */ /* 0x000fe200028f0c13 */
[----:B------:R3:W-:Y:S01]  /*e1d0*/  @!P4 ST.E.128 desc[UR36][R6.64], RZ ;  /* 0x000000ff0600c985 */ /* 0x0007e2000c101d24 */
[----:B------:R-:W-:-:S02]  /*e1e0*/  @!P1 LEA R2, P5, R212, R2, 0x1 ;  /* 0x00000002d4029211 */ /* 0x000fc400078a08ff */
[-C--:B------:R-:W-:Y:S01]  /*e1f0*/  @!P2 LEA.HI.X R15, R22, R0.reuse, R18, 0x1, P6 ;  /* 0x00000000160fa211 */ /* 0x080fe200030f0c12 */
[----:B------:R3:W-:Y:S01]  /*e200*/  @!P3 ST.E.128 desc[UR36][R12.64], RZ ;  /* 0x000000ff0c00b985 */ /* 0x0007e2000c101d24 */
[----:B------:R-:W-:-:S03]  /*e210*/  @!P1 LEA.HI.X R3, R212, R0, R227, 0x1, P5 ;  /* 0x00000000d4039211 */ /* 0x000fc600028f0ce3 */
[----:B------:R3:W-:Y:S04]  /*e220*/  @!P2 ST.E.128 desc[UR36][R14.64], RZ ;  /* 0x000000ff0e00a985 */ /* 0x0007e8000c101d24 */
[----:B------:R3:W-:Y:S02]  /*e230*/  @!P1 ST.E.128 desc[UR36][R2.64], RZ ;  /* 0x000000ff02009985 */ /* 0x0007e4000c101d24 */
.L_x_225:
[----:B------:R-:W-:Y:S05]  /*e240*/  BSYNC B1 ;  /* 0x0000000000017941 */ /* 0x000fea0003800000 */
.L_x_224:
[----:B----4-:R4:W0:Y:S01]  /*e250*/  SHFL.IDX PT, R0, R5, 0x2, 0x181f ;  /* 0x00581f0005007f89 */ /* 0x01082200000e0000 */
        /* <DEDUP_REMOVED lines=9> */
[-C--:B------:R-:W-:Y:S02]  /*e2f0*/  @!P2 LEA R12, P5, R23, R2.reuse, 0x1 ;  /* 0x00000002170ca211 */ /* 0x080fe400078a08ff */
[----:B------:R-:W-:Y:S02]  /*e300*/  @!P1 LEA R14, P4, R22, R2, 0x1 ;  /* 0x00000002160e9211 */ /* 0x000fe400078808ff */
[----:B0-----:R-:W-:Y:S02]  /*e310*/  @!P3 LEA.HI.X R7, R17, R0, R20, 0x1, P6 ;  /* 0x000000001107b211 */ /* 0x001fe400030f0c14 */
[----:B------:R-:W-:Y:S02]  /*e320*/  @!P0 LEA R2, P6, R212, R2, 0x1 ;  /* 0x00000002d4028211 */ /* 0x000fe400078c08ff */
[-C--:B------:R-:W-:Y:S01]  /*e330*/  @!P2 LEA.HI.X R13, R23, R0.reuse, R19, 0x1, P5 ;  /* 0x00000000170da211 */ /* 0x080fe200028f0c13 */
[----:B------:R3:W-:Y:S01]  /*e340*/  @!P3 ST.E.128 desc[UR36][R6.64], RZ ;  /* 0x000000ff0600b985 */ /* 0x0007e2000c101d24 */
[----:B------:R-:W-:-:S02]  /*e350*/  @!P1 LEA.HI.X R15, R22, R0, R18, 0x1, P4 ;  /* 0x00000000160f9211 */ /* 0x000fc400020f0c12 */
[----:B------:R-:W-:Y:S01]  /*e360*/  @!P0 LEA.HI.X R3, R212, R0, R227, 0x1, P6 ;  /* 0x00000000d4038211 */ /* 0x000fe200030f0ce3 */
[----:B------:R3:W-:Y:S04]  /*e370*/  @!P2 ST.E.128 desc[UR36][R12.64], RZ ;  /* 0x000000ff0c00a985 */ /* 0x0007e8000c101d24 */
[----:B------:R3:W-:Y:S04]  /*e380*/  @!P1 ST.E.128 desc[UR36][R14.64], RZ ;  /* 0x000000ff0e009985 */ /* 0x0007e8000c101d24 */
[----:B------:R3:W-:Y:S02]  /*e390*/  @!P0 ST.E.128 desc[UR36][R2.64], RZ ;  /* 0x000000ff02008985 */ /* 0x0007e4000c101d24 */
.L_x_227:
[----:B------:R-:W-:Y:S05]  /*e3a0*/  BSYNC B1 ;  /* 0x0000000000017941 */ /* 0x000fea0003800000 */
.L_x_226:
[----:B0-----:R-:W-:Y:S01]  /*e3b0*/  VIADD R0, R8, 0x60 ;  /* 0x0000006008007836 */ /* 0x001fe20000000000 */
[----:B---3--:R0:W3:Y:S04]  /*e3c0*/  SHFL.IDX PT, R6, R5, 0x3, 0x181f ;  /* 0x00781f0005067f89 */ /* 0x0080e800000e0000 */
[----:B------:R-:W-:Y:S01]  /*e3d0*/  ISETP.GE.AND P0, PT, R0, R11, PT ;  /* 0x0000000b0000720c */ /* 0x000fe20003f06270 */
[----:B-1----:R0:W1:-:S12]  /*e3e0*/  SHFL.IDX PT, R2, R4, 0x3, 0x181f ;  /* 0x00781f0004027f89 */ /* 0x00205800000e0000 */
[----:B0-----:R-:W-:Y:S05]  /*e3f0*/  @P0 BRA `(.L_x_218) ;  /* 0x0000000000440947 */ /* 0x001fea0003800000 */
[----:B------:R-:W-:Y:S02]  /*e400*/  ULDC UR4, c[0x0][0xac8] ;  /* 0x0002b20000047ab9 */ /* 0x000fe40000000800 */
[----:B------:R-:W-:Y:S02]  /*e410*/  ISETP.GE.AND P3, PT, R17, UR4, PT ;  /* 0x0000000411007c0c */ /* 0x000fe4000bf66270 */
[----:B------:R-:W-:Y:S02]  /*e420*/  ISETP.GE.AND P2, PT, R23, UR4, PT ;  /* 0x0000000417007c0c */ /* 0x000fe4000bf46270 */
[----:B------:R-:W-:Y:S02]  /*e430*/  ISETP.GE.AND P1, PT, R22, UR4, PT ;  /* 0x0000000416007c0c */ /* 0x000fe4000bf26270 */
[----:B------:R-:W-:-:S07]  /*e440*/  ISETP.GE.AND P0, PT, R212, UR4, PT ;  /* 0x00000004d4007c0c */ /* 0x000fce000bf06270 */
[-C--:B-12-4-:R-:W-:Y:S02]  /*e450*/  @!P3 LEA R4, P6, R17, R2.reuse, 0x1 ;  /* 0x000000021104b211 */ /* 0x096fe400078c08ff */
[-C--:B------:R-:W-:Y:S02]  /*e460*/  @!P2 LEA R8, P5, R23, R2.reuse, 0x1 ;  /* 0x000000021708a211 */ /* 0x080fe400078a08ff */
[----:B------:R-:W-:Y:S02]  /*e470*/  @!P1 LEA R10, P4, R22, R2, 0x1 ;  /* 0x00000002160a9211 */ /* 0x000fe400078808ff */
[----:B---3--:R-:W-:Y:S02]  /*e480*/  @!P3 LEA.HI.X R5, R17, R6, R20, 0x1, P6 ;  /* 0x000000061105b211 */ /* 0x008fe400030f0c14 */
        /* <DEDUP_REMOVED lines=8> */
.L_x_218:
[----:B------:R-:W-:Y:S05]  /*e510*/  BSYNC B0 ;  /* 0x0000000000007941 */ /* 0x000fea0003800000 */
.L_x_209:
[----:B------:R-:W-:Y:S02]  /*e520*/  ULDC UR4, c[0x0][0xc3c] ;  /* 0x00030f0000047ab9 */ /* 0x000fe40000000800 */
[----:B------:R-:W-:-:S06]  /*e530*/  UISETP.GE.AND UP0, UPT, UR7, UR4, UPT ;  /* 0x000000040700728c */ /* 0x000fcc000bf06270 */
[----:B------:R-:W-:-:S13]  /*e540*/  PLOP3.LUT P0, PT, PT, PT, UP0, 0x80, 0x0 ;  /* 0x000000000000781c */ /* 0x000fda0003f0f008 */
[----:B------:R-:W-:Y:S05]  /*e550*/  @!P0 BRA `(.L_x_228) ;  /* 0xffffff28001c8947 */ /* 0x000fea000383ffff */
[----:B------:R-:W-:Y:S05]  /*e560*/  EXIT ;  /* 0x000000000000794d */ /* 0x000fea0003800000 */
.L_x_181:
[----:B------:R-:W-:-:S08]  /*e570*/  NOP ;  /* 0x0000000000007918 */ /* 0x000fd00000000000 */
[----:B0-----:R-:W0:-:S00]  /*e580*/  USETMAXREG.DEALLOC.CTAPOOL 0x28 ;  /* 0x00000028000079c8 */ /* 0x001e0000080e0500 */
[----:B0-----:R-:W-:Y:S02]  /*e590*/  LOP3.LUT R0, R0, 0x3, RZ, 0xc0, !PT ;  /* 0x0000000300007812 */ /* 0x001fe400078ec0ff */
[----:B------:R-:W-:-:S04]  /*e5a0*/  LOP3.LUT R23, R23, 0xfffffeff, RZ, 0xc0, !PT ;  /* 0xfffffeff17177812 */ /* 0x000fc800078ec0ff */
[----:B------:R-:W0:Y:S02]  /*e5b0*/  SHFL.IDX PT, R0, R0, RZ, 0x1f ;  /* 0x00001fff00007589 */ /* 0x000e2400000e0000 */
[----:B0-----:R-:W-:Y:S01]  /*e5c0*/  ISETP.NE.AND P0, PT, R0, RZ, PT ;  /* 0x000000ff0000720c */ /* 0x001fe20003f05270 */
[----:B------:R-:W-:-:S12]  /*e5d0*/  IMAD.MOV.U32 R0, RZ, RZ, RZ ;  /* 0x000000ffff007224 */ /* 0x000fd800078e00ff */
[----:B------:R-:W-:Y:S01]  /*e5e0*/  @P0 LOP3.LUT R23, R23, 0x100, RZ, 0xfc, !PT ;  /* 0x0000010017170812 */ /* 0x000fe200078efcff */
[----:B------:R-:W-:Y:S06]  /*e5f0*/  @!P0 BRA `(.L_x_229) ;  /* 0x00000000001c8947 */ /* 0x000fec0003800000 */
[----:B------:R-:W0:Y:S08]  /*e600*/  S2UR UR5, SR_CgaCtaId ;  /* 0x00000000000579c3 */ /* 0x000e300000008800 */
[----:B------:R-:W-:Y:S06]  /*e610*/  BAR.SYNC.DEFER_BLOCKING 0x5, 0x180 ;  /* 0x0146000000007b1d */ /* 0x000fec0000010000 */
[----:B------:R-:W-:-:S02]  /*e620*/  UMOV UR4, 0x400 ;  /* 0x0000040000047882 */ /* 0x000fc40000000000 */
[----:B0-----:R-:W-:-:S09]  /*e630*/  ULEA UR4, UR5, UR4, 0x18 ;  /* 0x0000000405047291 */ /* 0x001fd2000f8ec03f */
[----:B------:R-:W1:Y:S01]  /*e640*/  LDS.128 R16, [UR4+0x388d0] ;  /* 0x0388d004ff107984 */ /* 0x000e620008000c00 */
[----:B------:R-:W-:Y:S06]  /*e650*/  BAR.ARV 0x4, 0x180 ;  /* 0x0106000000007b1d */ /* 0x000fec0000002000 */
[----:B------:R-:W-:Y:S05]  /*e660*/  BRA `(.L_x_230) ;  /* 0x0000000800007947 */ /* 0x000fea0003800000 */
.L_x_229:
[----:B------:R-:W0:Y:S01]  /*e670*/  S2R R2, SR_TID.X ;  /* 0x0000000000027919 */ /* 0x000e220000002100 */
[----:B------:R-:W-:Y:S01]  /*e680*/  ULDC UR4, c[0x0][0xc3c] ;  /* 0x00030f0000047ab9 */ /* 0x000fe20000000800 */
[----:B------:R-:W1:Y:S01]  /*e690*/  S2UR UR6, SR_CTAID.X ;  /* 0x00000000000679c3 */ /* 0x000e620000002500 */
[----:B------:R-:W-:Y:S01]  /*e6a0*/  ULDC UR5, c[0x0][0xc38] ;  /* 0x00030e0000057ab9 */ /* 0x000fe20000000800 */
[----:B0-----:R-:W-:-:S04]  /*e6b0*/  LOP3.LUT R5, R2, 0x1f, RZ, 0xc0, !PT ;  /* 0x0000001f02057812 */ /* 0x001fc800078ec0ff */
[----:B------:R-:W-:-:S04]  /*e6c0*/  ISETP.NE.AND P0, PT, R5, 0x1f, PT ;  /* 0x0000001f0500780c */ /* 0x000fc80003f05270 */
[----:B------:R-:W-:-:S13]  /*e6d0*/  ISETP.GE.OR P1, PT, R5, UR4, !P0 ;  /* 0x0000000405007c0c */ /* 0x000fda000c726670 */
[----:B------:R-:W0:Y:S02]  /*e6e0*/  @!P1 LDC.64 R2, c[0x0][0xc80] ;  /* 0x00032000ff029b82 */ /* 0x000e240000000a00 */
[----:B0-----:R-:W-:-:S05]  /*e6f0*/  @!P1 IMAD.WIDE.U32 R2, R5, 0x4, R2 ;  /* 0x0000000405029825 */ /* 0x001fca00078e0002 */
[----:B------:R-:W2:Y:S01]  /*e700*/  @!P1 LDG.E R0, desc[UR36][R2.64] ;  /* 0x0000002402009981 */ /* 0x000ea2000c1e1900 */
[C---:B------:R-:W-:Y:S01]  /*e710*/  ISETP.NE.AND P1, PT, R5.reuse, RZ, PT ;  /* 0x000000ff0500720c */ /* 0x040fe20003f25270 */
[----:B------:R-:W-:Y:S01]  /*e720*/  UMOV UR4, URZ ;  /* 0x0000003f00047c82 */ /* 0x000fe20008000000 */
[C---:B------:R-:W-:Y:S01]  /*e730*/  ISETP.GE.U32.AND P2, PT, R5.reuse, 0x2, PT ;  /* 0x000000020500780c */ /* 0x040fe20003f46070 */
[----:B------:R-:W-:Y:S01]  /*e740*/  IMAD.MOV.U32 R16, RZ, RZ, RZ ;  /* 0x000000ffff107224 */ /* 0x000fe200078e00ff */
[C---:B------:R-:W-:Y:S02]  /*e750*/  ISETP.GE.U32.AND P3, PT, R5.reuse, 0x4, PT ;  /* 0x000000040500780c */ /* 0x040fe40003f66070 */
[C---:B------:R-:W-:Y:S02]  /*e760*/  ISETP.GE.U32.AND P4, PT, R5.reuse, 0x8, PT ;  /* 0x000000080500780c */ /* 0x040fe40003f86070 */
[----:B------:R-:W-:Y:S01]  /*e770*/  ISETP.GE.U32.AND P5, PT, R5, 0x10, PT ;  /* 0x000000100500780c */ /* 0x000fe20003fa6070 */
[----:B--2---:R-:W0:Y:S02]  /*e780*/  SHFL.UP PT, R4, R0, 0x1, RZ ;  /* 0x0420000000047989 */ /* 0x004e2400000e00ff */
[----:B0-----:R-:W-:-:S05]  /*e790*/  SEL R7, R4, RZ, P1 ;  /* 0x000000ff04077207 */ /* 0x001fca0000800000 */
[----:B------:R-:W-:-:S05]  /*e7a0*/  IMAD.IADD R7, R0, 0x1, R7 ;  /* 0x0000000100077824 */ /* 0x000fca00078e0207 */
[----:B------:R-:W0:Y:S02]  /*e7b0*/  SHFL.UP PT, R4, R7, 0x2, RZ ;  /* 0x0440000007047989 */ /* 0x000e2400000e00ff */
[----:B0-----:R-:W-:-:S05]  /*e7c0*/  SEL R4, R4, RZ, P2 ;  /* 0x000000ff04047207 */ /* 0x001fca0001000000 */
[----:B------:R-:W-:-:S05]  /*e7d0*/  IMAD.IADD R4, R7, 0x1, R4 ;  /* 0x0000000107047824 */ /* 0x000fca00078e0204 */
[----:B------:R-:W0:Y:S02]  /*e7e0*/  SHFL.UP PT, R6, R4, 0x4, RZ ;  /* 0x0480000004067989 */ /* 0x000e2400000e00ff */
[----:B0-----:R-:W-:-:S05]  /*e7f0*/  SEL R3, R6, RZ, P3 ;  /* 0x000000ff06037207 */ /* 0x001fca0001800000 */
[----:B------:R-:W-:-:S05]  /*e800*/  IMAD.IADD R3, R4, 0x1, R3 ;  /* 0x0000000104037824 */ /* 0x000fca00078e0203 */
[----:B------:R-:W0:Y:S02]  /*e810*/  SHFL.UP PT, R2, R3, 0x8, RZ ;  /* 0x0500000003027989 */ /* 0x000e2400000e00ff */
[----:B0-----:R-:W-:-:S04]  /*e820*/  SEL R2, R2, RZ, P4 ;  /* 0x000000ff02027207 */ /* 0x001fc80002000000 */
[----:B------:R-:W-:-:S05]  /*e830*/  IADD3 R2, R3, R2, RZ ;  /* 0x0000000203027210 */ /* 0x000fca0007ffe0ff */
[----:B------:R-:W0:Y:S02]  /*e840*/  SHFL.UP PT, R6, R2, 0x10, RZ ;  /* 0x0600000002067989 */ /* 0x000e2400000e00ff */
[----:B0-----:R-:W-:-:S05]  /*e850*/  SEL R7, R6, RZ, P5 ;  /* 0x000000ff06077207 */ /* 0x001fca0002800000 */
[----:B------:R-:W-:-:S05]  /*e860*/  IMAD.IADD R7, R2, 0x1, R7 ;  /* 0x0000000102077824 */ /* 0x000fca00078e0207 */
[----:B------:R-:W0:Y:S02]  /*e870*/  SHFL.IDX PT, R4, R7, 0x1f, 0x1f ;  /* 0x03e01f0007047f89 */ /* 0x000e2400000e0000 */
[----:B0-----:R-:W-:-:S04]  /*e880*/  IMAD R4, R4, UR5, RZ ;  /* 0x0000000504047c24 */ /* 0x001fc8000f8e02ff */
[----:B------:R-:W-:Y:S01]  /*e890*/  IMAD.MOV.U32 R3, RZ, RZ, R4 ;  /* 0x000000ffff037224 */ /* 0x000fe200078e0004 */
[----:B-1----:R-:W-:-:S13]  /*e8a0*/  ISETP.GT.AND P6, PT, R4, UR6, PT ;  /* 0x0000000604007c0c */ /* 0x002fda000bfc4270 */
[----:B------:R-:W-:Y:S05]  /*e8b0*/  @P6 BRA `(.L_x_231) ;  /* 0x0000000000946947 */ /* 0x000fea0003800000 */
[----:B------:R-:W-:Y:S01]  /*e8c0*/  IMAD.MOV.U32 R4, RZ, RZ, R3 ;  /* 0x000000ffff047224 */ /* 0x000fe200078e0003 */
[----:B------:R-:W-:Y:S01]  /*e8d0*/  UMOV UR4, URZ ;  /* 0x0000003f00047c82 */ /* 0x000fe20008000000 */
[----:B------:R-:W-:-:S05]  /*e8e0*/  ULDC UR5, c[0x0][0xc38] ;  /* 0x00030e0000057ab9 */ /* 0x000fca0000000800 */
.L_x_235:
[----:B------:R-:W0:Y:S01]  /*e8f0*/  LDC R2, c[0x0][0xc3c] ;  /* 0x00030f00ff027b82 */ /* 0x000e220000000800 */
[----:B------:R-:W-:-:S06]  /*e900*/  UIADD3 UR4, UR4, 0x1f, URZ ;  /* 0x0000001f04047890 */ /* 0x000fcc000fffe03f */
[----:B0-----:R-:W-:-:S13]  /*e910*/  ISETP.LE.AND P6, PT, R2, UR4, PT ;  /* 0x0000000402007c0c */ /* 0x001fda000bfc3270 */
[----:B------:R-:W-:Y:S05]  /*e920*/  @P6 BRA `(.L_x_232) ;  /* 0x0000000400246947 */ /* 0x000fea0003800000 */
[----:B------:R-:W-:Y:S01]  /*e930*/  VIADD R7, R5, UR4 ;  /* 0x0000000405077c36 */ /* 0x000fe20008000000 */
[----:B------:R-:W-:Y:S01]  /*e940*/  BSSY B0, `(.L_x_233) ;  /* 0x0000007000007945 */ /* 0x000fe20003800000 */
[----:B------:R-:W-:-:S03]  /*e950*/  MOV R0, RZ ;  /* 0x000000ff00007202 */ /* 0x000fc60000000f00 */
[----:B------:R-:W-:-:S13]  /*e960*/  ISETP.GE.OR P6, PT, R7, R2, !P0 ;  /* 0x000000020700720c */ /* 0x000fda00047c6670 */
[----:B------:R-:W-:Y:S05]  /*e970*/  @P6 BRA `(.L_x_234) ;  /* 0x00000000000c6947 */ /* 0x000fea0003800000 */
[----:B------:R-:W0:Y:S02]  /*e980*/  LDC.64 R2, c[0x0][0xc80] ;  /* 0x00032000ff027b82 */ /* 0x000e240000000a00 */
[----:B0-----:R-:W-:-:S05]  /*e990*/  IMAD.WIDE R2, R7, 0x4, R2 ;  /* 0x0000000407027825 */ /* 0x001fca00078e0202 */
[----:B------:R0:W5:Y:S02]  /*e9a0*/  LDG.E R0, desc[UR36][R2.64] ;  /* 0x0000002402007981 */ /* 0x000164000c1e1900 */
.L_x_234:
[----:B------:R-:W-:Y:S05]  /*e9b0*/  BSYNC B0 ;  /* 0x0000000000007941 */ /* 0x000fea0003800000 */
.L_x_233:
[----:B0----5:R-:W0:Y:S02]  /*e9c0*/  SHFL.UP PT, R2, R0, 0x1, RZ ;  /* 0x0420000000027989 */ /* 0x021e2400000e00ff */
        /* <DEDUP_REMOVED lines=14> */
[----:B------:R-:W0:Y:S02]  /*eab0*/  SHFL.IDX PT, R3, R9, 0x1f, 0x1f ;  /* 0x03e01f0009037f89 */ /* 0x000e2400000e0000 */
[----:B0-----:R-:W-:-:S05]  /*eac0*/  IMAD R3, R3, UR5, RZ ;  /* 0x0000000503037c24 */ /* 0x001fca000f8e02ff */
[----:B------:R-:W-:-:S04]  /*ead0*/  IADD3 R4, R3, R4, RZ ;  /* 0x0000000403047210 */ /* 0x000fc80007ffe0ff */
[----:B------:R-:W-:-:S13]  /*eae0*/  ISETP.GT.AND P6, PT, R4, UR6, PT ;  /* 0x0000000604007c0c */ /* 0x000fda000bfc4270 */
[----:B------:R-:W-:Y:S05]  /*eaf0*/  @!P6 BRA `(.L_x_235) ;  /* 0xfffffffc007ce947 */ /* 0x000fea000383ffff */
[----:B------:R-:W-:-:S07]  /*eb00*/  IMAD.MOV.U32 R7, RZ, RZ, R9 ;  /* 0x000000ffff077224 */ /* 0x000fce00078e0009 */
.L_x_231:
[----:B------:R-:W-:-:S04]  /*eb10*/  IMAD.IADD R8, R4, 0x1, -R3 ;  /* 0x0000000104087824 */ /* 0x000fc800078e0a03 */
[----:B------:R-:W-:-:S05]  /*eb20*/  IMAD R2, R7, UR5, R8 ;  /* 0x0000000507027c24 */ /* 0x000fca000f8e0208 */
[----:B------:R-:W-:-:S13]  /*eb30*/  ISETP.GT.AND P0, PT, R2, UR6, PT ;  /* 0x0000000602007c0c */ /* 0x000fda000bf04270 */
[----:B------:R-:W-:-:S04]  /*eb40*/  VOTE.ANY R4, PT, !P0 ;  /* 0x0000000000047806 */ /* 0x000fc800040e0100 */
[----:B------:R-:W0:Y:S01]  /*eb50*/  POPC R19, R4 ;  /* 0x0000000400137309 */ /* 0x000e220000000000 */
[----:B------:R-:W-:Y:S01]  /*eb60*/  ISETP.NE.AND P0, PT, R4, RZ, PT ;  /* 0x000000ff0400720c */ /* 0x000fe20003f05270 */
[----:B0-----:R-:W0:Y:S02]  /*eb70*/  SHFL.IDX PT, R10, R0, R19, 0x1f ;  /* 0x00001f13000a7589 */ /* 0x001e2400000e0000 */
[----:B0-----:R-:W-:-:S04]  /*eb80*/  IABS R9, R10 ;  /* 0x0000000a00097213 */ /* 0x001fc80000000000 */
[----:B------:R-:W0:Y:S08]  /*eb90*/  I2F.RP R6, R9 ;  /* 0x0000000900067306 */ /* 0x000e300000209400 */
[----:B0-----:R-:W0:Y:S02]  /*eba0*/  MUFU.RCP R6, R6 ;  /* 0x0000000600067308 */ /* 0x001e240000001000 */
[----:B0-----:R-:W-:-:S06]  /*ebb0*/  VIADD R2, R6, 0xffffffe ;  /* 0x0ffffffe06027836 */ /* 0x001fcc0000000000 */
[----:B------:R0:W1:Y:S01]  /*ebc0*/  F2I.FTZ.U32.TRUNC.NTZ R3, R2 ;  /* 0x0000000200037305 */ /* 0x000062000021f000 */
[----:B------:R-:W-:Y:S05]  /*ebd0*/  @!P0 BRA `(.L_x_236) ;  /* 0x0000000000088947 */ /* 0x000fea0003800000 */
[----:B------:R-:W-:-:S06]  /*ebe0*/  VIADD R16, R19, 0xffffffff ;  /* 0xffffffff13107836 */ /* 0x000fcc0000000000 */
[----:B------:R2:W3:Y:S02]  /*ebf0*/  SHFL.IDX PT, R16, R7, R16, 0x1f ;  /* 0x00001f1007107589 */ /* 0x0004e400000e0000 */
.L_x_236:
[----:B---3--:R-:W-:Y:S01]  /*ec00*/  IMAD R16, R16, UR5, R8 ;  /* 0x0000000510107c24 */ /* 0x008fe2000f8e0208 */
[----:B0-----:R-:W-:Y:S01]  /*ec10*/  IABS R2, R10 ;  /* 0x0000000a00027213 */ /* 0x001fe20000000000 */
[----:B-1----:R-:W-:Y:S02]  /*ec20*/  IMAD.MOV R0, RZ, RZ, -R3 ;  /* 0x000000ffff007224 */ /* 0x002fe400078e0a03 */
[----:B------:R-:W-:Y:S01]  /*ec30*/  VIADD R19, R19, UR4 ;  /* 0x0000000413137c36 */ /* 0x000fe20008000000 */
[----:B------:R-:W-:Y:S01]  /*ec40*/  IADD3 R11, -R16, UR6, RZ ;  /* 0x00000006100b7c10 */ /* 0x000fe2000fffe1ff */
[----:B--2---:R-:W-:Y:S01]  /*ec50*/  IMAD R7, R0, R9, RZ ;  /* 0x0000000900077224 */ /* 0x004fe200078e02ff */
[----:B------:R-:W-:Y:S01]  /*ec60*/  IADD3 R4, RZ, -R2, RZ ;  /* 0x80000002ff047210 */ /* 0x000fe20007ffe0ff */
[----:B------:R-:W-:Y:S01]  /*ec70*/  IMAD.MOV.U32 R2, RZ, RZ, RZ ;  /* 0x000000ffff027224 */ /* 0x000fe200078e00ff */
[----:B------:R-:W-:-:S03]  /*ec80*/  IABS R0, R11 ;  /* 0x0000000b00007213 */ /* 0x000fc60000000000 */
[----:B------:R-:W-:-:S04]  /*ec90*/  IMAD.HI.U32 R2, R3, R7, R2 ;  /* 0x0000000703027227 */ /* 0x000fc800078e0002 */
[----:B------:R-:W-:Y:S02]  /*eca0*/  IMAD.MOV.U32 R3, RZ, RZ, R0 ;  /* 0x000000ffff037224 */ /* 0x000fe400078e0000 */
[----:B------:R-:W-:Y:S02]  /*ecb0*/  IMAD.MOV.U32 R0, RZ, RZ, R4 ;  /* 0x000000ffff007224 */ /* 0x000fe400078e0004 */
[----:B------:R-:W-:-:S04]  /*ecc0*/  IMAD.HI.U32 R2, R2, R3, RZ ;  /* 0x0000000302027227 */ /* 0x000fc800078e00ff */
[----:B------:R-:W-:-:S05]  /*ecd0*/  IMAD R0, R2, R0, R3 ;  /* 0x0000000002007224 */ /* 0x000fca00078e0203 */
[----:B------:R-:W-:-:S13]  /*ece0*/  ISETP.GT.U32.AND P1, PT, R9, R0, PT ;  /* 0x000000000900720c */ /* 0x000fda0003f24070 */
[----:B------:R-:W-:Y:S02]  /*ecf0*/  @!P1 IMAD.IADD R0, R0, 0x1, -R9 ;  /* 0x0000000100009824 */ /* 0x000fe400078e0a09 */
[----:B------:R-:W-:Y:S01]  /*ed00*/  @!P1 VIADD R2, R2, 0x1 ;  /* 0x0000000102029836 */ /* 0x000fe20000000000 */
[----:B------:R-:W-:Y:S02]  /*ed10*/  ISETP.NE.AND P1, PT, R10, RZ, PT ;  /* 0x000000ff0a00720c */ /* 0x000fe40003f25270 */
[----:B------:R-:W-:Y:S02]  /*ed20*/  ISETP.GE.U32.AND P0, PT, R0, R9, PT ;  /* 0x000000090000720c */ /* 0x000fe40003f06070 */
[----:B------:R-:W-:-:S04]  /*ed30*/  LOP3.LUT R0, R11, R10, RZ, 0x3c, !PT ;  /* 0x0000000a0b007212 */ /* 0x000fc800078e3cff */
[----:B------:R-:W-:-:S07]  /*ed40*/  ISETP.GE.AND P2, PT, R0, RZ, PT ;  /* 0x000000ff0000720c */ /* 0x000fce0003f46270 */
[----:B------:R-:W-:-:S06]  /*ed50*/  @P0 IADD3 R2, R2, 0x1, RZ ;  /* 0x0000000102020810 */ /* 0x000fcc0007ffe0ff */
[----:B------:R-:W-:Y:S01]  /*ed60*/  @!P2 IMAD.MOV R2, RZ, RZ, -R2 ;  /* 0x000000ffff02a224 */ /* 0x000fe200078e0a02 */
[----:B------:R-:W-:-:S05]  /*ed70*/  @!P1 LOP3.LUT R2, RZ, R10, RZ, 0x33, !PT ;  /* 0x0000000aff029212 */ /* 0x000fca00078e33ff */
[--C-:B------:R-:W-:Y:S02]  /*ed80*/  IMAD.MOV R17, RZ, RZ, -R2.reuse ;  /* 0x000000ffff117224 */ /* 0x100fe400078e0a02 */
[----:B------:R-:W-:Y:S02]  /*ed90*/  IMAD.MOV.U32 R18, RZ, RZ, R2 ;  /* 0x000000ffff127224 */ /* 0x000fe400078e0002 */
[----:B------:R-:W-:Y:S01]  /*eda0*/  IMAD R17, R10, R17, R11 ;  /* 0x000000110a117224 */ /* 0x000fe200078e020b */
[----:B------:R-:W-:Y:S06]  /*edb0*/  BRA `(.L_x_237) ;  /* 0x0000000000147947 */ /* 0x000fec0003800000 */
.L_x_232:
[----:B------:R-:W-:Y:S01]  /*edc0*/  ULDC UR4, c[0x0][0xc3c] ;  /* 0x00030f0000047ab9 */ /* 0x000fe20000000800 */
[----:B------:R-:W-:Y:S01]  /*edd0*/  IMAD.MOV.U32 R17, RZ, RZ, RZ ;  /* 0x000000ffff117224 */ /* 0x000fe200078e00ff */
[----:B------:R-:W-:Y:S01]  /*ede0*/  MOV R16, UR6 ;  /* 0x0000000600107c02 */ /* 0x000fe20008000f00 */
[----:B------:R-:W-:Y:S02]  /*edf0*/  IMAD.MOV.U32 R18, RZ, RZ, RZ ;  /* 0x000000ffff127224 */ /* 0x000fe400078e00ff */
[----:B------:R-:W-:-:S07]  /*ee00*/  IMAD.U32 R19, RZ, RZ, UR4 ;  /* 0x00000004ff137e24 */ /* 0x000fce000f8e00ff */
.L_x_237:
[----:B------:R-:W-:-:S13]  /*ee10*/  ISETP.NE.AND P0, PT, R5, RZ, PT ;  /* 0x000000ff0500720c */ /* 0x000fda0003f05270 */
[----:B------:R-:W0:Y:S01]  /*ee20*/  @!P0 S2R R3, SR_CgaCtaId ;  /* 0x0000000000038919 */ /* 0x000e220000008800 */
[----:B------:R-:W-:-:S04]  /*ee30*/  @!P0 MOV R0, 0x400 ;  /* 0x0000040000008802 */ /* 0x000fc80000000f00 */
[----:B0-----:R-:W-:-:S05]  /*ee40*/  @!P0 LEA R0, R3, R0, 0x18 ;  /* 0x0000000003008211 */ /* 0x001fca00078ec0ff */
[----:B------:R0:W-:Y:S01]  /*ee50*/  @!P0 STS.128 [R0+0x388d0], R16 ;  /* 0x0388d01000008388 */ /* 0x0001e20000000c00 */
[----:B------:R-:W-:Y:S06]  /*ee60*/  BAR.ARV 0x5, 0x180 ;  /* 0x0146000000007b1d */ /* 0x000fec0000002000 */
.L_x_230:
[----:B------:R2:W-:Y:S01]  /*ee70*/  STL [R1+0x1c], RZ ;  /* 0x00001cff01007387 */ /* 0x0005e20000100800 */
[----:B------:R-:W-:Y:S01]  /*ee80*/  ULDC UR4, c[0x0][0xc3c] ;  /* 0x00030f0000047ab9 */ /* 0x000fe20000000800 */
[----:B------:R-:W-:Y:S01]  /*ee90*/  IMAD.MOV.U32 R28, RZ, RZ, 0x1 ;  /* 0x00000001ff1c7424 */ /* 0x000fe200078e00ff */
[----:B-1----:R-:W-:Y:S01]  /*eea0*/  ISETP.GE.AND P0, PT, R19, UR4, PT ;  /* 0x0000000413007c0c */ /* 0x002fe2000bf06270 */
[----:B------:R-:W-:-:S12]  /*eeb0*/  IMAD.MOV.U32 R27, RZ, RZ, RZ ;  /* 0x000000ffff1b7224 */ /* 0x000fd800078e00ff */
[----:B--2---:R-:W-:Y:S05]  /*eec0*/  @P0 BRA `(.L_x_238) ;  /* 0x0000004800140947 */ /* 0x004fea0003800000 */
[----:B0-----:R-:W2:Y:S01]  /*eed0*/  LDL R0, [R1+0x24] ;  /* 0x0000240001007983 */ /* 0x001ea20000100800 */
[----:B------:R-:W0:Y:S01]  /*eee0*/  S2UR UR5, SR_CgaCtaId ;  /* 0x00000000000579c3 */ /* 0x000e220000008800 */
[----:B------:R-:W-:Y:S01]  /*eef0*/  BSSY B8, `(.L_x_238) ;  /* 0x0000482000087945 */ /* 0x000fe20003800000 */
[----:B------:R-:W-:Y:S01]  /*ef00*/  IMAD.MOV.U32 R28, RZ, RZ, 0x1 ;  /* 0x00000001ff1c7424 */ /* 0x000fe200078e00ff */
[----:B------:R-:W1:Y:S01]  /*ef10*/  S2R R2, SR_TID.X ;  /* 0x0000000000027919 */ /* 0x000e620000002100 */
[----:B------:R-:W-:Y:S01]  /*ef20*/  IMAD.MOV.U32 R27, RZ, RZ, RZ ;  /* 0x000000ffff1b7224 */ /* 0x000fe200078e00ff */
[----:B------:R-:W-:Y:S01]  /*ef30*/  ULDC UR39, c[0x0][0xc] ;  /* 0x0000030000277ab9 */ /* 0x000fe20000000800 */
[----:B------:R3:W-:Y:S01]  /*ef40*/  STL [R1+0x1c], RZ ;  /* 0x00001cff01007387 */ /* 0x0007e20000100800 */
[C---:B-1----:R-:W-:Y:S01]  /*ef50*/  IMAD.SHL.U32 R33, R2.reuse, 0x8, RZ ;  /* 0x0000000802217824 */ /* 0x042fe200078e00ff */
[----:B------:R-:W-:-:S04]  /*ef60*/  LOP3.LUT R3, R2, 0x7f, RZ, 0xc0, !PT ;  /* 0x0000007f02037812 */ /* 0x000fc800078ec0ff */
[----:B------:R-:W-:Y:S02]  /*ef70*/  SHF.R.U32.HI R3, RZ, 0x3, R3 ;  /* 0x00000003ff037819 */ /* 0x000fe40000011603 */
[----:B--2---:R-:W-:Y:S02]  /*ef80*/  R2UR UR4, R0 ;  /* 0x00000000000472ca */ /* 0x004fe400000e0000 */
[----:B------:R-:W-:-:S04]  /*ef90*/  LOP3.LUT R0, R33, 0x1f8, RZ, 0xc0, !PT ;  /* 0x000001f821007812 */ /* 0x000fc800078ec0ff */
[----:B------:R-:W-:Y:S02]  /*efa0*/  LOP3.LUT R0, R0, 0x38, R2, 0x78, !PT ;  /* 0x0000003800007812 */ /* 0x000fe400078e7802 */
[----:B------:R-:W-:Y:S02]  /*efb0*/  SHF.L.U32 R2, R2, 0x4, RZ ;  /* 0x0000000402027819 */ /* 0x000fe400000006ff */
[----:B------:R-:W-:Y:S02]  /*efc0*/  LOP3.LUT R32, R0, 0x200, R33, 0xf8, !PT ;  /* 0x0000020000207812 */ /* 0x000fe400078ef821 */
[----:B------:R-:W-:Y:S01]  /*efd0*/  LOP3.LUT R33, R33, 0x38, RZ, 0xc0, !PT ;  /* 0x0000003821217812 */ /* 0x000fe200078ec0ff */
[----:B------:R-:W-:Y:S01]  /*efe0*/  ULOP3.LUT UR38, UR4, 0x2, URZ, 0xfc, !UPT ;  /* 0x0000000204267892 */ /* 0x000fe2000f8efc3f */
[----:B------:R-:W-:Y:S02]  /*eff0*/  LOP3.LUT R2, R3, 0x70, R2, 0xf8, !PT ;  /* 0x0000007003027812 */ /* 0x000fe400078ef802 */
[----:B------:R-:W-:Y:S01]  /*f000*/  UMOV UR4, 0x400 ;  /* 0x0000040000047882 */ /* 0x000fe20000000000 */
[C---:B------:R-:W-:Y:S01]  /*f010*/  LOP3.LUT R0, R33.reuse, 0x40, RZ, 0xfc, !PT ;  /* 0x0000004021007812 */ /* 0x040fe200078efcff */
[----:B0-----:R-:W-:Y:S01]  /*f020*/  ULEA UR4, UR5, UR4, 0x18 ;  /* 0x0000000405047291 */ /* 0x001fe2000f8ec03f */
[----:B------:R-:W-:-:S02]  /*f030*/  LOP3.LUT R37, R33, 0x80, RZ, 0xfc, !PT ;  /* 0x0000008021257812 */ /* 0x000fc400078efcff */
[----:B------:R-:W-:-:S03]  /*f040*/  LOP3.LUT R36, R33, 0xc0, RZ, 0xfc, !PT ;  /* 0x000000c021247812 */ /* 0x000fc600078efcff */
[----:B------:R-:W-:-:S04]  /*f050*/  IMAD.U32 R22, RZ, RZ, UR4 ;  /* 0x00000004ff167e24 */ /* 0x000fc8000f8e00ff */
[----:B---3--:R-:W-:-:S07]  /*f060*/  IMAD R34, R32, 0x2, R22 ;  /* 0x0000000220227824 */ /* 0x008fce00078e0216 */
.L_x_303:
[----:B0-----:R-:W0:Y:S02]  /*f070*/  LDC.64 R2, c[0x0][0xc88] ;  /* 0x00032200ff027b82 */ /* 0x001e240000000a00 */
[----:B0-----:R-:W-:-:S05]  /*f080*/  IMAD.WIDE R2, R19, 0x4, R2 ;  /* 0x0000000413027825 */ /* 0x001fca00078e0202 */
[----:B--2---:R-:W2:Y:S01]  /*f090*/  LDG.E R29, desc[UR36][R2.64] ;  /* 0x00000024021d7981 */ /* 0x004ea2000c1e1900 */
[----:B------:R-:W-:Y:S05]  /*f0a0*/  YIELD ;  /* 0x0000000000007946 */ /* 0x000fea0003800000 */
[----:B------:R-:W-:Y:S01]  /*f0b0*/  ULDC.64 UR4, c[0x0][0xa28] ;  /* 0x00028a0000047ab9 */ /* 0x000fe20000000a00 */
[----:B------:R-:W-:Y:S01]  /*f0c0*/  IMAD.MOV.U32 R30, RZ, RZ, RZ ;  /* 0x000000ffff1e7224 */ /* 0x000fe200078e00ff */
[----:B------:R-:W-:Y:S01]  /*f0d0*/  ISETP.NE.U32.AND P0, PT, RZ, UR4, PT ;  /* 0x00000004ff007c0c */ /* 0x000fe2000bf05070 */
[----:B------:R-:W-:-:S03]  /*f0e0*/  ULDC.64 UR6, c[0x0][0xa18] ;  /* 0x0002860000067ab9 */ /* 0x000fc60000000a00 */
[----:B------:R-:W-:Y:S01]  /*f0f0*/  ISETP.NE.AND.EX P0, PT, RZ, UR5, PT, P0 ;  /* 0x00000005ff007c0c */ /* 0x000fe2000bf05300 */
[----:B------:R-:W-:Y:S01]  /*f100*/  IMAD.MOV.U32 R35, RZ, RZ, RZ ;  /* 0x000000ffff237224 */ /* 0x000fe200078e00ff */
[----:B--2---:R-:W-:-:S11]  /*f110*/  SHF.R.S32.HI R0, RZ, 0x1f, R29 ;  /* 0x0000001fff007819 */ /* 0x004fd6000001141d */
[C---:B------:R-:W-:Y:S02]  /*f120*/  @P0 LEA R2, P1, R29.reuse, UR4, 0x2 ;  /* 0x000000041d020c11 */ /* 0x040fe4000f8210ff */
[C---:B------:R-:W-:Y:S01]  /*f130*/  SHF.L.U32 R24, R29.reuse, 0x2, RZ ;  /* 0x000000021d187819 */ /* 0x040fe200000006ff */
[----:B------:R0:W-:Y:S01]  /*f140*/  STL [R1+0xc], R0 ;  /* 0x00000c0001007387 */ /* 0x0001e20000100800 */
[----:B------:R-:W-:Y:S01]  /*f150*/  @P0 LEA.HI.X R3, R29, UR5, R0, 0x2, P1 ;  /* 0x000000051d030c11 */ /* 0x000fe200088f1400 */
[----:B------:R-:W-:-:S04]  /*f160*/  ULDC.64 UR4, c[0x0][0xa00] ;  /* 0x0002800000047ab9 */ /* 0x000fc80000000a00 */
[----:B-1----:R1:W2:Y:S01]  /*f170*/  @P0 LDG.E R30, desc[UR36][R2.64] ;  /* 0x00000024021e0981 */ /* 0x0022a2000c1e1900 */
[----:B------:R-:W-:Y:S02]  /*f180*/  ISETP.NE.U32.AND P0, PT, RZ, UR4, PT ;  /* 0x00000004ff007c0c */ /* 0x000fe4000bf05070 */
[----:B------:R-:W-:Y:S02]  /*f190*/  SHF.L.U64.HI R25, R29, 0x2, R0 ;  /* 0x000000021d197819 */ /* 0x000fe40000010200 */
[----:B------:R-:W-:Y:S02]  /*f1a0*/  ISETP.NE.AND.EX P2, PT, RZ, UR5, PT, P0 ;  /* 0x00000005ff007c0c */ /* 0x000fe4000bf45300 */
[----:B------:R-:W-:Y:S02]  /*f1b0*/  ISETP.NE.U32.AND P0, PT, RZ, UR6, PT ;  /* 0x00000006ff007c0c */ /* 0x000fe4000bf05070 */
[----:B------:R-:W-:Y:S02]  /*f1c0*/  LOP3.LUT R23, R23, 0xffffff7f, RZ, 0xc0, !PT ;  /* 0xffffff7f17177812 */ /* 0x000fe400078ec0ff */
[----:B------:R-:W-:-:S02]  /*f1d0*/  ISETP.NE.AND.EX P0, PT, RZ, UR7, PT, P0 ;  /* 0x00000007ff007c0c */ /* 0x000fc4000bf05300 */
[----:B-1----:R-:W-:-:S04]  /*f1e0*/  IADD3 R2, P1, R24, UR4, RZ ;  /* 0x0000000418027c10 */ /* 0x002fc8000ff3e0ff */
[----:B------:R-:W-:Y:S01]  /*f1f0*/  IADD3.X R3, R25, UR5, RZ, P1, !PT ;  /* 0x0000000519037c10 */ /* 0x000fe20008ffe4ff */
[----:B------:R-:W-:Y:S01]  /*f200*/  ULDC.64 UR4, c[0x0][0x418] ;  /* 0x0001060000047ab9 */ /* 0x000fe20000000a00 */
[----:B------:R-:W-:-:S03]  /*f210*/  @P2 LOP3.LUT R23, R23, 0x80, RZ, 0xfc, !PT ;  /* 0x0000008017172812 */ /* 0x000fc600078efcff */
[----:B------:R1:W5:Y:S02]  /*f220*/  @P2 LDG.E R35, desc[UR36][R2.64] ;  /* 0x0000002402232981 */ /* 0x000364000c1e1900 */
[----:B------:R-:W-:-:S04]  /*f230*/  @P0 IADD3 R4, P1, R24, UR6, RZ ;  /* 0x0000000618040c10 */ /* 0x000fc8000ff3e0ff */
[----:B------:R-:W-:-:S05]  /*f240*/  @P0 IADD3.X R5, R25, UR7, RZ, P1, !PT ;  /* 0x0000000719050c10 */ /* 0x000fca0008ffe4ff */
[----:B------:R-:W3:Y:S01]  /*f250*/  @P0 LDG.E R4, desc[UR36][R4.64] ;  /* 0x0000002404040981 */ /* 0x000ee2000c1e1900 */
[----:B------:R-:W-:-:S03]  /*f260*/  UISETP.NE.U32.AND UP0, UPT, UR4, URZ, UPT ;  /* 0x0000003f0400728c */ /* 0x000fc6000bf05070 */
[----:B------:R-:W-:Y:S01]  /*f270*/  ULDC UR4, c[0x0][0x424] ;  /* 0x0001090000047ab9 */ /* 0x000fe20000000800 */
[----:B------:R-:W-:-:S03]  /*f280*/  UISETP.NE.AND.EX UP0, UPT, UR5, URZ, UPT, UP0 ;  /* 0x0000003f0500728c */ /* 0x000fc6000bf05300 */
[----:B------:R-:W-:Y:S01]  /*f290*/  ULDC UR5, c[0x0][0x2f0] ;  /* 0x0000bc0000057ab9 */ /* 0x000fe20000000800 */
[----:B------:R-:W-:-:S04]  /*f2a0*/  USEL UR4, UR4, 0x1, UP0 ;  /* 0x0000000104047887 */ /* 0x000fc80008000000 */
[----:B------:R-:W-:-:S06]  /*f2b0*/  UIMAD UR4, UR4, UR5, URZ ;  /* 0x00000005040472a4 */ /* 0x000fcc000f8e023f */
[----:B0-----:R-:W-:Y:S01]  /*f2c0*/  IMAD.U32 R0, RZ, RZ, UR4 ;  /* 0x00000004ff007e24 */ /* 0x001fe2000f8e00ff */
[----:B--2---:R1:W-:Y:S04]  /*f2d0*/  STL [R1+0x4], R30 ;  /* 0x0000041e01007387 */ /* 0x0043e80000100800 */
[----:B---3--:R1:W-:Y:S01]  /*f2e0*/  @P0 STL [R1+0x18], R4 ;  /* 0x0000180401000387 */ /* 0x0083e20000100800 */
[----:B------:R-:W-:Y:S05]  /*f2f0*/  @P0 BRA `(.L_x_239) ;  /* 0x0000000000200947 */ /* 0x000fea0003800000 */
[----:B------:R-:W-:Y:S02]  /*f300*/  ULDC UR4, c[0x0][0x288] ;  /* 0x0000a20000047ab9 */ /* 0x000fe40000000800 */
[----:B-1----:R-:W-:-:S05]  /*f310*/  IMAD.U32 R4, RZ, RZ, UR4 ;  /* 0x00000004ff047e24 */ /* 0x002fca000f8e00ff */
[----:B------:R0:W-:Y:S01]  /*f320*/  STL [R1+0x18], R4 ;  /* 0x0000180401007387 */ /* 0x0001e20000100800 */
[----:B------:R-:W-:Y:S05]  /*f330*/  @!P2 BRA `(.L_x_239) ;  /* 0x000000000010a947 */ /* 0x000fea0003800000 */
[----:B------:R-:W2:Y:S04]  /*f340*/  LDG.E R5, desc[UR36][R2.64] ;  /* 0x0000002402057981 */ /* 0x000ea8000c1e1900 */
[----:B0-----:R-:W2:Y:S02]  /*f350*/  LDG.E R4, desc[UR36][R2.64+0x4] ;  /* 0x0000042402047981 */ /* 0x001ea4000c1e1900 */
[----:B--2---:R-:W-:-:S05]  /*f360*/  IMAD.IADD R2, R4, 0x1, -R5 ;  /* 0x0000000104027824 */ /* 0x004fca00078e0a05 */
[----:B------:R2:W-:Y:S02]  /*f370*/  STL [R1+0x18], R2 ;  /* 0x0000180201007387 */ /* 0x0005e40000100800 */
.L_x_239:
[----:B------:R-:W-:Y:S01]  /*f380*/  ULDC.64 UR4, c[0x0][0xa20] ;  /* 0x0002880000047ab9 */ /* 0x000fe20000000a00 */
[----:B------:R-:W-:Y:S01]  /*f390*/  IMAD.MOV.U32 R31, RZ, RZ, R29 ;  /* 0x000000ffff1f7224 */ /* 0x000fe200078e001d */
[----:B------:R-:W-:-:S04]  /*f3a0*/  ISETP.NE.U32.AND P0, PT, RZ, UR4, PT ;  /* 0x00000004ff007c0c */ /* 0x000fc8000bf05070 */
[----:B------:R-:W-:-:S13]  /*f3b0*/  ISETP.NE.AND.EX P0, PT, RZ, UR5, PT, P0 ;  /* 0x00000005ff007c0c */ /* 0x000fda000bf05300 */
[----:B------:R-:W-:Y:S05]  /*f3c0*/  @!P0 BRA `(.L_x_240) ;  /* 0x0000000000108947 */ /* 0x000fea0003800000 */
[----:B-12---:R-:W-:-:S04]  /*f3d0*/  IADD3 R2, P0, R24, UR4, RZ ;  /* 0x0000000418027c10 */ /* 0x006fc8000ff1e0ff */
[----:B------:R-:W-:-:S05]  /*f3e0*/  IADD3.X R3, R25, UR5, RZ, P0, !PT ;  /* 0x0000000519037c10 */ /* 0x000fca00087fe4ff */
[----:B------:R3:W5:Y:S01]  /*f3f0*/  LDG.E R0, desc[UR36][R2.64] ;  /* 0x0000002402007981 */ /* 0x000762000c1e1900 */
[----:B------:R-:W-:Y:S05]  /*f400*/  BRA `(.L_x_241) ;  /* 0x0000000000247947 */ /* 0x000fea0003800000 */
.L_x_240:
[----:B------:R-:W-:Y:S02]  /*f410*/  ULDC.64 UR4, c[0x0][0xa08] ;  /* 0x0002820000047ab9 */ /* 0x000fe40000000a00 */
[----:B------:R-:W-:-:S04]  /*f420*/  ISETP.NE.U32.AND P0, PT, RZ, UR4, PT ;  /* 0x00000004ff007c0c */ /* 0x000fc8000bf05070 */
[----:B------:R-:W-:-:S13]  /*f430*/  ISETP.NE.AND.EX P0, PT, RZ, UR5, PT, P0 ;  /* 0x00000005ff007c0c */ /* 0x000fda000bf05300 */
[----:B------:R-:W-:Y:S05]  /*f440*/  @!P0 BRA `(.L_x_241) ;  /* 0x0000000000148947 */ /* 0x000fea0003800000 */
[----:B-12---:R-:W1:Y:S02]  /*f450*/  LDC.64 R2, c[0x0][0xa08] ;  /* 0x00028200ff027b82 */ /* 0x006e640000000a00 */
[----:B-1----:R-:W-:-:S05]  /*f460*/  IMAD.WIDE R2, R31, 0x4, R2 ;  /* 0x000000041f027825 */ /* 0x002fca00078e0202 */
[----:B------:R-:W2:Y:S04]  /*f470*/  LDG.E R0, desc[UR36][R2.64] ;  /* 0x0000002402007981 */ /* 0x000ea8000c1e1900 */
[----:B------:R-:W2:Y:S02]  /*f480*/  LDG.E R5, desc[UR36][R2.64+0x4] ;  /* 0x0000042402057981 */ /* 0x000ea4000c1e1900 */
[----:B--2---:R-:W-:-:S07]  /*f490*/  IADD3 R0, -R0, R5, RZ ;  /* 0x0000000500007210 */ /* 0x004fce0007ffe1ff */
.L_x_241:
[----:B-123-5:R-:W-:Y:S01]  /*f4a0*/  IMAD.IADD R2, R0, 0x1, -R30 ;  /* 0x0000000100027824 */ /* 0x02efe200078e0a1e */
[----:B------:R-:W-:Y:S03]  /*f4b0*/  BSSY B7, `(.L_x_242) ;  /* 0x0000387000077945 */ /* 0x000fe60003800000 */
[C---:B------:R-:W-:Y:S01]  /*f4c0*/  VIADD R0, R2.reuse, 0x4f ;  /* 0x0000004f02007836 */ /* 0x040fe20000000000 */
[----:B------:R1:W-:Y:S01]  /*f4d0*/  STL [R1], R2 ;  /* 0x0000000201007387 */ /* 0x0003e20000100800 */
[----:B------:R-:W-:Y:S02]  /*f4e0*/  ISETP.GT.AND P0, PT, R2, RZ, PT ;  /* 0x000000ff0200720c */ /* 0x000fe40003f04270 */
[----:B------:R-:W-:-:S05]  /*f4f0*/  IMAD.HI R0, R0, 0x66666667, RZ ;  /* 0x6666666700007827 */ /* 0x000fca00078e02ff */
[----:B------:R-:W-:-:S04]  /*f500*/  SHF.R.U32.HI R3, RZ, 0x1f, R0 ;  /* 0x0000001fff037819 */ /* 0x000fc80000011600 */
[----:B------:R-:W-:-:S05]  /*f510*/  LEA.HI.SX32 R0, R0, R3, 0x1b ;  /* 0x0000000300007211 */ /* 0x000fca00078fdaff */
[----:B------:R1:W-:Y:S01]  /*f520*/  STL [R1+0x20], R0 ;  /* 0x0000200001007387 */ /* 0x0003e20000100800 */
[----:B------:R-:W-:Y:S05]  /*f530*/  @P0 BRA `(.L_x_243) ;  /* 0x0000000000440947 */ /* 0x000fea0003800000 */
[----:B-1----:R-:W1:Y:S02]  /*f540*/  S2R R2, SR_TID.X ;  /* 0x0000000000027919 */ /* 0x002e640000002100 */
[----:B-1----:R-:W-:-:S04]  /*f550*/  LOP3.LUT R2, R2, 0x7f, RZ, 0xc0, !PT ;  /* 0x0000007f02027812 */ /* 0x002fc800078ec0ff */
[----:B------:R-:W-:-:S13]  /*f560*/  ISETP.NE.AND P0, PT, R2, RZ, PT ;  /* 0x000000ff0200720c */ /* 0x000fda0003f05270 */
[----:B------:R-:W-:Y:S05]  /*f570*/  @P0 BRA `(.L_x_244) ;  /* 0x0000003400e80947 */ /* 0x000fea0003800000 */
[----:B------:R-:W1:Y:S01]  /*f580*/  S2R R5, SR_LANEID ;  /* 0x0000000000057919 */ /* 0x000e620000000000 */
[----:B------:R-:W-:Y:S01]  /*f590*/  VOTEU.ANY UR4, UPT, PT ;  /* 0x0000000000047886 */ /* 0x000fe200038e0100 */
[----:B------:R-:W2:Y:S01]  /*f5a0*/  LDC.64 R2, c[0x0][0xc60] ;  /* 0x00031800ff027b82 */ /* 0x000ea20000000a00 */
[----:B------:R-:W1:Y:S02]  /*f5b0*/  FLO.U32 R0, UR4 ;  /* 0x0000000400007d00 */ /* 0x000e6400080e0000 */
[----:B-1----:R-:W-:-:S06]  /*f5c0*/  ISETP.EQ.U32.AND P0, PT, R0, R5, PT ;  /* 0x000000050000720c */ /* 0x002fcc0003f02070 */
[----:B------:R-:W2:Y:S07]  /*f5d0*/  POPC R5, UR4 ;  /* 0x0000000400057d09 */ /* 0x000eae0008000000 */
[----:B--2---:R-:W2:Y:S01]  /*f5e0*/  @P0 ATOMG.E.ADD.STRONG.GPU PT, R3, desc[UR36][R2.64], R5 ;  /* 0x00000005020309a8 */ /* 0x004ea200081ee1e4 */
[----:B0-----:R-:W0:Y:S02]  /*f5f0*/  S2R R4, SR_LTMASK ;  /* 0x0000000000047919 */ /* 0x001e240000003900 */
[----:B0-----:R-:W-:-:S04]  /*f600*/  LOP3.LUT R4, R4, UR4, RZ, 0xc0, !PT ;  /* 0x0000000404047c12 */ /* 0x001fc8000f8ec0ff */
[----:B------:R-:W0:Y:S01]  /*f610*/  POPC R7, R4 ;  /* 0x0000000400077309 */ /* 0x000e220000000000 */
[----:B--2---:R-:W0:Y:S02]  /*f620*/  SHFL.IDX PT, R0, R3, R0, 0x1f ;  /* 0x00001f0003007589 */ /* 0x004e2400000e0000 */
[----:B0-----:R-:W-:Y:S01]  /*f630*/  IADD3 R16, R0, UR39, R7 ;  /* 0x0000002700107c10 */ /* 0x001fe2000fffe007 */
[----:B------:R-:W-:Y:S06]  /*f640*/  BRA `(.L_x_244) ;  /* 0x0000003400b47947 */ /* 0x000fec0003800000 */
.L_x_243:
[----:B-1----:R-:W-:Y:S01]  /*f650*/  VIADD R0, R22, 0x24400 ;  /* 0x0002440016007836 */ /* 0x002fe20000000000 */
[----:B------:R-:W-:Y:S04]  /*f660*/  BSSY B6, `(.L_x_245) ;  /* 0x0000013000067945 */ /* 0x000fe80003800000 */
[----:B------:R-:W-:-:S13]  /*f670*/  LOP3.LUT P0, RZ, R0, 0x3ff, RZ, 0xc0, !PT ;  /* 0x000003ff00ff7812 */ /* 0x000fda000780c0ff */
[----:B------:R-:W-:Y:S05]  /*f680*/  @!P0 BRA `(.L_x_246) ;  /* 0x0000000000408947 */ /* 0x000fea0003800000 */
[----:B------:R-:W-:Y:S01]  /*f690*/  MOV R2, 0x0 ;  /* 0x0000000000027802 */ /* 0x000fe20000000f00 */
[----:B------:R-:W-:Y:S01]  /*f6a0*/  ULDC.64 UR6, c[0x4][0xa8] ;  /* 0x01002a0000067ab9 */ /* 0x000fe20000000a00 */
[----:B------:R-:W-:Y:S01]  /*f6b0*/  ULDC.64 UR8, c[0x4][0xb0] ;  /* 0x01002c0000087ab9 */ /* 0x000fe20000000a00 */
[----:B------:R-:W-:Y:S01]  /*f6c0*/  ULDC.64 UR4, c[0x4][0x8] ;  /* 0x0100020000047ab9 */ /* 0x000fe20000000a00 */
[----:B0-----:R-:W-:Y:S01]  /*f6d0*/  IMAD.U32 R4, RZ, RZ, UR6 ;  /* 0x00000006ff047e24 */ /* 0x001fe2000f8e00ff */
[----:B------:R-:W-:Y:S01]  /*f6e0*/  MOV R6, UR8 ;  /* 0x0000000800067c02 */ /* 0x000fe20008000f00 */
[----:B------:R-:W0:Y:S01]  /*f6f0*/  LDC.64 R2, c[0x4][R2] ;  /* 0x0100000002027b82 */ /* 0x000e220000000a00 */
[----:B------:R-:W-:Y:S01]  /*f700*/  IMAD.U32 R5, RZ, RZ, UR7 ;  /* 0x00000007ff057e24 */ /* 0x000fe2000f8e00ff */
[----:B------:R-:W-:Y:S01]  /*f710*/  MOV R13, RZ ;  /* 0x000000ff000d7202 */ /* 0x000fe20000000f00 */
[----:B------:R-:W-:Y:S02]  /*f720*/  IMAD.U32 R7, RZ, RZ, UR9 ;  /* 0x00000009ff077e24 */ /* 0x000fe4000f8e00ff */
[----:B------:R-:W-:-:S02]  /*f730*/  IMAD.U32 R10, RZ, RZ, UR4 ;  /* 0x00000004ff0a7e24 */ /* 0x000fc4000f8e00ff */
[----:B------:R-:W-:Y:S02]  /*f740*/  IMAD.U32 R11, RZ, RZ, UR5 ;  /* 0x00000005ff0b7e24 */ /* 0x000fe4000f8e00ff */
[----:B------:R-:W-:Y:S02]  /*f750*/  IMAD.MOV.U32 R8, RZ, RZ, 0x70 ;  /* 0x00000070ff087424 */ /* 0x000fe400078e00ff */
[----:B------:R-:W-:-:S07]  /*f760*/  IMAD.MOV.U32 R12, RZ, RZ, 0x1 ;  /* 0x00000001ff0c7424 */ /* 0x000fce00078e00ff */
[----:B------:R-:W-:-:S07]  /*f770*/  LEPC R20, `(.L_x_246) ;  /* 0x000000001014794e */ /* 0x000fce0000000000 */
[----:B0-----:R-:W-:Y:S05]  /*f780*/  CALL.ABS.NOINC R2 ;  /* 0x0000000002007343 */ /* 0x001fea0003c00000 */
.L_x_246:
[----:B------:R-:W-:Y:S05]  /*f790*/  BSYNC B6 ;  /* 0x0000000000067941 */ /* 0x000fea0003800000 */
.L_x_245:
[----:B------:R-:W-:Y:S01]  /*f7a0*/  VIADD R0, R22, 0x400 ;  /* 0x0000040016007836 */ /* 0x000fe20000000000 */
[----:B------:R-:W-:Y:S04]  /*f7b0*/  BSSY B6, `(.L_x_247) ;  /* 0x0000022000067945 */ /* 0x000fe80003800000 */
[----:B------:R-:W-:-:S13]  /*f7c0*/  LOP3.LUT P0, RZ, R0, 0x3ff, RZ, 0xc0, !PT ;  /* 0x000003ff00ff7812 */ /* 0x000fda000780c0ff */
[----:B------:R-:W-:Y:S05]  /*f7d0*/  @!P0 BRA `(.L_x_248) ;  /* 0x00000000007c8947 */ /* 0x000fea0003800000 */
[----:B------:R-:W-:Y:S01]  /*f7e0*/  MOV R26, 0x0 ;  /* 0x00000000001a7802 */ /* 0x000fe20000000f00 */
[----:B------:R-:W-:Y:S01]  /*f7f0*/  ULDC.64 UR6, c[0x4][0xa8] ;  /* 0x01002a0000067ab9 */ /* 0x000fe20000000a00 */
[----:B------:R-:W-:Y:S01]  /*f800*/  ULDC.64 UR8, c[0x4][0xb0] ;  /* 0x01002c0000087ab9 */ /* 0x000fe20000000a00 */
[----:B------:R-:W-:Y:S01]  /*f810*/  ULDC.64 UR4, c[0x4][0x10] ;  /* 0x0100040000047ab9 */ /* 0x000fe20000000a00 */
[----:B------:R1:W2:Y:S01]  /*f820*/  LDC.64 R2, c[0x4][R26] ;  /* 0x010000001a027b82 */ /* 0x0002a20000000a00 */
[----:B0-----:R-:W-:Y:S01]  /*f830*/  IMAD.U32 R4, RZ, RZ, UR6 ;  /* 0x00000006ff047e24 */ /* 0x001fe2000f8e00ff */
[----:B------:R-:W-:Y:S01]  /*f840*/  MOV R10, UR4 ;  /* 0x00000004000a7c02 */ /* 0x000fe20008000f00 */
[----:B------:R-:W-:Y:S02]  /*f850*/  IMAD.U32 R5, RZ, RZ, UR7 ;  /* 0x00000007ff057e24 */ /* 0x000fe4000f8e00ff */
[----:B------:R-:W-:Y:S02]  /*f860*/  IMAD.U32 R6, RZ, RZ, UR8 ;  /* 0x00000008ff067e24 */ /* 0x000fe4000f8e00ff */
[----:B------:R-:W-:-:S02]  /*f870*/  IMAD.U32 R7, RZ, RZ, UR9 ;  /* 0x00000009ff077e24 */ /* 0x000fc4000f8e00ff */
[----:B------:R-:W-:Y:S02]  /*f880*/  IMAD.U32 R11, RZ, RZ, UR5 ;  /* 0x00000005ff0b7e24 */ /* 0x000fe4000f8e00ff */
[----:B------:R-:W-:Y:S02]  /*f890*/  IMAD.MOV.U32 R8, RZ, RZ, 0x70 ;  /* 0x00000070ff087424 */ /* 0x000fe400078e00ff */
[----:B------:R-:W-:Y:S02]  /*f8a0*/  IMAD.MOV.U32 R12, RZ, RZ, 0x1 ;  /* 0x00000001ff0c7424 */ /* 0x000fe400078e00ff */
[----:B-1----:R-:W-:-:S07]  /*f8b0*/  IMAD.MOV.U32 R13, RZ, RZ, RZ ;  /* 0x000000ffff0d7224 */ /* 0x002fce00078e00ff */
[----:B------:R-:W-:-:S07]  /*f8c0*/  LEPC R20, `(.L_x_249) ;  /* 0x000000001014794e */ /* 0x000fce0000000000 */
[----:B--2---:R-:W-:Y:S05]  /*f8d0*/  CALL.ABS.NOINC R2 ;  /* 0x0000000002007343 */ /* 0x004fea0003c00000 */
.L_x_249:
[----:B------:R0:W1:Y:S01]  /*f8e0*/  LDC.64 R2, c[0x4][R26] ;  /* 0x010000001a027b82 */ /* 0x0000620000000a00 */
[----:B------:R-:W-:Y:S01]  /*f8f0*/  ULDC.64 UR6, c[0x4][0xa8] ;  /* 0x01002a0000067ab9 */ /* 0x000fe20000000a00 */
[----:B------:R-:W-:Y:S01]  /*f900*/  ULDC.64 UR8, c[0x4][0xb0] ;  /* 0x01002c0000087ab9 */ /* 0x000fe20000000a00 */
[----:B------:R-:W-:Y:S01]  /*f910*/  ULDC.64 UR4, c[0x4][0x18] ;  /* 0x0100060000047ab9 */ /* 0x000fe20000000a00 */
[----:B------:R-:W-:Y:S01]  /*f920*/  IMAD.U32 R4, RZ, RZ, UR6 ;  /* 0x00000006ff047e24 */ /* 0x000fe2000f8e00ff */
[----:B------:R-:W-:Y:S01]  /*f930*/  MOV R5, UR7 ;  /* 0x0000000700057c02 */ /* 0x000fe20008000f00 */
[----:B------:R-:W-:Y:S01]  /*f940*/  IMAD.U32 R6, RZ, RZ, UR8 ;  /* 0x00000008ff067e24 */ /* 0x000fe2000f8e00ff */
[----:B------:R-:W-:Y:S01]  /*f950*/  MOV R12, 0x1 ;  /* 0x00000001000c7802 */ /* 0x000fe20000000f00 */
[----:B------:R-:W-:Y:S02]  /*f960*/  IMAD.U32 R7, RZ, RZ, UR9 ;  /* 0x00000009ff077e24 */ /* 0x000fe4000f8e00ff */
[----:B------:R-:W-:-:S02]  /*f970*/  IMAD.U32 R10, RZ, RZ, UR4 ;  /* 0x00000004ff0a7e24 */ /* 0x000fc4000f8e00ff */
[----:B------:R-:W-:Y:S02]  /*f980*/  IMAD.U32 R11, RZ, RZ, UR5 ;  /* 0x00000005ff0b7e24 */ /* 0x000fe4000f8e00ff */
[----:B------:R-:W-:Y:S02]  /*f990*/  IMAD.MOV.U32 R8, RZ, RZ, 0x70 ;  /* 0x00000070ff087424 */ /* 0x000fe400078e00ff */
[----:B0-----:R-:W-:-:S07]  /*f9a0*/  IMAD.MOV.U32 R13, RZ, RZ, RZ ;  /* 0x000000ffff0d7224 */ /* 0x001fce00078e00ff */
[----:B------:R-:W-:-:S07]  /*f9b0*/  LEPC R20, `(.L_x_248) ;  /* 0x000000001014794e */ /* 0x000fce0000000000 */
[----:B-1----:R-:W-:Y:S05]  /*f9c0*/  CALL.ABS.NOINC R2 ;  /* 0x0000000002007343 */ /* 0x002fea0003c00000 */
.L_x_248:
[----:B------:R-:W-:Y:S05]  /*f9d0*/  BSYNC B6 ;  /* 0x0000000000067941 */ /* 0x000fea0003800000 */
.L_x_247:
[----:B------:R-:W2:Y:S01]  /*f9e0*/  LDL R26, [R1+0x20] ;  /* 0x00002000011a7983 */ /* 0x000ea20000100800 */
[----:B------:R-:W-:Y:S01]  /*f9f0*/  ULDC.64 UR4, c[0x0][0x9f8] ;  /* 0x00027e0000047ab9 */ /* 0x000fe20000000a00 */
[----:B------:R-:W1:Y:S02]  /*fa00*/  LDC R6, c[0x0][0x430] ;  /* 0x00010c00ff067b82 */ /* 0x000e640000000800 */
[----:B------:R-:W3:Y:S01]  /*fa10*/  LDL R2, [R1] ;  /* 0x0000000001027983 */ /* 0x000ee20000100800 */
[----:B------:R-:W-:Y:S01]  /*fa20*/  ISETP.NE.U32.AND P0, PT, RZ, UR4, PT ;  /* 0x00000004ff007c0c */ /* 0x000fe2000bf05070 */
[----:B------:R-:W4:Y:S03]  /*fa30*/  S2R R20, SR_TID.X ;  /* 0x0000000000147919 */ /* 0x000f260000002100 */
[----:B------:R-:W-:-:S13]  /*fa40*/  ISETP.NE.AND.EX P0, PT, RZ, UR5, PT, P0 ;  /* 0x00000005ff007c0c */ /* 0x000fda000bf05300 */
[----:B------:R-:W-:Y:S01]  /*fa50*/  @P0 IADD3 R24, P1, R24, UR4, RZ ;  /* 0x0000000418180c10 */ /* 0x000fe2000ff3e0ff */
[----:B------:R-:W0:Y:S01]  /*fa60*/  S2R R21, SR_TID.X ;  /* 0x0000000000157919 */ /* 0x000e220000002100 */
[----:B------:R-:W-:Y:S02]  /*fa70*/  ULDC UR4, c[0x0][0x2f4] ;  /* 0x0000bd0000047ab9 */ /* 0x000fe40000000800 */
[----:B------:R-:W-:-:S05]  /*fa80*/  @P0 IADD3.X R25, R25, UR5, RZ, P1, !PT ;  /* 0x0000000519190c10 */ /* 0x000fca0008ffe4ff */
[----:B------:R-:W3:Y:S01]  /*fa90*/  @P0 LDG.E R31, desc[UR36][R24.64] ;  /* 0x00000024181f0981 */ /* 0x000ee2000c1e1900 */
[----:B-1----:R-:W-:Y:S02]  /*faa0*/  ISETP.NE.AND P2, PT, R6, 0x1, PT ;  /* 0x000000010600780c */ /* 0x002fe40003f45270 */
[----:B----4-:R-:W-:-:S04]  /*fab0*/  LOP3.LUT R20, R20, 0x7f, RZ, 0xc0, !PT ;  /* 0x0000007f14147812 */ /* 0x010fc800078ec0ff */
[----:B------:R-:W-:-:S07]  /*fac0*/  SHF.R.U32.HI R0, RZ, 0x3, R20 ;  /* 0x00000003ff007819 */ /* 0x000fce0000011614 */
[----:B0-----:R-:W0:Y:S01]  /*fad0*/  @P2 LDC R4, c[0x0][0x434] ;  /* 0x00010d00ff042b82 */ /* 0x001e220000000800 */
[----:B------:R-:W-:-:S05]  /*fae0*/  IMAD.SHL.U32 R20, R21, 0x10, RZ ;  /* 0x0000001015147824 */ /* 0x000fca00078e00ff */
[----:B------:R-:W-:Y:S02]  /*faf0*/  LOP3.LUT R20, R0, 0x70, R20, 0xf8, !PT ;  /* 0x0000007000147812 */ /* 0x000fe400078ef814 */
[----:B------:R-:W1:Y:S01]  /*fb00*/  @P2 LDC R0, c[0x0][0x438] ;  /* 0x00010e00ff002b82 */ /* 0x000e620000000800 */
[----:B------:R-:W-:Y:S02]  /*fb10*/  LOP3.LUT R23, R23, 0xffffffbf, RZ, 0xc0, !PT ;  /* 0xffffffbf17177812 */ /* 0x000fe400078ec0ff */
[----:B------:R-:W-:Y:S02]  /*fb20*/  LOP3.LUT R8, R33, 0x40, RZ, 0xfc, !PT ;  /* 0x0000004021087812 */ /* 0x000fe400078efcff */
[----:B------:R-:W-:-:S04]  /*fb30*/  @P2 LOP3.LUT R23, R23, 0x40, RZ, 0xfc, !PT ;  /* 0x0000004017172812 */ /* 0x000fc800078efcff */
[----:B------:R-:W-:Y:S01]  /*fb40*/  LOP3.LUT R23, R23, 0xffffffef, RZ, 0xc0, !PT ;  /* 0xffffffef17177812 */ /* 0x000fe200078ec0ff */
[----:B------:R-:W-:Y:S01]  /*fb50*/  UMOV UR5, 0xffffffff ;  /* 0xffffffff00057882 */ /* 0x000fe20000000000 */
[----:B--2---:R-:W-:-:S04]  /*fb60*/  VIADD R26, R26, 0xffffffff ;  /* 0xffffffff1a1a7836 */ /* 0x004fc80000000000 */
[----:B------:R-:W-:-:S05]  /*fb70*/  IMAD R5, R26, 0x50, R20 ;  /* 0x000000501a057824 */ /* 0x000fca00078e0214 */
[----:B---3--:R-:W-:-:S04]  /*fb80*/  ISETP.GE.AND P0, PT, R5, R2, PT ;  /* 0x000000020500720c */ /* 0x008fc80003f06270 */
[----:B------:R-:W-:Y:S01]  /*fb90*/  ISETP.GT.U32.OR P0, PT, R20, 0x4f, P0 ;  /* 0x0000004f1400780c */ /* 0x000fe20000704470 */
[----:B------:R-:W-:-:S04]  /*fba0*/  IMAD.IADD R5, R5, 0x1, R30 ;  /* 0x0000000105057824 */ /* 0x000fc800078e021e */
[----:B0-----:R-:W-:-:S08]  /*fbb0*/  @P2 IMAD.HI.U32 R7, R5, R4, RZ ;  /* 0x0000000405072227 */ /* 0x001fd000078e00ff */
[----:B------:R-:W0:Y:S01]  /*fbc0*/  @!P0 LDC.64 R2, c[0x0][0x428] ;  /* 0x00010a00ff028b82 */ /* 0x000e220000000a00 */
[----:B------:R-:W-:Y:S01]  /*fbd0*/  IMAD.MOV.U32 R4, RZ, RZ, R5 ;  /* 0x000000ffff047224 */ /* 0x000fe200078e0005 */
[----:B-1----:R-:W-:-:S04]  /*fbe0*/  @P2 SHF.R.U32.HI R4, RZ, R0, R7 ;  /* 0x00000000ff042219 */ /* 0x002fc80000011607 */
[----:B------:R-:W-:-:S05]  /*fbf0*/  IADD3 R0, -R4, RZ, RZ ;  /* 0x000000ff04007210 */ /* 0x000fca0007ffe1ff */
[----:B------:R-:W-:Y:S01]  /*fc00*/  IMAD R0, R6, R0, R5 ;  /* 0x0000000006007224 */ /* 0x000fe200078e0205 */
[----:B------:R-:W-:Y:S02]  /*fc10*/  SHF.R.S32.HI R6, RZ, 0x1f, R31 ;  /* 0x0000001fff067819 */ /* 0x000fe4000001141f */
[----:B------:R-:W-:-:S03]  /*fc20*/  @!P0 SHF.R.S32.HI R5, RZ, 0x1f, R4 ;  /* 0x0000001fff058819 */ /* 0x000fc60000011404 */
[----:B------:R0:W-:Y:S02]  /*fc30*/  STL [R1+0x8], R6 ;  /* 0x0000080601007387 */ /* 0x0001e40000100800 */
[-C--:B0-----:R-:W-:Y:S02]  /*fc40*/  @!P0 IMAD R6, R6, R2.reuse, RZ ;  /* 0x0000000206068224 */ /* 0x081fe400078e02ff */
[----:B------:R-:W-:-:S04]  /*fc50*/  @!P0 IMAD.WIDE.U32 R4, R31, R2, R4 ;  /* 0x000000021f048225 */ /* 0x000fc800078e0004 */
[----:B------:R-:W-:Y:S02]  /*fc60*/  @!P0 IMAD R6, R31, R3, R6 ;  /* 0x000000031f068224 */ /* 0x000fe400078e0206 */
[----:B------:R-:W0:Y:S02]  /*fc70*/  @!P0 LDC.64 R2, c[0x0][0x418] ;  /* 0x00010600ff028b82 */ /* 0x000e240000000a00 */
[----:B------:R-:W-:Y:S01]  /*fc80*/  @!P0 IMAD.IADD R6, R5, 0x1, R6 ;  /* 0x0000000105068824 */ /* 0x000fe200078e0206 */
[----:B------:R-:W-:Y:S02]  /*fc90*/  ISETP.GE.AND P2, PT, R8, UR4, PT ;  /* 0x0000000408007c0c */ /* 0x000fe4000bf46270 */
[----:B0-----:R-:W-:-:S04]  /*fca0*/  @!P0 LEA R2, P1, R4, R2, 0x2 ;  /* 0x0000000204028211 */ /* 0x001fc800078210ff */
[----:B------:R-:W-:Y:S01]  /*fcb0*/  @!P0 LEA.HI.X R3, R4, R3, R6, 0x2, P1 ;  /* 0x0000000304038211 */ /* 0x000fe200008f1406 */
[----:B------:R-:W-:-:S06]  /*fcc0*/  IMAD.MOV.U32 R4, RZ, RZ, RZ ;  /* 0x000000ffff047224 */ /* 0x000fcc00078e00ff */
[----:B------:R0:W5:Y:S01]  /*fcd0*/  @!P0 LDG.E R4, desc[UR36][R2.64] ;  /* 0x0000002402048981 */ /* 0x000162000c1e1900 */
[----:B------:R-:W-:Y:S02]  /*fce0*/  ISETP.GE.AND P0, PT, R33, UR4, PT ;  /* 0x0000000421007c0c */ /* 0x000fe4000bf06270 */
[----:B------:R-:W-:-:S11]  /*fcf0*/  ISETP.GE.AND P1, PT, R37, UR4, PT ;  /* 0x0000000425007c0c */ /* 0x000fd6000bf26270 */
[----:B------:R-:W-:-:S04]  /*fd00*/  @P0 LOP3.LUT R23, R23, 0x10, RZ, 0xfc, !PT ;  /* 0x0000001017170812 */ /* 0x000fc800078efcff */
[----:B------:R-:W-:-:S04]  /*fd10*/  LOP3.LUT R23, R23, 0xfffffff7, RZ, 0xc0, !PT ;  /* 0xfffffff717177812 */ /* 0x000fc800078ec0ff */
[----:B------:R-:W-:Y:S02]  /*fd20*/  @P2 LOP3.LUT R23, R23, 0x8, RZ, 0xfc, !PT ;  /* 0x0000000817172812 */ /* 0x000fe400078efcff */
[----:B------:R-:W-:Y:S02]  /*fd30*/  ISETP.GE.AND P0, PT, R36, UR4, PT ;  /* 0x0000000424007c0c */ /* 0x000fe4000bf06270 */
[----:B------:R-:W-:-:S04]  /*fd40*/  LOP3.LUT R23, R23, 0xfffffffb, RZ, 0xc0, !PT ;  /* 0xfffffffb17177812 */ /* 0x000fc800078ec0ff */
[----:B------:R-:W-:-:S04]  /*fd50*/  @P1 LOP3.LUT R23, R23, 0x4, RZ, 0xfc, !PT ;  /* 0x0000000417171812 */ /* 0x000fc800078efcff */
[----:B------:R-:W-:Y:S01]  /*fd60*/  LOP3.LUT R23, R23, 0xfffffffd, RZ, 0xc0, !PT ;  /* 0xfffffffd17177812 */ /* 0x000fe200078ec0ff */
[----:B0-----:R-:W-:-:S03]  /*fd70*/  IMAD.U32 R2, RZ, RZ, UR38 ;  /* 0x00000026ff027e24 */ /* 0x001fc6000f8e00ff */
[----:B------:R-:W-:Y:S01]  /*fd80*/  @P0 LOP3.LUT R23, R23, 0x2, RZ, 0xfc, !PT ;  /* 0x0000000217170812 */ /* 0x000fe200078efcff */
[----:B------:R-:W-:Y:S06]  /*fd90*/  BRA.DIV UR5, `(.L_x_250) ;  /* 0x0000003e05c47947 */ /* 0x000fec000b800000 */
.L_x_320:
[----:B------:R-:W-:Y:S02]  /*fda0*/  ISETP.NE.AND P0, PT, R2, 0x3, PT ;  /* 0x000000030200780c */ /* 0x000fe40003f05270 */
[----:B------:R-:W-:Y:S02]  /*fdb0*/  ISETP.GT.U32.AND P1, PT, R20, 0x4f, PT ;  /* 0x0000004f1400780c */ /* 0x000fe40003f24070 */
[----:B------:R-:W-:Y:S02]  /*fdc0*/  LOP3.LUT R23, R23, 0xffffffdf, RZ, 0xc0, !PT ;  /* 0xffffffdf17177812 */ /* 0x000fe400078ec0ff */
[----:B------:R-:W-:-:S07]  /*fdd0*/  SHF.R.S32.HI R30, RZ, 0x1f, R18 ;  /* 0x0000001fff1e7819 */ /* 0x000fce0000011412 */
[----:B------:R-:W-:-:S04]  /*fde0*/  @P0 LOP3.LUT R23, R23, 0x20, RZ, 0xfc, !PT ;  /* 0x0000002017170812 */ /* 0x000fc800078efcff */
[----:B------:R-:W-:-:S04]  /*fdf0*/  LOP3.LUT R23, R23, 0xfffffffe, RZ, 0xc0, !PT ;  /* 0xfffffffe17177812 */ /* 0x000fc800078ec0ff */
[----:B------:R-:W-:Y:S01]  /*fe00*/  @P1 LOP3.LUT R23, R23, 0x1, RZ, 0xfc, !PT ;  /* 0x0000000117171812 */ /* 0x000fe200078efcff */
[----:B------:R-:W-:Y:S06]  /*fe10*/  @!P0 BRA `(.L_x_251) ;  /* 0x0000000000048947 */ /* 0x000fec0003800000 */
[----:B------:R-:W-:Y:S01]  /*fe20*/  BPT.TRAP 0x1 ;  /* 0x000000040000795c */ /* 0x000fe20000300000 */
.L_x_251:
        /* <DEDUP_REMOVED lines=12> */
[----:B------:R-:W-:-:S03]  /*fef0*/  ULDC.64 UR4, c[0x0][0x330] ;  /* 0x0000cc0000047ab9 */ /* 0x000fc60000000a00 */
[----:B------:R-:W-:Y:S02]  /*ff00*/  IMAD.IADD R3, R3, 0x1, R5 ;  /* 0x0000000103037824 */ /* 0x000fe400078e0205 */
[----:B------:R-:W-:Y:S02]  /*ff10*/  IMAD R5, R30, UR4, RZ ;  /* 0x000000041e057c24 */ /* 0x000fe4000f8e02ff */
[----:B------:R-:W-:-:S04]  /*ff20*/  IMAD.WIDE.U32 R2, R18, UR4, R2 ;  /* 0x0000000412027c25 */ /* 0x000fc8000f8e0002 */
[----:B------:R-:W-:Y:S01]  /*ff30*/  IMAD R5, R18, UR5, R5 ;  /* 0x0000000512057c24 */ /* 0x000fe2000f8e0205 */
[----:B------:R-:W-:Y:S02]  /*ff40*/  ULDC.64 UR4, c[0x0][0x318] ;  /* 0x0000c60000047ab9 */ /* 0x000fe40000000a00 */
[----:B------:R-:W-:Y:S02]  /*ff50*/  LEA R24, P0, R2, UR4, 0x1 ;  /* 0x0000000402187c11 */ /* 0x000fe4000f8008ff */
[----:B------:R-:W-:-:S04]  /*ff60*/  IADD3 R5, R3, R5, RZ ;  /* 0x0000000503057210 */ /* 0x000fc80007ffe0ff */
[----:B------:R-:W-:Y:S01]  /*ff70*/  LEA.HI.X R25, R2, UR5, R5, 0x1, P0 ;  /* 0x0000000502197c11 */ /* 0x000fe200080f0c05 */
[----:B------:R-:W-:Y:S01]  /*ff80*/  IMAD R5, R27, 0x8, R22 ;  /* 0x000000081b057824 */ /* 0x000fe200078e0216 */
[----:B------:R-:W-:-:S04]  /*ff90*/  SHF.L.U32 R2, R28, 0x1f, RZ ;  /* 0x0000001f1c027819 */ /* 0x000fc800000006ff */
[----:B------:R-:W0:Y:S02]  /*ffa0*/  SYNCS.PHASECHK.TRANS64.TRYWAIT P0, [R5+URZ+0x38840], R2 ;  /* 0x03884002050075a7 */ /* 0x000e24000800017f */
[----:B0-----:R-:W-:Y:S05]  /*ffb0*/  @!P0 BRA `(.L_x_253) ;  /* 0x0000003c006c8947 */ /* 0x001fea0003800000 */
.L_x_321:
[----:B------:R-:W-:Y:S05]  /*ffc0*/  BSYNC B0 ;  /* 0x0000000000007941 */ /* 0x000fea0003800000 */
.L_x_252:
[----:B------:R-:W2:Y:S01]  /*ffd0*/  LDL R9, [R1] ;  /* 0x0000000001097983 */ /* 0x000ea20000100800 */
[----:B------:R-:W-:Y:S02]  /*ffe0*/  ULDC.64 UR4, c[0x0][0x300] ;  /* 0x0000c00000047ab9 */ /* 0x000fe40000000a00 */
[----:B------:R-:W-:Y:S01]  /*fff0*/  IMAD R6, R6, UR4, RZ ;  /* 0x0000000406067c24 */ /* 0x000fe2000f8e02ff */
[----:B------:R-:W1:Y:S01]  /*10000*/  S2R R8, SR_TID.X ;  /* 0x0000000000087919 */ /* 0x000e620000002100 */
[----:B0-----:R-:W-:-:S04]  /*10010*/  IMAD.WIDE.U32 R2, R0, UR4, RZ ;  /* 0x0000000400027c25 */ /* 0x001fc8000f8e00ff */
[----:B------:R-:W-:Y:S01]  /*10020*/  IMAD R6, R0, UR5, R6 ;  /* 0x0000000500067c24 */ /* 0x000fe2000f8e0206 */
[----:B------:R-:W-:Y:S02]  /*10030*/  ULDC.64 UR4, c[0x0][0x310] ;  /* 0x0000c40000047ab9 */ /* 0x000fe40000000a00 */
[----:B------:R-:W-:Y:S02]  /*10040*/  IMAD R7, R7, UR4, RZ ;  /* 0x0000000407077c24 */ /* 0x000fe4000f8e02ff */
[----:B------:R-:W-:Y:S02]  /*10050*/  IMAD.IADD R3, R3, 0x1, R6 ;  /* 0x0000000103037824 */ /* 0x000fe400078e0206 */
[C---:B------:R-:W-:Y:S02]  /*10060*/  IMAD R7, R4.reuse, UR5, R7 ;  /* 0x0000000504077c24 */ /* 0x040fe4000f8e0207 */
[----:B------:R-:W-:Y:S01]  /*10070*/  IMAD.WIDE.U32 R2, R4, UR4, R2 ;  /* 0x0000000404027c25 */ /* 0x000fe2000f8e0002 */
[----:B------:R-:W-:-:S03]  /*10080*/  ULDC.64 UR4, c[0x0][0x308] ;  /* 0x0000c20000047ab9 */ /* 0x000fc60000000a00 */
[----:B------:R-:W-:Y:S02]  /*10090*/  IMAD.IADD R3, R3, 0x1, R7 ;  /* 0x0000000103037824 */ /* 0x000fe400078e0207 */
[----:B------:R-:W-:Y:S02]  /*100a0*/  IMAD R0, R30, UR4, RZ ;  /* 0x000000041e007c24 */ /* 0x000fe4000f8e02ff */
[----:B------:R-:W-:-:S04]  /*100b0*/  IMAD.WIDE.U32 R2, R18, UR4, R2 ;  /* 0x0000000412027c25 */ /* 0x000fc8000f8e0002 */
[----:B------:R-:W-:Y:S01]  /*100c0*/  IMAD R0, R18, UR5, R0 ;  /* 0x0000000512007c24 */ /* 0x000fe2000f8e0200 */
[----:B------:R-:W-:Y:S01]  /*100d0*/  ULDC.64 UR4, c[0x0][0x2e8] ;  /* 0x0000ba0000047ab9 */ /* 0x000fe20000000a00 */
[----:B------:R-:W-:Y:S02]  /*100e0*/  IMAD R7, R27, 0x5000, R32 ;  /* 0x000050001b077824 */ /* 0x000fe400078e0220 */
[----:B------:R-:W-:Y:S01]  /*100f0*/  IMAD.IADD R6, R3, 0x1, R0 ;  /* 0x0000000103067824 */ /* 0x000fe200078e0200 */
[----:B------:R-:W-:Y:S01]  /*10100*/  LEA R0, P0, R2, UR4, 0x1 ;  /* 0x0000000402007c11 */ /* 0x000fe2000f8008ff */
[----:B------:R-:W-:Y:S01]  /*10110*/  UMOV UR4, 0xffffffff ;  /* 0xffffffff00047882 */ /* 0x000fe20000000000 */
[----:B-1----:R-:W-:Y:S02]  /*10120*/  LOP3.LUT R8, R8, 0x7f, RZ, 0xc0, !PT ;  /* 0x0000007f08087812 */ /* 0x002fe400078ec0ff */
[----:B------:R-:W-:Y:S02]  /*10130*/  LEA.HI.X R6, R2, UR5, R6, 0x1, P0 ;  /* 0x0000000502067c11 */ /* 0x000fe400080f0c06 */
[----:B------:R-:W-:Y:S01]  /*10140*/  SHF.R.U32.HI R8, RZ, 0x3, R8 ;  /* 0x00000003ff087819 */ /* 0x000fe20000011608 */
[----:B--2---:R-:W-:-:S04]  /*10150*/  IMAD R4, R26, -0x50, R9 ;  /* 0xffffffb01a047824 */ /* 0x004fc800078e0209 */
[----:B------:R-:W-:-:S05]  /*10160*/  IMAD.IADD R4, R4, 0x1, -R8 ;  /* 0x0000000104047824 */ /* 0x000fca00078e0a08 */
[----:B------:R-:W-:Y:S01]  /*10170*/  ISETP.GE.AND P0, PT, R4, 0x1, PT ;  /* 0x000000010400780c */ /* 0x000fe20003f06270 */
[----:B------:R-:W-:-:S12]  /*10180*/  BRA.DIV UR4, `(.L_x_254) ;  /* 0x0000003e040c7947 */ /* 0x000fd8000b800000 */
[----:B------:R-:W0:Y:S01]  /*10190*/  SHFL.IDX PT, R3, R0, RZ, 0x181f ;  /* 0x00181fff00037589 */ /* 0x000e2200000e0000 */
[----:B------:R-:W-:Y:S01]  /*101a0*/  LOP3.LUT P5, RZ, R23, 0x10, RZ, 0xc0, !PT ;  /* 0x0000001017ff7812 */ /* 0x000fe200078ac0ff */
[----:B------:R-:W-:Y:S01]  /*101b0*/  @P0 IMAD R9, R7, 0x2, R22 ;  /* 0x0000000207090824 */ /* 0x000fe200078e0216 */
[C---:B------:R-:W-:Y:S01]  /*101c0*/  LOP3.LUT P4, RZ, R23.reuse, 0x8, RZ, 0xc0, !PT ;  /* 0x0000000817ff7812 */ /* 0x040fe2000788c0ff */
[----:B------:R-:W1:Y:S01]  /*101d0*/  SHFL.IDX PT, R2, R6, RZ, 0x181f ;  /* 0x00181fff06027589 */ /* 0x000e6200000e0000 */
[C---:B------:R-:W-:Y:S02]  /*101e0*/  LOP3.LUT P3, RZ, R23.reuse, 0x4, RZ, 0xc0, !PT ;  /* 0x0000000417ff7812 */ /* 0x040fe4000786c0ff */
[----:B------:R-:W-:Y:S01]  /*101f0*/  LOP3.LUT P2, RZ, R23, 0x2, RZ, 0xc0, !PT ;  /* 0x0000000217ff7812 */ /* 0x000fe2000784c0ff */
[----:B------:R-:W-:Y:S01]  /*10200*/  SHFL.IDX PT, R8, R6, 0x1, 0x181f ;  /* 0x00381f0006087f89 */ /* 0x000fe200000e0000 */
[----:B0-----:R-:W-:-:S04]  /*10210*/  @P0 LEA R3, P1, R33, R3, 0x1 ;  /* 0x0000000321030211 */ /* 0x001fc800078208ff */
[----:B-1----:R-:W-:-:S04]  /*10220*/  @P0 IADD3.X R2, RZ, R2, RZ, P1, !PT ;  /* 0x00000002ff020210 */ /* 0x002fc80000ffe4ff */
[----:B------:R-:W-:-:S04]  /*10230*/  @P0 LOP3.LUT R3, R3, R2, RZ, 0x3c, !PT ;  /* 0x0000000203030212 */ /* 0x000fc800078e3cff */
[----:B------:R-:W-:-:S04]  /*10240*/  @P0 LOP3.LUT R2, R3, R2, RZ, 0x3c, !PT ;  /* 0x0000000203020212 */ /* 0x000fc800078e3cff */
[----:B------:R-:W-:-:S05]  /*10250*/  @P0 LOP3.LUT R3, R3, R2, RZ, 0x3c, !PT ;  /* 0x0000000203030212 */ /* 0x000fca00078e3cff */
[----:B------:R-:W-:Y:S04]  /*10260*/  @P0 LDGSTS.E.BYPASS.LTC128B.128 [R9+0x24400], desc[UR36][R2.64], !P5 ;  /* 0x2440000002090fae */ /* 0x000fe8000e901d64 */
[----:B------:R-:W-:Y:S04]  /*10270*/  @P0 LDGSTS.E.BYPASS.LTC128B.128 [R9+0x26c00], desc[UR36][R2.64+0x80], !P4 ;  /* 0x26c0008002090fae */ /* 0x000fe8000e101d64 */
[----:B------:R-:W-:Y:S04]  /*10280*/  @P0 LDGSTS.E.BYPASS.LTC128B.128 [R9+0x29400], desc[UR36][R2.64+0x100], !P3 ;  /* 0x2940010002090fae */ /* 0x000fe8000d901d64 */
[----:B------:R0:W-:Y:S01]  /*10290*/  @P0 LDGSTS.E.BYPASS.LTC128B.128 [R9+0x2bc00], desc[UR36][R2.64+0x180], !P2 ;  /* 0x2bc0018002090fae */ /* 0x0001e2000d101d64 */
[----:B------:R-:W-:-:S03]  /*102a0*/  ISETP.GE.AND P0, PT, R4, 0x11, PT ;  /* 0x000000110400780c */ /* 0x000fc60003f06270 */
[----:B0-----:R-:W0:Y:S10]  /*102b0*/  SHFL.IDX PT, R2, R0, 0x1, 0x181f ;  /* 0x00381f0000027f89 */ /* 0x001e3400000e0000 */
[----:B------:R-:W-:Y:S01]  /*102c0*/  @P0 IMAD R21, R7, 0x2, R22 ;  /* 0x0000000207150824 */ /* 0x000fe200078e0216 */
[----:B0-----:R-:W-:-:S05]  /*102d0*/  @P0 LEA R2, P1, R33, R2, 0x1 ;  /* 0x0000000221020211 */ /* 0x001fca00078208ff */
[----:B------:R-:W-:Y:S02]  /*102e0*/  @P0 IMAD.X R3, RZ, RZ, R8, P1 ;  /* 0x000000ffff030224 */ /* 0x000fe400008e0608 */
[----:B------:R-:W-:Y:S04]  /*102f0*/  SHFL.IDX PT, R8, R6, 0x2, 0x181f ;  /* 0x00581f0006087f89 */ /* 0x000fe800000e0000 */
        /* <DEDUP_REMOVED lines=17> */
[----:B------:R-:W1:Y:S01]  /*10410*/  SHFL.IDX PT, R0, R0, 0x4, 0x181f ;  /* 0x00981f0000007f89 */ /* 0x000e6200000e0000 */
[----:B0-----:R-:W-:-:S04]  /*10420*/  @P0 LEA R2, P1, R33, R2, 0x1 ;  /* 0x0000000221020211 */ /* 0x001fc800078208ff */
[----:B------:R-:W-:Y:S02]  /*10430*/  @P0 IADD3.X R3, RZ, R8, RZ, P1, !PT ;  /* 0x00000008ff030210 */ /* 0x000fe40000ffe4ff */
[----:B------:R0:W2:Y:S04]  /*10440*/  SHFL.IDX PT, R8, R6, 0x4, 0x181f ;  /* 0x00981f0006087f89 */ /* 0x0000a800000e0000 */
[----:B------:R0:W-:Y:S04]  /*10450*/  @P0 LDGSTS.E.BYPASS.LTC128B.128 [R21+0x25c00], desc[UR36][R2.64], !P5 ;  /* 0x25c0000002150fae */ /* 0x0001e8000e901d64 */
[----:B------:R0:W-:Y:S04]  /*10460*/  @P0 LDGSTS.E.BYPASS.LTC128B.128 [R21+0x28400], desc[UR36][R2.64+0x80], !P4 ;  /* 0x2840008002150fae */ /* 0x0001e8000e101d64 */
[----:B------:R0:W-:Y:S04]  /*10470*/  @P0 LDGSTS.E.BYPASS.LTC128B.128 [R21+0x2ac00], desc[UR36][R2.64+0x100], !P3 ;  /* 0x2ac0010002150fae */ /* 0x0001e8000d901d64 */
[----:B-1----:R0:W-:Y:S02]  /*10480*/  @P0 LDGSTS.E.BYPASS.LTC128B.128 [R21+0x2d400], desc[UR36][R2.64+0x180], !P2 ;  /* 0x2d40018002150fae */ /* 0x0021e4000d101d64 */
.L_x_333:
[----:B------:R-:W-:Y:S01]  /*10490*/  ISETP.GE.AND P0, PT, R4, 0x41, PT ;  /* 0x000000410400780c */ /* 0x000fe20003f06270 */
[----:B------:R-:W-:-:S12]  /*104a0*/  BSSY B0, `(.L_x_255) ;  /* 0x0000010000007945 */ /* 0x000fd80003800000 */
[----:B------:R-:W-:Y:S05]  /*104b0*/  @!P0 BRA `(.L_x_256) ;  /* 0x0000000000388947 */ /* 0x000fea0003800000 */
[----:B------:R-:W-:Y:S01]  /*104c0*/  LOP3.LUT P4, RZ, R23, 0x10, RZ, 0xc0, !PT ;  /* 0x0000001017ff7812 */ /* 0x000fe2000788c0ff */
[----:B------:R-:W-:Y:S01]  /*104d0*/  IMAD R7, R7, 0x2, R22 ;  /* 0x0000000207077824 */ /* 0x000fe200078e0216 */
[C---:B------:R-:W-:Y:S02]  /*104e0*/  LOP3.LUT P3, RZ, R23.reuse, 0x8, RZ, 0xc0, !PT ;  /* 0x0000000817ff7812 */ /* 0x040fe4000786c0ff */
[C---:B------:R-:W-:Y:S02]  /*104f0*/  LOP3.LUT P2, RZ, R23.reuse, 0x4, RZ, 0xc0, !PT ;  /* 0x0000000417ff7812 */ /* 0x040fe4000784c0ff */
[----:B------:R-:W-:Y:S02]  /*10500*/  LOP3.LUT P1, RZ, R23, 0x2, RZ, 0xc0, !PT ;  /* 0x0000000217ff7812 */ /* 0x000fe4000782c0ff */
[----:B0-----:R-:W-:-:S05]  /*10510*/  LEA R2, P0, R33, R0, 0x1 ;  /* 0x0000000021027211 */ /* 0x001fca00078008ff */
        /* <DEDUP_REMOVED lines=8> */
.L_x_256:
[----:B------:R-:W-:Y:S05]  /*105a0*/  BSYNC B0 ;  /* 0x0000000000007941 */ /* 0x000fea0003800000 */
.L_x_255:
[----:B------:R-:W-:Y:S01]  /*105b0*/  NOP ;  /* 0x0000000000007918 */ /* 0x000fe20000000000 */
[----:B------:R-:W-:-:S13]  /*105c0*/  PLOP3.LUT P0, PT, PT, PT, PT, 0x80, 0x0 ;  /* 0x000000000000781c */ /* 0x000fda0003f0f070 */
.L_x_257:
        /* <DEDUP_REMOVED lines=10> */
.L_x_258:
[----:B------:R3:W5:Y:S01]  /*10670*/  LDL.LU R0, [R1+0xc] ;  /* 0x00000c0001007983 */ /* 0x0007620000300800 */
[----:B------:R-:W-:Y:S01]  /*10680*/  LOP3.LUT P0, RZ, R23, 0x80, RZ, 0xc0, !PT ;  /* 0x0000008017ff7812 */ /* 0x000fe2000780c0ff */
[----:B------:R3:W-:-:S12]  /*10690*/  SYNCS.ARRIVE.TRANS64.A1T0 RZ, [R5+URZ+0x38830], RZ ;  /* 0x038830ff05ff79a7 */ /* 0x0007d8000810003f */
[----:B------:R-:W-:Y:S05]  /*106a0*/  WARPSYNC.ALL ;  /* 0x0000000000007948 */ /* 0x000fea0003800000 */
[----:B------:R-:W-:Y:S01]  /*106b0*/  ULDC.64 UR4, c[0x0][0x298] ;  /* 0x0000a60000047ab9 */ /* 0x000fe20000000a00 */
[----:B01----:R-:W-:Y:S01]  /*106c0*/  VIADD R2, R22, 0x14400 ;  /* 0x0001440016027836 */ /* 0x003fe20000000000 */
[----:B------:R-:W-:Y:S01]  /*106d0*/  SEL R29, R29, RZ, !P0 ;  /* 0x000000ff1d1d7207 */ /* 0x000fe20004000000 */
[----:B------:R-:W-:Y:S01]  /*106e0*/  IMAD.WIDE.U32 R6, R35, UR4, RZ ;  /* 0x0000000423067c25 */ /* 0x000fe2000f8e00ff */
[----:B------:R-:W-:Y:S01]  /*106f0*/  BSSY B6, `(.L_x_259) ;  /* 0x000001b000067945 */ /* 0x000fe20003800000 */
[----:B------:R-:W-:Y:S01]  /*10700*/  BAR.SYNC.DEFER_BLOCKING 0x8, 0x180 ;  /* 0x0206000000007b1d */ /* 0x000fe20000010000 */
[----:B-----5:R-:W-:-:S02]  /*10710*/  SEL R0, R0, RZ, !P0 ;  /* 0x000000ff00007207 */ /* 0x020fc40004000000 */
[----:B------:R-:W-:-:S03]  /*10720*/  LOP3.LUT P0, RZ, R2, 0x3ff, RZ, 0xc0, !PT ;  /* 0x000003ff02ff7812 */ /* 0x000fc6000780c0ff */
[----:B------:R0:W-:Y:S04]  /*10730*/  STL [R1+0xc], R0 ;  /* 0x00000c0001007387 */ /* 0x0001e80000100800 */
[----:B------:R1:W-:Y:S01]  /*10740*/  STL.64 [R1+0x10], R6 ;  /* 0x0000100601007387 */ /* 0x0003e20000100a00 */
[----:B0-----:R-:W-:-:S05]  /*10750*/  SHF.R.S32.HI R0, RZ, 0x1f, R35 ;  /* 0x0000001fff007819 */ /* 0x001fca0000011423 */
[----:B------:R-:W-:-:S04]  /*10760*/  IMAD R0, R0, UR4, RZ ;  /* 0x0000000400007c24 */ /* 0x000fc8000f8e02ff */
[----:B------:R-:W-:-:S04]  /*10770*/  IMAD R0, R35, UR5, R0 ;  /* 0x0000000523007c24 */ /* 0x000fc8000f8e0200 */
[----:B------:R-:W-:Y:S01]  /*10780*/  IMAD.IADD R35, R7, 0x1, R0 ;  /* 0x0000000107237824 */ /* 0x000fe200078e0200 */
[----:B-1----:R-:W-:Y:S06]  /*10790*/  @!P0 BRA `(.L_x_260) ;  /* 0x0000000000408947 */ /* 0x002fec0003800000 */
[----:B------:R-:W-:Y:S01]  /*107a0*/  MOV R2, 0x0 ;  /* 0x0000000000027802 */ /* 0x000fe20000000f00 */
[----:B------:R-:W-:Y:S01]  /*107b0*/  ULDC.64 UR6, c[0x4][0xa8] ;  /* 0x01002a0000067ab9 */ /* 0x000fe20000000a00 */
[----:B------:R-:W-:Y:S01]  /*107c0*/  ULDC.64 UR8, c[0x4][0xb0] ;  /* 0x01002c0000087ab9 */ /* 0x000fe20000000a00 */
[----:B------:R-:W-:Y:S01]  /*107d0*/  ULDC.64 UR4, c[0x4][0x20] ;  /* 0x0100080000047ab9 */ /* 0x000fe20000000a00 */
[----:B------:R-:W-:Y:S01]  /*107e0*/  MOV R4, UR6 ;  /* 0x0000000600047c02 */ /* 0x000fe20008000f00 */
[----:B---3--:R-:W-:Y:S01]  /*107f0*/  IMAD.U32 R5, RZ, RZ, UR7 ;  /* 0x00000007ff057e24 */ /* 0x008fe2000f8e00ff */
[----:B------:R-:W0:Y:S01]  /*10800*/  LDC.64 R2, c[0x4][R2] ;  /* 0x0100000002027b82 */ /* 0x000e220000000a00 */
[----:B------:R-:W-:Y:S01]  /*10810*/  IMAD.U32 R6, RZ, RZ, UR8 ;  /* 0x00000008ff067e24 */ /* 0x000fe2000f8e00ff */
[----:B--2---:R-:W-:Y:S01]  /*10820*/  MOV R8, 0x70 ;  /* 0x0000007000087802 */ /* 0x004fe20000000f00 */
[----:B------:R-:W-:Y:S02]  /*10830*/  IMAD.U32 R7, RZ, RZ, UR9 ;  /* 0x00000009ff077e24 */ /* 0x000fe4000f8e00ff */
[----:B------:R-:W-:-:S02]  /*10840*/  IMAD.U32 R10, RZ, RZ, UR4 ;  /* 0x00000004ff0a7e24 */ /* 0x000fc4000f8e00ff */
[----:B------:R-:W-:Y:S02]  /*10850*/  IMAD.U32 R11, RZ, RZ, UR5 ;  /* 0x00000005ff0b7e24 */ /* 0x000fe4000f8e00ff */
[----:B------:R-:W-:Y:S02]  /*10860*/  IMAD.MOV.U32 R12, RZ, RZ, 0x1 ;  /* 0x00000001ff0c7424 */ /* 0x000fe400078e00ff */
[----:B------:R-:W-:-:S07]  /*10870*/  IMAD.MOV.U32 R13, RZ, RZ, RZ ;  /* 0x000000ffff0d7224 */ /* 0x000fce00078e00ff */
[----:B------:R-:W-:-:S07]  /*10880*/  LEPC R20, `(.L_x_260) ;  /* 0x000000001014794e */ /* 0x000fce0000000000 */
[----:B0-----:R-:W-:Y:S05]  /*10890*/  CALL.ABS.NOINC R2 ;  /* 0x0000000002007343 */ /* 0x001fea0003c00000 */
.L_x_260:
[----:B------:R-:W-:Y:S05]  /*108a0*/  BSYNC B6 ;  /* 0x0000000000067941 */ /* 0x000fea0003800000 */
.L_x_259:
[----:B------:R-:W4:Y:S01]  /*108b0*/  LDL.LU R20, [R1+0xc] ;  /* 0x00000c0001147983 */ /* 0x000f220000300800 */
[----:B------:R-:W0:Y:S01]  /*108c0*/  LDC R6, c[0x0][0x448] ;  /* 0x00011200ff067b82 */ /* 0x000e220000000800 */
[----:B------:R-:W-:Y:S02]  /*108d0*/  ULDC.64 UR4, c[0x0][0x2d8] ;  /* 0x0000b60000047ab9 */ /* 0x000fe40000000a00 */
[----:B------:R-:W2:Y:S01]  /*108e0*/  LDL.LU.64 R2, [R1+0x10] ;  /* 0x0000100001027983 */ /* 0x000ea20000300a00 */
[----:B------:R-:W-:-:S03]  /*108f0*/  IMAD R0, R30, UR4, RZ ;  /* 0x000000041e007c24 */ /* 0x000fc6000f8e02ff */
[----:B------:R1:W5:Y:S01]  /*10900*/  LDL R10, [R1+0x18] ;  /* 0x00001800010a7983 */ /* 0x0003620000100800 */
[----:B---3--:R-:W-:Y:S01]  /*10910*/  IMAD R5, R18, UR5, R0 ;  /* 0x0000000512057c24 */ /* 0x008fe2000f8e0200 */
[----:B0-----:R-:W-:-:S13]  /*10920*/  ISETP.NE.AND P0, PT, R6, 0x1, PT ;  /* 0x000000010600780c */ /* 0x001fda0003f05270 */
[----:B------:R-:W0:Y:S01]  /*10930*/  @P0 LDC R4, c[0x0][0x450] ;  /* 0x00011400ff040b82 */ /* 0x000e220000000800 */
[----:B------:R-:W-:Y:S01]  /*10940*/  LOP3.LUT R9, R33, 0x40, RZ, 0xfc, !PT ;  /* 0x0000004021097812 */ /* 0x000fe200078efcff */
[----:B----4-:R-:W-:Y:S02]  /*10950*/  IMAD.MOV.U32 R21, RZ, RZ, R20 ;  /* 0x000000ffff157224 */ /* 0x010fe400078e0014 */
[----:B------:R-:W3:Y:S01]  /*10960*/  S2R R20, SR_TID.X ;  /* 0x0000000000147919 */ /* 0x000ee20000002100 */
[----:B--2---:R-:W-:Y:S02]  /*10970*/  IMAD.MOV.U32 R3, RZ, RZ, R35 ;  /* 0x000000ffff037224 */ /* 0x004fe400078e0023 */
[----:B------:R-:W-:Y:S01]  /*10980*/  IMAD.WIDE.U32 R2, R18, UR4, R2 ;  /* 0x0000000412027c25 */ /* 0x000fe2000f8e0002 */
[----:B------:R-:W-:-:S03]  /*10990*/  ULDC.64 UR4, c[0x0][0x2e0] ;  /* 0x0000b80000047ab9 */ /* 0x000fc60000000a00 */
[----:B------:R-:W-:Y:S02]  /*109a0*/  IMAD.IADD R3, R3, 0x1, R5 ;  /* 0x0000000103037824 */ /* 0x000fe400078e0205 */
[----:B------:R-:W2:Y:S01]  /*109b0*/  @P0 LDC R5, c[0x0][0x44c] ;  /* 0x00011300ff050b82 */ /* 0x000ea20000000800 */
[----:B------:R-:W-:Y:S02]  /*109c0*/  IMAD R0, R21, UR4, RZ ;  /* 0x0000000415007c24 */ /* 0x000fe4000f8e02ff */
[----:B------:R-:W-:-:S04]  /*109d0*/  IMAD.WIDE.U32 R2, R29, UR4, R2 ;  /* 0x000000041d027c25 */ /* 0x000fc8000f8e0002 */
[----:B------:R-:W-:Y:S01]  /*109e0*/  IMAD R0, R29, UR5, R0 ;  /* 0x000000051d007c24 */ /* 0x000fe2000f8e0200 */
[----:B------:R-:W-:-:S04]  /*109f0*/  ULDC.64 UR4, c[0x0][0x2d0] ;  /* 0x0000b40000047ab9 */ /* 0x000fc80000000a00 */
[----:B------:R-:W-:Y:S01]  /*10a00*/  IADD3 R3, R3, R0, RZ ;  /* 0x0000000003037210 */ /* 0x000fe20007ffe0ff */
[----:B------:R-:W-:Y:S01]  /*10a10*/  IMAD.SHL.U32 R0, R17, 0x80, RZ ;  /* 0x0000008011007824 */ /* 0x000fe200078e00ff */
[C---:B---3--:R-:W-:Y:S01]  /*10a20*/  LOP3.LUT R21, R20.reuse, 0x7f, RZ, 0xc0, !PT ;  /* 0x0000007f14157812 */ /* 0x048fe200078ec0ff */
[----:B------:R-:W-:-:S03]  /*10a30*/  IMAD.SHL.U32 R20, R20, 0x10, RZ ;  /* 0x0000001014147824 */ /* 0x000fc600078e00ff */
[----:B------:R-:W-:-:S04]  /*10a40*/  SHF.R.U32.HI R21, RZ, 0x3, R21 ;  /* 0x00000003ff157819 */ /* 0x000fc80000011615 */
[----:B------:R-:W-:-:S04]  /*10a50*/  LOP3.LUT R20, R21, 0x70, R20, 0xf8, !PT ;  /* 0x0000007015147812 */ /* 0x000fc800078ef814 */
[----:B------:R-:W-:-:S05]  /*10a60*/  LOP3.LUT R7, R20, R0, RZ, 0xfc, !PT ;  /* 0x0000000014077212 */ /* 0x000fca00078efcff */
[----:B--2---:R-:W-:-:S04]  /*10a70*/  @P0 IMAD.HI.U32 R8, R7, R5, RZ ;  /* 0x0000000507080227 */ /* 0x004fc800078e00ff */
[----:B------:R-:W-:Y:S01]  /*10a80*/  IMAD.MOV.U32 R5, RZ, RZ, R7 ;  /* 0x000000ffff057224 */ /* 0x000fe200078e0007 */
[----:B0-----:R-:W-:Y:S01]  /*10a90*/  @P0 SHF.R.U32.HI R5, RZ, R4, R8 ;  /* 0x00000004ff050219 */ /* 0x001fe20000011608 */
[----:B------:R-:W0:Y:S04]  /*10aa0*/  S2R R20, SR_TID.X ;  /* 0x0000000000147919 */ /* 0x000e280000002100 */
[----:B------:R-:W-:-:S04]  /*10ab0*/  IMAD.MOV R4, RZ, RZ, -R5 ;  /* 0x000000ffff047224 */ /* 0x000fc800078e0a05 */
[----:B------:R-:W-:Y:S01]  /*10ac0*/  IMAD R4, R6, R4, R7 ;  /* 0x0000000406047224 */ /* 0x000fe200078e0207 */
[----:B------:R-:W-:Y:S01]  /*10ad0*/  SHF.R.S32.HI R7, RZ, 0x1f, R5 ;  /* 0x0000001fff077819 */ /* 0x000fe20000011405 */
[----:B------:R-:W-:-:S04]  /*10ae0*/  IMAD.WIDE.U32 R2, R5, UR4, R2 ;  /* 0x0000000405027c25 */ /* 0x000fc8000f8e0002 */
[----:B------:R-:W-:-:S04]  /*10af0*/  IMAD R7, R7, UR4, RZ ;  /* 0x0000000407077c24 */ /* 0x000fc8000f8e02ff */
[----:B------:R-:W-:Y:S01]  /*10b00*/  IMAD R7, R5, UR5, R7 ;  /* 0x0000000505077c24 */ /* 0x000fe2000f8e0207 */
[----:B------:R-:W-:Y:S01]  /*10b10*/  SHF.R.S32.HI R5, RZ, 0x1f, R4 ;  /* 0x0000001fff057819 */ /* 0x000fe20000011404 */
[----:B------:R-:W-:Y:S02]  /*10b20*/  ULDC.64 UR4, c[0x0][0x2c8] ;  /* 0x0000b20000047ab9 */ /* 0x000fe40000000a00 */
[----:B------:R-:W-:Y:S02]  /*10b30*/  IMAD.IADD R3, R3, 0x1, R7 ;  /* 0x0000000103037824 */ /* 0x000fe400078e0207 */
[----:B------:R-:W-:Y:S02]  /*10b40*/  IMAD R5, R5, UR4, RZ ;  /* 0x0000000405057c24 */ /* 0x000fe4000f8e02ff */
[----:B------:R-:W-:-:S04]  /*10b50*/  IMAD.WIDE.U32 R2, R4, UR4, R2 ;  /* 0x0000000404027c25 */ /* 0x000fc8000f8e0002 */
[----:B------:R-:W-:Y:S01]  /*10b60*/  IMAD R5, R4, UR5, R5 ;  /* 0x0000000504057c24 */ /* 0x000fe2000f8e0205 */
[----:B------:R-:W-:-:S04]  /*10b70*/  ULDC.64 UR4, c[0x0][0x280] ;  /* 0x0000a00000047ab9 */ /* 0x000fc80000000a00 */
[----:B------:R-:W-:Y:S02]  /*10b80*/  IADD3 R3, R3, R5, RZ ;  /* 0x0000000503037210 */ /* 0x000fe40007ffe0ff */
[----:B------:R-:W-:Y:S01]  /*10b90*/  LEA R5, P0, R2, UR4, 0x1 ;  /* 0x0000000402057c11 */ /* 0x000fe2000f8008ff */
[----:B------:R-:W-:Y:S01]  /*10ba0*/  ULDC UR4, c[0x0][0x2b8] ;  /* 0x0000ae0000047ab9 */ /* 0x000fe20000000800 */
[----:B0-----:R-:W-:Y:S02]  /*10bb0*/  LOP3.LUT R20, R20, 0x7f, RZ, 0xc0, !PT ;  /* 0x0000007f14147812 */ /* 0x001fe400078ec0ff */
[----:B------:R-:W-:Y:S01]  /*10bc0*/  LEA.HI.X R4, R2, UR5, R3, 0x1, P0 ;  /* 0x0000000502047c11 */ /* 0x000fe200080f0c03 */
[----:B------:R-:W-:Y:S01]  /*10bd0*/  UMOV UR5, 0xffffffff ;  /* 0xffffffff00057882 */ /* 0x000fe20000000000 */
[----:B------:R-:W-:Y:S02]  /*10be0*/  ISETP.GE.AND P4, PT, R33, UR4, PT ;  /* 0x0000000421007c0c */ /* 0x000fe4000bf86270 */
[----:B------:R-:W-:-:S02]  /*10bf0*/  ISETP.GE.AND P3, PT, R9, UR4, PT ;  /* 0x0000000409007c0c */ /* 0x000fc4000bf66270 */
[----:B------:R-:W-:Y:S02]  /*10c00*/  ISETP.GE.AND P2, PT, R37, UR4, PT ;  /* 0x0000000425007c0c */ /* 0x000fe4000bf46270 */
[----:B------:R-:W-:Y:S02]  /*10c10*/  ISETP.GE.AND P1, PT, R36, UR4, PT ;  /* 0x0000000424007c0c */ /* 0x000fe4000bf26270 */
[----:B------:R-:W-:Y:S01]  /*10c20*/  SHF.R.U32.HI R9, RZ, 0x3, R20 ;  /* 0x00000003ff097819 */ /* 0x000fe20000011614 */
[----:B-1----:R-:W-:Y:S10]  /*10c30*/  BRA.DIV UR5, `(.L_x_261) ;  /* 0x0000003a05247947 */ /* 0x002ff4000b800000 */
[----:B------:R-:W0:Y:S01]  /*10c40*/  SHFL.IDX PT, R14, R5, RZ, 0x181f ;  /* 0x00181fff050e7589 */ /* 0x000e2200000e0000 */
[----:B-----5:R-:W-:Y:S02]  /*10c50*/  IMAD R6, R10, R6, RZ ;  /* 0x000000060a067224 */ /* 0x020fe400078e02ff */
[----:B------:R-:W-:Y:S01]  /*10c60*/  IMAD.IADD R0, R9, 0x1, R0 ;  /* 0x0000000109007824 */ /* 0x000fe200078e0200 */
[----:B------:R-:W1:Y:S03]  /*10c70*/  SHFL.IDX PT, R2, R4, RZ, 0x181f ;  /* 0x00181fff04027589 */ /* 0x000e6600000e0000 */
[C---:B------:R-:W-:Y:S01]  /*10c80*/  VIADD R7, R0.reuse, 0x10 ;  /* 0x0000001000077836 */ /* 0x040fe20000000000 */
[----:B------:R-:W-:-:S13]  /*10c90*/  ISETP.GE.AND P0, PT, R0, R6, PT ;  /* 0x000000060000720c */ /* 0x000fda0003f06270 */
[----:B0-----:R-:W-:-:S05]  /*10ca0*/  @!P0 LEA R14, P5, R33, R14, 0x1 ;  /* 0x0000000e210e8211 */ /* 0x001fca00078a08ff */
[----:B-1----:R-:W-:Y:S02]  /*10cb0*/  @!P0 IMAD.X R3, RZ, RZ, R2, P5 ;  /* 0x000000ffff038224 */ /* 0x002fe400028e0602 */
[----:B------:R-:W-:Y:S02]  /*10cc0*/  @!P0 IMAD.MOV.U32 R2, RZ, RZ, R14 ;  /* 0x000000ffff028224 */ /* 0x000fe400078e000e */
[----:B------:R-:W0:Y:S04]  /*10cd0*/  SHFL.IDX PT, R14, R5, 0x1, 0x181f ;  /* 0x00381f00050e7f89 */ /* 0x000e2800000e0000 */
[----:B------:R-:W-:Y:S04]  /*10ce0*/  @!P0 LDGSTS.E.BYPASS.LTC128B.128 [R34+0x14400], desc[UR36][R2.64], !P4 ;  /* 0x1440000002228fae */ /* 0x000fe8000e101d64 */
[----:B------:R-:W-:Y:S04]  /*10cf0*/  @!P0 LDGSTS.E.BYPASS.LTC128B.128 [R34+0x18400], desc[UR36][R2.64+0x80], !P3 ;  /* 0x1840008002228fae */ /* 0x000fe8000d901d64 */
[----:B------:R-:W-:Y:S04]  /*10d00*/  @!P0 LDGSTS.E.BYPASS.LTC128B.128 [R34+0x1c400], desc[UR36][R2.64+0x100], !P2 ;  /* 0x1c40010002228fae */ /* 0x000fe8000d101d64 */
[----:B------:R1:W-:Y:S01]  /*10d10*/  @!P0 LDGSTS.E.BYPASS.LTC128B.128 [R34+0x20400], desc[UR36][R2.64+0x180], !P1 ;  /* 0x2040018002228fae */ /* 0x0003e2000c901d64 */
[----:B------:R-:W-:-:S03]  /*10d20*/  ISETP.GE.AND P0, PT, R7, R6, PT ;  /* 0x000000060700720c */ /* 0x000fc60003f06270 */
[----:B-1----:R-:W1:Y:S10]  /*10d30*/  SHFL.IDX PT, R2, R4, 0x1, 0x181f ;  /* 0x00381f0004027f89 */ /* 0x002e7400000e0000 */
[----:B0-----:R-:W-:-:S05]  /*10d40*/  @!P0 LEA R14, P5, R33, R14, 0x1 ;  /* 0x0000000e210e8211 */ /* 0x001fca00078a08ff */
[----:B-1----:R-:W-:Y:S01]  /*10d50*/  @!P0 IMAD.X R7, RZ, RZ, R2, P5 ;  /* 0x000000ffff078224 */ /* 0x002fe200028e0602 */
[----:B------:R-:W-:Y:S02]  /*10d60*/  @!P0 MOV R2, R14 ;  /* 0x0000000e00028202 */ /* 0x000fe40000000f00 */
[----:B------:R-:W0:Y:S01]  /*10d70*/  SHFL.IDX PT, R14, R5, 0x2, 0x181f ;  /* 0x00581f00050e7f89 */ /* 0x000e2200000e0000 */
[----:B------:R-:W-:Y:S02]  /*10d80*/  @!P0 IMAD.MOV.U32 R3, RZ, RZ, R7 ;  /* 0x000000ffff038224 */ /* 0x000fe400078e0007 */
[----:B------:R-:W-:-:S03]  /*10d90*/  VIADD R7, R0, 0x20 ;  /* 0x0000002000077836 */ /* 0x000fc60000000000 */
[----:B------:R-:W-:Y:S04]  /*10da0*/  @!P0 LDGSTS.E.BYPASS.LTC128B.128 [R34+0x14c00], desc[UR36][R2.64], !P4 ;  /* 0x14c0000002228fae */ /* 0x000fe8000e101d64 */
[----:B------:R-:W-:Y:S04]  /*10db0*/  @!P0 LDGSTS.E.BYPASS.LTC128B.128 [R34+0x18c00], desc[UR36][R2.64+0x80], !P3 ;  /* 0x18c0008002228fae */ /* 0x000fe8000d901d64 */
[----:B------:R-:W-:Y:S04]  /*10dc0*/  @!P0 LDGSTS.E.BYPASS.LTC128B.128 [R34+0x1cc00], desc[UR36][R2.64+0x100], !P2 ;  /* 0x1cc0010002228fae */ /* 0x000fe8000d101d64 */
[----:B------:R1:W-:Y:S01]  /*10dd0*/  @!P0 LDGSTS.E.BYPASS.LTC128B.128 [R34+0x20c00], desc[UR36][R2.64+0x180], !P1 ;  /* 0x20c0018002228fae */ /* 0x0003e2000c901d64 */
[----:B------:R-:W-:-:S03]  /*10de0*/  ISETP.GE.AND P0, PT, R7, R6, PT ;  /* 0x000000060700720c */ /* 0x000fc60003f06270 */
[----:B-1----:R-:W1:Y:S10]  /*10df0*/  SHFL.IDX PT, R2, R4, 0x2, 0x181f ;  /* 0x00581f0004027f89 */ /* 0x002e7400000e0000 */
[----:B0-----:R-:W-:-:S05]  /*10e00*/  @!P0 LEA R14, P5, R33, R14, 0x1 ;  /* 0x0000000e210e8211 */ /* 0x001fca00078a08ff */
[----:B-1----:R-:W-:Y:S02]  /*10e10*/  @!P0 IMAD.X R7, RZ, RZ, R2, P5 ;  /* 0x000000ffff078224 */ /* 0x002fe400028e0602 */
[----:B------:R-:W-:Y:S02]  /*10e20*/  @!P0 IMAD.MOV.U32 R2, RZ, RZ, R14 ;  /* 0x000000ffff028224 */ /* 0x000fe400078e000e */
[----:B------:R-:W-:Y:S01]  /*10e30*/  @!P0 IMAD.MOV.U32 R3, RZ, RZ, R7 ;  /* 0x000000ffff038224 */ /* 0x000fe200078e0007 */
[----:B------:R-:W0:Y:S01]  /*10e40*/  SHFL.IDX PT, R14, R5, 0x3, 0x181f ;  /* 0x00781f00050e7f89 */ /* 0x000e2200000e0000 */
[----:B------:R-:W-:-:S03]  /*10e50*/  IADD3 R7, R0, 0x30, RZ ;  /* 0x0000003000077810 */ /* 0x000fc60007ffe0ff */
        /* <DEDUP_REMOVED lines=46> */
[----:B------:R0:W1:Y:S04]  /*11140*/  SHFL.IDX PT, R14, R5, 0x7, 0x181f ;  /* 0x00f81f00050e7f89 */ /* 0x00006800000e0000 */
[----:B------:R0:W-:Y:S04]  /*11150*/  @!P0 LDGSTS.E.BYPASS.LTC128B.128 [R34+0x17400], desc[UR36][R2.64], !P4 ;  /* 0x1740000002228fae */ /* 0x0001e8000e101d64 */
[----:B------:R0:W-:Y:S04]  /*11160*/  @!P0 LDGSTS.E.BYPASS.LTC128B.128 [R34+0x1b400], desc[UR36][R2.64+0x80], !P3 ;  /* 0x1b40008002228fae */ /* 0x0001e8000d901d64 */
[----:B------:R0:W-:Y:S04]  /*11170*/  @!P0 LDGSTS.E.BYPASS.LTC128B.128 [R34+0x1f400], desc[UR36][R2.64+0x100], !P2 ;  /* 0x1f40010002228fae */ /* 0x0001e8000d101d64 */
[----:B------:R0:W-:Y:S04]  /*11180*/  @!P0 LDGSTS.E.BYPASS.LTC128B.128 [R34+0x23400], desc[UR36][R2.64+0x180], !P1 ;  /* 0x2340018002228fae */ /* 0x0001e8000c901d64 */
[----:B------:R0:W2:Y:S02]  /*11190*/  SHFL.IDX PT, R7, R4, 0x7, 0x181f ;  /* 0x00f81f0004077f89 */ /* 0x0000a400000e0000 */
.L_x_350:
[----:B0-----:R-:W-:Y:S01]  /*111a0*/  VIADD R3, R0, 0x70 ;  /* 0x0000007000037836 */ /* 0x001fe20000000000 */
[----:B------:R-:W-:Y:S04]  /*111b0*/  BSSY B0, `(.L_x_262) ;  /* 0x000000c000007945 */ /* 0x000fe80003800000 */
[----:B------:R-:W-:-:S13]  /*111c0*/  ISETP.GE.AND P0, PT, R3, R6, PT ;  /* 0x000000060300720c */ /* 0x000fda0003f06270 */
[----:B------:R-:W-:Y:S05]  /*111d0*/  @P0 BRA `(.L_x_263) ;  /* 0x0000000000240947 */ /* 0x000fea0003800000 */
[----:B-1----:R-:W-:-:S05]  /*111e0*/  LEA R2, P0, R33, R14, 0x1 ;  /* 0x0000000e21027211 */ /* 0x002fca00078008ff */
        /* <DEDUP_REMOVED lines=8> */
.L_x_263:
[----:B------:R-:W-:Y:S05]  /*11270*/  BSYNC B0 ;  /* 0x0000000000007941 */ /* 0x000fea0003800000 */
.L_x_262:
[----:B------:R-:W-:Y:S01]  /*11280*/  NOP ;  /* 0x0000000000007918 */ /* 0x000fe20000000000 */
[----:B------:R-:W-:-:S13]  /*11290*/  PLOP3.LUT P0, PT, PT, PT, PT, 0x80, 0x0 ;  /* 0x000000000000781c */ /* 0x000fda0003f0f070 */
.L_x_264:
[----:B------:R-:W-:Y:S02]  /*112a0*/  PLOP3.LUT P1, PT, P1, P0, PT, 0xa2, 0x0 ;  /* 0x000000000000781c */ /* 0x000fe40000f21472 */
[----:B------:R-:W-:-:S08]  /*112b0*/  @P0 R2UR P1, UR4, R22 ;  /* 0x00000000160402ca */ /* 0x000fd00000020000 */
[----:B------:R-:W-:-:S05]  /*112c0*/  @P0 PLOP3.LUT P0, PT, P1, PT, PT, 0x80, 0x0 ;  /* 0x000000000000081c */ /* 0x000fca0000f0f070 */
[----:B------:R-:W-:Y:S01]  /*112d0*/  @!P1 SYNCS.ARRIVE.TRANS64.RED.A0T1 RZ, [UR4+0x38800], RZ ;  /* 0x038800ffffff99a7 */ /* 0x000fe20008200404 */
[----:B------:R-:W-:Y:S07]  /*112e0*/  @!P1 ARRIVES.LDGSTSBAR.64.TRANSCNT [UR4+0x38800] ;  /* 0x03880000ff0099b0 */ /* 0x000fee0008000a84 */
[----:B------:R-:W-:Y:S05]  /*112f0*/  @P0 BRA.U.ANY `(.L_x_264) ;  /* 0xfffffffd00e80947 */ /* 0x000fea000393ffff */
[----:B0-----:R-:W3:Y:S02]  /*11300*/  LDL.LU R2, [R1+0x1c] ;  /* 0x00001c0001027983 */ /* 0x001ee40000300800 */
[----:B---3--:R-:W-:-:S04]  /*11310*/  IADD3 R2, R2, 0x1, RZ ;  /* 0x0000000102027810 */ /* 0x008fc80007ffe0ff */
[----:B------:R-:W-:Y:S01]  /*11320*/  LEA.HI R0, R2, R2, RZ, 0x1 ;  /* 0x0000000202007211 */ /* 0x000fe200078f08ff */
[----:B------:R0:W-:Y:S03]  /*11330*/  STL [R1+0x1c], R2 ;  /* 0x00001c0201007387 */ /* 0x0001e60000100800 */
[----:B------:R-:W-:-:S05]  /*11340*/  LOP3.LUT R0, R0, 0xfffffffe, RZ, 0xc0, !PT ;  /* 0xfffffffe00007812 */ /* 0x000fca00078ec0ff */
[----:B------:R-:W-:-:S05]  /*11350*/  IMAD.IADD R0, R2, 0x1, -R0 ;  /* 0x0000000102007824 */ /* 0x000fca00078e0a00 */
[----:B------:R-:W-:Y:S01]  /*11360*/  SHF.L.U32 R3, R0, 0x1f, RZ ;  /* 0x0000001f00037819 */ /* 0x000fe200000006ff */
[----:B------:R-:W-:Y:S01]  /*11370*/  NOP ;  /* 0x0000000000007918 */ /* 0x000fe20000000000 */
[----:B------:R0:W-:Y:S01]  /*11380*/  SYNCS.ARRIVE.TRANS64.A1T0 RZ, [R22+URZ+0x38800], RZ ;  /* 0x038800ff16ff79a7 */ /* 0x0001e2000810003f */
[----:B------:R-:W-:Y:S01]  /*11390*/  BSSY B0, `(.L_x_265) ;  /* 0x0000003000007945 */ /* 0x000fe20003800000 */
[----:B------:R-:W3:Y:S03]  /*113a0*/  SYNCS.PHASECHK.TRANS64.TRYWAIT P0, [R22+URZ+0x38820], R3 ;  /* 0x03882003160075a7 */ /* 0x000ee6000800017f */
[----:B0--3--:R-:W-:Y:S05]  /*113b0*/  @!P0 BRA `(.L_x_266) ;  /* 0x0000003800fc8947 */ /* 0x009fea0003800000 */
.L_x_351:
[----:B------:R-:W-:Y:S05]  /*113c0*/  BSYNC B0 ;  /* 0x0000000000007941 */ /* 0x000fea0003800000 */
.L_x_265:
[----:B------:R-:W3:Y:S01]  /*113d0*/  LDL R0, [R1] ;  /* 0x0000000001007983 */ /* 0x000ee20000100800 */
[----:B------:R-:W-:Y:S01]  /*113e0*/  BSSY B0, `(.L_x_267) ;  /* 0x0000116000007945 */ /* 0x000fe20003800000 */
[----:B---3--:R-:W-:-:S13]  /*113f0*/  ISETP.GE.AND P0, PT, R0, 0x51, PT ;  /* 0x000000510000780c */ /* 0x008fda0003f06270 */
[----:B------:R-:W-:Y:S05]  /*11400*/  @!P0 BRA `(.L_x_268) ;  /* 0x00000010004c8947 */ /* 0x000fea0003800000 */
[----:B------:R-:W3:Y:S01]  /*11410*/  LDL.LU R0, [R1+0x20] ;  /* 0x0000200001007983 */ /* 0x000ee20000300800 */
[C---:B------:R-:W-:Y:S01]  /*11420*/  LOP3.LUT R2, R33.reuse, 0x40, RZ, 0xfc, !PT ;  /* 0x0000004021027812 */ /* 0x040fe200078efcff */
[----:B------:R-:W-:Y:S01]  /*11430*/  ULDC UR4, c[0x0][0x2f4] ;  /* 0x0000bd0000047ab9 */ /* 0x000fe20000000800 */
[----:B------:R-:W-:Y:S01]  /*11440*/  IMAD.MOV.U32 R17, RZ, RZ, R28 ;  /* 0x000000ffff117224 */ /* 0x000fe200078e001c */
[----:B------:R-:W-:Y:S01]  /*11450*/  ISETP.GE.AND P4, PT, R33, UR4, PT ;  /* 0x0000000421007c0c */ /* 0x000fe2000bf86270 */
[----:B--2---:R-:W-:Y:S01]  /*11460*/  IMAD.MOV.U32 R7, RZ, RZ, R27 ;  /* 0x000000ffff077224 */ /* 0x004fe200078e001b */
[----:B------:R-:W-:Y:S01]  /*11470*/  ISETP.GE.AND P3, PT, R2, UR4, PT ;  /* 0x0000000402007c0c */ /* 0x000fe2000bf66270 */
[----:B------:R-:W-:Y:S01]  /*11480*/  IMAD.MOV.U32 R29, RZ, RZ, R26 ;  /* 0x000000ffff1d7224 */ /* 0x000fe200078e001a */
[----:B------:R-:W-:Y:S02]  /*11490*/  ISETP.GE.AND P2, PT, R37, UR4, PT ;  /* 0x0000000425007c0c */ /* 0x000fe4000bf46270 */
[----:B------:R-:W-:Y:S01]  /*114a0*/  ISETP.GE.AND P1, PT, R36, UR4, PT ;  /* 0x0000000424007c0c */ /* 0x000fe2000bf26270 */
[----:B---3--:R-:W-:-:S12]  /*114b0*/  VIADD R0, R0, 0xfffffffe ;  /* 0xfffffffe00007836 */ /* 0x008fd80000000000 */
.L_x_281:
[----:B------:R-:W2:Y:S04]  /*114c0*/  LDL R6, [R1+0x4] ;  /* 0x0000040001067983 */ /* 0x000ea80000100800 */
[----:B------:R-:W3:Y:S01]  /*114d0*/  LDL R8, [R1+0x8] ;  /* 0x0000080001087983 */ /* 0x000ee20000100800 */
[----:B------:R-:W4:Y:S01]  /*114e0*/  S2R R2, SR_TID.X ;  /* 0x0000000000027919 */ /* 0x000f220000002100 */
[----:B------:R-:W1:Y:S01]  /*114f0*/  S2R R4, SR_TID.X ;  /* 0x0000000000047919 */ /* 0x000e620000002100 */
[----:B----4-:R-:W-:-:S04]  /*11500*/  LOP3.LUT R2, R2, 0x7f, RZ, 0xc0, !PT ;  /* 0x0000007f02027812 */ /* 0x010fc800078ec0ff */
[----:B0-----:R-:W-:Y:S02]  /*11510*/  SHF.R.U32.HI R3, RZ, 0x3, R2 ;  /* 0x00000003ff037819 */ /* 0x001fe40000011602 */
[----:B------:R-:W0:Y:S01]  /*11520*/  LDC R2, c[0x0][0x430] ;  /* 0x00010c00ff027b82 */ /* 0x000e220000000800 */
[----:B-1----:R-:W-:-:S04]  /*11530*/  SHF.L.U32 R9, R4, 0x4, RZ ;  /* 0x0000000404097819 */ /* 0x002fc800000006ff */
[----:B------:R-:W-:-:S04]  /*11540*/  LOP3.LUT R9, R3, 0x70, R9, 0xf8, !PT ;  /* 0x0000007003097812 */ /* 0x000fc800078ef809 */
[----:B------:R-:W-:-:S13]  /*11550*/  ISETP.GT.U32.AND P6, PT, R9, 0x4f, PT ;  /* 0x0000004f0900780c */ /* 0x000fda0003fc4070 */
[----:B------:R-:W3:Y:S01]  /*11560*/  @!P6 LDC.64 R4, c[0x0][0x428] ;  /* 0x00010a00ff04eb82 */ /* 0x000ee20000000a00 */
[----:B0-----:R-:W-:-:S13]  /*11570*/  ISETP.NE.AND P0, PT, R2, 0x1, PT ;  /* 0x000000010200780c */ /* 0x001fda0003f05270 */
[----:B------:R-:W0:Y:S08]  /*11580*/  @P0 LDC R3, c[0x0][0x434] ;  /* 0x00010d00ff030b82 */ /* 0x000e300000000800 */
[----:B------:R-:W1:Y:S01]  /*11590*/  @P0 LDC R2, c[0x0][0x438] ;  /* 0x00010e00ff020b82 */ /* 0x000e620000000800 */
[----:B--2---:R-:W-:-:S04]  /*115a0*/  IMAD R6, R0, 0x50, R6 ;  /* 0x0000005000067824 */ /* 0x004fc800078e0206 */
[----:B------:R-:W-:-:S04]  /*115b0*/  IMAD.IADD R6, R9, 0x1, R6 ;  /* 0x0000000109067824 */ /* 0x000fc800078e0206 */
[----:B0-----:R-:W-:-:S04]  /*115c0*/  @P0 IMAD.HI.U32 R3, R6, R3, RZ ;  /* 0x0000000306030227 */ /* 0x001fc800078e00ff */
[----:B------:R-:W-:Y:S01]  /*115d0*/  IMAD.MOV.U32 R10, RZ, RZ, R6 ;  /* 0x000000ffff0a7224 */ /* 0x000fe200078e0006 */
[----:B-1----:R-:W-:Y:S01]  /*115e0*/  @P0 SHF.R.U32.HI R10, RZ, R2, R3 ;  /* 0x00000002ff0a0219 */ /* 0x002fe20000011603 */
[----:B---3--:R-:W-:Y:S02]  /*115f0*/  @!P6 IMAD R2, R8, R4, RZ ;  /* 0x000000040802e224 */ /* 0x008fe400078e02ff */
[----:B------:R-:W0:Y:S01]  /*11600*/  @!P6 LDC.64 R8, c[0x0][0x418] ;  /* 0x00010600ff08eb82 */ /* 0x000e220000000a00 */
[----:B------:R-:W-:Y:S01]  /*11610*/  @!P6 SHF.R.S32.HI R3, RZ, 0x1f, R10 ;  /* 0x0000001fff03e819 */ /* 0x000fe2000001140a */
[----:B------:R-:W-:Y:S02]  /*11620*/  @!P6 IMAD R5, R31, R5, R2 ;  /* 0x000000051f05e224 */ /* 0x000fe400078e0202 */
[----:B------:R-:W-:-:S04]  /*11630*/  @!P6 IMAD.MOV.U32 R2, RZ, RZ, R10 ;  /* 0x000000ffff02e224 */ /* 0x000fc800078e000a */
[----:B------:R-:W-:-:S04]  /*11640*/  @!P6 IMAD.WIDE.U32 R2, R31, R4, R2 ;  /* 0x000000041f02e225 */ /* 0x000fc800078e0002 */
[----:B------:R-:W-:Y:S01]  /*11650*/  @!P6 IMAD.IADD R5, R5, 0x1, R3 ;  /* 0x000000010505e824 */ /* 0x000fe200078e0203 */
[----:B------:R-:W-:Y:S02]  /*11660*/  MOV R4, RZ ;  /* 0x000000ff00047202 */ /* 0x000fe40000000f00 */
[----:B0-----:R-:W-:-:S04]  /*11670*/  @!P6 LEA R8, P0, R2, R8, 0x2 ;  /* 0x000000080208e211 */ /* 0x001fc800078010ff */
[----:B------:R-:W-:-:S05]  /*11680*/  @!P6 LEA.HI.X R9, R2, R9, R5, 0x2, P0 ;  /* 0x000000090209e211 */ /* 0x000fca00000f1405 */
[----:B------:R0:W5:Y:S01]  /*11690*/  @!P6 LDG.E R4, desc[UR36][R8.64] ;  /* 0x000000240804e981 */ /* 0x000162000c1e1900 */
[----:B------:R-:W-:Y:S01]  /*116a0*/  LOP3.LUT P5, RZ, R23, 0x20, RZ, 0xc0, !PT ;  /* 0x0000002017ff7812 */ /* 0x000fe200078ac0ff */
[----:B------:R-:W-:Y:S01]  /*116b0*/  VIADD R27, R7, 0x1 ;  /* 0x00000001071b7836 */ /* 0x000fe20000000000 */
[----:B------:R-:W-:Y:S05]  /*116c0*/  YIELD ;  /* 0x0000000000007946 */ /* 0x000fea0003800000 */
[----:B------:R-:W-:Y:S01]  /*116d0*/  ISETP.NE.AND P0, PT, R27, 0x2, PT ;  /* 0x000000021b00780c */ /* 0x000fe20003f05270 */
[----:B------:R-:W-:Y:S01]  /*116e0*/  IMAD.MOV R5, RZ, RZ, -R10 ;  /* 0x000000ffff057224 */ /* 0x000fe200078e0a0a */
[----:B------:R-:W-:-:S02]  /*116f0*/  ULDC UR4, c[0x0][0x430] ;  /* 0x00010c0000047ab9 */ /* 0x000fc40000000800 */
[----:B------:R-:W-:Y:S01]  /*11700*/  SEL R28, RZ, 0x1, P0 ;  /* 0x00000001ff1c7807 */ /* 0x000fe20000000000 */
[----:B------:R-:W-:Y:S01]  /*11710*/  IMAD R5, R5, UR4, R6 ;  /* 0x0000000405057c24 */ /* 0x000fe2000f8e0206 */
[----:B------:R-:W-:Y:S01]  /*11720*/  SEL R27, R27, RZ, P0 ;  /* 0x000000ff1b1b7207 */ /* 0x000fe20000000000 */
[----:B------:R-:W-:Y:S01]  /*11730*/  IMAD.MOV.U32 R26, RZ, RZ, R0 ;  /* 0x000000ffff1a7224 */ /* 0x000fe200078e0000 */
[----:B------:R-:W-:Y:S01]  /*11740*/  LOP3.LUT R28, R17, R28, RZ, 0x3c, !PT ;  /* 0x0000001c111c7212 */ /* 0x000fe200078e3cff */
[----:B0-----:R-:W-:Y:S06]  /*11750*/  @!P5 BRA `(.L_x_269) ;  /* 0x000000000004d947 */ /* 0x001fec0003800000 */
[----:B------:R-:W-:Y:S01]  /*11760*/  BPT.TRAP 0x1 ;  /* 0x000000040000795c */ /* 0x000fe20000300000 */
.L_x_269:
[----:B------:R-:W-:Y:S01]  /*11770*/  IMAD R6, R27, 0x8, R22 ;  /* 0x000000081b067824 */ /* 0x000fe200078e0216 */
[----:B------:R-:W-:Y:S01]  /*11780*/  SHF.L.U32 R3, R28, 0x1f, RZ ;  /* 0x0000001f1c037819 */ /* 0x000fe200000006ff */
[----:B------:R-:W-:Y:S03]  /*11790*/  BSSY B1, `(.L_x_270) ;  /* 0x0000003000017945 */ /* 0x000fe60003800000 */
[----:B------:R-:W0:Y:S02]  /*117a0*/  SYNCS.PHASECHK.TRANS64.TRYWAIT P0, [R6+URZ+0x38840], R3 ;  /* 0x03884003060075a7 */ /* 0x000e24000800017f */
[----:B0-----:R-:W-:Y:S05]  /*117b0*/  @!P0 BRA `(.L_x_271) ;  /* 0x0000003800108947 */ /* 0x001fea0003800000 */
.L_x_352:
[----:B------:R-:W-:Y:S05]  /*117c0*/  BSYNC B1 ;  /* 0x0000000000017941 */ /* 0x000fea0003800000 */
.L_x_270:
[----:B------:R-:W-:Y:S01]  /*117d0*/  SHF.R.S32.HI R20, RZ, 0x1f, R5 ;  /* 0x0000001fff147819 */ /* 0x000fe20000011405 */
[----:B------:R-:W-:Y:S01]  /*117e0*/  ULDC.64 UR4, c[0x0][0x300] ;  /* 0x0000c00000047ab9 */ /* 0x000fe20000000a00 */
[----:B-----5:R-:W-:Y:S01]  /*117f0*/  SHF.R.S32.HI R21, RZ, 0x1f, R4 ;  /* 0x0000001fff157819 */ /* 0x020fe20000011404 */
[----:B0-----:R-:W-:Y:S01]  /*11800*/  IMAD.WIDE.U32 R2, R5, UR4, RZ ;  /* 0x0000000405027c25 */ /* 0x001fe2000f8e00ff */
[----:B------:R-:W-:-:S03]  /*11810*/  LOP3.LUT P5, RZ, R23, 0x2, RZ, 0xc0, !PT ;  /* 0x0000000217ff7812 */ /* 0x000fc600078ac0ff */
[----:B------:R-:W-:Y:S02]  /*11820*/  IMAD R0, R20, UR4, RZ ;  /* 0x0000000414007c24 */ /* 0x000fe4000f8e02ff */
[----:B------:R-:W-:Y:S02]  /*11830*/  IMAD R9, R27, 0x5000, R32 ;  /* 0x000050001b097824 */ /* 0x000fe400078e0220 */
        /* <DEDUP_REMOVED lines=16> */
[----:B------:R-:W-:Y:S06]  /*11940*/  BRA.DIV UR4, `(.L_x_272) ;  /* 0x0000003604c07947 */ /* 0x000fec000b800000 */
[----:B------:R-:W0:Y:S01]  /*11950*/  SHFL.IDX PT, R2, R8, RZ, 0x181f ;  /* 0x00181fff08027589 */ /* 0x000e2200000e0000 */
[----:B------:R-:W-:Y:S01]  /*11960*/  LOP3.LUT R23, R23, 0xfffffbff, RZ, 0xc0, !PT ;  /* 0xfffffbff17177812 */ /* 0x000fe200078ec0ff */
[----:B------:R-:W-:Y:S02]  /*11970*/  IMAD.SHL.U32 R0, R33, 0x2, RZ ;  /* 0x0000000221007824 */ /* 0x000fe400078e00ff */
[----:B------:R-:W1:Y:S01]  /*11980*/  SHFL.IDX PT, R3, R10, RZ, 0x181f ;  /* 0x00181fff0a037589 */ /* 0x000e6200000e0000 */
[----:B------:R-:W-:Y:S01]  /*11990*/  @P2 LOP3.LUT R23, R23, 0x400, RZ, 0xfc, !PT ;  /* 0x0000040017172812 */ /* 0x000fe200078efcff */
[----:B------:R-:W-:Y:S02]  /*119a0*/  IMAD R9, R9, 0x2, R22 ;  /* 0x0000000209097824 */ /* 0x000fe400078e0216 */
[----:B------:R-:W-:Y:S01]  /*119b0*/  SHFL.IDX PT, R35, R10, 0x1, 0x181f ;  /* 0x00381f000a237f89 */ /* 0x000fe200000e0000 */
[C---:B------:R-:W-:Y:S02]  /*119c0*/  LOP3.LUT P2, RZ, R23.reuse, 0x10, RZ, 0xc0, !PT ;  /* 0x0000001017ff7812 */ /* 0x040fe4000784c0ff */
[----:B------:R-:W-:-:S04]  /*119d0*/  LOP3.LUT R23, R23, 0xfffffdff, RZ, 0xc0, !PT ;  /* 0xfffffdff17177812 */ /* 0x000fc800078ec0ff */
[----:B------:R-:W-:-:S04]  /*119e0*/  @P1 LOP3.LUT R23, R23, 0x200, RZ, 0xfc, !PT ;  /* 0x0000020017171812 */ /* 0x000fc800078efcff */
[C---:B------:R-:W-:Y:S02]  /*119f0*/  LOP3.LUT P1, RZ, R23.reuse, 0x8, RZ, 0xc0, !PT ;  /* 0x0000000817ff7812 */ /* 0x040fe4000782c0ff */
[----:B------:R-:W-:Y:S02]  /*11a00*/  LOP3.LUT P6, RZ, R23, 0x4, RZ, 0xc0, !PT ;  /* 0x0000000417ff7812 */ /* 0x000fe400078cc0ff */
[----:B0-----:R-:W-:-:S05]  /*11a10*/  IADD3 R2, P0, R2, R0, RZ ;  /* 0x0000000002027210 */ /* 0x001fca0007f1e0ff */
[----:B-1----:R-:W-:-:S05]  /*11a20*/  IMAD.X R3, RZ, RZ, R3, P0 ;  /* 0x000000ffff037224 */ /* 0x002fca00000e0603 */
[----:B------:R-:W-:Y:S04]  /*11a30*/  LDGSTS.E.BYPASS.LTC128B.128 [R9+0x24400], desc[UR36][R2.64], !P2 ;  /* 0x2440000002097fae */ /* 0x000fe8000d101d64 */
[----:B------:R-:W-:Y:S04]  /*11a40*/  LDGSTS.E.BYPASS.LTC128B.128 [R9+0x26c00], desc[UR36][R2.64+0x80], !P1 ;  /* 0x26c0008002097fae */ /* 0x000fe8000c901d64 */
[----:B------:R-:W-:Y:S04]  /*11a50*/  LDGSTS.E.BYPASS.LTC128B.128 [R9+0x29400], desc[UR36][R2.64+0x100], !P6 ;  /* 0x2940010002097fae */ /* 0x000fe8000f101d64 */
[----:B------:R0:W-:Y:S04]  /*11a60*/  LDGSTS.E.BYPASS.LTC128B.128 [R9+0x2bc00], desc[UR36][R2.64+0x180], !P5 ;  /* 0x2bc0018002097fae */ /* 0x0001e8000e901d64 */
[----:B0-----:R-:W0:Y:S02]  /*11a70*/  SHFL.IDX PT, R2, R8, 0x1, 0x181f ;  /* 0x00381f0008027f89 */ /* 0x001e2400000e0000 */
[----:B0-----:R-:W-:-:S05]  /*11a80*/  IADD3 R2, P0, R2, R0, RZ ;  /* 0x0000000002027210 */ /* 0x001fca0007f1e0ff */
[----:B------:R-:W-:Y:S02]  /*11a90*/  IMAD.X R3, RZ, RZ, R35, P0 ;  /* 0x000000ffff037224 */ /* 0x000fe400000e0623 */
[----:B------:R-:W-:Y:S04]  /*11aa0*/  SHFL.IDX PT, R35, R10, 0x2, 0x181f ;  /* 0x00581f000a237f89 */ /* 0x000fe800000e0000 */
        /* <DEDUP_REMOVED lines=13> */
[----:B0-----:R-:W-:-:S04]  /*11b80*/  IADD3 R2, P0, R2, R0, RZ ;  /* 0x0000000002027210 */ /* 0x001fc80007f1e0ff */
[----:B------:R-:W-:Y:S02]  /*11b90*/  IADD3.X R3, RZ, R35, RZ, P0, !PT ;  /* 0x00000023ff037210 */ /* 0x000fe400007fe4ff */
[----:B------:R0:W1:Y:S04]  /*11ba0*/  SHFL.IDX PT, R35, R10, 0x4, 0x181f ;  /* 0x00981f000a237f89 */ /* 0x00006800000e0000 */
[----:B------:R-:W-:Y:S01]  /*11bb0*/  LDGSTS.E.BYPASS.LTC128B.128 [R9+0x25c00], desc[UR36][R2.64], !P2 ;  /* 0x25c0000002097fae */ /* 0x000fe2000d101d64 */
[----:B------:R-:W-:-:S03]  /*11bc0*/  LOP3.LUT P2, RZ, R23, 0x400, RZ, 0xc0, !PT ;  /* 0x0000040017ff7812 */ /* 0x000fc6000784c0ff */
[----:B------:R-:W-:Y:S01]  /*11bd0*/  LDGSTS.E.BYPASS.LTC128B.128 [R9+0x28400], desc[UR36][R2.64+0x80], !P1 ;  /* 0x2840008002097fae */ /* 0x000fe2000c901d64 */
[----:B------:R-:W-:-:S03]  /*11be0*/  LOP3.LUT P1, RZ, R23, 0x200, RZ, 0xc0, !PT ;  /* 0x0000020017ff7812 */ /* 0x000fc6000782c0ff */
[----:B------:R-:W-:Y:S04]  /*11bf0*/  LDGSTS.E.BYPASS.LTC128B.128 [R9+0x2ac00], desc[UR36][R2.64+0x100], !P6 ;  /* 0x2ac0010002097fae */ /* 0x000fe8000f101d64 */
[----:B------:R2:W-:Y:S04]  /*11c00*/  LDGSTS.E.BYPASS.LTC128B.128 [R9+0x2d400], desc[UR36][R2.64+0x180], !P5 ;  /* 0x2d40018002097fae */ /* 0x0005e8000e901d64 */
[----:B-12---:R0:W2:Y:S02]  /*11c10*/  SHFL.IDX PT, R2, R8, 0x4, 0x181f ;  /* 0x00981f0008027f89 */ /* 0x0060a400000e0000 */
.L_x_364:
[----:B------:R-:W-:Y:S02]  /*11c20*/  LOP3.LUT R23, R23, 0xfffffdff, RZ, 0xc0, !PT ;  /* 0xfffffdff17177812 */ /* 0x000fe400078ec0ff */
[----:B--2---:R-:W-:Y:S02]  /*11c30*/  IADD3 R2, P0, R2, R0, RZ ;  /* 0x0000000002027210 */ /* 0x004fe40007f1e0ff */
[----:B------:R-:W-:-:S03]  /*11c40*/  @P1 LOP3.LUT R23, R23, 0x200, RZ, 0xfc, !PT ;  /* 0x0000020017171812 */ /* 0x000fc600078efcff */
[----:B------:R-:W-:Y:S01]  /*11c50*/  IMAD.X R3, RZ, RZ, R35, P0 ;  /* 0x000000ffff037224 */ /* 0x000fe200000e0623 */
[C---:B------:R-:W-:Y:S02]  /*11c60*/  LOP3.LUT P1, RZ, R23.reuse, 0x10, RZ, 0xc0, !PT ;  /* 0x0000001017ff7812 */ /* 0x040fe4000782c0ff */
[C---:B------:R-:W-:Y:S02]  /*11c70*/  LOP3.LUT P0, RZ, R23.reuse, 0x8, RZ, 0xc0, !PT ;  /* 0x0000000817ff7812 */ /* 0x040fe4000780c0ff */
[----:B------:R-:W-:-:S09]  /*11c80*/  LOP3.LUT P6, RZ, R23, 0x4, RZ, 0xc0, !PT ;  /* 0x0000000417ff7812 */ /* 0x000fd200078cc0ff */
[----:B------:R-:W-:Y:S01]  /*11c90*/  @!PT LDS RZ, [RZ] ;  /* 0x00000000fffff984 */ /* 0x000fe20000000800 */
[----:B------:R-:W-:Y:S01]  /*11ca0*/  @!PT LDS RZ, [RZ] ;  /* 0x00000000fffff984 */ /* 0x000fe20000000800 */
[----:B------:R-:W-:Y:S01]  /*11cb0*/  @!PT LDS RZ, [RZ] ;  /* 0x00000000fffff984 */ /* 0x000fe20000000800 */
[----:B------:R1:W-:Y:S01]  /*11cc0*/  LDGSTS.E.BYPASS.LTC128B.128 [R9+0x26400], desc[UR36][R2.64], !P1 ;  /* 0x2640000002097fae */ /* 0x0003e2000c901d64 */
[----:B------:R-:W-:-:S03]  /*11cd0*/  LOP3.LUT P1, RZ, R23, 0x200, RZ, 0xc0, !PT ;  /* 0x0000020017ff7812 */ /* 0x000fc6000782c0ff */
[----:B------:R1:W-:Y:S01]  /*11ce0*/  LDGSTS.E.BYPASS.LTC128B.128 [R9+0x28c00], desc[UR36][R2.64+0x80], !P0 ;  /* 0x28c0008002097fae */ /* 0x0003e2000c101d64 */
[----:B------:R-:W-:-:S03]  /*11cf0*/  PLOP3.LUT P0, PT, PT, PT, PT, 0x80, 0x0 ;  /* 0x000000000000781c */ /* 0x000fc60003f0f070 */
[----:B------:R1:W-:Y:S04]  /*11d00*/  LDGSTS.E.BYPASS.LTC128B.128 [R9+0x2b400], desc[UR36][R2.64+0x100], !P6 ;  /* 0x2b40010002097fae */ /* 0x0003e8000f101d64 */
[----:B------:R1:W-:Y:S01]  /*11d10*/  LDGSTS.E.BYPASS.LTC128B.128 [R9+0x2dc00], desc[UR36][R2.64+0x180], !P5 ;  /* 0x2dc0018002097fae */ /* 0x0003e2000e901d64 */
[----:B------:R-:W-:-:S05]  /*11d20*/  NOP ;  /* 0x0000000000007918 */ /* 0x000fca0000000000 */
.L_x_273:
        /* <DEDUP_REMOVED lines=10> */
.L_x_274:
[----:B------:R2:W-:Y:S01]  /*11dd0*/  SYNCS.ARRIVE.TRANS64.A1T0 RZ, [R6+URZ+0x38830], RZ ;  /* 0x038830ff06ff79a7 */ /* 0x0005e2000810003f */
[----:B------:R-:W-:Y:S05]  /*11de0*/  @!P6 BRA `(.L_x_275) ;  /* 0x000000000004e947 */ /* 0x000fea0003800000 */
[----:B------:R-:W-:Y:S01]  /*11df0*/  BPT.TRAP 0x1 ;  /* 0x000000040000795c */ /* 0x000fe20000300000 */
.L_x_275:
[----:B-1----:R-:W-:Y:S01]  /*11e00*/  SHF.L.U32 R2, R17, 0x1f, RZ ;  /* 0x0000001f11027819 */ /* 0x002fe200000006ff */
[----:B--2---:R-:W-:Y:S01]  /*11e10*/  IMAD R6, R7, 0x8, R22 ;  /* 0x0000000807067824 */ /* 0x004fe200078e0216 */
[----:B------:R-:W-:Y:S03]  /*11e20*/  BSSY B1, `(.L_x_276) ;  /* 0x0000003000017945 */ /* 0x000fe60003800000 */
[----:B------:R-:W1:Y:S02]  /*11e30*/  SYNCS.PHASECHK.TRANS64.TRYWAIT P0, [R6+URZ+0x38860], R2 ;  /* 0x03886002060075a7 */ /* 0x000e64000800017f */
[----:B-1----:R-:W-:Y:S05]  /*11e40*/  @!P0 BRA `(.L_x_277) ;  /* 0x0000003800448947 */ /* 0x002fea0003800000 */
.L_x_365:
[----:B------:R-:W-:Y:S05]  /*11e50*/  BSYNC B1 ;  /* 0x0000000000017941 */ /* 0x000fea0003800000 */
.L_x_276:
[----:B0-----:R-:W2:Y:S01]  /*11e60*/  LDL R8, [R1] ;  /* 0x0000000001087983 */ /* 0x001ea20000100800 */
[----:B------:R-:W0:Y:S01]  /*11e70*/  S2R R3, SR_TID.X ;  /* 0x0000000000037919 */ /* 0x000e220000002100 */
[----:B------:R-:W-:Y:S01]  /*11e80*/  UMOV UR4, 0xffffffff ;  /* 0xffffffff00047882 */ /* 0x000fe20000000000 */
[----:B------:R-:W-:Y:S01]  /*11e90*/  IMAD R7, R7, 0x5000, R32 ;  /* 0x0000500007077824 */ /* 0x000fe200078e0220 */
[----:B0-----:R-:W-:-:S04]  /*11ea0*/  LOP3.LUT R3, R3, 0x7f, RZ, 0xc0, !PT ;  /* 0x0000007f03037812 */ /* 0x001fc800078ec0ff */
[----:B------:R-:W-:Y:S01]  /*11eb0*/  SHF.R.U32.HI R3, RZ, 0x3, R3 ;  /* 0x00000003ff037819 */ /* 0x000fe20000011603 */
[----:B--2---:R-:W-:-:S04]  /*11ec0*/  IMAD R8, R29, -0x50, R8 ;  /* 0xffffffb01d087824 */ /* 0x004fc800078e0208 */
[----:B------:R-:W-:Y:S01]  /*11ed0*/  IMAD.IADD R8, R8, 0x1, -R3 ;  /* 0x0000000108087824 */ /* 0x000fe200078e0a03 */
[----:B------:R-:W-:Y:S06]  /*11ee0*/  BRA.DIV UR4, `(.L_x_278) ;  /* 0x0000003a04307947 */ /* 0x000fec000b800000 */
[----:B-1----:R-:W0:Y:S01]  /*11ef0*/  SHFL.IDX PT, R2, R24, RZ, 0x181f ;  /* 0x00181fff18027589 */ /* 0x002e2200000e0000 */
[----:B------:R-:W-:-:S03]  /*11f00*/  IMAD R7, R7, 0x2, R22 ;  /* 0x0000000207077824 */ /* 0x000fc600078e0216 */
[----:B------:R-:W1:Y:S04]  /*11f10*/  SHFL.IDX PT, R3, R25, RZ, 0x181f ;  /* 0x00181fff19037589 */ /* 0x000e6800000e0000 */
[----:B------:R-:W-:Y:S01]  /*11f20*/  SHFL.IDX PT, R14, R24, 0x4, 0x181f ;  /* 0x00981f00180e7f89 */ /* 0x000fe200000e0000 */
[----:B0-----:R-:W-:-:S05]  /*11f30*/  IADD3 R2, P0, R2, R0, RZ ;  /* 0x0000000002027210 */ /* 0x001fca0007f1e0ff */
        /* <DEDUP_REMOVED lines=9> */
[----:B0-----:R-:W0:Y:S04]  /*11fd0*/  SHFL.IDX PT, R2, R24, 0x1, 0x181f ;  /* 0x00381f0018027f89 */ /* 0x001e2800000e0000 */
[----:B------:R-:W1:Y:S01]  /*11fe0*/  SHFL.IDX PT, R3, R25, 0x1, 0x181f ;  /* 0x00381f0019037f89 */ /* 0x000e6200000e0000 */
[----:B0-----:R-:W-:-:S04]  /*11ff0*/  IADD3 R2, P0, R2, R0, RZ ;  /* 0x0000000002027210 */ /* 0x001fc80007f1e0ff */
        /* <DEDUP_REMOVED lines=22> */
[----:B------:R-:W1:Y:S04]  /*12160*/  SHFL.IDX PT, R3, R25, 0x3, 0x181f ;  /* 0x00781f0019037f89 */ /* 0x000e6800000e0000 */
[----:B------:R-:W2:Y:S01]  /*12170*/  SHFL.IDX PT, R25, R25, 0x4, 0x181f ;  /* 0x00981f0019197f89 */ /* 0x000ea200000e0000 */
[----:B0-----:R-:W-:-:S05]  /*12180*/  IADD3 R2, P0, R2, R0, RZ ;  /* 0x0000000002027210 */ /* 0x001fca0007f1e0ff */
[----:B-1----:R-:W-:Y:S01]  /*12190*/  IMAD.X R3, RZ, RZ, R3, P0 ;  /* 0x000000ffff037224 */ /* 0x002fe200000e0603 */
[----:B------:R-:W-:-:S13]  /*121a0*/  ISETP.LT.OR P0, PT, R8, 0x31, P4 ;  /* 0x000000310800780c */ /* 0x000fda0002701670 */
[----:B------:R1:W-:Y:S01]  /*121b0*/  LDGSTS.E.BYPASS.LTC128B.128 [R7+0x1c00], desc[UR36][R2.64], !P0 ;  /* 0x01c0000002077fae */ /* 0x0003e2000c101d64 */
[----:B------:R-:W-:-:S13]  /*121c0*/  ISETP.LT.OR P0, PT, R8, 0x31, P3 ;  /* 0x000000310800780c */ /* 0x000fda0001f01670 */
[----:B------:R1:W-:Y:S01]  /*121d0*/  LDGSTS.E.BYPASS.LTC128B.128 [R7+0x4400], desc[UR36][R2.64+0x80], !P0 ;  /* 0x0440008002077fae */ /* 0x0003e2000c101d64 */
[----:B------:R-:W-:-:S13]  /*121e0*/  ISETP.LT.OR P0, PT, R8, 0x31, P2 ;  /* 0x000000310800780c */ /* 0x000fda0001701670 */
[----:B------:R1:W-:Y:S01]  /*121f0*/  LDGSTS.E.BYPASS.LTC128B.128 [R7+0x6c00], desc[UR36][R2.64+0x100], !P0 ;  /* 0x06c0010002077fae */ /* 0x0003e2000c101d64 */
[----:B------:R-:W-:-:S13]  /*12200*/  ISETP.LT.OR P0, PT, R8, 0x31, P1 ;  /* 0x000000310800780c */ /* 0x000fda0000f01670 */
[----:B--2---:R1:W-:Y:S02]  /*12210*/  LDGSTS.E.BYPASS.LTC128B.128 [R7+0x9400], desc[UR36][R2.64+0x180], !P0 ;  /* 0x0940018002077fae */ /* 0x0043e4000c101d64 */
.L_x_377:
[----:B01----:R-:W-:Y:S01]  /*12220*/  IADD3 R2, P0, R14, R0, RZ ;  /* 0x000000000e027210 */ /* 0x003fe20007f1e0ff */
[----:B------:R-:W-:Y:S02]  /*12230*/  ULDC.64 UR4, c[0x0][0x328] ;  /* 0x0000ca0000047ab9 */ /* 0x000fe40000000a00 */
[----:B------:R-:W-:Y:S02]  /*12240*/  IMAD R20, R20, UR4, RZ ;  /* 0x0000000414147c24 */ /* 0x000fe4000f8e02ff */
[----:B------:R-:W-:Y:S01]  /*12250*/  IMAD.X R3, RZ, RZ, R25, P0 ;  /* 0x000000ffff037224 */ /* 0x000fe200000e0619 */
[----:B------:R-:W-:Y:S01]  /*12260*/  ISETP.LT.OR P0, PT, R8, 0x41, P4 ;  /* 0x000000410800780c */ /* 0x000fe20002701670 */
[----:B------:R-:W-:-:S12]  /*12270*/  IMAD R9, R5, UR5, R20 ;  /* 0x0000000505097c24 */ /* 0x000fd8000f8e0214 */
        /* <DEDUP_REMOVED lines=9> */
[----:B------:R0:W-:Y:S01]  /*12310*/  LDGSTS.E.BYPASS.LTC128B.128 [R7+0x9c00], desc[UR36][R2.64+0x180], !P0 ;  /* 0x09c0018002077fae */ /* 0x0001e2000c101d64 */
[----:B------:R-:W-:Y:S01]  /*12320*/  NOP ;  /* 0x0000000000007918 */ /* 0x000fe20000000000 */
        /* <DEDUP_REMOVED lines=13> */
[----:B------:R-:W-:-:S04]  /*12400*/  LEA R24, P0, R2, UR4, 0x1 ;  /* 0x0000000402187c11 */ /* 0x000fc8000f8008ff */
[----:B------:R-:W-:Y:S02]  /*12410*/  LEA.HI.X R25, R2, UR5, R3, 0x1, P0 ;  /* 0x0000000502197c11 */ /* 0x000fe400080f0c03 */
[----:B------:R-:W-:-:S13]  /*12420*/  PLOP3.LUT P0, PT, PT, PT, PT, 0x80, 0x0 ;  /* 0x000000000000781c */ /* 0x000fda0003f0f070 */
.L_x_279:
        /* <DEDUP_REMOVED lines=10> */
.L_x_280:
[C---:B------:R-:W-:Y:S01]  /*124d0*/  ISETP.GT.AND P0, PT, R26.reuse, RZ, PT ;  /* 0x000000ff1a00720c */ /* 0x040fe20003f04270 */
[----:B------:R3:W-:Y:S01]  /*124e0*/  SYNCS.ARRIVE.TRANS64.A1T0 RZ, [R6+URZ+0x38850], RZ ;  /* 0x038850ff06ff79a7 */ /* 0x0007e2000810003f */
[----:B------:R-:W-:Y:S02]  /*124f0*/  VIADD R0, R26, 0xffffffff ;  /* 0xffffffff1a007836 */ /* 0x000fe40000000000 */
[----:B------:R-:W-:Y:S02]  /*12500*/  IMAD.MOV.U32 R17, RZ, RZ, R28 ;  /* 0x000000ffff117224 */ /* 0x000fe400078e001c */
[----:B------:R-:W-:Y:S02]  /*12510*/  IMAD.MOV.U32 R7, RZ, RZ, R27 ;  /* 0x000000ffff077224 */ /* 0x000fe400078e001b */
[----:B------:R-:W-:-:S05]  /*12520*/  IMAD.MOV.U32 R29, RZ, RZ, R26 ;  /* 0x000000ffff1d7224 */ /* 0x000fca00078e001a */
[----:B---3--:R-:W-:Y:S05]  /*12530*/  @P0 BRA `(.L_x_281) ;  /* 0xffffffec00e00947 */ /* 0x008fea000383ffff */
.L_x_268:
[----:B------:R-:W-:Y:S05]  /*12540*/  BSYNC B0 ;  /* 0x0000000000007941 */ /* 0x000fea0003800000 */
.L_x_267:
[----:B------:R-:W3:Y:S01]  /*12550*/  S2R R2, SR_TID.X ;  /* 0x0000000000027919 */ /* 0x000ee20000002100 */
[----:B------:R-:W-:Y:S01]  /*12560*/  BSSY B0, `(.L_x_282) ;  /* 0x0000010000007945 */ /* 0x000fe20003800000 */
[----:B---3--:R-:W-:-:S04]  /*12570*/  LOP3.LUT R2, R2, 0x7f, RZ, 0xc0, !PT ;  /* 0x0000007f02027812 */ /* 0x008fc800078ec0ff */
[----:B------:R-:W-:-:S13]  /*12580*/  ISETP.NE.AND P0, PT, R2, RZ, PT ;  /* 0x000000ff0200720c */ /* 0x000fda0003f05270 */
[----:B------:R-:W-:Y:S05]  /*12590*/  @P0 BRA `(.L_x_283) ;  /* 0x0000000000300947 */ /* 0x000fea0003800000 */
[----:B------:R-:W3:Y:S01]  /*125a0*/  S2R R5, SR_LANEID ;  /* 0x0000000000057919 */ /* 0x000ee20000000000 */
[----:B------:R-:W-:Y:S01]  /*125b0*/  VOTEU.ANY UR4, UPT, PT ;  /* 0x0000000000047886 */ /* 0x000fe200038e0100 */
[----:B0-----:R-:W0:Y:S01]  /*125c0*/  LDC.64 R2, c[0x0][0xc60] ;  /* 0x00031800ff027b82 */ /* 0x001e220000000a00 */
[----:B------:R-:W3:Y:S02]  /*125d0*/  FLO.U32 R0, UR4 ;  /* 0x0000000400007d00 */ /* 0x000ee400080e0000 */
[----:B---3--:R-:W-:-:S06]  /*125e0*/  ISETP.EQ.U32.AND P0, PT, R0, R5, PT ;  /* 0x000000050000720c */ /* 0x008fcc0003f02070 */
[----:B------:R-:W0:Y:S07]  /*125f0*/  POPC R5, UR4 ;  /* 0x0000000400057d09 */ /* 0x000e2e0008000000 */
[----:B0-----:R-:W3:Y:S01]  /*12600*/  @P0 ATOMG.E.ADD.STRONG.GPU PT, R3, desc[UR36][R2.64], R5 ;  /* 0x00000005020309a8 */ /* 0x001ee200081ee1e4 */
[----:B------:R-:W0:Y:S02]  /*12610*/  S2R R4, SR_LTMASK ;  /* 0x0000000000047919 */ /* 0x000e240000003900 */
[----:B0-----:R-:W-:-:S04]  /*12620*/  LOP3.LUT R4, R4, UR4, RZ, 0xc0, !PT ;  /* 0x0000000404047c12 */ /* 0x001fc8000f8ec0ff */
[----:B--2---:R-:W0:Y:S01]  /*12630*/  POPC R7, R4 ;  /* 0x0000000400077309 */ /* 0x004e220000000000 */
[----:B---3--:R-:W0:Y:S02]  /*12640*/  SHFL.IDX PT, R0, R3, R0, 0x1f ;  /* 0x00001f0003007589 */ /* 0x008e2400000e0000 */
[----:B0-----:R-:W-:-:S07]  /*12650*/  IADD3 R16, R0, UR39, R7 ;  /* 0x0000002700107c10 */ /* 0x001fce000fffe007 */
.L_x_283:
[----:B------:R-:W-:Y:S05]  /*12660*/  BSYNC B0 ;  /* 0x0000000000007941 */ /* 0x000fea0003800000 */
.L_x_282:
[----:B------:R-:W-:-:S13]  /*12670*/  LOP3.LUT P0, RZ, R23, 0x20, RZ, 0xc0, !PT ;  /* 0x0000002017ff7812 */ /* 0x000fda000780c0ff */
[----:B------:R-:W-:Y:S05]  /*12680*/  @!P0 BRA `(.L_x_284) ;  /* 0x0000000000048947 */ /* 0x000fea0003800000 */
[----:B------:R-:W-:Y:S01]  /*12690*/  BPT.TRAP 0x1 ;  /* 0x000000040000795c */ /* 0x000fe20000300000 */
.L_x_284:
[----:B------:R-:W3:Y:S01]  /*126a0*/  LDL.LU R0, [R1] ;  /* 0x0000000001007983 */ /* 0x000ee20000300800 */
[----:B------:R-:W-:Y:S01]  /*126b0*/  IMAD R4, R27, 0x8, R22 ;  /* 0x000000081b047824 */ /* 0x000fe200078e0216 */
[----:B0-----:R-:W-:Y:S01]  /*126c0*/  SHF.L.U32 R3, R28, 0x1f, RZ ;  /* 0x0000001f1c037819 */ /* 0x001fe200000006ff */
[----:B------:R-:W-:Y:S03]  /*126d0*/  BSSY B0, `(.L_x_285) ;  /* 0x0000004000007945 */ /* 0x000fe60003800000 */
[----:B------:R-:W0:Y:S01]  /*126e0*/  SYNCS.PHASECHK.TRANS64.TRYWAIT P0, [R4+URZ+0x38860], R3 ;  /* 0x03886003040075a7 */ /* 0x000e22000800017f */
[----:B---3--:R-:W-:Y:S01]  /*126f0*/  IMAD R5, R26, -0x50, R0 ;  /* 0xffffffb01a057824 */ /* 0x008fe200078e0200 */
[----:B0-----:R-:W-:Y:S06]  /*12700*/  @!P0 BRA `(.L_x_286) ;  /* 0x0000003800008947 */ /* 0x001fec0003800000 */
.L_x_378:
[----:B------:R-:W-:Y:S05]  /*12710*/  BSYNC B0 ;  /* 0x0000000000007941 */ /* 0x000fea0003800000 */
.L_x_285:
[----:B------:R-:W3:Y:S01]  /*12720*/  S2R R0, SR_TID.X ;  /* 0x0000000000007919 */ /* 0x000ee20000002100 */
[----:B------:R-:W-:Y:S01]  /*12730*/  UMOV UR4, 0xffffffff ;  /* 0xffffffff00047882 */ /* 0x000fe20000000000 */
[----:B--2---:R-:W-:Y:S01]  /*12740*/  IMAD R7, R27, 0x5000, R32 ;  /* 0x000050001b077824 */ /* 0x004fe200078e0220 */
[----:B---3--:R-:W-:-:S04]  /*12750*/  LOP3.LUT R0, R0, 0x7f, RZ, 0xc0, !PT ;  /* 0x0000007f00007812 */ /* 0x008fc800078ec0ff */
[----:B------:R-:W-:-:S04]  /*12760*/  SHF.R.U32.HI R0, RZ, 0x3, R0 ;  /* 0x00000003ff007819 */ /* 0x000fc80000011600 */
[----:B------:R-:W-:Y:S01]  /*12770*/  IADD3 R5, -R0, R5, RZ ;  /* 0x0000000500057210 */ /* 0x000fe20007ffe1ff */
[----:B------:R-:W-:Y:S06]  /*12780*/  BRA.DIV UR4, `(.L_x_287) ;  /* 0x0000003604f47947 */ /* 0x000fec000b800000 */
[----:B-1----:R-:W1:Y:S01]  /*12790*/  SHFL.IDX PT, R14, R24, RZ, 0x181f ;  /* 0x00181fff180e7589 */ /* 0x002e6200000e0000 */
[----:B------:R-:W-:Y:S01]  /*127a0*/  ULDC UR4, c[0x0][0x2f4] ;  /* 0x0000bd0000047ab9 */ /* 0x000fe20000000800 */
[C---:B------:R-:W-:Y:S01]  /*127b0*/  IMAD.SHL.U32 R8, R33.reuse, 0x2, RZ ;  /* 0x0000000221087824 */ /* 0x040fe200078e00ff */
[C---:B------:R-:W-:Y:S01]  /*127c0*/  ISETP.GE.AND P3, PT, R33.reuse, UR4, PT ;  /* 0x0000000421007c0c */ /* 0x040fe2000bf66270 */
[----:B0-----:R-:W0:Y:S01]  /*127d0*/  SHFL.IDX PT, R3, R25, RZ, 0x181f ;  /* 0x00181fff19037589 */ /* 0x001e2200000e0000 */
[----:B------:R-:W-:Y:S01]  /*127e0*/  LOP3.LUT R6, R33, 0x40, RZ, 0xfc, !PT ;  /* 0x0000004021067812 */ /* 0x000fe200078efcff */
[----:B------:R-:W-:Y:S01]  /*127f0*/  IMAD R0, R7, 0x2, R22 ;  /* 0x0000000207007824 */ /* 0x000fe200078e0216 */
[----:B------:R-:W-:Y:S01]  /*12800*/  ISETP.LT.OR P4, PT, R5, 0x1, P3 ;  /* 0x000000010500780c */ /* 0x000fe20001f81670 */
[----:B------:R-:W-:Y:S01]  /*12810*/  SHFL.IDX PT, R7, R25, 0x1, 0x181f ;  /* 0x00381f0019077f89 */ /* 0x000fe200000e0000 */
[----:B------:R-:W-:Y:S02]  /*12820*/  ISETP.GE.AND P2, PT, R6, UR4, PT ;  /* 0x0000000406007c0c */ /* 0x000fe4000bf46270 */
[----:B------:R-:W-:Y:S01]  /*12830*/  ISETP.GE.AND P1, PT, R37, UR4, PT ;  /* 0x0000000425007c0c */ /* 0x000fe2000bf26270 */
[----:B------:R-:W-:Y:S01]  /*12840*/  SHFL.IDX PT, R9, R25, 0x2, 0x181f ;  /* 0x00581f0019097f89 */ /* 0x000fe200000e0000 */
[----:B-1----:R-:W-:-:S03]  /*12850*/  IADD3 R2, P0, R14, R8, RZ ;  /* 0x000000080e027210 */ /* 0x002fc60007f1e0ff */
[----:B------:R-:W1:Y:S02]  /*12860*/  SHFL.IDX PT, R14, R24, 0x1, 0x181f ;  /* 0x00381f00180e7f89 */ /* 0x000e6400000e0000 */
[----:B0-----:R-:W-:Y:S01]  /*12870*/  IMAD.X R3, RZ, RZ, R3, P0 ;  /* 0x000000ffff037224 */ /* 0x001fe200000e0603 */
[----:B------:R-:W-:-:S04]  /*12880*/  ISETP.LT.OR P0, PT, R5, 0x1, P2 ;  /* 0x000000010500780c */ /* 0x000fc80001701670 */
[----:B------:R-:W-:Y:S01]  /*12890*/  LDGSTS.E.BYPASS.LTC128B.128 [R0+0x400], desc[UR36][R2.64], !P4 ;  /* 0x0040000002007fae */ /* 0x000fe2000e101d64 */
[----:B------:R-:W-:-:S08]  /*128a0*/  ISETP.LT.OR P4, PT, R5, 0x1, P1 ;  /* 0x000000010500780c */ /* 0x000fd00000f81670 */
[----:B------:R-:W-:Y:S01]  /*128b0*/  LDGSTS.E.BYPASS.LTC128B.128 [R0+0x2c00], desc[UR36][R2.64+0x80], !P0 ;  /* 0x02c0008002007fae */ /* 0x000fe2000c101d64 */
[----:B------:R-:W-:-:S04]  /*128c0*/  ISETP.GE.AND P0, PT, R36, UR4, PT ;  /* 0x0000000424007c0c */ /* 0x000fc8000bf06270 */
[----:B------:R-:W-:Y:S01]  /*128d0*/  LDGSTS.E.BYPASS.LTC128B.128 [R0+0x5400], desc[UR36][R2.64+0x100], !P4 ;  /* 0x0540010002007fae */ /* 0x000fe2000e101d64 */
[----:B------:R-:W-:-:S13]  /*128e0*/  ISETP.LT.OR P4, PT, R5, 0x1, P0 ;  /* 0x000000010500780c */ /* 0x000fda0000781670 */
[----:B------:R0:W-:Y:S01]  /*128f0*/  LDGSTS.E.BYPASS.LTC128B.128 [R0+0x7c00], desc[UR36][R2.64+0x180], !P4 ;  /* 0x07c0018002007fae */ /* 0x0001e2000e101d64 */
[----:B-1----:R-:W-:-:S03]  /*12900*/  IADD3 R6, P4, R14, R8, RZ ;  /* 0x000000080e067210 */ /* 0x002fc60007f9e0ff */
[----:B------:R-:W0:Y:S02]  /*12910*/  SHFL.IDX PT, R14, R24, 0x2, 0x181f ;  /* 0x00581f00180e7f89 */ /* 0x000e2400000e0000 */
[----:B------:R-:W-:Y:S01]  /*12920*/  IMAD.X R7, RZ, RZ, R7, P4 ;  /* 0x000000ffff077224 */ /* 0x000fe200020e0607 */
[----:B------:R-:W-:-:S13]  /*12930*/  ISETP.LT.OR P4, PT, R5, 0x11, P3 ;  /* 0x000000110500780c */ /* 0x000fda0001f81670 */
[----:B------:R-:W-:Y:S01]  /*12940*/  LDGSTS.E.BYPASS.LTC128B.128 [R0+0xc00], desc[UR36][R6.64], !P4 ;  /* 0x00c0000006007fae */ /* 0x000fe2000e101d64 */
[----:B------:R-:W-:-:S13]  /*12950*/  ISETP.LT.OR P4, PT, R5, 0x11, P2 ;  /* 0x000000110500780c */ /* 0x000fda0001781670 */
[----:B------:R-:W-:Y:S01]  /*12960*/  LDGSTS.E.BYPASS.LTC128B.128 [R0+0x3400], desc[UR36][R6.64+0x80], !P4 ;  /* 0x0340008006007fae */ /* 0x000fe2000e101d64 */
[----:B------:R-:W-:-:S13]  /*12970*/  ISETP.LT.OR P4, PT, R5, 0x11, P1 ;  /* 0x000000110500780c */ /* 0x000fda0000f81670 */
[----:B------:R-:W-:Y:S01]  /*12980*/  LDGSTS.E.BYPASS.LTC128B.128 [R0+0x5c00], desc[UR36][R6.64+0x100], !P4 ;  /* 0x05c0010006007fae */ /* 0x000fe2000e101d64 */
[----:B------:R-:W-:-:S13]  /*12990*/  ISETP.LT.OR P4, PT, R5, 0x11, P0 ;  /* 0x000000110500780c */ /* 0x000fda0000781670 */
[----:B------:R-:W-:Y:S01]  /*129a0*/  LDGSTS.E.BYPASS.LTC128B.128 [R0+0x8400], desc[UR36][R6.64+0x180], !P4 ;  /* 0x0840018006007fae */ /* 0x000fe2000e101d64 */
[----:B0-----:R-:W-:-:S03]  /*129b0*/  IADD3 R2, P4, R14, R8, RZ ;  /* 0x000000080e027210 */ /* 0x001fc60007f9e0ff */
[----:B------:R-:W0:Y:S02]  /*129c0*/  SHFL.IDX PT, R14, R24, 0x3, 0x181f ;  /* 0x00781f00180e7f89 */ /* 0x000e2400000e0000 */
[----:B------:R-:W-:Y:S01]  /*129d0*/  IMAD.X R3, RZ, RZ, R9, P4 ;  /* 0x000000ffff037224 */ /* 0x000fe200020e0609 */
[C---:B------:R-:W-:Y:S01]  /*129e0*/  ISETP.LT.OR P4, PT, R5.reuse, 0x21, P3 ;  /* 0x000000210500780c */ /* 0x040fe20001f81670 */
[----:B------:R-:W1:Y:S04]  /*129f0*/  SHFL.IDX PT, R9, R25, 0x3, 0x181f ;  /* 0x00781f0019097f89 */ /* 0x000e6800000e0000 */
        /* <DEDUP_REMOVED lines=8> */
[----:B0-----:R-:W-:Y:S02]  /*12a80*/  IADD3 R2, P4, R14, R8, RZ ;  /* 0x000000080e027210 */ /* 0x001fe40007f9e0ff */
[----:B------:R3:W4:Y:S02]  /*12a90*/  SHFL.IDX PT, R14, R24, 0x4, 0x181f ;  /* 0x00981f00180e7f89 */ /* 0x00072400000e0000 */
        /* <DEDUP_REMOVED lines=9> */
.L_x_390:
[C---:B------:R-:W-:Y:S02]  /*12b30*/  ISETP.LT.OR P3, PT, R5.reuse, 0x41, P3 ;  /* 0x000000410500780c */ /* 0x040fe40001f61670 */
[C---:B------:R-:W-:Y:S02]  /*12b40*/  ISETP.LT.OR P2, PT, R5.reuse, 0x41, P2 ;  /* 0x000000410500780c */ /* 0x040fe40001741670 */
[C---:B------:R-:W-:Y:S02]  /*12b50*/  ISETP.LT.OR P1, PT, R5.reuse, 0x41, P1 ;  /* 0x000000410500780c */ /* 0x040fe40000f21670 */
[----:B0--3--:R-:W-:Y:S02]  /*12b60*/  IADD3 R2, P4, R14, R8, RZ ;  /* 0x000000080e027210 */ /* 0x009fe40007f9e0ff */
[----:B------:R-:W-:-:S03]  /*12b70*/  ISETP.LT.OR P0, PT, R5, 0x41, P0 ;  /* 0x000000410500780c */ /* 0x000fc60000701670 */
[----:B------:R-:W-:-:S05]  /*12b80*/  IMAD.X R3, RZ, RZ, R25, P4 ;  /* 0x000000ffff037224 */ /* 0x000fca00020e0619 */
[----:B------:R-:W-:Y:S01]  /*12b90*/  @!PT LDS RZ, [RZ] ;  /* 0x00000000fffff984 */ /* 0x000fe20000000800 */
[----:B------:R-:W-:Y:S01]  /*12ba0*/  @!PT LDS RZ, [RZ] ;  /* 0x00000000fffff984 */ /* 0x000fe20000000800 */
[----:B------:R-:W-:Y:S01]  /*12bb0*/  @!PT LDS RZ, [RZ] ;  /* 0x00000000fffff984 */ /* 0x000fe20000000800 */
[----:B------:R0:W-:Y:S04]  /*12bc0*/  LDGSTS.E.BYPASS.LTC128B.128 [R0+0x2400], desc[UR36][R2.64], !P3 ;  /* 0x0240000002007fae */ /* 0x0001e8000d901d64 */
[----:B------:R0:W-:Y:S04]  /*12bd0*/  LDGSTS.E.BYPASS.LTC128B.128 [R0+0x4c00], desc[UR36][R2.64+0x80], !P2 ;  /* 0x04c0008002007fae */ /* 0x0001e8000d101d64 */
[----:B------:R0:W-:Y:S04]  /*12be0*/  LDGSTS.E.BYPASS.LTC128B.128 [R0+0x7400], desc[UR36][R2.64+0x100], !P1 ;  /* 0x0740010002007fae */ /* 0x0001e8000c901d64 */
[----:B------:R0:W-:Y:S01]  /*12bf0*/  LDGSTS.E.BYPASS.LTC128B.128 [R0+0x9c00], desc[UR36][R2.64+0x180], !P0 ;  /* 0x09c0018002007fae */ /* 0x0001e2000c101d64 */
[----:B------:R-:W-:Y:S01]  /*12c00*/  PLOP3.LUT P0, PT, PT, PT, PT, 0x80, 0x0 ;  /* 0x000000000000781c */ /* 0x000fe20003f0f070 */
[----:B------:R-:W-:-:S12]  /*12c10*/  NOP ;  /* 0x0000000000007918 */ /* 0x000fd80000000000 */
.L_x_288:
        /* <DEDUP_REMOVED lines=10> */
.L_x_289:
[----:B------:R1:W-:Y:S01]  /*12cc0*/  SYNCS.ARRIVE.TRANS64.A1T0 RZ, [R4+URZ+0x38850], RZ ;  /* 0x038850ff04ff79a7 */ /* 0x0003e2000810003f */
[----:B------:R-:W-:-:S05]  /*12cd0*/  VIADD R27, R27, 0x1 ;  /* 0x000000011b1b7836 */ /* 0x000fca0000000000 */
[----:B------:R-:W-:-:S04]  /*12ce0*/  ISETP.NE.AND P0, PT, R27, 0x2, PT ;  /* 0x000000021b00780c */ /* 0x000fc80003f05270 */
[----:B0-----:R-:W-:Y:S02]  /*12cf0*/  SEL R3, RZ, 0x1, P0 ;  /* 0x00000001ff037807 */ /* 0x001fe40000000000 */
[----:B------:R-:W-:Y:S02]  /*12d00*/  SEL R27, R27, RZ, P0 ;  /* 0x000000ff1b1b7207 */ /* 0x000fe40000000000 */
[----:B-1----:R-:W-:-:S07]  /*12d10*/  LOP3.LUT R28, R28, R3, RZ, 0x3c, !PT ;  /* 0x000000031c1c7212 */ /* 0x002fce00078e3cff */
.L_x_244:
[----:B------:R-:W-:Y:S05]  /*12d20*/  BSYNC B7 ;  /* 0x0000000000077941 */ /* 0x000fea0003800000 */
.L_x_242:
[----:B------:R-:W-:-:S13]  /*12d30*/  LOP3.LUT P0, RZ, R23, 0x100, RZ, 0xc0, !PT ;  /* 0x0000010017ff7812 */ /* 0x000fda000780c0ff */
[----:B------:R-:W-:Y:S05]  /*12d40*/  @!P0 BRA `(.L_x_290) ;  /* 0x0000000000248947 */ /* 0x000fea0003800000 */
[----:B------:R-:W-:Y:S05]  /*12d50*/  WARPSYNC.ALL ;  /* 0x0000000000007948 */ /* 0x000fea0003800000 */
[----:B------:R-:W1:Y:S08]  /*12d60*/  S2UR UR5, SR_CgaCtaId ;  /* 0x00000000000579c3 */ /* 0x000e700000008800 */
[----:B------:R-:W-:Y:S06]  /*12d70*/  BAR.SYNC.DEFER_BLOCKING 0x5, 0x180 ;  /* 0x0146000000007b1d */ /* 0x000fec0000010000 */
[----:B------:R-:W-:-:S02]  /*12d80*/  UMOV UR4, 0x400 ;  /* 0x0000040000047882 */ /* 0x000fc40000000000 */
[----:B-1----:R-:W-:-:S06]  /*12d90*/  ULEA UR4, UR5, UR4, 0x18 ;  /* 0x0000000405047291 */ /* 0x002fcc000f8ec03f */
[----:B------:R-:W-:-:S05]  /*12da0*/  IMAD.U32 R22, RZ, RZ, UR4 ;  /* 0x00000004ff167e24 */ /* 0x000fca000f8e00ff */
[----:B------:R2:W3:Y:S01]  /*12db0*/  LDS.128 R16, [R22+0x388d0] ;  /* 0x0388d00016107984 */ /* 0x0004e20000000c00 */
[----:B------:R-:W-:Y:S06]  /*12dc0*/  BAR.ARV 0x4, 0x180 ;  /* 0x0106000000007b1d */ /* 0x000fec0000002000 */
[----:B------:R-:W-:Y:S05]  /*12dd0*/  BRA `(.L_x_291) ;  /* 0x0000000800407947 */ /* 0x000fea0003800000 */
.L_x_290:
[----:B------:R-:W1:Y:S01]  /*12de0*/  S2R R0, SR_TID.X ;  /* 0x0000000000007919 */ /* 0x000e620000002100 */
[----:B------:R-:W-:Y:S01]  /*12df0*/  UMOV UR4, 0xffffffff ;  /* 0xffffffff00047882 */ /* 0x000fe20000000000 */
[----:B-1----:R-:W-:-:S04]  /*12e00*/  LOP3.LUT R8, R0, 0x1f, RZ, 0xc0, !PT ;  /* 0x0000001f00087812 */ /* 0x002fc800078ec0ff */
[----:B------:R-:W-:Y:S01]  /*12e10*/  ISETP.NE.AND P0, PT, R8, 0x1f, PT ;  /* 0x0000001f0800780c */ /* 0x000fe20003f05270 */
[----:B------:R-:W-:-:S12]  /*12e20*/  BRA.DIV UR4, `(.L_x_292) ;  /* 0x0000003a04547947 */ /* 0x000fd8000b800000 */
[----:B------:R-:W-:Y:S01]  /*12e30*/  IMAD.IADD R5, R19, 0x1, R8 ;  /* 0x0000000113057824 */ /* 0x000fe200078e0208 */
[----:B------:R-:W-:-:S04]  /*12e40*/  ULDC UR4, c[0x0][0xc3c] ;  /* 0x00030f0000047ab9 */ /* 0x000fc80000000800 */
[----:B------:R-:W-:-:S13]  /*12e50*/  ISETP.GE.OR P1, PT, R5, UR4, !P0 ;  /* 0x0000000405007c0c */ /* 0x000fda000c726670 */
[----:B------:R-:W1:Y:S02]  /*12e60*/  @!P1 LDC.64 R2, c[0x0][0xc80] ;  /* 0x00032000ff029b82 */ /* 0x000e640000000a00 */
[----:B-1----:R-:W-:-:S06]  /*12e70*/  @!P1 IMAD.WIDE R2, R5, 0x4, R2 ;  /* 0x0000000405029825 */ /* 0x002fcc00078e0202 */
[----:B------:R-:W2:Y:S01]  /*12e80*/  @!P1 LDG.E R2, desc[UR36][R2.64] ;  /* 0x0000002402029981 */ /* 0x000ea2000c1e1900 */
[----:B0-----:R-:W-:Y:S01]  /*12e90*/  IMAD.MOV.U32 R4, RZ, RZ, RZ ;  /* 0x000000ffff047224 */ /* 0x001fe200078e00ff */
[C---:B------:R-:W-:Y:S02]  /*12ea0*/  ISETP.GE.U32.AND P2, PT, R8.reuse, 0x2, PT ;  /* 0x000000020800780c */ /* 0x040fe40003f46070 */
[C---:B------:R-:W-:Y:S01]  /*12eb0*/  ISETP.GE.U32.AND P3, PT, R8.reuse, 0x4, PT ;  /* 0x000000040800780c */ /* 0x040fe20003f66070 */
[----:B------:R-:W-:Y:S01]  /*12ec0*/  SHFL.IDX PT, R0, R16, 0x1, 0x1f ;  /* 0x00201f0010007f89 */ /* 0x000fe200000e0000 */
[C---:B------:R-:W-:Y:S02]  /*12ed0*/  ISETP.GE.U32.AND P4, PT, R8.reuse, 0x8, PT ;  /* 0x000000080800780c */ /* 0x040fe40003f86070 */
[----:B------:R-:W-:Y:S02]  /*12ee0*/  ISETP.GE.U32.AND P5, PT, R8, 0x10, PT ;  /* 0x000000100800780c */ /* 0x000fe40003fa6070 */
[----:B--2---:R-:W-:-:S02]  /*12ef0*/  @!P1 MOV R4, R2 ;  /* 0x0000000200049202 */ /* 0x004fc40000000f00 */
[----:B------:R-:W-:-:S03]  /*12f00*/  ISETP.NE.AND P1, PT, R8, RZ, PT ;  /* 0x000000ff0800720c */ /* 0x000fc60003f25270 */
[----:B------:R-:W0:Y:S02]  /*12f10*/  SHFL.UP PT, R14, R4, 0x1, RZ ;  /* 0x04200000040e7989 */ /* 0x000e2400000e00ff */
[----:B0-----:R-:W-:-:S05]  /*12f20*/  SEL R5, R14, RZ, P1 ;  /* 0x000000ff0e057207 */ /* 0x001fca0000800000 */
[----:B------:R-:W-:Y:S02]  /*12f30*/  IMAD.IADD R6, R4, 0x1, R5 ;  /* 0x0000000104067824 */ /* 0x000fe400078e0205 */
[----:B------:R-:W-:Y:S04]  /*12f40*/  SHFL.IDX PT, R5, R16, RZ, 0x1f ;  /* 0x00001fff10057589 */ /* 0x000fe800000e0000 */
        /* <DEDUP_REMOVED lines=12> */
[----:B------:R0:W1:Y:S02]  /*13010*/  SHFL.IDX PT, R14, R6, 0x1f, 0x1f ;  /* 0x03e01f00060e7f89 */ /* 0x00006400000e0000 */
.L_x_400:
[----:B------:R-:W-:Y:S02]  /*13020*/  ULDC UR4, c[0x0][0xc38] ;  /* 0x00030e0000047ab9 */ /* 0x000fe40000000800 */
[----:B------:R-:W-:-:S05]  /*13030*/  MOV R7, UR4 ;  /* 0x0000000400077c02 */ /* 0x000fca0008000f00 */
[----:B-1----:R-:W-:-:S04]  /*13040*/  IMAD R3, R14, R7, RZ ;  /* 0x000000070e037224 */ /* 0x002fc800078e02ff */
[----:B------:R-:W-:-:S05]  /*13050*/  IMAD.IADD R8, R0, 0x1, R3 ;  /* 0x0000000100087824 */ /* 0x000fca00078e0203 */
[----:B------:R-:W-:-:S13]  /*13060*/  ISETP.GT.AND P6, PT, R8, R5, PT ;  /* 0x000000050800720c */ /* 0x000fda0003fc4270 */
[----:B------:R-:W-:Y:S05]  /*13070*/  @P6 BRA `(.L_x_293) ;  /* 0x00000000009c6947 */ /* 0x000fea0003800000 */
.L_x_298:
[----:B------:R-:W1:Y:S01]  /*13080*/  LDC R0, c[0x0][0xc3c] ;  /* 0x00030f00ff007b82 */ /* 0x000e620000000800 */
[----:B------:R-:W-:-:S05]  /*13090*/  VIADD R19, R19, 0x1f ;  /* 0x0000001f13137836 */ /* 0x000fca0000000000 */
[----:B-1----:R-:W-:-:S13]  /*130a0*/  ISETP.GE.AND P6, PT, R19, R0, PT ;  /* 0x000000001300720c */ /* 0x002fda0003fc6270 */
[----:B------:R-:W-:Y:S05]  /*130b0*/  @P6 BRA `(.L_x_294) ;  /* 0x0000000400446947 */ /* 0x000fea0003800000 */
[----:B------:R-:W1:Y:S01]  /*130c0*/  S2R R2, SR_TID.X ;  /* 0x0000000000027919 */ /* 0x000e620000002100 */
[----:B------:R-:W-:Y:S01]  /*130d0*/  BSSY B0, `(.L_x_295) ;  /* 0x0000009000007945 */ /* 0x000fe20003800000 */
[----:B------:R-:W-:Y:S01]  /*130e0*/  IMAD.MOV.U32 R4, RZ, RZ, RZ ;  /* 0x000000ffff047224 */ /* 0x000fe200078e00ff */
[----:B-1----:R-:W-:-:S05]  /*130f0*/  LOP3.LUT R2, R2, 0x1f, RZ, 0xc0, !PT ;  /* 0x0000001f02027812 */ /* 0x002fca00078ec0ff */
[----:B------:R-:W-:-:S05]  /*13100*/  IMAD.IADD R7, R19, 0x1, R2 ;  /* 0x0000000113077824 */ /* 0x000fca00078e0202 */
[----:B------:R-:W-:-:S13]  /*13110*/  ISETP.GE.OR P6, PT, R7, R0, !P0 ;  /* 0x000000000700720c */ /* 0x000fda00047c6670 */
[----:B------:R-:W-:Y:S05]  /*13120*/  @P6 BRA `(.L_x_296) ;  /* 0x00000000000c6947 */ /* 0x000fea0003800000 */
[----:B------:R-:W1:Y:S02]  /*13130*/  LDC.64 R2, c[0x0][0xc80] ;  /* 0x00032000ff027b82 */ /* 0x000e640000000a00 */
[----:B-1----:R-:W-:-:S05]  /*13140*/  IMAD.WIDE R2, R7, 0x4, R2 ;  /* 0x0000000407027825 */ /* 0x002fca00078e0202 */
[----:B------:R1:W5:Y:S02]  /*13150*/  LDG.E R4, desc[UR36][R2.64] ;  /* 0x0000002402047981 */ /* 0x000364000c1e1900 */
.L_x_296:
[----:B------:R-:W-:Y:S05]  /*13160*/  BSYNC B0 ;  /* 0x0000000000007941 */ /* 0x000fea0003800000 */
.L_x_295:
[----:B------:R-:W-:-:S03]  /*13170*/  UMOV UR4, 0xffffffff ;  /* 0xffffffff00047882 */ /* 0x000fc60000000000 */
[----:B------:R-:W-:Y:S05]  /*13180*/  BRA.DIV UR4, `(.L_x_297) ;  /* 0x0000003a04a07947 */ /* 0x000fea000b800000 */
[----:B-----5:R-:W2:Y:S02]  /*13190*/  SHFL.UP PT, R14, R4, 0x1, RZ ;  /* 0x04200000040e7989 */ /* 0x020ea400000e00ff */
[----:B--2---:R-:W-:-:S05]  /*131a0*/  SEL R13, R14, RZ, P1 ;  /* 0x000000ff0e0d7207 */ /* 0x004fca0000800000 */
[----:B------:R-:W-:-:S05]  /*131b0*/  IMAD.IADD R13, R4, 0x1, R13 ;  /* 0x00000001040d7824 */ /* 0x000fca00078e020d */
[----:B------:R-:W2:Y:S02]  /*131c0*/  SHFL.UP PT, R14, R13, 0x2, RZ ;  /* 0x044000000d0e7989 */ /* 0x000ea400000e00ff */
[----:B--2---:R-:W-:-:S04]  /*131d0*/  SEL R0, R14, RZ, P2 ;  /* 0x000000ff0e007207 */ /* 0x004fc80001000000 */
[----:B------:R-:W-:-:S05]  /*131e0*/  IADD3 R0, R13, R0, RZ ;  /* 0x000000000d007210 */ /* 0x000fca0007ffe0ff */
[----:B------:R-:W1:Y:S02]  /*131f0*/  SHFL.UP PT, R14, R0, 0x4, RZ ;  /* 0x04800000000e7989 */ /* 0x000e6400000e00ff */
[----:B-1----:R-:W-:-:S05]  /*13200*/  SEL R3, R14, RZ, P3 ;  /* 0x000000ff0e037207 */ /* 0x002fca0001800000 */
[----:B------:R-:W-:-:S05]  /*13210*/  IMAD.IADD R2, R0, 0x1, R3 ;  /* 0x0000000100027824 */ /* 0x000fca00078e0203 */
[----:B------:R-:W1:Y:S02]  /*13220*/  SHFL.UP PT, R14, R2, 0x8, RZ ;  /* 0x05000000020e7989 */ /* 0x000e6400000e00ff */
[----:B-1----:R-:W-:-:S05]  /*13230*/  SEL R3, R14, RZ, P4 ;  /* 0x000000ff0e037207 */ /* 0x002fca0002000000 */
[----:B------:R-:W-:-:S05]  /*13240*/  IMAD.IADD R3, R2, 0x1, R3 ;  /* 0x0000000102037824 */ /* 0x000fca00078e0203 */
[----:B------:R-:W0:Y:S02]  /*13250*/  SHFL.UP PT, R14, R3, 0x10, RZ ;  /* 0x06000000030e7989 */ /* 0x000e2400000e00ff */
[----:B0-----:R-:W-:-:S05]  /*13260*/  SEL R6, R14, RZ, P5 ;  /* 0x000000ff0e067207 */ /* 0x001fca0002800000 */
[----:B------:R-:W-:-:S05]  /*13270*/  IMAD.IADD R6, R3, 0x1, R6 ;  /* 0x0000000103067824 */ /* 0x000fca00078e0206 */
[----:B------:R0:W1:Y:S02]  /*13280*/  SHFL.IDX PT, R14, R6, 0x1f, 0x1f ;  /* 0x03e01f00060e7f89 */ /* 0x00006400000e0000 */
.L_x_408:
[----:B------:R-:W-:Y:S02]  /*13290*/  ULDC UR4, c[0x0][0xc38] ;  /* 0x00030e0000047ab9 */ /* 0x000fe40000000800 */
[----:B------:R-:W-:-:S04]  /*132a0*/  IMAD.U32 R7, RZ, RZ, UR4 ;  /* 0x00000004ff077e24 */ /* 0x000fc8000f8e00ff */
[----:B-1----:R-:W-:-:S04]  /*132b0*/  IMAD R3, R14, R7, RZ ;  /* 0x000000070e037224 */ /* 0x002fc800078e02ff */
[----:B------:R-:W-:-:S05]  /*132c0*/  IMAD.IADD R8, R3, 0x1, R8 ;  /* 0x0000000103087824 */ /* 0x000fca00078e0208 */
[----:B------:R-:W-:-:S13]  /*132d0*/  ISETP.GT.AND P6, PT, R8, R5, PT ;  /* 0x000000050800720c */ /* 0x000fda0003fc4270 */
[----:B------:R-:W-:Y:S05]  /*132e0*/  @!P6 BRA `(.L_x_298) ;  /* 0xfffffffc0064e947 */ /* 0x000fea000383ffff */
.L_x_293:
[----:B------:R-:W-:Y:S01]  /*132f0*/  IADD3 R8, -R3, R8, RZ ;  /* 0x0000000803087210 */ /* 0x000fe20007ffe1ff */
[----:B------:R-:W-:-:S04]  /*13300*/  UMOV UR4, 0xffffffff ;  /* 0xffffffff00047882 */ /* 0x000fc80000000000 */
[----:B------:R-:W-:-:S05]  /*13310*/  IMAD R0, R6, R7, R8 ;  /* 0x0000000706007224 */ /* 0x000fca00078e0208 */
[----:B------:R-:W-:Y:S01]  /*13320*/  ISETP.GT.AND P6, PT, R0, R5, PT ;  /* 0x000000050000720c */ /* 0x000fe20003fc4270 */
[----:B------:R-:W-:-:S12]  /*13330*/  BRA.DIV UR4, `(.L_x_299) ;  /* 0x0000003a04f07947 */ /* 0x000fd8000b800000 */
[----:B------:R-:W-:-:S04]  /*13340*/  VOTE.ANY R2, PT, !P6 ;  /* 0x0000000000027806 */ /* 0x000fc800070e0100 */
[----:B------:R-:W1:Y:S02]  /*13350*/  POPC R0, R2 ;  /* 0x0000000200007309 */ /* 0x000e640000000000 */
[----:B-1----:R1:W2:Y:S02]  /*13360*/  SHFL.IDX PT, R4, R4, R0, 0x1f ;  /* 0x00001f0004047589 */ /* 0x0022a400000e0000 */
.L_x_412:
[----:B------:R-:W-:Y:S01]  /*13370*/  ISETP.NE.AND P0, PT, R2, RZ, PT ;  /* 0x000000ff0200720c */ /* 0x000fe20003f05270 */
[----:B------:R-:W-:-:S12]  /*13380*/  IMAD.MOV.U32 R14, RZ, RZ, RZ ;  /* 0x000000ffff0e7224 */ /* 0x000fd800078e00ff */
[----:B------:R-:W-:Y:S05]  /*13390*/  @!P0 BRA `(.L_x_300) ;  /* 0x0000000000108947 */ /* 0x000fea0003800000 */
[----:B------:R-:W-:Y:S01]  /*133a0*/  UMOV UR4, 0xffffffff ;  /* 0xffffffff00047882 */ /* 0x000fe20000000000 */
[----:B------:R-:W-:Y:S02]  /*133b0*/  VIADD R12, R0, 0xffffffff ;  /* 0xffffffff000c7836 */ /* 0x000fe40000000000 */
[----:B------:R-:W-:Y:S05]  /*133c0*/  BRA.DIV UR4, `(.L_x_301) ;  /* 0x0000003e04147947 */ /* 0x000fea000b800000 */
[----:B------:R3:W4:Y:S02]  /*133d0*/  SHFL.IDX PT, R14, R6, R12, 0x1f ;  /* 0x00001f0c060e7589 */ /* 0x00072400000e0000 */
.L_x_300:
[----:B0-23--:R-:W-:Y:S01]  /*133e0*/  IABS R6, R4 ;  /* 0x0000000400067213 */ /* 0x00dfe20000000000 */
[----:B----4-:R-:W-:Y:S02]  /*133f0*/  IMAD R16, R14, R7, R8 ;  /* 0x000000070e107224 */ /* 0x010fe400078e0208 */
[----:B------:R-:W-:Y:S01]  /*13400*/  IMAD.IADD R19, R0, 0x1, R19 ;  /* 0x0000000100137824 */ /* 0x000fe200078e0213 */
[----:B------:R-:W0:Y:S08]  /*13410*/  I2F.RP R9, R6 ;  /* 0x0000000600097306 */ /* 0x000e300000209400 */
[----:B0-----:R-:W0:Y:S02]  /*13420*/  MUFU.RCP R9, R9 ;  /* 0x0000000900097308 */ /* 0x001e240000001000 */
[----:B0-----:R-:W-:-:S06]  /*13430*/  VIADD R2, R9, 0xffffffe ;  /* 0x0ffffffe09027836 */ /* 0x001fcc0000000000 */
[----:B------:R0:W2:Y:S02]  /*13440*/  F2I.FTZ.U32.TRUNC.NTZ R3, R2 ;  /* 0x0000000200037305 */ /* 0x0000a4000021f000 */
[----:B0-----:R-:W-:Y:S02]  /*13450*/  IMAD.MOV.U32 R2, RZ, RZ, RZ ;  /* 0x000000ffff027224 */ /* 0x001fe400078e00ff */
[----:B--2---:R-:W-:-:S04]  /*13460*/  IMAD.MOV R7, RZ, RZ, -R3 ;  /* 0x000000ffff077224 */ /* 0x004fc800078e0a03 */
[----:B------:R-:W-:-:S04]  /*13470*/  IMAD R7, R7, R6, RZ ;  /* 0x0000000607077224 */ /* 0x000fc800078e02ff */
[----:B------:R-:W-:Y:S01]  /*13480*/  IMAD.HI.U32 R3, R3, R7, R2 ;  /* 0x0000000703037227 */ /* 0x000fe200078e0002 */
[----:B------:R-:W-:Y:S02]  /*13490*/  IADD3 R7, R5, -R16, RZ ;  /* 0x8000001005077210 */ /* 0x000fe40007ffe0ff */
[----:B------:R-:W-:Y:S02]  /*134a0*/  IABS R5, R4 ;  /* 0x0000000400057213 */ /* 0x000fe40000000000 */
[----:B------:R-:W-:-:S03]  /*134b0*/  IABS R2, R7 ;  /* 0x0000000700027213 */ /* 0x000fc60000000000 */
[----:B------:R-:W-:Y:S02]  /*134c0*/  IMAD.MOV R5, RZ, RZ, -R5 ;  /* 0x000000ffff057224 */ /* 0x000fe400078e0a05 */
[----:B------:R-:W-:-:S04]  /*134d0*/  IMAD.HI.U32 R3, R3, R2, RZ ;  /* 0x0000000203037227 */ /* 0x000fc800078e00ff */
[----:B------:R-:W-:Y:S01]  /*134e0*/  IMAD R5, R3, R5, R2 ;  /* 0x0000000503057224 */ /* 0x000fe200078e0202 */
[----:B------:R-:W-:-:S04]  /*134f0*/  LOP3.LUT R2, R7, R4, RZ, 0x3c, !PT ;  /* 0x0000000407027212 */ /* 0x000fc800078e3cff */
[----:B------:R-:W-:Y:S02]  /*13500*/  ISETP.GT.U32.AND P1, PT, R6, R5, PT ;  /* 0x000000050600720c */ /* 0x000fe40003f24070 */
[----:B------:R-:W-:-:S11]  /*13510*/  ISETP.GE.AND P2, PT, R2, RZ, PT ;  /* 0x000000ff0200720c */ /* 0x000fd60003f46270 */
[----:B------:R-:W-:Y:S02]  /*13520*/  @!P1 IMAD.IADD R5, R5, 0x1, -R6 ;  /* 0x0000000105059824 */ /* 0x000fe400078e0a06 */
[----:B------:R-:W-:Y:S01]  /*13530*/  @!P1 VIADD R3, R3, 0x1 ;  /* 0x0000000103039836 */ /* 0x000fe20000000000 */
[----:B------:R-:W-:Y:S02]  /*13540*/  ISETP.NE.AND P1, PT, R4, RZ, PT ;  /* 0x000000ff0400720c */ /* 0x000fe40003f25270 */
[----:B------:R-:W-:-:S13]  /*13550*/  ISETP.GE.U32.AND P0, PT, R5, R6, PT ;  /* 0x000000060500720c */ /* 0x000fda0003f06070 */
[----:B------:R-:W-:-:S04]  /*13560*/  @P0 VIADD R3, R3, 0x1 ;  /* 0x0000000103030836 */ /* 0x000fc80000000000 */
[----:B------:R-:W-:Y:S01]  /*13570*/  @!P2 IMAD.MOV R3, RZ, RZ, -R3 ;  /* 0x000000ffff03a224 */ /* 0x000fe200078e0a03 */
[----:B------:R-:W-:-:S04]  /*13580*/  @!P1 LOP3.LUT R3, RZ, R4, RZ, 0x33, !PT ;  /* 0x00000004ff039212 */ /* 0x000fc800078e33ff */
[----:B------:R-:W-:Y:S01]  /*13590*/  IADD3 R17, -R3, RZ, RZ ;  /* 0x000000ff03117210 */ /* 0x000fe20007ffe1ff */
[----:B------:R-:W-:-:S04]  /*135a0*/  IMAD.MOV.U32 R18, RZ, RZ, R3 ;  /* 0x000000ffff127224 */ /* 0x000fc800078e0003 */
[----:B------:R-:W-:Y:S01]  /*135b0*/  IMAD R17, R4, R17, R7 ;  /* 0x0000001104117224 */ /* 0x000fe200078e0207 */
[----:B------:R-:W-:Y:S06]  /*135c0*/  BRA `(.L_x_302) ;  /* 0x00000000001c7947 */ /* 0x000fec0003800000 */
.L_x_294:
[----:B------:R-:W-:Y:S01]  /*135d0*/  UMOV UR4, URZ ;  /* 0x0000003f00047c82 */ /* 0x000fe20008000000 */
[----:B------:R-:W-:Y:S01]  /*135e0*/  UMOV UR5, URZ ;  /* 0x0000003f00057c82 */ /* 0x000fe20008000000 */
[----:B------:R-:W-:Y:S01]  /*135f0*/  ULDC UR6, c[0x0][0xc3c] ;  /* 0x00030f0000067ab9 */ /* 0x000fe20000000800 */
[----:B------:R-:W-:Y:S01]  /*13600*/  IMAD.MOV.U32 R16, RZ, RZ, R5 ;  /* 0x000000ffff107224 */ /* 0x000fe200078e0005 */
[----:B------:R-:W-:Y:S01]  /*13610*/  MOV R19, UR6 ;  /* 0x0000000600137c02 */ /* 0x000fe20008000f00 */
[----:B------:R-:W-:Y:S02]  /*13620*/  IMAD.U32 R17, RZ, RZ, UR4 ;  /* 0x00000004ff117e24 */ /* 0x000fe4000f8e00ff */
[----:B------:R-:W-:-:S07]  /*13630*/  IMAD.U32 R18, RZ, RZ, UR5 ;  /* 0x00000005ff127e24 */ /* 0x000fce000f8e00ff */
.L_x_302:
[----:B-1----:R-:W1:Y:S01]  /*13640*/  S2R R0, SR_TID.X ;  /* 0x0000000000007919 */ /* 0x002e620000002100 */
[----:B------:R-:W-:Y:S05]  /*13650*/  WARPSYNC.ALL ;  /* 0x0000000000007948 */ /* 0x000fea0003800000 */
[----:B------:R-:W-:Y:S01]  /*13660*/  BAR.SYNC.DEFER_BLOCKING 0x4, 0x180 ;  /* 0x0106000000007b1d */ /* 0x000fe20000010000 */
[----:B-1----:R-:W-:-:S04]  /*13670*/  LOP3.LUT R0, R0, 0x1f, RZ, 0xc0, !PT ;  /* 0x0000001f00007812 */ /* 0x002fc800078ec0ff */
[----:B------:R-:W-:-:S13]  /*13680*/  ISETP.NE.AND P0, PT, R0, RZ, PT ;  /* 0x000000ff0000720c */ /* 0x000fda0003f05270 */
[----:B------:R-:W1:Y:S01]  /*13690*/  @!P0 S2R R3, SR_CgaCtaId ;  /* 0x0000000000038919 */ /* 0x000e620000008800 */
[----:B------:R-:W-:-:S04]  /*136a0*/  @!P0 MOV R0, 0x400 ;  /* 0x0000040000008802 */ /* 0x000fc80000000f00 */
[----:B-1----:R-:W-:-:S05]  /*136b0*/  @!P0 LEA R22, R3, R0, 0x18 ;  /* 0x0000000003168211 */ /* 0x002fca00078ec0ff */
[----:B------:R1:W-:Y:S01]  /*136c0*/  @!P0 STS.128 [R22+0x388d0], R16 ;  /* 0x0388d01016008388 */ /* 0x0003e20000000c00 */
[----:B------:R-:W-:Y:S06]  /*136d0*/  BAR.ARV 0x5, 0x180 ;  /* 0x0146000000007b1d */ /* 0x000fec0000002000 */
.L_x_291:
[----:B------:R-:W-:Y:S02]  /*136e0*/  ULDC UR4, c[0x0][0xc3c] ;  /* 0x00030f0000047ab9 */ /* 0x000fe40000000800 */
[----:B---3--:R-:W-:-:S13]  /*136f0*/  ISETP.GE.AND P0, PT, R19, UR4, PT ;  /* 0x0000000413007c0c */ /* 0x008fda000bf06270 */
[----:B------:R-:W-:Y:S05]  /*13700*/  @!P0 BRA `(.L_x_303) ;  /* 0xffffffb800588947 */ /* 0x000fea000383ffff */
[----:B------:R-:W-:Y:S05]  /*13710*/  BSYNC B8 ;  /* 0x0000000000087941 */ /* 0x000fea0003800000 */
.L_x_238:
[----:B0-----:R-:W3:Y:S01]  /*13720*/  LDL.LU R0, [R1+0x1c] ;  /* 0x00001c0001007983 */ /* 0x001ee20000300800 */
[----:B------:R-:W-:Y:S01]  /*13730*/  BSSY B0, `(.L_x_304) ;  /* 0x000000b000007945 */ /* 0x000fe20003800000 */
[----:B------:R-:W0:Y:S01]  /*13740*/  S2R R5, SR_CgaCtaId ;  /* 0x0000000000057919 */ /* 0x000e220000008800 */
[----:B---3--:R-:W-:-:S05]  /*13750*/  VIADD R0, R0, 0x1 ;  /* 0x0000000100007836 */ /* 0x008fca0000000000 */
[----:B------:R-:W-:-:S04]  /*13760*/  LEA.HI R2, R0, R0, RZ, 0x1 ;  /* 0x0000000000027211 */ /* 0x000fc800078f08ff */
[----:B------:R-:W-:Y:S02]  /*13770*/  LOP3.LUT R3, R2, 0xfffffffe, RZ, 0xc0, !PT ;  /* 0xfffffffe02037812 */ /* 0x000fe400078ec0ff */
[----:B------:R-:W-:-:S03]  /*13780*/  MOV R2, 0x400 ;  /* 0x0000040000027802 */ /* 0x000fc60000000f00 */
[----:B------:R-:W-:Y:S01]  /*13790*/  IMAD.IADD R0, R0, 0x1, -R3 ;  /* 0x0000000100007824 */ /* 0x000fe200078e0a03 */
[----:B0-----:R-:W-:-:S04]  /*137a0*/  LEA R4, R5, R2, 0x18 ;  /* 0x0000000205047211 */ /* 0x001fc800078ec0ff */
[----:B------:R-:W-:-:S04]  /*137b0*/  SHF.L.U32 R0, R0, 0x1f, RZ ;  /* 0x0000001f00007819 */ /* 0x000fc800000006ff */
[----:B------:R-:W0:Y:S02]  /*137c0*/  SYNCS.PHASECHK.TRANS64.TRYWAIT P0, [R4+URZ+0x38820], R0 ;  /* 0x03882000040075a7 */ /* 0x000e24000800017f */
[----:B0-----:R-:W-:Y:S05]  /*137d0*/  @!P0 BRA `(.L_x_305) ;  /* 0x0000003800348947 */ /* 0x001fea0003800000 */
.L_x_415:
[----:B------:R-:W-:Y:S05]  /*137e0*/  BSYNC B0 ;  /* 0x0000000000007941 */ /* 0x000fea0003800000 */
.L_x_304:
[----:B------:R-:W-:-:S03]  /*137f0*/  UMOV UR4, 0xffffffff ;  /* 0xffffffff00047882 */ /* 0x000fc60000000000 */
[----:B------:R-:W-:Y:S05]  /*13800*/  BRA.DIV UR4, `(.L_x_306) ;  /* 0x0000003a043c7947 */ /* 0x000fea000b800000 */
[----:B0-----:R-:W0:Y:S02]  /*13810*/  S2R R0, SR_TID.X ;  /* 0x0000000000007919 */ /* 0x001e240000002100 */
[----:B0-----:R-:W-:-:S04]  /*13820*/  SHF.R.U32.HI R0, RZ, 0x5, R0 ;  /* 0x00000005ff007819 */ /* 0x001fc80000011600 */
[----:B------:R-:W-:-:S05]  /*13830*/  LOP3.LUT R0, R0, 0x3, RZ, 0xc0, !PT ;  /* 0x0000000300007812 */ /* 0x000fca00078ec0ff */
[----:B------:R0:W3:Y:S02]  /*13840*/  SHFL.IDX PT, R14, R0, RZ, 0x1f ;  /* 0x00001fff000e7589 */ /* 0x0000e400000e0000 */
.L_x_418:
[----:B---3--:R-:W-:Y:S01]  /*13850*/  ISETP.NE.AND P0, PT, R14, RZ, PT ;  /* 0x000000ff0e00720c */ /* 0x008fe20003f05270 */
[----:B------:R-:W-:-:S12]  /*13860*/  BSSY B0, `(.L_x_307) ;  /* 0x0000026000007945 */ /* 0x000fd80003800000 */
[----:B------:R-:W-:Y:S05]  /*13870*/  @P0 BRA `(.L_x_308) ;  /* 0x0000000000900947 */ /* 0x000fea0003800000 */
[----:B------:R-:W-:-:S03]  /*13880*/  UMOV UR4, 0xffffffff ;  /* 0xffffffff00047882 */ /* 0x000fc60000000000 */
[----:B------:R-:W-:Y:S05]  /*13890*/  BRA.DIV UR4, `(.L_x_309) ;  /* 0x0000003a044c7947 */ /* 0x000fea000b800000 */
[----:B------:R-:W-:-:S13]  /*138a0*/  ELECT P6, URZ, PT ;  /* 0x00000000003f782f */ /* 0x000fda00038c0000 */
.L_x_421:
[----:B------:R-:W-:Y:S05]  /*138b0*/  @!P6 BRA `(.L_x_308) ;  /* 0x000000000080e947 */ /* 0x000fea0003800000 */
[----:B0-----:R-:W3:Y:S02]  /*138c0*/  LDL R0, [R1+0x24] ;  /* 0x0000240001007983 */ /* 0x001ee40000100800 */
[----:B---3--:R-:W-:-:S13]  /*138d0*/  R2UR UR4, R0 ;  /* 0x00000000000472ca */ /* 0x008fda00000e0000 */
[----:B------:R-:W-:-:S06]  /*138e0*/  ULOP3.LUT UR4, UR4, 0x2, URZ, 0xfc, !UPT ;  /* 0x0000000204047892 */ /* 0x000fcc000f8efc3f */
[----:B------:R-:W-:-:S05]  /*138f0*/  IMAD.U32 R0, RZ, RZ, UR4 ;  /* 0x00000004ff007e24 */ /* 0x000fca000f8e00ff */
[----:B------:R-:W-:-:S13]  /*13900*/  ISETP.NE.AND P0, PT, R0, 0x3, PT ;  /* 0x000000030000780c */ /* 0x000fda0003f05270 */
[----:B------:R-:W-:Y:S05]  /*13910*/  @!P0 BRA `(.L_x_310) ;  /* 0x0000000000048947 */ /* 0x000fea0003800000 */
[----:B------:R-:W-:Y:S01]  /*13920*/  BPT.TRAP 0x1 ;  /* 0x000000040000795c */ /* 0x000fe20000300000 */
.L_x_310:
[C---:B------:R-:W-:Y:S01]  /*13930*/  IMAD R5, R27.reuse, 0x8, R4 ;  /* 0x000000081b057824 */ /* 0x040fe200078e0204 */
[----:B------:R-:W-:Y:S01]  /*13940*/  SHF.L.U32 R0, R28, 0x1f, RZ ;  /* 0x0000001f1c007819 */ /* 0x000fe200000006ff */
[----:B------:R-:W-:-:S03]  /*13950*/  VIADD R27, R27, 0x1 ;  /* 0x000000011b1b7836 */ /* 0x000fc60000000000 */
[----:B------:R-:W0:Y:S02]  /*13960*/  SYNCS.PHASECHK.TRANS64.TRYWAIT P1, [R5+URZ+0x38840], R0 ;  /* 0x03884000050075a7 */ /* 0x000e24000802017f */
[----:B------:R-:W-:-:S04]  /*13970*/  ISETP.NE.AND P2, PT, R27, 0x2, PT ;  /* 0x000000021b00780c */ /* 0x000fc80003f45270 */
[----:B------:R-:W-:Y:S01]  /*13980*/  SEL R3, RZ, 0x1, P2 ;  /* 0x00000001ff037807 */ /* 0x000fe20001000000 */
[----:B0-----:R-:W-:Y:S08]  /*13990*/  @!P1 BRA `(.L_x_311) ;  /* 0x00000038002c9947 */ /* 0x001ff00003800000 */
.L_x_422:
[----:B------:R-:W-:Y:S02]  /*139a0*/  SEL R27, R27, RZ, P2 ;  /* 0x000000ff1b1b7207 */ /* 0x000fe40001000000 */
[----:B------:R-:W-:Y:S01]  /*139b0*/  LOP3.LUT R2, R28, R3, RZ, 0x3c, !PT ;  /* 0x000000031c027212 */ /* 0x000fe200078e3cff */
[----:B------:R-:W-:Y:S06]  /*139c0*/  @!P0 BRA `(.L_x_312) ;  /* 0x0000000000048947 */ /* 0x000fec0003800000 */
[----:B------:R-:W-:Y:S01]  /*139d0*/  BPT.TRAP 0x1 ;  /* 0x000000040000795c */ /* 0x000fe20000300000 */
.L_x_312:
[----:B------:R-:W-:Y:S02]  /*139e0*/  LEA R27, R27, R4, 0x3 ;  /* 0x000000041b1b7211 */ /* 0x000fe400078e18ff */
[----:B------:R-:W-:-:S04]  /*139f0*/  SHF.L.U32 R2, R2, 0x1f, RZ ;  /* 0x0000001f02027819 */ /* 0x000fc800000006ff */
[----:B------:R-:W3:Y:S02]  /*13a00*/  SYNCS.PHASECHK.TRANS64.TRYWAIT P1, [R27+URZ+0x38840], R2 ;  /* 0x038840021b0075a7 */ /* 0x000ee4000802017f */
[----:B---3--:R-:W-:Y:S05]  /*13a10*/  @!P1 BRA `(.L_x_313) ;  /* 0x0000003800209947 */ /* 0x008fea0003800000 */
.L_x_423:
[----:B------:R-:W-:Y:S05]  /*13a20*/  @!P0 BRA `(.L_x_314) ;  /* 0x0000000000048947 */ /* 0x000fea0003800000 */
[----:B------:R-:W-:Y:S01]  /*13a30*/  BPT.TRAP 0x1 ;  /* 0x000000040000795c */ /* 0x000fe20000300000 */
.L_x_314:
[----:B------:R-:W4:Y:S02]  /*13a40*/  SYNCS.PHASECHK.TRANS64.TRYWAIT P1, [R5+URZ+0x38860], R0 ;  /* 0x03886000050075a7 */ /* 0x000f24000802017f */
[----:B----4-:R-:W-:Y:S05]  /*13a50*/  @!P1 BRA `(.L_x_315) ;  /* 0x0000003800249947 */ /* 0x010fea0003800000 */
.L_x_424:
[----:B------:R-:W-:Y:S05]  /*13a60*/  @!P0 BRA `(.L_x_316) ;  /* 0x0000000000048947 */ /* 0x000fea0003800000 */
[----:B------:R-:W-:Y:S01]  /*13a70*/  BPT.TRAP 0x1 ;  /* 0x000000040000795c */ /* 0x000fe20000300000 */
.L_x_316:
[----:B------:R0:W0:Y:S02]  /*13a80*/  SYNCS.PHASECHK.TRANS64.TRYWAIT P0, [R27+URZ+0x38860], R2 ;  /* 0x038860021b0075a7 */ /* 0x000024000800017f */
[----:B0-----:R-:W-:Y:S05]  /*13a90*/  @!P0 NANOSLEEP.SYNCS 0x989680 ;  /* 0x009896800000895d */ /* 0x001fea0003900000 */
[----:B------:R-:W0:Y:S02]  /*13aa0*/  @!P0 SYNCS.PHASECHK.TRANS64 P0, [R27+URZ+0x38860], R2 ;  /* 0x038860021b0085a7 */ /* 0x000e24000800007f */
[----:B0-----:R-:W-:Y:S05]  /*13ab0*/  @!P0 BRA `(.L_x_316) ;  /* 0xfffffffc00f08947 */ /* 0x001fea000383ffff */
.L_x_308:
[----:B------:R-:W-:Y:S05]  /*13ac0*/  BSYNC B0 ;  /* 0x0000000000007941 */ /* 0x000fea0003800000 */
.L_x_307:
[----:B------:R-:W-:Y:S05]  /*13ad0*/  EXIT ;  /* 0x000000000000794d */ /* 0x000fea0003800000 */
.L_x_186:
[----:B0-----:R-:W-:-:S04]  /*13ae0*/  IMAD.U32 R3, RZ, RZ, UR40 ;  /* 0x00000028ff037e24 */ /* 0x001fc8000f8e00ff */
[----:B------:R0:W1:Y:S03]  /*13af0*/  SYNCS.PHASECHK.TRANS64.TRYWAIT P1, [R3+URZ+0x38800], R0 ;  /* 0x03880000030075a7 */ /* 0x000066000802017f */
[----:B-1----:R-:W-:Y:S05]  /*13b00*/  @!P1 NANOSLEEP.SYNCS 0x989680 ;  /* 0x009896800000995d */ /* 0x002fea0003900000 */
[----:B------:R-:W1:Y:S02]  /*13b10*/  @!P1 SYNCS.PHASECHK.TRANS64 P1, [R3+URZ+0x38800], R0 ;  /* 0x03880000030095a7 */ /* 0x000e64000802007f */
[----:B-1----:R-:W-:Y:S05]  /*13b20*/  @!P1 BRA `(.L_x_186) ;  /* 0xfffffffc00ec9947 */ /* 0x002fea000383ffff */
[----:B------:R-:W-:Y:S05]  /*13b30*/  BRA `(.L_x_317) ;  /* 0xfffffedc00547947 */ /* 0x000fea000383ffff */
.L_x_190:
[----:B-1----:R1:W2:Y:S02]  /*13b40*/  SYNCS.PHASECHK.TRANS64.TRYWAIT P1, [R0+URZ+0x38830], R3 ;  /* 0x03883003000075a7 */ /* 0x0022a4000802017f */
[----:B--2---:R-:W-:Y:S05]  /*13b50*/  @!P1 NANOSLEEP.SYNCS 0x989680 ;  /* 0x009896800000995d */ /* 0x004fea0003900000 */
[----:B------:R-:W2:Y:S02]  /*13b60*/  @!P1 SYNCS.PHASECHK.TRANS64 P1, [R0+URZ+0x38830], R3 ;  /* 0x03883003000095a7 */ /* 0x000ea4000802007f */
[----:B--2---:R-:W-:Y:S05]  /*13b70*/  @!P1 BRA `(.L_x_190) ;  /* 0xfffffffc00f09947 */ /* 0x004fea000383ffff */
[----:B------:R-:W-:Y:S05]  /*13b80*/  BRA `(.L_x_189) ;  /* 0xfffffedc00787947 */ /* 0x000fea000383ffff */
.L_x_196:
[----:B-1----:R-:W-:-:S04]  /*13b90*/  IMAD.U32 R153, RZ, RZ, UR61 ;  /* 0x0000003dff997e24 */ /* 0x002fc8000f8e00ff */
[----:B------:R1:W2:Y:S03]  /*13ba0*/  SYNCS.PHASECHK.TRANS64.TRYWAIT P1, [R153+URZ+0x38830], R4 ;  /* 0x03883004990075a7 */ /* 0x0002a6000802017f */
[----:B--2---:R-:W-:Y:S05]  /*13bb0*/  @!P1 NANOSLEEP.SYNCS 0x989680 ;  /* 0x009896800000995d */ /* 0x004fea0003900000 */
[----:B------:R-:W2:Y:S02]  /*13bc0*/  @!P1 SYNCS.PHASECHK.TRANS64 P1, [R153+URZ+0x38830], R4 ;  /* 0x03883004990095a7 */ /* 0x000ea4000802007f */
[----:B--2---:R-:W-:Y:S05]  /*13bd0*/  @!P1 BRA `(.L_x_196) ;  /* 0xfffffffc00ec9947 */ /* 0x004fea000383ffff */
[----:B------:R-:W-:Y:S05]  /*13be0*/  BRA `(.L_x_195) ;  /* 0xffffff2400547947 */ /* 0x000fea000383ffff */
.L_x_200:
[----:B--2---:R-:W-:-:S04]  /*13bf0*/  IMAD.U32 R2, RZ, RZ, UR4 ;  /* 0x00000004ff027e24 */ /* 0x004fc8000f8e00ff */
[----:B------:R2:W3:Y:S03]  /*13c00*/  SYNCS.PHASECHK.TRANS64.TRYWAIT P1, [R2+URZ+0x38850], R0 ;  /* 0x03885000020075a7 */ /* 0x0004e6000802017f */
[----:B---3--:R-:W-:Y:S05]  /*13c10*/  @!P1 NANOSLEEP.SYNCS 0x989680 ;  /* 0x009896800000995d */ /* 0x008fea0003900000 */
[----:B------:R-:W3:Y:S02]  /*13c20*/  @!P1 SYNCS.PHASECHK.TRANS64 P1, [R2+URZ+0x38850], R0 ;  /* 0x03885000020095a7 */ /* 0x000ee4000802007f */
[----:B---3--:R-:W-:Y:S05]  /*13c30*/  @!P1 BRA `(.L_x_200) ;  /* 0xfffffffc00ec9947 */ /* 0x008fea000383ffff */
[----:B------:R-:W-:Y:S05]  /*13c40*/  BRA `(.L_x_199) ;  /* 0xffffff4c00a47947 */ /* 0x000fea000383ffff */
.L_x_207:
[----:B-1----:R-:W-:-:S04]  /*13c50*/  IMAD.U32 R7, RZ, RZ, UR7 ;  /* 0x00000007ff077e24 */ /* 0x002fc8000f8e00ff */
[----:B------:R1:W2:Y:S03]  /*13c60*/  SYNCS.PHASECHK.TRANS64.TRYWAIT P1, [R7+URZ+0x38850], R0 ;  /* 0x03885000070075a7 */ /* 0x0002a6000802017f */
[----:B--2---:R-:W-:Y:S05]  /*13c70*/  @!P1 NANOSLEEP.SYNCS 0x989680 ;  /* 0x009896800000995d */ /* 0x004fea0003900000 */
[----:B------:R-:W2:Y:S02]  /*13c80*/  @!P1 SYNCS.PHASECHK.TRANS64 P1, [R7+URZ+0x38850], R0 ;  /* 0x03885000070095a7 */ /* 0x000ea4000802007f */
[----:B--2---:R-:W-:Y:S05]  /*13c90*/  @!P1 BRA `(.L_x_207) ;  /* 0xfffffffc00ec9947 */ /* 0x004fea000383ffff */
[----:B------:R-:W-:Y:S05]  /*13ca0*/  BRA `(.L_x_206) ;  /* 0xffffff6c00047947 */ /* 0x000fea000383ffff */
.L_x_250:
[----:B------:R-:W-:Y:S01]  /*13cb0*/  SHF.R.U32.HI R8, RZ, 0x5, R21 ;  /* 0x00000005ff087819 */ /* 0x000fe20000011615 */
[----:B------:R-:W-:Y:S01]  /*13cc0*/  BSSY B0, `(.L_x_318) ;  /* 0x0000009000007945 */ /* 0x000fe20003800000 */
[----:B------:R-:W-:Y:S01]  /*13cd0*/  MOV R12, RZ ;  /* 0x000000ff000c7202 */ /* 0x000fe20000000f00 */
[----:B------:R-:W-:Y:S01]  /*13ce0*/  IMAD.MOV.U32 R11, RZ, RZ, 0x1f ;  /* 0x0000001fff0b7424 */ /* 0x000fe200078e00ff */
[----:B------:R-:W-:Y:S01]  /*13cf0*/  LOP3.LUT R8, R8, 0x3, RZ, 0xc0, !PT ;  /* 0x0000000308087812 */ /* 0x000fe200078ec0ff */
[----:B------:R-:W-:-:S04]  /*13d00*/  IMAD.MOV.U32 R15, RZ, RZ, -0x1 ;  /* 0xffffffffff0f7424 */ /* 0x000fc800078e00ff */
[----:B------:R-:W-:-:S07]  /*13d10*/  IMAD.MOV.U32 R13, RZ, RZ, R8 ;  /* 0x000000ffff0d7224 */ /* 0x000fce00078e0008 */
[----:B-----5:R-:W-:Y:S05]  /*13d20*/  WARPSYNC.COLLECTIVE R15, `(.L_x_319) ;  /* 0x000000000f087348 */ /* 0x020fea0003c00000 */
[----:B------:R0:W1:Y:S02]  /*13d30*/  SHFL.IDX P6, R14, R13, R12, R11 ;  /* 0x0000000c0d0e7389 */ /* 0x00006400000c000b */
[----:B01---5:R-:W-:Y:S01]  /*13d40*/  ENDCOLLECTIVE ;  /* 0x000000000000791b */ /* 0x023fe20003800000 */
.L_x_319:
[----:B------:R-:W-:Y:S05]  /*13d50*/  BSYNC B0 ;  /* 0x0000000000007941 */ /* 0x000fea0003800000 */
.L_x_318:
[----:B------:R-:W-:Y:S05]  /*13d60*/  BRA `(.L_x_320) ;  /* 0xffffffc0000c7947 */ /* 0x000fea000383ffff */
.L_x_253:
[----:B0-----:R0:W1:Y:S02]  /*13d70*/  SYNCS.PHASECHK.TRANS64.TRYWAIT P0, [R5+URZ+0x38840], R2 ;  /* 0x03884002050075a7 */ /* 0x001064000800017f */
[----:B-1----:R-:W-:Y:S05]  /*13d80*/  @!P0 NANOSLEEP.SYNCS 0x989680 ;  /* 0x009896800000895d */ /* 0x002fea0003900000 */
[----:B------:R-:W1:Y:S02]  /*13d90*/  @!P0 SYNCS.PHASECHK.TRANS64 P0, [R5+URZ+0x38840], R2 ;  /* 0x03884002050085a7 */ /* 0x000e64000800007f */
[----:B-1----:R-:W-:Y:S05]  /*13da0*/  @!P0 BRA `(.L_x_253) ;  /* 0xfffffffc00f08947 */ /* 0x002fea000383ffff */
[----:B------:R-:W-:Y:S05]  /*13db0*/  BRA `(.L_x_321) ;  /* 0xffffffc000807947 */ /* 0x000fea000383ffff */
.L_x_254:
[----:B------:R-:W-:Y:S01]  /*13dc0*/  BSSY B0, `(.L_x_322) ;  /* 0x0000008000007945 */ /* 0x000fe20003800000 */
[----:B------:R-:W-:Y:S01]  /*13dd0*/  IMAD.MOV.U32 R13, RZ, RZ, R6 ;  /* 0x000000ffff0d7224 */ /* 0x000fe200078e0006 */
[----:B------:R-:W-:Y:S01]  /*13de0*/  MOV R15, 0xffffffff ;  /* 0xffffffff000f7802 */ /* 0x000fe20000000f00 */
[----:B------:R-:W-:Y:S02]  /*13df0*/  IMAD.MOV.U32 R12, RZ, RZ, RZ ;  /* 0x000000ffff0c7224 */ /* 0x000fe400078e00ff */
[----:B------:R-:W-:-:S07]  /*13e00*/  IMAD.MOV.U32 R11, RZ, RZ, 0x181f ;  /* 0x0000181fff0b7424 */ /* 0x000fce00078e00ff */
[----:B------:R-:W-:Y:S05]  /*13e10*/  WARPSYNC.COLLECTIVE R15, `(.L_x_323) ;  /* 0x000000000f087348 */ /* 0x000fea0003c00000 */
[----:B------:R0:W1:Y:S02]  /*13e20*/  SHFL.IDX P6, R14, R13, R12, R11 ;  /* 0x0000000c0d0e7389 */ /* 0x00006400000c000b */
[----:B01----:R-:W-:Y:S01]  /*13e30*/  ENDCOLLECTIVE ;  /* 0x000000000000791b */ /* 0x003fe20003800000 */
.L_x_323:
[----:B------:R-:W-:Y:S05]  /*13e40*/  BSYNC B0 ;  /* 0x0000000000007941 */ /* 0x000fea0003800000 */
.L_x_322:
[----:B------:R-:W-:Y:S01]  /*13e50*/  IMAD.MOV.U32 R13, RZ, RZ, R0 ;  /* 0x000000ffff0d7224 */ /* 0x000fe200078e0000 */
[----:B------:R-:W-:Y:S01]  /*13e60*/  MOV R15, 0xffffffff ;  /* 0xffffffff000f7802 */ /* 0x000fe20000000f00 */
[----:B------:R-:W-:Y:S01]  /*13e70*/  IMAD.MOV.U32 R12, RZ, RZ, RZ ;  /* 0x000000ffff0c7224 */ /* 0x000fe200078e00ff */
[C---:B------:R-:W-:Y:S01]  /*13e80*/  LOP3.LUT P5, RZ, R23.reuse, 0x10, RZ, 0xc0, !PT ;  /* 0x0000001017ff7812 */ /* 0x040fe200078ac0ff */
[----:B------:R-:W-:Y:S01]  /*13e90*/  IMAD.MOV.U32 R11, RZ, RZ, 0x181f ;  /* 0x0000181fff0b7424 */ /* 0x000fe200078e00ff */
[C---:B------:R-:W-:Y:S01]  /*13ea0*/  LOP3.LUT P4, RZ, R23.reuse, 0x8, RZ, 0xc0, !PT ;  /* 0x0000000817ff7812 */ /* 0x040fe2000788c0ff */
[----:B------:R-:W-:Y:S01]  /*13eb0*/  IMAD.MOV.U32 R2, RZ, RZ, R14 ;  /* 0x000000ffff027224 */ /* 0x000fe200078e000e */
[----:B------:R-:W-:Y:S01]  /*13ec0*/  LOP3.LUT P3, RZ, R23, 0x4, RZ, 0xc0, !PT ;  /* 0x0000000417ff7812 */ /* 0x000fe2000786c0ff */
[----:B------:R-:W-:-:S12]  /*13ed0*/  @P0 IMAD R9, R7, 0x2, R22 ;  /* 0x0000000207090824 */ /* 0x000fd800078e0216 */
[----:B------:R-:W-:Y:S05]  /*13ee0*/  WARPSYNC.COLLECTIVE R15, `(.L_x_324) ;  /* 0x000000000f087348 */ /* 0x000fea0003c00000 */
[----:B------:R0:W1:Y:S02]  /*13ef0*/  SHFL.IDX P6, R14, R13, R12, R11 ;  /* 0x0000000c0d0e7389 */ /* 0x00006400000c000b */
[----:B01----:R-:W-:Y:S01]  /*13f00*/  ENDCOLLECTIVE ;  /* 0x000000000000791b */ /* 0x003fe20003800000 */
.L_x_324:
[----:B------:R-:W-:Y:S01]  /*13f10*/  LOP3.LUT P2, RZ, R23, 0x2, RZ, 0xc0, !PT ;  /* 0x0000000217ff7812 */ /* 0x000fe2000784c0ff */
[----:B------:R-:W-:Y:S01]  /*13f20*/  IMAD.MOV.U32 R13, RZ, RZ, R6 ;  /* 0x000000ffff0d7224 */ /* 0x000fe200078e0006 */
[----:B------:R-:W-:Y:S01]  /*13f30*/  MOV R12, 0x1 ;  /* 0x00000001000c7802 */ /* 0x000fe20000000f00 */
[----:B------:R-:W-:-:S10]  /*13f40*/  IMAD.MOV.U32 R3, RZ, RZ, R14 ;  /* 0x000000ffff037224 */ /* 0x000fd400078e000e */
[----:B------:R-:W-:Y:S05]  /*13f50*/  WARPSYNC.COLLECTIVE R15, `(.L_x_325) ;  /* 0x000000000f087348 */ /* 0x000fea0003c00000 */
[----:B------:R0:W1:Y:S02]  /*13f60*/  SHFL.IDX P6, R14, R13, R12, R11 ;  /* 0x0000000c0d0e7389 */ /* 0x00006400000c000b */
[----:B01----:R-:W-:Y:S01]  /*13f70*/  ENDCOLLECTIVE ;  /* 0x000000000000791b */ /* 0x003fe20003800000 */
.L_x_325:
[----:B------:R-:W-:-:S05]  /*13f80*/  @P0 LEA R3, P1, R33, R3, 0x1 ;  /* 0x0000000321030211 */ /* 0x000fca00078208ff */
[----:B------:R-:W-:-:S05]  /*13f90*/  @P0 IMAD.X R2, RZ, RZ, R2, P1 ;  /* 0x000000ffff020224 */ /* 0x000fca00008e0602 */
[----:B------:R-:W-:Y:S01]  /*13fa0*/  @P0 LOP3.LUT R3, R3, R2, RZ, 0x3c, !PT ;  /* 0x0000000203030212 */ /* 0x000fe200078e3cff */
[----:B------:R-:W-:-:S03]  /*13fb0*/  IMAD.MOV.U32 R13, RZ, RZ, R0 ;  /* 0x000000ffff0d7224 */ /* 0x000fc600078e0000 */
[----:B------:R-:W-:-:S04]  /*13fc0*/  @P0 LOP3.LUT R2, R3, R2, RZ, 0x3c, !PT ;  /* 0x0000000203020212 */ /* 0x000fc800078e3cff */
[----:B------:R-:W-:Y:S01]  /*13fd0*/  @P0 LOP3.LUT R3, R3, R2, RZ, 0x3c, !PT ;  /* 0x0000000203030212 */ /* 0x000fe200078e3cff */
[----:B------:R-:W-:-:S07]  /*13fe0*/  IMAD.MOV.U32 R8, RZ, RZ, R14 ;  /* 0x000000ffff087224 */ /* 0x000fce00078e000e */
[----:B------:R-:W-:Y:S05]  /*13ff0*/  WARPSYNC.COLLECTIVE R15, `(.L_x_326) ;  /* 0x000000000f087348 */ /* 0x000fea0003c00000 */
[----:B------:R0:W1:Y:S02]  /*14000*/  SHFL.IDX P6, R14, R13, R12, R11 ;  /* 0x0000000c0d0e7389 */ /* 0x00006400000c000b */
[----:B01----:R-:W-:Y:S01]  /*14010*/  ENDCOLLECTIVE ;  /* 0x000000000000791b */ /* 0x003fe20003800000 */
.L_x_326:
[----:B------:R-:W-:Y:S01]  /*14020*/  @!PT LDS RZ, [RZ] ;  /* 0x00000000fffff984 */ /* 0x000fe20000000800 */
[----:B------:R-:W-:Y:S01]  /*14030*/  @!PT LDS RZ, [RZ] ;  /* 0x00000000fffff984 */ /* 0x000fe20000000800 */
[----:B------:R-:W-:Y:S01]  /*14040*/  @!PT LDS RZ, [RZ] ;  /* 0x00000000fffff984 */ /* 0x000fe20000000800 */
[----:B------:R-:W-:Y:S04]  /*14050*/  @P0 LDGSTS.E.BYPASS.LTC128B.128 [R9+0x24400], desc[UR36][R2.64], !P5 ;  /* 0x2440000002090fae */ /* 0x000fe8000e901d64 */
[----:B------:R-:W-:Y:S04]  /*14060*/  @P0 LDGSTS.E.BYPASS.LTC128B.128 [R9+0x26c00], desc[UR36][R2.64+0x80], !P4 ;  /* 0x26c0008002090fae */ /* 0x000fe8000e101d64 */
[----:B------:R-:W-:Y:S01]  /*14070*/  @P0 LDGSTS.E.BYPASS.LTC128B.128 [R9+0x29400], desc[UR36][R2.64+0x100], !P3 ;  /* 0x2940010002090fae */ /* 0x000fe2000d901d64 */
[----:B------:R-:W-:Y:S02]  /*14080*/  IMAD.MOV.U32 R13, RZ, RZ, R6 ;  /* 0x000000ffff0d7224 */ /* 0x000fe400078e0006 */
[----:B------:R-:W-:Y:S01]  /*14090*/  IMAD.MOV.U32 R12, RZ, RZ, 0x2 ;  /* 0x00000002ff0c7424 */ /* 0x000fe200078e00ff */
[----:B------:R0:W-:Y:S01]  /*140a0*/  @P0 LDGSTS.E.BYPASS.LTC128B.128 [R9+0x2bc00], desc[UR36][R2.64+0x180], !P2 ;  /* 0x2bc0018002090fae */ /* 0x0001e2000d101d64 */
[----:B------:R-:W-:Y:S01]  /*140b0*/  ISETP.GE.AND P0, PT, R4, 0x11, PT ;  /* 0x000000110400780c */ /* 0x000fe20003f06270 */
[----:B0-----:R-:W-:-:S12]  /*140c0*/  IMAD.MOV.U32 R2, RZ, RZ, R14 ;  /* 0x000000ffff027224 */ /* 0x001fd800078e000e */
[----:B------:R-:W-:Y:S05]  /*140d0*/  WARPSYNC.COLLECTIVE R15, `(.L_x_327) ;  /* 0x000000000f087348 */ /* 0x000fea0003c00000 */
[----:B------:R0:W1:Y:S02]  /*140e0*/  SHFL.IDX P6, R14, R13, R12, R11 ;  /* 0x0000000c0d0e7389 */ /* 0x00006400000c000b */
[----:B01----:R-:W-:Y:S01]  /*140f0*/  ENDCOLLECTIVE ;  /* 0x000000000000791b */ /* 0x003fe20003800000 */
.L_x_327:
[----:B------:R-:W-:Y:S02]  /*14100*/  @P0 LEA R21, R7, R22, 0x1 ;  /* 0x0000001607150211 */ /* 0x000fe400078e08ff */
[----:B------:R-:W-:-:S05]  /*14110*/  @P0 LEA R2, P1, R33, R2, 0x1 ;  /* 0x0000000221020211 */ /* 0x000fca00078208ff */
[----:B------:R-:W-:-:S05]  /*14120*/  @P0 IMAD.X R3, RZ, RZ, R8, P1 ;  /* 0x000000ffff030224 */ /* 0x000fca00008e0608 */
[----:B------:R-:W-:Y:S01]  /*14130*/  @!PT LDS RZ, [RZ] ;  /* 0x00000000fffff984 */ /* 0x000fe20000000800 */
[----:B------:R-:W-:Y:S01]  /*14140*/  @!PT LDS RZ, [RZ] ;  /* 0x00000000fffff984 */ /* 0x000fe20000000800 */
[----:B------:R-:W-:Y:S01]  /*14150*/  @!PT LDS RZ, [RZ] ;  /* 0x00000000fffff984 */ /* 0x000fe20000000800 */
[----:B------:R0:W-:Y:S01]  /*14160*/  @P0 LDGSTS.E.BYPASS.LTC128B.128 [R21+0x24c00], desc[UR36][R2.64], !P5 ;  /* 0x24c0000002150fae */ /* 0x0001e2000e901d64 */
[----:B------:R-:W-:-:S03]  /*14170*/  IMAD.MOV.U32 R13, RZ, RZ, R0 ;  /* 0x000000ffff0d7224 */ /* 0x000fc600078e0000 */
[----:B------:R0:W-:Y:S04]  /*14180*/  @P0 LDGSTS.E.BYPASS.LTC128B.128 [R21+0x27400], desc[UR36][R2.64+0x80], !P4 ;  /* 0x2740008002150fae */ /* 0x0001e8000e101d64 */
[----:B------:R0:W-:Y:S01]  /*14190*/  @P0 LDGSTS.E.BYPASS.LTC128B.128 [R21+0x29c00], desc[UR36][R2.64+0x100], !P3 ;  /* 0x29c0010002150fae */ /* 0x0001e2000d901d64 */
[----:B------:R-:W-:-:S03]  /*141a0*/  IMAD.MOV.U32 R8, RZ, RZ, R14 ;  /* 0x000000ffff087224 */ /* 0x000fc600078e000e */
[----:B------:R0:W-:Y:S01]  /*141b0*/  @P0 LDGSTS.E.BYPASS.LTC128B.128 [R21+0x2c400], desc[UR36][R2.64+0x180], !P2 ;  /* 0x2c40018002150fae */ /* 0x0001e2000d101d64 */
[----:B------:R-:W-:-:S13]  /*141c0*/  ISETP.GE.AND P0, PT, R4, 0x21, PT ;  /* 0x000000210400780c */ /* 0x000fda0003f06270 */
[----:B0-----:R-:W-:Y:S05]  /*141d0*/  WARPSYNC.COLLECTIVE R15, `(.L_x_328) ;  /* 0x000000000f087348 */ /* 0x001fea0003c00000 */
[----:B------:R1:W2:Y:S02]  /*141e0*/  SHFL.IDX P6, R14, R13, R12, R11 ;  /* 0x0000000c0d0e7389 */ /* 0x0002a400000c000b */
[----:B012---:R-:W-:Y:S01]  /*141f0*/  ENDCOLLECTIVE ;  /* 0x000000000000791b */ /* 0x007fe20003800000 */
.L_x_328:
[----:B------:R-:W-:Y:S02]  /*14200*/  @P0 IMAD R9, R7, 0x2, R22 ;  /* 0x0000000207090824 */ /* 0x000fe400078e0216 */
[----:B------:R-:W-:Y:S02]  /*14210*/  IMAD.MOV.U32 R13, RZ, RZ, R6 ;  /* 0x000000ffff0d7224 */ /* 0x000fe400078e0006 */
[----:B------:R-:W-:Y:S01]  /*14220*/  IMAD.MOV.U32 R12, RZ, RZ, 0x3 ;  /* 0x00000003ff0c7424 */ /* 0x000fe200078e00ff */
[----:B------:R-:W-:-:S07]  /*14230*/  MOV R2, R14 ;  /* 0x0000000e00027202 */ /* 0x000fce0000000f00 */
[----:B------:R-:W-:Y:S05]  /*14240*/  WARPSYNC.COLLECTIVE R15, `(.L_x_329) ;  /* 0x000000000f087348 */ /* 0x000fea0003c00000 */
[----:B------:R0:W1:Y:S02]  /*14250*/  SHFL.IDX P6, R14, R13, R12, R11 ;  /* 0x0000000c0d0e7389 */ /* 0x00006400000c000b */
[----:B01----:R-:W-:Y:S01]  /*14260*/  ENDCOLLECTIVE ;  /* 0x000000000000791b */ /* 0x003fe20003800000 */
.L_x_329:
        /* <DEDUP_REMOVED lines=9> */
[----:B------:R-:W-:-:S03]  /*14300*/  MOV R8, R14 ;  /* 0x0000000e00087202 */ /* 0x000fc60000000f00 */
[----:B------:R0:W-:Y:S01]  /*14310*/  @P0 LDGSTS.E.BYPASS.LTC128B.128 [R9+0x2cc00], desc[UR36][R2.64+0x180], !P2 ;  /* 0x2cc0018002090fae */ /* 0x0001e2000d101d64 */
[----:B------:R-:W-:-:S13]  /*14320*/  ISETP.GE.AND P0, PT, R4, 0x31, PT ;  /* 0x000000310400780c */ /* 0x000fda0003f06270 */
[----:B0-----:R-:W-:Y:S05]  /*14330*/  WARPSYNC.COLLECTIVE R15, `(.L_x_330) ;  /* 0x000000000f087348 */ /* 0x001fea0003c00000 */
[----:B------:R1:W2:Y:S02]  /*14340*/  SHFL.IDX P6, R14, R13, R12, R11 ;  /* 0x0000000c0d0e7389 */ /* 0x0002a400000c000b */
[----:B012---:R-:W-:Y:S01]  /*14350*/  ENDCOLLECTIVE ;  /* 0x000000000000791b */ /* 0x007fe20003800000 */
.L_x_330:
[----:B------:R-:W-:Y:S01]  /*14360*/  @P0 IMAD R21, R7, 0x2, R22 ;  /* 0x0000000207150824 */ /* 0x000fe200078e0216 */
[----:B------:R-:W-:Y:S01]  /*14370*/  MOV R13, R6 ;  /* 0x00000006000d7202 */ /* 0x000fe20000000f00 */
[----:B------:R-:W-:Y:S02]  /*14380*/  IMAD.MOV.U32 R12, RZ, RZ, 0x4 ;  /* 0x00000004ff0c7424 */ /* 0x000fe400078e00ff */
[----:B------:R-:W-:-:S07]  /*14390*/  IMAD.MOV.U32 R2, RZ, RZ, R14 ;  /* 0x000000ffff027224 */ /* 0x000fce00078e000e */
[----:B------:R-:W-:Y:S05]  /*143a0*/  WARPSYNC.COLLECTIVE R15, `(.L_x_331) ;  /* 0x000000000f087348 */ /* 0x000fea0003c00000 */
[----:B------:R0:W1:Y:S02]  /*143b0*/  SHFL.IDX P6, R14, R13, R12, R11 ;  /* 0x0000000c0d0e7389 */ /* 0x00006400000c000b */
[----:B01----:R-:W-:Y:S01]  /*143c0*/  ENDCOLLECTIVE ;  /* 0x000000000000791b */ /* 0x003fe20003800000 */
.L_x_331:
        /* <DEDUP_REMOVED lines=10> */
[----:B------:R0:W-:Y:S04]  /*14470*/  @P0 LDGSTS.E.BYPASS.LTC128B.128 [R21+0x2d400], desc[UR36][R2.64+0x180], !P2 ;  /* 0x2d40018002150fae */ /* 0x0001e8000d101d64 */
[----:B0-----:R-:W-:Y:S05]  /*14480*/  WARPSYNC.COLLECTIVE R15, `(.L_x_332) ;  /* 0x000000000f087348 */ /* 0x001fea0003c00000 */
[----:B------:R1:W2:Y:S02]  /*14490*/  SHFL.IDX P6, R14, R13, R12, R11 ;  /* 0x0000000c0d0e7389 */ /* 0x0002a400000c000b */
[----:B012---:R-:W-:Y:S01]  /*144a0*/  ENDCOLLECTIVE ;  /* 0x000000000000791b */ /* 0x007fe20003800000 */
.L_x_332:
[----:B------:R-:W-:Y:S01]  /*144b0*/  IMAD.MOV.U32 R0, RZ, RZ, R14 ;  /* 0x000000ffff007224 */ /* 0x000fe200078e000e */
[----:B------:R-:W-:Y:S06]  /*144c0*/  BRA `(.L_x_333) ;  /* 0xffffffbc00f07947 */ /* 0x000fec000383ffff */
.L_x_261:
[----:B------:R-:W-:Y:S01]  /*144d0*/  MOV R13, R4 ;  /* 0x00000004000d7202 */ /* 0x000fe20000000f00 */
[----:B------:R-:W-:Y:S02]  /*144e0*/  IMAD.MOV.U32 R12, RZ, RZ, RZ ;  /* 0x000000ffff0c7224 */ /* 0x000fe400078e00ff */
[----:B------:R-:W-:Y:S02]  /*144f0*/  IMAD.MOV.U32 R11, RZ, RZ, 0x181f ;  /* 0x0000181fff0b7424 */ /* 0x000fe400078e00ff */
[----:B------:R-:W-:Y:S02]  /*14500*/  IMAD.MOV.U32 R15, RZ, RZ, -0x1 ;  /* 0xffffffffff0f7424 */ /* 0x000fe400078e00ff */
[----:B-----5:R-:W-:Y:S02]  /*14510*/  IMAD R6, R10, R6, RZ ;  /* 0x000000060a067224 */ /* 0x020fe400078e02ff */
[----:B------:R-:W-:-:S07]  /*14520*/  IMAD.IADD R0, R9, 0x1, R0 ;  /* 0x0000000109007824 */ /* 0x000fce00078e0200 */
[----:B------:R-:W-:Y:S05]  /*14530*/  WARPSYNC.COLLECTIVE R15, `(.L_x_334) ;  /* 0x000000000f087348 */ /* 0x000fea0003c00000 */
[----:B------:R0:W1:Y:S02]  /*14540*/  SHFL.IDX P6, R14, R13, R12, R11 ;  /* 0x0000000c0d0e7389 */ /* 0x00006400000c000b */
[----:B01----:R-:W-:Y:S01]  /*14550*/  ENDCOLLECTIVE ;  /* 0x000000000000791b */ /* 0x003fe20003800000 */
.L_x_334:
[C---:B------:R-:W-:Y:S01]  /*14560*/  VIADD R7, R0.reuse, 0x10 ;  /* 0x0000001000077836 */ /* 0x040fe20000000000 */
[----:B------:R-:W-:Y:S02]  /*14570*/  ISETP.GE.AND P0, PT, R0, R6, PT ;  /* 0x000000060000720c */ /* 0x000fe40003f06270 */
[----:B------:R-:W-:Y:S01]  /*14580*/  MOV R13, R5 ;  /* 0x00000005000d7202 */ /* 0x000fe20000000f00 */
[----:B------:R-:W-:-:S10]  /*14590*/  IMAD.MOV.U32 R2, RZ, RZ, R14 ;  /* 0x000000ffff027224 */ /* 0x000fd400078e000e */
[----:B------:R-:W-:Y:S05]  /*145a0*/  WARPSYNC.COLLECTIVE R15, `(.L_x_335) ;  /* 0x000000000f087348 */ /* 0x000fea0003c00000 */
[----:B------:R0:W1:Y:S02]  /*145b0*/  SHFL.IDX P6, R14, R13, R12, R11 ;  /* 0x0000000c0d0e7389 */ /* 0x00006400000c000b */
[----:B01----:R-:W-:Y:S01]  /*145c0*/  ENDCOLLECTIVE ;  /* 0x000000000000791b */ /* 0x003fe20003800000 */
.L_x_335:
[----:B------:R-:W-:Y:S01]  /*145d0*/  MOV R13, R4 ;  /* 0x00000004000d7202 */ /* 0x000fe20000000f00 */
[----:B------:R-:W-:Y:S01]  /*145e0*/  IMAD.MOV.U32 R12, RZ, RZ, 0x1 ;  /* 0x00000001ff0c7424 */ /* 0x000fe200078e00ff */
[----:B------:R-:W-:-:S05]  /*145f0*/  @!P0 LEA R14, P5, R33, R14, 0x1 ;  /* 0x0000000e210e8211 */ /* 0x000fca00078a08ff */
[----:B------:R-:W-:Y:S02]  /*14600*/  @!P0 IMAD.X R3, RZ, RZ, R2, P5 ;  /* 0x000000ffff038224 */ /* 0x000fe400028e0602 */
[----:B------:R-:W-:-:S07]  /*14610*/  @!P0 IMAD.MOV.U32 R2, RZ, RZ, R14 ;  /* 0x000000ffff028224 */ /* 0x000fce00078e000e */
[----:B------:R-:W-:Y:S05]  /*14620*/  WARPSYNC.COLLECTIVE R15, `(.L_x_336) ;  /* 0x000000000f087348 */ /* 0x000fea0003c00000 */
[----:B------:R0:W1:Y:S02]  /*14630*/  SHFL.IDX P6, R14, R13, R12, R11 ;  /* 0x0000000c0d0e7389 */ /* 0x00006400000c000b */
[----:B01----:R-:W-:Y:S01]  /*14640*/  ENDCOLLECTIVE ;  /* 0x000000000000791b */ /* 0x003fe20003800000 */
.L_x_336:
[----:B------:R-:W-:Y:S01]  /*14650*/  @!PT LDS RZ, [RZ] ;  /* 0x00000000fffff984 */ /* 0x000fe20000000800 */
[----:B------:R-:W-:Y:S01]  /*14660*/  @!PT LDS RZ, [RZ] ;  /* 0x00000000fffff984 */ /* 0x000fe20000000800 */
[----:B------:R-:W-:Y:S01]  /*14670*/  @!PT LDS RZ, [RZ] ;  /* 0x00000000fffff984 */ /* 0x000fe20000000800 */
[----:B------:R-:W-:Y:S04]  /*14680*/  @!P0 LDGSTS.E.BYPASS.LTC128B.128 [R34+0x14400], desc[UR36][R2.64], !P4 ;  /* 0x1440000002228fae */ /* 0x000fe8000e101d64 */
[----:B------:R-:W-:Y:S04]  /*14690*/  @!P0 LDGSTS.E.BYPASS.LTC128B.128 [R34+0x18400], desc[UR36][R2.64+0x80], !P3 ;  /* 0x1840008002228fae */ /* 0x000fe8000d901d64 */
[----:B------:R-:W-:Y:S01]  /*146a0*/  @!P0 LDGSTS.E.BYPASS.LTC128B.128 [R34+0x1c400], desc[UR36][R2.64+0x100], !P2 ;  /* 0x1c40010002228fae */ /* 0x000fe2000d101d64 */
[----:B------:R-:W-:-:S03]  /*146b0*/  IMAD.MOV.U32 R13, RZ, RZ, R5 ;  /* 0x000000ffff0d7224 */ /* 0x000fc600078e0005 */
[----:B------:R0:W-:Y:S01]  /*146c0*/  @!P0 LDGSTS.E.BYPASS.LTC128B.128 [R34+0x20400], desc[UR36][R2.64+0x180], !P1 ;  /* 0x2040018002228fae */ /* 0x0001e2000c901d64 */
[----:B------:R-:W-:Y:S01]  /*146d0*/  ISETP.GE.AND P0, PT, R7, R6, PT ;  /* 0x000000060700720c */ /* 0x000fe20003f06270 */
[----:B0-----:R-:W-:-:S12]  /*146e0*/  IMAD.MOV.U32 R2, RZ, RZ, R14 ;  /* 0x000000ffff027224 */ /* 0x001fd800078e000e */
[----:B------:R-:W-:Y:S05]  /*146f0*/  WARPSYNC.COLLECTIVE R15, `(.L_x_337) ;  /* 0x000000000f087348 */ /* 0x000fea0003c00000 */
[----:B------:R0:W1:Y:S02]  /*14700*/  SHFL.IDX P6, R14, R13, R12, R11 ;  /* 0x0000000c0d0e7389 */ /* 0x00006400000c000b */
[----:B01----:R-:W-:Y:S01]  /*14710*/  ENDCOLLECTIVE ;  /* 0x000000000000791b */ /* 0x003fe20003800000 */
.L_x_337:
[----:B------:R-:W-:Y:S02]  /*14720*/  IMAD.MOV.U32 R13, RZ, RZ, R4 ;  /* 0x000000ffff0d7224 */ /* 0x000fe400078e0004 */
[----:B------:R-:W-:Y:S01]  /*14730*/  IMAD.MOV.U32 R12, RZ, RZ, 0x2 ;  /* 0x00000002ff0c7424 */ /* 0x000fe200078e00ff */
[----:B------:R-:W-:-:S05]  /*14740*/  @!P0 LEA R14, P5, R33, R14, 0x1 ;  /* 0x0000000e210e8211 */ /* 0x000fca00078a08ff */
[----:B------:R-:W-:Y:S01]  /*14750*/  @!P0 IMAD.X R7, RZ, RZ, R2, P5 ;  /* 0x000000ffff078224 */ /* 0x000fe200028e0602 */
[----:B------:R-:W-:-:S07]  /*14760*/  @!P0 MOV R2, R14 ;  /* 0x0000000e00028202 */ /* 0x000fce0000000f00 */
[----:B------:R-:W-:Y:S05]  /*14770*/  WARPSYNC.COLLECTIVE R15, `(.L_x_338) ;  /* 0x000000000f087348 */ /* 0x000fea0003c00000 */
[----:B------:R0:W1:Y:S02]  /*14780*/  SHFL.IDX P6, R14, R13, R12, R11 ;  /* 0x0000000c0d0e7389 */ /* 0x00006400000c000b */
[----:B01----:R-:W-:Y:S01]  /*14790*/  ENDCOLLECTIVE ;  /* 0x000000000000791b */ /* 0x003fe20003800000 */
.L_x_338:
[----:B------:R-:W-:Y:S02]  /*147a0*/  @!P0 IMAD.MOV.U32 R3, RZ, RZ, R7 ;  /* 0x000000ffff038224 */ /* 0x000fe400078e0007 */
[----:B------:R-:W-:-:S03]  /*147b0*/  VIADD R7, R0, 0x20 ;  /* 0x0000002000077836 */ /* 0x000fc60000000000 */
[----:B------:R-:W-:Y:S01]  /*147c0*/  @!PT LDS RZ, [RZ] ;  /* 0x00000000fffff984 */ /* 0x000fe20000000800 */
[----:B------:R-:W-:Y:S01]  /*147d0*/  @!PT LDS RZ, [RZ] ;  /* 0x00000000fffff984 */ /* 0x000fe20000000800 */
[----:B------:R-:W-:Y:S01]  /*147e0*/  @!PT LDS RZ, [RZ] ;  /* 0x00000000fffff984 */ /* 0x000fe20000000800 */
[----:B------:R-:W-:Y:S04]  /*147f0*/  @!P0 LDGSTS.E.BYPASS.LTC128B.128 [R34+0x14c00], desc[UR36][R2.64], !P4 ;  /* 0x14c0000002228fae */ /* 0x000fe8000e101d64 */
[----:B------:R-:W-:Y:S01]  /*14800*/  @!P0 LDGSTS.E.BYPASS.LTC128B.128 [R34+0x18c00], desc[UR36][R2.64+0x80], !P3 ;  /* 0x18c0008002228fae */ /* 0x000fe2000d901d64 */
[----:B------:R-:W-:-:S03]  /*14810*/  IMAD.MOV.U32 R13, RZ, RZ, R5 ;  /* 0x000000ffff0d7224 */ /* 0x000fc600078e0005 */
[----:B------:R-:W-:Y:S04]  /*14820*/  @!P0 LDGSTS.E.BYPASS.LTC128B.128 [R34+0x1cc00], desc[UR36][R2.64+0x100], !P2 ;  /* 0x1cc0010002228fae */ /* 0x000fe8000d101d64 */
[----:B------:R0:W-:Y:S01]  /*14830*/  @!P0 LDGSTS.E.BYPASS.LTC128B.128 [R34+0x20c00], desc[UR36][R2.64+0x180], !P1 ;  /* 0x20c0018002228fae */ /* 0x0001e2000c901d64 */
[----:B------:R-:W-:Y:S02]  /*14840*/  ISETP.GE.AND P0, PT, R7, R6, PT ;  /* 0x000000060700720c */ /* 0x000fe40003f06270 */
[----:B0-----:R-:W-:-:S11]  /*14850*/  MOV R2, R14 ;  /* 0x0000000e00027202 */ /* 0x001fd60000000f00 */
[----:B------:R-:W-:Y:S05]  /*14860*/  WARPSYNC.COLLECTIVE R15, `(.L_x_339) ;  /* 0x000000000f087348 */ /* 0x000fea0003c00000 */
[----:B------:R0:W1:Y:S02]  /*14870*/  SHFL.IDX P6, R14, R13, R12, R11 ;  /* 0x0000000c0d0e7389 */ /* 0x00006400000c000b */
[----:B01----:R-:W-:Y:S01]  /*14880*/  ENDCOLLECTIVE ;  /* 0x000000000000791b */ /* 0x003fe20003800000 */
.L_x_339:
[----:B------:R-:W-:Y:S02]  /*14890*/  IMAD.MOV.U32 R13, RZ, RZ, R4 ;  /* 0x000000ffff0d7224 */ /* 0x000fe400078e0004 */
[----:B------:R-:W-:Y:S01]  /*148a0*/  IMAD.MOV.U32 R12, RZ, RZ, 0x3 ;  /* 0x00000003ff0c7424 */ /* 0x000fe200078e00ff */
[----:B------:R-:W-:-:S05]  /*148b0*/  @!P0 LEA R14, P5, R33, R14, 0x1 ;  /* 0x0000000e210e8211 */ /* 0x000fca00078a08ff */
[----:B------:R-:W-:Y:S02]  /*148c0*/  @!P0 IMAD.X R7, RZ, RZ, R2, P5 ;  /* 0x000000ffff078224 */ /* 0x000fe400028e0602 */
[----:B------:R-:W-:-:S07]  /*148d0*/  @!P0 IMAD.MOV.U32 R2, RZ, RZ, R14 ;  /* 0x000000ffff028224 */ /* 0x000fce00078e000e */
[----:B------:R-:W-:Y:S05]  /*148e0*/  WARPSYNC.COLLECTIVE R15, `(.L_x_340) ;  /* 0x000000000f087348 */ /* 0x000fea0003c00000 */
[----:B------:R0:W1:Y:S02]  /*148f0*/  SHFL.IDX P6, R14, R13, R12, R11 ;  /* 0x0000000c0d0e7389 */ /* 0x00006400000c000b */
[----:B01----:R-:W-:Y:S01]  /*14900*/  ENDCOLLECTIVE ;  /* 0x000000000000791b */ /* 0x003fe20003800000 */
.L_x_340:
[----:B------:R-:W-:Y:S01]  /*14910*/  @!P0 IMAD.MOV.U32 R3, RZ, RZ, R7 ;  /* 0x000000ffff038224 */ /* 0x000fe200078e0007 */
[----:B------:R-:W-:-:S04]  /*14920*/  IADD3 R7, R0, 0x30, RZ ;  /* 0x0000003000077810 */ /* 0x000fc80007ffe0ff */
        /* <DEDUP_REMOVED lines=8> */
[----:B------:R-:W-:Y:S01]  /*149b0*/  ISETP.GE.AND P0, PT, R7, R6, PT ;  /* 0x000000060700720c */ /* 0x000fe20003f06270 */
[----:B0-----:R-:W-:-:S12]  /*149c0*/  IMAD.MOV.U32 R2, RZ, RZ, R14 ;  /* 0x000000ffff027224 */ /* 0x001fd800078e000e */
[----:B------:R-:W-:Y:S05]  /*149d0*/  WARPSYNC.COLLECTIVE R15, `(.L_x_341) ;  /* 0x000000000f087348 */ /* 0x000fea0003c00000 */
[----:B------:R0:W1:Y:S02]  /*149e0*/  SHFL.IDX P6, R14, R13, R12, R11 ;  /* 0x0000000c0d0e7389 */ /* 0x00006400000c000b */
[----:B01----:R-:W-:Y:S01]  /*149f0*/  ENDCOLLECTIVE ;  /* 0x000000000000791b */ /* 0x003fe20003800000 */
.L_x_341:
[----:B------:R-:W-:Y:S01]  /*14a00*/  IMAD.MOV.U32 R13, RZ, RZ, R4 ;  /* 0x000000ffff0d7224 */ /* 0x000fe200078e0004 */
[----:B------:R-:W-:Y:S02]  /*14a10*/  MOV R12, 0x4 ;  /* 0x00000004000c7802 */ /* 0x000fe40000000f00 */
[----:B------:R-:W-:-:S04]  /*14a20*/  @!P0 LEA R14, P5, R33, R14, 0x1 ;  /* 0x0000000e210e8211 */ /* 0x000fc800078a08ff */
[----:B------:R-:W-:Y:S01]  /*14a30*/  @!P0 IADD3.X R7, RZ, R2, RZ, P5, !PT ;  /* 0x00000002ff078210 */ /* 0x000fe20002ffe4ff */
[----:B------:R-:W-:-:S08]  /*14a40*/  @!P0 IMAD.MOV.U32 R2, RZ, RZ, R14 ;  /* 0x000000ffff028224 */ /* 0x000fd000078e000e */
[----:B------:R-:W-:Y:S05]  /*14a50*/  WARPSYNC.COLLECTIVE R15, `(.L_x_342) ;  /* 0x000000000f087348 */ /* 0x000fea0003c00000 */
[----:B------:R0:W1:Y:S02]  /*14a60*/  SHFL.IDX P6, R14, R13, R12, R11 ;  /* 0x0000000c0d0e7389 */ /* 0x00006400000c000b */
[----:B01----:R-:W-:Y:S01]  /*14a70*/  ENDCOLLECTIVE ;  /* 0x000000000000791b */ /* 0x003fe20003800000 */
.L_x_342:
        /* <DEDUP_REMOVED lines=15> */
.L_x_343:
        /* <DEDUP_REMOVED lines=8> */
.L_x_344:
[----:B------:R-:W-:Y:S01]  /*14bf0*/  @!P0 MOV R3, R7 ;  /* 0x0000000700038202 */ /* 0x000fe20000000f00 */
[----:B------:R-:W-:-:S04]  /*14c00*/  VIADD R7, R0, 0x50 ;  /* 0x0000005000077836 */ /* 0x000fc80000000000 */
[----:B------:R-:W-:Y:S01]  /*14c10*/  @!PT LDS RZ, [RZ] ;  /* 0x00000000fffff984 */ /* 0x000fe20000000800 */
[----:B------:R-:W-:Y:S01]  /*14c20*/  @!PT LDS RZ, [RZ] ;  /* 0x00000000fffff984 */ /* 0x000fe20000000800 */
[----:B------:R-:W-:Y:S01]  /*14c30*/  @!PT LDS RZ, [RZ] ;  /* 0x00000000fffff984 */ /* 0x000fe20000000800 */
[----:B------:R-:W-:Y:S04]  /*14c40*/  @!P0 LDGSTS.E.BYPASS.LTC128B.128 [R34+0x16400], desc[UR36][R2.64], !P4 ;  /* 0x1640000002228fae */ /* 0x000fe8000e101d64 */
[----:B------:R-:W-:Y:S01]  /*14c50*/  @!P0 LDGSTS.E.BYPASS.LTC128B.128 [R34+0x1a400], desc[UR36][R2.64+0x80], !P3 ;  /* 0x1a40008002228fae */ /* 0x000fe2000d901d64 */
[----:B------:R-:W-:-:S03]  /*14c60*/  MOV R13, R5 ;  /* 0x00000005000d7202 */ /* 0x000fc60000000f00 */
[----:B------:R-:W-:Y:S04]  /*14c70*/  @!P0 LDGSTS.E.BYPASS.LTC128B.128 [R34+0x1e400], desc[UR36][R2.64+0x100], !P2 ;  /* 0x1e40010002228fae */ /* 0x000fe8000d101d64 */
[----:B------:R0:W-:Y:S01]  /*14c80*/  @!P0 LDGSTS.E.BYPASS.LTC128B.128 [R34+0x22400], desc[UR36][R2.64+0x180], !P1 ;  /* 0x2240018002228fae */ /* 0x0001e2000c901d64 */
[----:B------:R-:W-:Y:S01]  /*14c90*/  ISETP.GE.AND P0, PT, R7, R6, PT ;  /* 0x000000060700720c */ /* 0x000fe20003f06270 */
[----:B0-----:R-:W-:-:S12]  /*14ca0*/  IMAD.MOV.U32 R2, RZ, RZ, R14 ;  /* 0x000000ffff027224 */ /* 0x001fd800078e000e */
[----:B------:R-:W-:Y:S05]  /*14cb0*/  WARPSYNC.COLLECTIVE R15, `(.L_x_345) ;  /* 0x000000000f087348 */ /* 0x000fea0003c00000 */
[----:B------:R0:W1:Y:S02]  /*14cc0*/  SHFL.IDX P6, R14, R13, R12, R11 ;  /* 0x0000000c0d0e7389 */ /* 0x00006400000c000b */
[----:B01----:R-:W-:Y:S01]  /*14cd0*/  ENDCOLLECTIVE ;  /* 0x000000000000791b */ /* 0x003fe20003800000 */
.L_x_345:
        /* <DEDUP_REMOVED lines=8> */
.L_x_346:
        /* <DEDUP_REMOVED lines=15> */
.L_x_347:
        /* <DEDUP_REMOVED lines=8> */
.L_x_348:
        /* <DEDUP_REMOVED lines=9> */
[----:B------:R-:W-:-:S07]  /*14f60*/  IMAD.MOV.U32 R7, RZ, RZ, R14 ;  /* 0x000000ffff077224 */ /* 0x000fce00078e000e */
[----:B0-----:R-:W-:Y:S05]  /*14f70*/  WARPSYNC.COLLECTIVE R15, `(.L_x_349) ;  /* 0x000000000f087348 */ /* 0x001fea0003c00000 */
[----:B------:R1:W2:Y:S02]  /*14f80*/  SHFL.IDX P6, R14, R13, R12, R11 ;  /* 0x0000000c0d0e7389 */ /* 0x0002a400000c000b */
[----:B012---:R-:W-:Y:S01]  /*14f90*/  ENDCOLLECTIVE ;  /* 0x000000000000791b */ /* 0x007fe20003800000 */
.L_x_349:
[----:B------:R-:W-:Y:S05]  /*14fa0*/  BRA `(.L_x_350) ;  /* 0xffffffc0007c7947 */ /* 0x000fea000383ffff */
.L_x_266:
[----:B0-----:R0:W3:Y:S02]  /*14fb0*/  SYNCS.PHASECHK.TRANS64.TRYWAIT P0, [R22+URZ+0x38820], R3 ;  /* 0x03882003160075a7 */ /* 0x0010e4000800017f */
[----:B---3--:R-:W-:Y:S05]  /*14fc0*/  @!P0 NANOSLEEP.SYNCS 0x989680 ;  /* 0x009896800000895d */ /* 0x008fea0003900000 */
[----:B------:R-:W3:Y:S02]  /*14fd0*/  @!P0 SYNCS.PHASECHK.TRANS64 P0, [R22+URZ+0x38820], R3 ;  /* 0x03882003160085a7 */ /* 0x000ee4000800007f */
[----:B---3--:R-:W-:Y:S05]  /*14fe0*/  @!P0 BRA `(.L_x_266) ;  /* 0xfffffffc00f08947 */ /* 0x008fea000383ffff */
[----:B------:R-:W-:Y:S05]  /*14ff0*/  BRA `(.L_x_351) ;  /* 0xffffffc000f07947 */ /* 0x000fea000383ffff */
.L_x_271:
[----:B0-----:R0:W1:Y:S02]  /*15000*/  SYNCS.PHASECHK.TRANS64.TRYWAIT P0, [R6+URZ+0x38840], R3 ;  /* 0x03884003060075a7 */ /* 0x001064000800017f */
[----:B-1----:R-:W-:Y:S05]  /*15010*/  @!P0 NANOSLEEP.SYNCS 0x989680 ;  /* 0x009896800000895d */ /* 0x002fea0003900000 */
[----:B------:R-:W1:Y:S02]  /*15020*/  @!P0 SYNCS.PHASECHK.TRANS64 P0, [R6+URZ+0x38840], R3 ;  /* 0x03884003060085a7 */ /* 0x000e64000800007f */
[----:B-1----:R-:W-:Y:S05]  /*15030*/  @!P0 BRA `(.L_x_271) ;  /* 0xfffffffc00f08947 */ /* 0x002fea000383ffff */
[----:B------:R-:W-:Y:S05]  /*15040*/  BRA `(.L_x_352) ;  /* 0xffffffc400dc7947 */ /* 0x000fea000383ffff */
.L_x_272:
[----:B------:R-:W-:Y:S01]  /*15050*/  BSSY B1, `(.L_x_353) ;  /* 0x0000008000017945 */ /* 0x000fe20003800000 */
[----:B------:R-:W-:Y:S02]  /*15060*/  IMAD.MOV.U32 R13, RZ, RZ, R10 ;  /* 0x000000ffff0d7224 */ /* 0x000fe400078e000a */
[----:B------:R-:W-:Y:S02]  /*15070*/  IMAD.MOV.U32 R12, RZ, RZ, RZ ;  /* 0x000000ffff0c7224 */ /* 0x000fe400078e00ff */
[----:B------:R-:W-:Y:S02]  /*15080*/  IMAD.MOV.U32 R11, RZ, RZ, 0x181f ;  /* 0x0000181fff0b7424 */ /* 0x000fe400078e00ff */
[----:B------:R-:W-:-:S07]  /*15090*/  IMAD.MOV.U32 R15, RZ, RZ, -0x1 ;  /* 0xffffffffff0f7424 */ /* 0x000fce00078e00ff */
[----:B------:R-:W-:Y:S05]  /*150a0*/  WARPSYNC.COLLECTIVE R15, `(.L_x_354) ;  /* 0x000000000f087348 */ /* 0x000fea0003c00000 */
[----:B------:R0:W1:Y:S02]  /*150b0*/  SHFL.IDX P6, R14, R13, R12, R11 ;  /* 0x0000000c0d0e7389 */ /* 0x00006400000c000b */
[----:B01----:R-:W-:Y:S01]  /*150c0*/  ENDCOLLECTIVE ;  /* 0x000000000000791b */ /* 0x003fe20003800000 */
.L_x_354:
[----:B------:R-:W-:Y:S05]  /*150d0*/  BSYNC B1 ;  /* 0x0000000000017941 */ /* 0x000fea0003800000 */
.L_x_353:
[----:B------:R-:W-:Y:S01]  /*150e0*/  IMAD.MOV.U32 R13, RZ, RZ, R8 ;  /* 0x000000ffff0d7224 */ /* 0x000fe200078e0008 */
[----:B------:R-:W-:Y:S01]  /*150f0*/  MOV R3, R14 ;  /* 0x0000000e00037202 */ /* 0x000fe20000000f00 */
[----:B------:R-:W-:Y:S01]  /*15100*/  IMAD.MOV.U32 R12, RZ, RZ, RZ ;  /* 0x000000ffff0c7224 */ /* 0x000fe200078e00ff */
[----:B------:R-:W-:Y:S01]  /*15110*/  LOP3.LUT R23, R23, 0xfffff7ff, RZ, 0xc0, !PT ;  /* 0xfffff7ff17177812 */ /* 0x000fe200078ec0ff */
[----:B------:R-:W-:Y:S02]  /*15120*/  IMAD.MOV.U32 R11, RZ, RZ, 0x181f ;  /* 0x0000181fff0b7424 */ /* 0x000fe400078e00ff */
[----:B------:R-:W-:Y:S01]  /*15130*/  IMAD.MOV.U32 R15, RZ, RZ, -0x1 ;  /* 0xffffffffff0f7424 */ /* 0x000fe200078e00ff */
[----:B------:R-:W-:Y:S01]  /*15140*/  @P3 LOP3.LUT R23, R23, 0x800, RZ, 0xfc, !PT ;  /* 0x0000080017173812 */ /* 0x000fe200078efcff */
[----:B------:R-:W-:Y:S02]  /*15150*/  IMAD.SHL.U32 R0, R33, 0x2, RZ ;  /* 0x0000000221007824 */ /* 0x000fe400078e00ff */
[----:B------:R-:W-:-:S07]  /*15160*/  IMAD R9, R9, 0x2, R22 ;  /* 0x0000000209097824 */ /* 0x000fce00078e0216 */
[----:B------:R-:W-:Y:S05]  /*15170*/  WARPSYNC.COLLECTIVE R15, `(.L_x_355) ;  /* 0x000000000f087348 */ /* 0x000fea0003c00000 */
[----:B------:R0:W1:Y:S02]  /*15180*/  SHFL.IDX P6, R14, R13, R12, R11 ;  /* 0x0000000c0d0e7389 */ /* 0x00006400000c000b */
[----:B01----:R-:W-:Y:S01]  /*15190*/  ENDCOLLECTIVE ;  /* 0x000000000000791b */ /* 0x003fe20003800000 */
.L_x_355:
[C---:B------:R-:W-:Y:S02]  /*151a0*/  LOP3.LUT P3, RZ, R23.reuse, 0x10, RZ, 0xc0, !PT ;  /* 0x0000001017ff7812 */ /* 0x040fe4000786c0ff */
[----:B------:R-:W-:-:S04]  /*151b0*/  LOP3.LUT R23, R23, 0xfffffbff, RZ, 0xc0, !PT ;  /* 0xfffffbff17177812 */ /* 0x000fc800078ec0ff */
[----:B------:R-:W-:-:S04]  /*151c0*/  @P2 LOP3.LUT R23, R23, 0x400, RZ, 0xfc, !PT ;  /* 0x0000040017172812 */ /* 0x000fc800078efcff */
[C---:B------:R-:W-:Y:S02]  /*151d0*/  LOP3.LUT P2, RZ, R23.reuse, 0x8, RZ, 0xc0, !PT ;  /* 0x0000000817ff7812 */ /* 0x040fe4000784c0ff */
[----:B------:R-:W-:Y:S01]  /*151e0*/  LOP3.LUT R23, R23, 0xfffffdff, RZ, 0xc0, !PT ;  /* 0xfffffdff17177812 */ /* 0x000fe200078ec0ff */
[----:B------:R-:W-:Y:S01]  /*151f0*/  IMAD.MOV.U32 R13, RZ, RZ, R10 ;  /* 0x000000ffff0d7224 */ /* 0x000fe200078e000a */
[----:B------:R-:W-:Y:S02]  /*15200*/  MOV R12, 0x1 ;  /* 0x00000001000c7802 */ /* 0x000fe40000000f00 */
[----:B------:R-:W-:-:S04]  /*15210*/  @P1 LOP3.LUT R23, R23, 0x200, RZ, 0xfc, !PT ;  /* 0x0000020017171812 */ /* 0x000fc800078efcff */
[----:B------:R-:W-:Y:S02]  /*15220*/  LOP3.LUT P1, RZ, R23, 0x4, RZ, 0xc0, !PT ;  /* 0x0000000417ff7812 */ /* 0x000fe4000782c0ff */
[----:B------:R-:W-:-:S11]  /*15230*/  MOV R2, R14 ;  /* 0x0000000e00027202 */ /* 0x000fd60000000f00 */
[----:B------:R-:W-:Y:S05]  /*15240*/  WARPSYNC.COLLECTIVE R15, `(.L_x_356) ;  /* 0x000000000f087348 */ /* 0x000fea0003c00000 */
[----:B------:R0:W1:Y:S02]  /*15250*/  SHFL.IDX P6, R14, R13, R12, R11 ;  /* 0x0000000c0d0e7389 */ /* 0x00006400000c000b */
[----:B01----:R-:W-:Y:S01]  /*15260*/  ENDCOLLECTIVE ;  /* 0x000000000000791b */ /* 0x003fe20003800000 */
.L_x_356:
[----:B------:R-:W-:-:S05]  /*15270*/  IADD3 R2, P0, R2, R0, RZ ;  /* 0x0000000002027210 */ /* 0x000fca0007f1e0ff */
[----:B------:R-:W-:-:S05]  /*15280*/  IMAD.X R3, RZ, RZ, R3, P0 ;  /* 0x000000ffff037224 */ /* 0x000fca00000e0603 */
[----:B------:R-:W-:Y:S01]  /*15290*/  @!PT LDS RZ, [RZ] ;  /* 0x00000000fffff984 */ /* 0x000fe20000000800 */
[----:B------:R-:W-:Y:S01]  /*152a0*/  @!PT LDS RZ, [RZ] ;  /* 0x00000000fffff984 */ /* 0x000fe20000000800 */
[----:B------:R-:W-:Y:S01]  /*152b0*/  @!PT LDS RZ, [RZ] ;  /* 0x00000000fffff984 */ /* 0x000fe20000000800 */
[----:B------:R0:W-:Y:S01]  /*152c0*/  LDGSTS.E.BYPASS.LTC128B.128 [R9+0x24400], desc[UR36][R2.64], !P3 ;  /* 0x2440000002097fae */ /* 0x0001e2000d901d64 */
[----:B------:R-:W-:-:S03]  /*152d0*/  IMAD.MOV.U32 R13, RZ, RZ, R8 ;  /* 0x000000ffff0d7224 */ /* 0x000fc600078e0008 */
[----:B------:R0:W-:Y:S04]  /*152e0*/  LDGSTS.E.BYPASS.LTC128B.128 [R9+0x26c00], desc[UR36][R2.64+0x80], !P2 ;  /* 0x26c0008002097fae */ /* 0x0001e8000d101d64 */
[----:B------:R0:W-:Y:S01]  /*152f0*/  LDGSTS.E.BYPASS.LTC128B.128 [R9+0x29400], desc[UR36][R2.64+0x100], !P1 ;  /* 0x2940010002097fae */ /* 0x0001e2000c901d64 */
[----:B------:R-:W-:-:S03]  /*15300*/  IMAD.MOV.U32 R35, RZ, RZ, R14 ;  /* 0x000000ffff237224 */ /* 0x000fc600078e000e */
[----:B------:R0:W-:Y:S04]  /*15310*/  LDGSTS.E.BYPASS.LTC128B.128 [R9+0x2bc00], desc[UR36][R2.64+0x180], !P5 ;  /* 0x2bc0018002097fae */ /* 0x0001e8000e901d64 */
[----:B0-----:R-:W-:Y:S05]  /*15320*/  WARPSYNC.COLLECTIVE R15, `(.L_x_357) ;  /* 0x000000000f087348 */ /* 0x001fea0003c00000 */
[----:B------:R1:W2:Y:S02]  /*15330*/  SHFL.IDX P6, R14, R13, R12, R11 ;  /* 0x0000000c0d0e7389 */ /* 0x0002a400000c000b */
[----:B012---:R-:W-:Y:S01]  /*15340*/  ENDCOLLECTIVE ;  /* 0x000000000000791b */ /* 0x007fe20003800000 */
.L_x_357:
[----:B------:R-:W-:Y:S01]  /*15350*/  MOV R13, R10 ;  /* 0x0000000a000d7202 */ /* 0x000fe20000000f00 */
[----:B------:R-:W-:Y:S02]  /*15360*/  IMAD.MOV.U32 R12, RZ, RZ, 0x2 ;  /* 0x00000002ff0c7424 */ /* 0x000fe400078e00ff */
[----:B------:R-:W-:-:S07]  /*15370*/  IMAD.MOV.U32 R2, RZ, RZ, R14 ;  /* 0x000000ffff027224 */ /* 0x000fce00078e000e */
[----:B------:R-:W-:Y:S05]  /*15380*/  WARPSYNC.COLLECTIVE R15, `(.L_x_358) ;  /* 0x000000000f087348 */ /* 0x000fea0003c00000 */
[----:B------:R0:W1:Y:S02]  /*15390*/  SHFL.IDX P6, R14, R13, R12, R11 ;  /* 0x0000000c0d0e7389 */ /* 0x00006400000c000b */
[----:B01----:R-:W-:Y:S01]  /*153a0*/  ENDCOLLECTIVE ;  /* 0x000000000000791b */ /* 0x003fe20003800000 */
.L_x_358:
        /* <DEDUP_REMOVED lines=14> */
.L_x_359:
[----:B------:R-:W-:Y:S02]  /*15490*/  IMAD.MOV.U32 R13, RZ, RZ, R10 ;  /* 0x000000ffff0d7224 */ /* 0x000fe400078e000a */
[----:B------:R-:W-:Y:S02]  /*154a0*/  IMAD.MOV.U32 R12, RZ, RZ, 0x3 ;  /* 0x00000003ff0c7424 */ /* 0x000fe400078e00ff */
[----:B------:R-:W-:-:S07]  /*154b0*/  IMAD.MOV.U32 R2, RZ, RZ, R14 ;  /* 0x000000ffff027224 */ /* 0x000fce00078e000e */
[----:B------:R-:W-:Y:S05]  /*154c0*/  WARPSYNC.COLLECTIVE R15, `(.L_x_360) ;  /* 0x000000000f087348 */ /* 0x000fea0003c00000 */
[----:B------:R0:W1:Y:S02]  /*154d0*/  SHFL.IDX P6, R14, R13, R12, R11 ;  /* 0x0000000c0d0e7389 */ /* 0x00006400000c000b */
[----:B01----:R-:W-:Y:S01]  /*154e0*/  ENDCOLLECTIVE ;  /* 0x000000000000791b */ /* 0x003fe20003800000 */
.L_x_360:
[----:B------:R-:W-:-:S04]  /*154f0*/  IADD3 R2, P0, R2, R0, RZ ;  /* 0x0000000002027210 */ /* 0x000fc80007f1e0ff */
[----:B------:R-:W-:-:S05]  /*15500*/  IADD3.X R3, RZ, R35, RZ, P0, !PT ;  /* 0x00000023ff037210 */ /* 0x000fca00007fe4ff */
        /* <DEDUP_REMOVED lines=12> */
.L_x_361:
[----:B------:R-:W-:Y:S02]  /*155d0*/  IMAD.MOV.U32 R13, RZ, RZ, R10 ;  /* 0x000000ffff0d7224 */ /* 0x000fe400078e000a */
[----:B------:R-:W-:Y:S01]  /*155e0*/  IMAD.MOV.U32 R12, RZ, RZ, 0x4 ;  /* 0x00000004ff0c7424 */ /* 0x000fe200078e00ff */
[----:B------:R-:W-:-:S07]  /*155f0*/  MOV R2, R14 ;  /* 0x0000000e00027202 */ /* 0x000fce0000000f00 */
[----:B------:R-:W-:Y:S05]  /*15600*/  WARPSYNC.COLLECTIVE R15, `(.L_x_362) ;  /* 0x000000000f087348 */ /* 0x000fea0003c00000 */
[----:B------:R0:W1:Y:S02]  /*15610*/  SHFL.IDX P6, R14, R13, R12, R11 ;  /* 0x0000000c0d0e7389 */ /* 0x00006400000c000b */
[----:B01----:R-:W-:Y:S01]  /*15620*/  ENDCOLLECTIVE ;  /* 0x000000000000791b */ /* 0x003fe20003800000 */
.L_x_362:
[----:B------:R-:W-:-:S05]  /*15630*/  IADD3 R2, P0, R2, R0, RZ ;  /* 0x0000000002027210 */ /* 0x000fca0007f1e0ff */
[----:B------:R-:W-:-:S05]  /*15640*/  IMAD.X R3, RZ, RZ, R35, P0 ;  /* 0x000000ffff037224 */ /* 0x000fca00000e0623 */
[----:B------:R-:W-:Y:S01]  /*15650*/  @!PT LDS RZ, [RZ] ;  /* 0x00000000fffff984 */ /* 0x000fe20000000800 */
[----:B------:R-:W-:Y:S01]  /*15660*/  @!PT LDS RZ, [RZ] ;  /* 0x00000000fffff984 */ /* 0x000fe20000000800 */
[----:B------:R-:W-:Y:S01]  /*15670*/  @!PT LDS RZ, [RZ] ;  /* 0x00000000fffff984 */ /* 0x000fe20000000800 */
[----:B------:R0:W-:Y:S01]  /*15680*/  LDGSTS.E.BYPASS.LTC128B.128 [R9+0x25c00], desc[UR36][R2.64], !P3 ;  /* 0x25c0000002097fae */ /* 0x0001e2000d901d64 */
[C---:B------:R-:W-:Y:S02]  /*15690*/  LOP3.LUT P3, RZ, R23.reuse, 0x800, RZ, 0xc0, !PT ;  /* 0x0000080017ff7812 */ /* 0x040fe4000786c0ff */
[----:B------:R-:W-:Y:S01]  /*156a0*/  MOV R13, R8 ;  /* 0x00000008000d7202 */ /* 0x000fe20000000f00 */
[----:B------:R0:W-:Y:S01]  /*156b0*/  LDGSTS.E.BYPASS.LTC128B.128 [R9+0x28400], desc[UR36][R2.64+0x80], !P2 ;  /* 0x2840008002097fae */ /* 0x0001e2000d101d64 */
[----:B------:R-:W-:-:S03]  /*156c0*/  LOP3.LUT P2, RZ, R23, 0x400, RZ, 0xc0, !PT ;  /* 0x0000040017ff7812 */ /* 0x000fc6000784c0ff */
[----:B------:R0:W-:Y:S01]  /*156d0*/  LDGSTS.E.BYPASS.LTC128B.128 [R9+0x2ac00], desc[UR36][R2.64+0x100], !P1 ;  /* 0x2ac0010002097fae */ /* 0x0001e2000c901d64 */
[----:B------:R-:W-:Y:S01]  /*156e0*/  LOP3.LUT P1, RZ, R23, 0x200, RZ, 0xc0, !PT ;  /* 0x0000020017ff7812 */ /* 0x000fe2000782c0ff */
[----:B------:R-:W-:Y:S02]  /*156f0*/  IMAD.MOV.U32 R35, RZ, RZ, R14 ;  /* 0x000000ffff237224 */ /* 0x000fe400078e000e */
[----:B------:R0:W-:Y:S10]  /*15700*/  LDGSTS.E.BYPASS.LTC128B.128 [R9+0x2d400], desc[UR36][R2.64+0x180], !P5 ;  /* 0x2d40018002097fae */ /* 0x0001f4000e901d64 */
[----:B0-----:R-:W-:Y:S05]  /*15710*/  WARPSYNC.COLLECTIVE R15, `(.L_x_363) ;  /* 0x000000000f087348 */ /* 0x001fea0003c00000 */
[----:B------:R1:W2:Y:S02]  /*15720*/  SHFL.IDX P6, R14, R13, R12, R11 ;  /* 0x0000000c0d0e7389 */ /* 0x0002a400000c000b */
[----:B012---:R-:W-:Y:S01]  /*15730*/  ENDCOLLECTIVE ;  /* 0x000000000000791b */ /* 0x007fe20003800000 */
.L_x_363:
[----:B------:R-:W-:Y:S01]  /*15740*/  IMAD.MOV.U32 R2, RZ, RZ, R14 ;  /* 0x000000ffff027224 */ /* 0x000fe200078e000e */
[----:B------:R-:W-:Y:S06]  /*15750*/  BRA `(.L_x_364) ;  /* 0xffffffc400307947 */ /* 0x000fec000383ffff */
.L_x_277:
[----:B-1----:R1:W2:Y:S02]  /*15760*/  SYNCS.PHASECHK.TRANS64.TRYWAIT P0, [R6+URZ+0x38860], R2 ;  /* 0x03886002060075a7 */ /* 0x0022a4000800017f */
[----:B--2---:R-:W-:Y:S05]  /*15770*/  @!P0 NANOSLEEP.SYNCS 0x989680 ;  /* 0x009896800000895d */ /* 0x004fea0003900000 */
[----:B------:R-:W2:Y:S02]  /*15780*/  @!P0 SYNCS.PHASECHK.TRANS64 P0, [R6+URZ+0x38860], R2 ;  /* 0x03886002060085a7 */ /* 0x000ea4000800007f */
[----:B--2---:R-:W-:Y:S05]  /*15790*/  @!P0 BRA `(.L_x_277) ;  /* 0xfffffffc00f08947 */ /* 0x004fea000383ffff */
[----:B------:R-:W-:Y:S05]  /*157a0*/  BRA `(.L_x_365) ;  /* 0xffffffc400a87947 */ /* 0x000fea000383ffff */
.L_x_278:
[----:B------:R-:W-:Y:S01]  /*157b0*/  BSSY B1, `(.L_x_366) ;  /* 0x0000008000017945 */ /* 0x000fe20003800000 */
[----:B------:R-:W-:Y:S01]  /*157c0*/  IMAD.MOV.U32 R13, RZ, RZ, R25 ;  /* 0x000000ffff0d7224 */ /* 0x000fe200078e0019 */
[----:B------:R-:W-:Y:S01]  /*157d0*/  MOV R15, 0xffffffff ;  /* 0xffffffff000f7802 */ /* 0x000fe20000000f00 */
[----:B------:R-:W-:Y:S02]  /*157e0*/  IMAD.MOV.U32 R12, RZ, RZ, RZ ;  /* 0x000000ffff0c7224 */ /* 0x000fe400078e00ff */
[----:B------:R-:W-:-:S07]  /*157f0*/  IMAD.MOV.U32 R11, RZ, RZ, 0x181f ;  /* 0x0000181fff0b7424 */ /* 0x000fce00078e00ff */
[----:B-1----:R-:W-:Y:S05]  /*15800*/  WARPSYNC.COLLECTIVE R15, `(.L_x_367) ;  /* 0x000000000f087348 */ /* 0x002fea0003c00000 */
[----:B------:R0:W2:Y:S02]  /*15810*/  SHFL.IDX P6, R14, R13, R12, R11 ;  /* 0x0000000c0d0e7389 */ /* 0x0000a400000c000b */
[----:B012---:R-:W-:Y:S01]  /*15820*/  ENDCOLLECTIVE ;  /* 0x000000000000791b */ /* 0x007fe20003800000 */
.L_x_367:
[----:B------:R-:W-:Y:S05]  /*15830*/  BSYNC B1 ;  /* 0x0000000000017941 */ /* 0x000fea0003800000 */
.L_x_366:
[----:B------:R-:W-:Y:S01]  /*15840*/  IMAD.MOV.U32 R13, RZ, RZ, R24 ;  /* 0x000000ffff0d7224 */ /* 0x000fe200078e0018 */
[----:B------:R-:W-:Y:S01]  /*15850*/  MOV R15, 0xffffffff ;  /* 0xffffffff000f7802 */ /* 0x000fe20000000f00 */
[----:B------:R-:W-:Y:S02]  /*15860*/  IMAD.MOV.U32 R12, RZ, RZ, RZ ;  /* 0x000000ffff0c7224 */ /* 0x000fe400078e00ff */
[----:B------:R-:W-:Y:S02]  /*15870*/  IMAD.MOV.U32 R11, RZ, RZ, 0x181f ;  /* 0x0000181fff0b7424 */ /* 0x000fe400078e00ff */
[----:B------:R-:W-:Y:S02]  /*15880*/  IMAD.MOV.U32 R3, RZ, RZ, R14 ;  /* 0x000000ffff037224 */ /* 0x000fe400078e000e */
[----:B------:R-:W-:-:S07]  /*15890*/  IMAD R7, R7, 0x2, R22 ;  /* 0x0000000207077824 */ /* 0x000fce00078e0216 */
[----:B------:R-:W-:Y:S05]  /*158a0*/  WARPSYNC.COLLECTIVE R15, `(.L_x_368) ;  /* 0x000000000f087348 */ /* 0x000fea0003c00000 */
[----:B------:R0:W1:Y:S02]  /*158b0*/  SHFL.IDX P6, R14, R13, R12, R11 ;  /* 0x0000000c0d0e7389 */ /* 0x00006400000c000b */
[----:B01----:R-:W-:Y:S01]  /*158c0*/  ENDCOLLECTIVE ;  /* 0x000000000000791b */ /* 0x003fe20003800000 */
.L_x_368:
[----:B------:R-:W-:Y:S01]  /*158d0*/  IMAD.MOV.U32 R13, RZ, RZ, R25 ;  /* 0x000000ffff0d7224 */ /* 0x000fe200078e0019 */
[----:B------:R-:W-:Y:S01]  /*158e0*/  MOV R12, 0x1 ;  /* 0x00000001000c7802 */ /* 0x000fe20000000f00 */
[----:B------:R-:W-:-:S07]  /*158f0*/  IMAD.MOV.U32 R2, RZ, RZ, R14 ;  /* 0x000000ffff027224 */ /* 0x000fce00078e000e */
[----:B------:R-:W-:Y:S05]  /*15900*/  WARPSYNC.COLLECTIVE R15, `(.L_x_369) ;  /* 0x000000000f087348 */ /* 0x000fea0003c00000 */
[----:B------:R0:W1:Y:S02]  /*15910*/  SHFL.IDX P6, R14, R13, R12, R11 ;  /* 0x0000000c0d0e7389 */ /* 0x00006400000c000b */
[----:B01----:R-:W-:Y:S01]  /*15920*/  ENDCOLLECTIVE ;  /* 0x000000000000791b */ /* 0x003fe20003800000 */
.L_x_369:
[----:B------:R-:W-:-:S05]  /*15930*/  IADD3 R2, P0, R2, R0, RZ ;  /* 0x0000000002027210 */ /* 0x000fca0007f1e0ff */
        /* <DEDUP_REMOVED lines=17> */
.L_x_370:
[----:B------:R-:W-:Y:S01]  /*15a50*/  MOV R13, R25 ;  /* 0x00000019000d7202 */ /* 0x000fe20000000f00 */
[----:B------:R-:W-:Y:S02]  /*15a60*/  IMAD.MOV.U32 R12, RZ, RZ, 0x2 ;  /* 0x00000002ff0c7424 */ /* 0x000fe400078e00ff */
[----:B------:R-:W-:-:S07]  /*15a70*/  IMAD.MOV.U32 R2, RZ, RZ, R14 ;  /* 0x000000ffff027224 */ /* 0x000fce00078e000e */
[----:B------:R-:W-:Y:S05]  /*15a80*/  WARPSYNC.COLLECTIVE R15, `(.L_x_371) ;  /* 0x000000000f087348 */ /* 0x000fea0003c00000 */
[----:B------:R0:W1:Y:S02]  /*15a90*/  SHFL.IDX P6, R14, R13, R12, R11 ;  /* 0x0000000c0d0e7389 */ /* 0x00006400000c000b */
[----:B01----:R-:W-:Y:S01]  /*15aa0*/  ENDCOLLECTIVE ;  /* 0x000000000000791b */ /* 0x003fe20003800000 */
.L_x_371:
        /* <DEDUP_REMOVED lines=18> */
.L_x_372:
[----:B------:R-:W-:Y:S02]  /*15bd0*/  IMAD.MOV.U32 R13, RZ, RZ, R25 ;  /* 0x000000ffff0d7224 */ /* 0x000fe400078e0019 */
[----:B------:R-:W-:Y:S02]  /*15be0*/  IMAD.MOV.U32 R12, RZ, RZ, 0x3 ;  /* 0x00000003ff0c7424 */ /* 0x000fe400078e00ff */
[----:B------:R-:W-:-:S07]  /*15bf0*/  IMAD.MOV.U32 R2, RZ, RZ, R14 ;  /* 0x000000ffff027224 */ /* 0x000fce00078e000e */
[----:B------:R-:W-:Y:S05]  /*15c00*/  WARPSYNC.COLLECTIVE R15, `(.L_x_373) ;  /* 0x000000000f087348 */ /* 0x000fea0003c00000 */
[----:B------:R0:W1:Y:S02]  /*15c10*/  SHFL.IDX P6, R14, R13, R12, R11 ;  /* 0x0000000c0d0e7389 */ /* 0x00006400000c000b */
[----:B01----:R-:W-:Y:S01]  /*15c20*/  ENDCOLLECTIVE ;  /* 0x000000000000791b */ /* 0x003fe20003800000 */
.L_x_373:
[----:B------:R-:W-:-:S04]  /*15c30*/  IADD3 R2, P0, R2, R0, RZ ;  /* 0x0000000002027210 */ /* 0x000fc80007f1e0ff */
        /* <DEDUP_REMOVED lines=17> */
.L_x_374:
[----:B------:R-:W-:Y:S02]  /*15d50*/  IMAD.MOV.U32 R13, RZ, RZ, R25 ;  /* 0x000000ffff0d7224 */ /* 0x000fe400078e0019 */
[----:B------:R-:W-:Y:S01]  /*15d60*/  IMAD.MOV.U32 R12, RZ, RZ, 0x4 ;  /* 0x00000004ff0c7424 */ /* 0x000fe200078e00ff */
[----:B------:R-:W-:-:S07]  /*15d70*/  MOV R2, R14 ;  /* 0x0000000e00027202 */ /* 0x000fce0000000f00 */
[----:B------:R-:W-:Y:S05]  /*15d80*/  WARPSYNC.COLLECTIVE R15, `(.L_x_375) ;  /* 0x000000000f087348 */ /* 0x000fea0003c00000 */
[----:B------:R0:W1:Y:S02]  /*15d90*/  SHFL.IDX P6, R14, R13, R12, R11 ;  /* 0x0000000c0d0e7389 */ /* 0x00006400000c000b */
[----:B01----:R-:W-:Y:S01]  /*15da0*/  ENDCOLLECTIVE ;  /* 0x000000000000791b */ /* 0x003fe20003800000 */
.L_x_375:
[----:B------:R-:W-:-:S05]  /*15db0*/  IADD3 R2, P0, R2, R0, RZ ;  /* 0x0000000002027210 */ /* 0x000fca0007f1e0ff */
        /* <DEDUP_REMOVED lines=12> */
.L_x_376:
        /* <DEDUP_REMOVED lines=9> */
.L_x_286:
[----:B0-----:R0:W3:Y:S02]  /*15f10*/  SYNCS.PHASECHK.TRANS64.TRYWAIT P0, [R4+URZ+0x38860], R3 ;  /* 0x03886003040075a7 */ /* 0x0010e4000800017f */
[----:B---3--:R-:W-:Y:S05]  /*15f20*/  @!P0 NANOSLEEP.SYNCS 0x989680 ;  /* 0x009896800000895d */ /* 0x008fea0003900000 */
[----:B------:R-:W3:Y:S02]  /*15f30*/  @!P0 SYNCS.PHASECHK.TRANS64 P0, [R4+URZ+0x38860], R3 ;  /* 0x03886003040085a7 */ /* 0x000ee4000800007f */
[----:B---3--:R-:W-:Y:S05]  /*15f40*/  @!P0 BRA `(.L_x_286) ;  /* 0xfffffffc00f08947 */ /* 0x008fea000383ffff */
[----:B------:R-:W-:Y:S05]  /*15f50*/  BRA `(.L_x_378) ;  /* 0xffffffc400ec7947 */ /* 0x000fea000383ffff */
.L_x_287:
[----:B------:R-:W-:Y:S01]  /*15f60*/  BSSY B0, `(.L_x_379) ;  /* 0x0000008000007945 */ /* 0x000fe20003800000 */
[----:B------:R-:W-:Y:S02]  /*15f70*/  IMAD.MOV.U32 R13, RZ, RZ, R25 ;  /* 0x000000ffff0d7224 */ /* 0x000fe400078e0019 */
[----:B------:R-:W-:Y:S02]  /*15f80*/  IMAD.MOV.U32 R12, RZ, RZ, RZ ;  /* 0x000000ffff0c7224 */ /* 0x000fe400078e00ff */
[----:B------:R-:W-:Y:S02]  /*15f90*/  IMAD.MOV.U32 R11, RZ, RZ, 0x181f ;  /* 0x0000181fff0b7424 */ /* 0x000fe400078e00ff */
[----:B------:R-:W-:-:S07]  /*15fa0*/  IMAD.MOV.U32 R15, RZ, RZ, -0x1 ;  /* 0xffffffffff0f7424 */ /* 0x000fce00078e00ff */
[----:B01----:R-:W-:Y:S05]  /*15fb0*/  WARPSYNC.COLLECTIVE R15, `(.L_x_380) ;  /* 0x000000000f087348 */ /* 0x003fea0003c00000 */
[----:B-1----:R1:W2:Y:S02]  /*15fc0*/  SHFL.IDX P6, R14, R13, R12, R11 ;  /* 0x0000000c0d0e7389 */ /* 0x0022a400000c000b */
[----:B012---:R-:W-:Y:S01]  /*15fd0*/  ENDCOLLECTIVE ;  /* 0x000000000000791b */ /* 0x007fe20003800000 */
.L_x_380:
[----:B------:R-:W-:Y:S05]  /*15fe0*/  BSYNC B0 ;  /* 0x0000000000007941 */ /* 0x000fea0003800000 */
.L_x_379:
[----:B------:R-:W-:Y:S01]  /*15ff0*/  IMAD.MOV.U32 R13, RZ, RZ, R24 ;  /* 0x000000ffff0d7224 */ /* 0x000fe200078e0018 */
[----:B------:R-:W-:Y:S01]  /*16000*/  MOV R3, R14 ;  /* 0x0000000e00037202 */ /* 0x000fe20000000f00 */
[----:B------:R-:W-:Y:S01]  /*16010*/  IMAD.MOV.U32 R12, RZ, RZ, RZ ;  /* 0x000000ffff0c7224 */ /* 0x000fe200078e00ff */
[C---:B------:R-:W-:Y:S01]  /*16020*/  SHF.L.U32 R8, R33.reuse, 0x1, RZ ;  /* 0x0000000121087819 */ /* 0x040fe200000006ff */
[----:B------:R-:W-:Y:S01]  /*16030*/  IMAD.MOV.U32 R11, RZ, RZ, 0x181f ;  /* 0x0000181fff0b7424 */ /* 0x000fe200078e00ff */
[----:B------:R-:W-:Y:S01]  /*16040*/  LOP3.LUT R0, R33, 0x40, RZ, 0xfc, !PT ;  /* 0x0000004021007812 */ /* 0x000fe200078efcff */
[----:B------:R-:W-:-:S07]  /*16050*/  IMAD.MOV.U32 R15, RZ, RZ, -0x1 ;  /* 0xffffffffff0f7424 */ /* 0x000fce00078e00ff */
[----:B------:R-:W-:Y:S05]  /*16060*/  WARPSYNC.COLLECTIVE R15, `(.L_x_381) ;  /* 0x000000000f087348 */ /* 0x000fea0003c00000 */
[----:B------:R0:W1:Y:S02]  /*16070*/  SHFL.IDX P6, R14, R13, R12, R11 ;  /* 0x0000000c0d0e7389 */ /* 0x00006400000c000b */
[----:B01----:R-:W-:Y:S01]  /*16080*/  ENDCOLLECTIVE ;  /* 0x000000000000791b */ /* 0x003fe20003800000 */
.L_x_381:
[----:B------:R-:W-:Y:S02]  /*16090*/  ULDC UR4, c[0x0][0x2f4] ;  /* 0x0000bd0000047ab9 */ /* 0x000fe40000000800 */
[----:B------:R-:W-:Y:S02]  /*160a0*/  ISETP.GE.AND P3, PT, R33, UR4, PT ;  /* 0x0000000421007c0c */ /* 0x000fe4000bf66270 */
[----:B------:R-:W-:Y:S01]  /*160b0*/  ISETP.GE.AND P2, PT, R0, UR4, PT ;  /* 0x0000000400007c0c */ /* 0x000fe2000bf46270 */
[----:B------:R-:W-:Y:S01]  /*160c0*/  IMAD R0, R7, 0x2, R22 ;  /* 0x0000000207007824 */ /* 0x000fe200078e0216 */
[----:B------:R-:W-:Y:S02]  /*160d0*/  ISETP.LT.OR P4, PT, R5, 0x1, P3 ;  /* 0x000000010500780c */ /* 0x000fe40001f81670 */
[----:B------:R-:W-:Y:S01]  /*160e0*/  ISETP.GE.AND P1, PT, R37, UR4, PT ;  /* 0x0000000425007c0c */ /* 0x000fe2000bf26270 */
[----:B------:R-:W-:Y:S02]  /*160f0*/  IMAD.MOV.U32 R13, RZ, RZ, R25 ;  /* 0x000000ffff0d7224 */ /* 0x000fe400078e0019 */
[----:B------:R-:W-:Y:S01]  /*16100*/  IMAD.MOV.U32 R12, RZ, RZ, 0x1 ;  /* 0x00000001ff0c7424 */ /* 0x000fe200078e00ff */
[----:B------:R-:W-:-:S05]  /*16110*/  IADD3 R2, P0, R14, R8, RZ ;  /* 0x000000080e027210 */ /* 0x000fca0007f1e0ff */
[----:B------:R-:W-:Y:S01]  /*16120*/  IMAD.X R3, RZ, RZ, R3, P0 ;  /* 0x000000ffff037224 */ /* 0x000fe200000e0603 */
[----:B------:R-:W-:-:S04]  /*16130*/  ISETP.LT.OR P0, PT, R5, 0x1, P2 ;  /* 0x000000010500780c */ /* 0x000fc80001701670 */
[----:B------:R-:W-:Y:S01]  /*16140*/  @!PT LDS RZ, [RZ] ;  /* 0x00000000fffff984 */ /* 0x000fe20000000800 */
[----:B------:R-:W-:Y:S01]  /*16150*/  @!PT LDS RZ, [RZ] ;  /* 0x00000000fffff984 */ /* 0x000fe20000000800 */
[----:B------:R-:W-:Y:S01]  /*16160*/  @!PT LDS RZ, [RZ] ;  /* 0x00000000fffff984 */ /* 0x000fe20000000800 */
[----:B------:R0:W-:Y:S01]  /*16170*/  LDGSTS.E.BYPASS.LTC128B.128 [R0+0x400], desc[UR36][R2.64], !P4 ;  /* 0x0040000002007fae */ /* 0x0001e2000e101d64 */
[----:B------:R-:W-:-:S08]  /*16180*/  ISETP.LT.OR P4, PT, R5, 0x1, P1 ;  /* 0x000000010500780c */ /* 0x000fd00000f81670 */
[----:B------:R0:W-:Y:S01]  /*16190*/  LDGSTS.E.BYPASS.LTC128B.128 [R0+0x2c00], desc[UR36][R2.64+0x80], !P0 ;  /* 0x02c0008002007fae */ /* 0x0001e2000c101d64 */
[----:B------:R-:W-:-:S13]  /*161a0*/  ISETP.GE.AND P0, PT, R36, UR4, PT ;  /* 0x0000000424007c0c */ /* 0x000fda000bf06270 */
[----:B0-----:R-:W-:Y:S05]  /*161b0*/  WARPSYNC.COLLECTIVE R15, `(.L_x_382) ;  /* 0x000000000f087348 */ /* 0x001fea0003c00000 */
[----:B------:R1:W2:Y:S02]  /*161c0*/  SHFL.IDX P6, R14, R13, R12, R11 ;  /* 0x0000000c0d0e7389 */ /* 0x0002a400000c000b */
[----:B012---:R-:W-:Y:S01]  /*161d0*/  ENDCOLLECTIVE ;  /* 0x000000000000791b */ /* 0x007fe20003800000 */
.L_x_382:
[----:B------:R-:W-:Y:S01]  /*161e0*/  @!PT LDS RZ, [RZ] ;  /* 0x00000000fffff984 */ /* 0x000fe20000000800 */
[----:B------:R-:W-:Y:S01]  /*161f0*/  @!PT LDS RZ, [RZ] ;  /* 0x00000000fffff984 */ /* 0x000fe20000000800 */
[----:B------:R-:W-:Y:S01]  /*16200*/  @!PT LDS RZ, [RZ] ;  /* 0x00000000fffff984 */ /* 0x000fe20000000800 */
[----:B------:R0:W-:Y:S01]  /*16210*/  LDGSTS.E.BYPASS.LTC128B.128 [R0+0x5400], desc[UR36][R2.64+0x100], !P4 ;  /* 0x0540010002007fae */ /* 0x0001e2000e101d64 */
[----:B------:R-:W-:Y:S01]  /*16220*/  ISETP.LT.OR P4, PT, R5, 0x1, P0 ;  /* 0x000000010500780c */ /* 0x000fe20000781670 */
[----:B------:R-:W-:-:S12]  /*16230*/  IMAD.MOV.U32 R13, RZ, RZ, R24 ;  /* 0x000000ffff0d7224 */ /* 0x000fd800078e0018 */
[----:B------:R0:W-:Y:S01]  /*16240*/  LDGSTS.E.BYPASS.LTC128B.128 [R0+0x7c00], desc[UR36][R2.64+0x180], !P4 ;  /* 0x07c0018002007fae */ /* 0x0001e2000e101d64 */
[----:B------:R-:W-:-:S07]  /*16250*/  MOV R7, R14 ;  /* 0x0000000e00077202 */ /* 0x000fce0000000f00 */
[----:B0-----:R-:W-:Y:S05]  /*16260*/  WARPSYNC.COLLECTIVE R15, `(.L_x_383) ;  /* 0x000000000f087348 */ /* 0x001fea0003c00000 */
[----:B------:R1:W2:Y:S02]  /*16270*/  SHFL.IDX P6, R14, R13, R12, R11 ;  /* 0x0000000c0d0e7389 */ /* 0x0002a400000c000b */
[----:B012---:R-:W-:Y:S01]  /*16280*/  ENDCOLLECTIVE ;  /* 0x000000000000791b */ /* 0x007fe20003800000 */
.L_x_383:
[----:B------:R-:W-:Y:S02]  /*16290*/  IMAD.MOV.U32 R13, RZ, RZ, R25 ;  /* 0x000000ffff0d7224 */ /* 0x000fe400078e0019 */
[----:B------:R-:W-:Y:S01]  /*162a0*/  IMAD.MOV.U32 R12, RZ, RZ, 0x2 ;  /* 0x00000002ff0c7424 */ /* 0x000fe200078e00ff */
[----:B------:R-:W-:-:S13]  /*162b0*/  IADD3 R2, P4, R14, R8, RZ ;  /* 0x000000080e027210 */ /* 0x000fda0007f9e0ff */
[----:B------:R-:W-:Y:S05]  /*162c0*/  WARPSYNC.COLLECTIVE R15, `(.L_x_384) ;  /* 0x000000000f087348 */ /* 0x000fea0003c00000 */
[----:B------:R0:W1:Y:S02]  /*162d0*/  SHFL.IDX P6, R14, R13, R12, R11 ;  /* 0x0000000c0d0e7389 */ /* 0x00006400000c000b */
[----:B01----:R-:W-:Y:S01]  /*162e0*/  ENDCOLLECTIVE ;  /* 0x000000000000791b */ /* 0x003fe20003800000 */
.L_x_384:
[----:B------:R-:W-:Y:S01]  /*162f0*/  IMAD.X R3, RZ, RZ, R7, P4 ;  /* 0x000000ffff037224 */ /* 0x000fe200020e0607 */
        /* <DEDUP_REMOVED lines=11> */
.L_x_385:
        /* <DEDUP_REMOVED lines=14> */
.L_x_386:
        /* <DEDUP_REMOVED lines=12> */
.L_x_387:
        /* <DEDUP_REMOVED lines=14> */
.L_x_388:
        /* <DEDUP_REMOVED lines=12> */
.L_x_389:
        /* <DEDUP_REMOVED lines=9> */
.L_x_292:
[----:B------:R-:W-:Y:S01]  /*16780*/  BSSY B0, `(.L_x_391) ;  /* 0x0000008000007945 */ /* 0x000fe20003800000 */
[----:B------:R-:W-:Y:S01]  /*16790*/  IMAD.MOV.U32 R13, RZ, RZ, R16 ;  /* 0x000000ffff0d7224 */ /* 0x000fe200078e0010 */
[----:B------:R-:W-:Y:S01]  /*167a0*/  MOV R15, 0xffffffff ;  /* 0xffffffff000f7802 */ /* 0x000fe20000000f00 */
[----:B------:R-:W-:Y:S02]  /*167b0*/  IMAD.MOV.U32 R12, RZ, RZ, RZ ;  /* 0x000000ffff0c7224 */ /* 0x000fe400078e00ff */
[----:B------:R-:W-:-:S07]  /*167c0*/  IMAD.MOV.U32 R11, RZ, RZ, 0x1f ;  /* 0x0000001fff0b7424 */ /* 0x000fce00078e00ff */
[----:B0-----:R-:W-:Y:S05]  /*167d0*/  WARPSYNC.COLLECTIVE R15, `(.L_x_392) ;  /* 0x000000000f087348 */ /* 0x001fea0003c00000 */
[----:B------:R1:W2:Y:S02]  /*167e0*/  SHFL.IDX P6, R14, R13, R12, R11 ;  /* 0x0000000c0d0e7389 */ /* 0x0002a400000c000b */
[----:B012---:R-:W-:Y:S01]  /*167f0*/  ENDCOLLECTIVE ;  /* 0x000000000000791b */ /* 0x007fe20003800000 */
.L_x_392:
[----:B------:R-:W-:Y:S05]  /*16800*/  BSYNC B0 ;  /* 0x0000000000007941 */ /* 0x000fea0003800000 */
.L_x_391:
[----:B------:R-:W-:Y:S01]  /*16810*/  IMAD.MOV.U32 R13, RZ, RZ, R16 ;  /* 0x000000ffff0d7224 */ /* 0x000fe200078e0010 */
[----:B------:R-:W-:Y:S01]  /*16820*/  MOV R15, 0xffffffff ;  /* 0xffffffff000f7802 */ /* 0x000fe20000000f00 */
[----:B------:R-:W-:Y:S02]  /*16830*/  IMAD.MOV.U32 R12, RZ, RZ, 0x1 ;  /* 0x00000001ff0c7424 */ /* 0x000fe400078e00ff */
[----:B------:R-:W-:Y:S02]  /*16840*/  IMAD.MOV.U32 R11, RZ, RZ, 0x1f ;  /* 0x0000001fff0b7424 */ /* 0x000fe400078e00ff */
[----:B------:R-:W-:Y:S02]  /*16850*/  IMAD.IADD R7, R19, 0x1, R8 ;  /* 0x0000000113077824 */ /* 0x000fe400078e0208 */
[----:B------:R-:W-:-:S07]  /*16860*/  IMAD.MOV.U32 R5, RZ, RZ, R14 ;  /* 0x000000ffff057224 */ /* 0x000fce00078e000e */
[----:B------:R-:W-:Y:S05]  /*16870*/  WARPSYNC.COLLECTIVE R15, `(.L_x_393) ;  /* 0x000000000f087348 */ /* 0x000fea0003c00000 */
[----:B------:R0:W1:Y:S02]  /*16880*/  SHFL.IDX P6, R14, R13, R12, R11 ;  /* 0x0000000c0d0e7389 */ /* 0x00006400000c000b */
[----:B01----:R-:W-:Y:S01]  /*16890*/  ENDCOLLECTIVE ;  /* 0x000000000000791b */ /* 0x003fe20003800000 */
.L_x_393:
[----:B------:R-:W-:Y:S02]  /*168a0*/  ULDC UR4, c[0x0][0xc3c] ;  /* 0x00030f0000047ab9 */ /* 0x000fe40000000800 */
[----:B------:R-:W-:-:S13]  /*168b0*/  ISETP.GE.OR P1, PT, R7, UR4, !P0 ;  /* 0x0000000407007c0c */ /* 0x000fda000c726670 */
[----:B------:R-:W0:Y:S01]  /*168c0*/  @!P1 LDC.64 R2, c[0x0][0xc80] ;  /* 0x00032000ff029b82 */ /* 0x000e220000000a00 */
[----:B------:R-:W-:Y:S02]  /*168d0*/  IMAD.MOV.U32 R4, RZ, RZ, RZ ;  /* 0x000000ffff047224 */ /* 0x000fe400078e00ff */
[----:B------:R-:W-:Y:S02]  /*168e0*/  IMAD.MOV.U32 R11, RZ, RZ, RZ ;  /* 0x000000ffff0b7224 */ /* 0x000fe400078e00ff */
[----:B------:R-:W-:Y:S02]  /*168f0*/  IMAD.MOV.U32 R0, RZ, RZ, R14 ;  /* 0x000000ffff007224 */ /* 0x000fe400078e000e */
[----:B0-----:R-:W-:-:S06]  /*16900*/  @!P1 IMAD.WIDE R2, R7, 0x4, R2 ;  /* 0x0000000407029825 */ /* 0x001fcc00078e0202 */
[----:B------:R-:W2:Y:S01]  /*16910*/  @!P1 LDG.E R2, desc[UR36][R2.64] ;  /* 0x0000002402029981 */ /* 0x000ea2000c1e1900 */
[C---:B------:R-:W-:Y:S02]  /*16920*/  ISETP.GE.U32.AND P2, PT, R8.reuse, 0x2, PT ;  /* 0x000000020800780c */ /* 0x040fe40003f46070 */
[C---:B------:R-:W-:Y:S02]  /*16930*/  ISETP.GE.U32.AND P3, PT, R8.reuse, 0x4, PT ;  /* 0x000000040800780c */ /* 0x040fe40003f66070 */
[C---:B------:R-:W-:Y:S02]  /*16940*/  ISETP.GE.U32.AND P4, PT, R8.reuse, 0x8, PT ;  /* 0x000000080800780c */ /* 0x040fe40003f86070 */
[C---:B------:R-:W-:Y:S01]  /*16950*/  ISETP.GE.U32.AND P5, PT, R8.reuse, 0x10, PT ;  /* 0x000000100800780c */ /* 0x040fe20003fa6070 */
[----:B--2---:R-:W-:Y:S01]  /*16960*/  @!P1 IMAD.MOV.U32 R4, RZ, RZ, R2 ;  /* 0x000000ffff049224 */ /* 0x004fe200078e0002 */
[----:B------:R-:W-:-:S04]  /*16970*/  ISETP.NE.AND P1, PT, R8, RZ, PT ;  /* 0x000000ff0800720c */ /* 0x000fc80003f25270 */
[----:B------:R-:W-:-:S09]  /*16980*/  MOV R13, R4 ;  /* 0x00000004000d7202 */ /* 0x000fd20000000f00 */
[----:B------:R-:W-:Y:S05]  /*16990*/  WARPSYNC.COLLECTIVE R15, `(.L_x_394) ;  /* 0x000000000f087348 */ /* 0x000fea0003c00000 */
[----:B------:R0:W1:Y:S02]  /*169a0*/  SHFL.UP P6, R14, R13, R12, R11 ;  /* 0x0400000c0d0e7389 */ /* 0x00006400000c000b */
[----:B01----:R-:W-:Y:S01]  /*169b0*/  ENDCOLLECTIVE ;  /* 0x000000000000791b */ /* 0x003fe20003800000 */
.L_x_394:
[----:B------:R-:W-:Y:S01]  /*169c0*/  IMAD.MOV.U32 R12, RZ, RZ, 0x2 ;  /* 0x00000002ff0c7424 */ /* 0x000fe200078e00ff */
[----:B------:R-:W-:-:S05]  /*169d0*/  SEL R7, R14, RZ, P1 ;  /* 0x000000ff0e077207 */ /* 0x000fca0000800000 */
[----:B------:R-:W-:-:S04]  /*169e0*/  IMAD.IADD R6, R4, 0x1, R7 ;  /* 0x0000000104067824 */ /* 0x000fc800078e0207 */
[----:B------:R-:W-:-:S07]  /*169f0*/  IMAD.MOV.U32 R13, RZ, RZ, R6 ;  /* 0x000000ffff0d7224 */ /* 0x000fce00078e0006 */
[----:B------:R-:W-:Y:S05]  /*16a00*/  WARPSYNC.COLLECTIVE R15, `(.L_x_395) ;  /* 0x000000000f087348 */ /* 0x000fea0003c00000 */
[----:B------:R0:W1:Y:S02]  /*16a10*/  SHFL.UP P6, R14, R13, R12, R11 ;  /* 0x0400000c0d0e7389 */ /* 0x00006400000c000b */
[----:B01----:R-:W-:Y:S01]  /*16a20*/  ENDCOLLECTIVE ;  /* 0x000000000000791b */ /* 0x003fe20003800000 */
.L_x_395:
[----:B------:R-:W-:Y:S01]  /*16a30*/  IMAD.MOV.U32 R12, RZ, RZ, 0x4 ;  /* 0x00000004ff0c7424 */ /* 0x000fe200078e00ff */
[----:B------:R-:W-:-:S04]  /*16a40*/  SEL R7, R14, RZ, P2 ;  /* 0x000000ff0e077207 */ /* 0x000fc80001000000 */
[----:B------:R-:W-:-:S05]  /*16a50*/  IADD3 R7, R6, R7, RZ ;  /* 0x0000000706077210 */ /* 0x000fca0007ffe0ff */
[----:B------:R-:W-:-:S07]  /*16a60*/  IMAD.MOV.U32 R13, RZ, RZ, R7 ;  /* 0x000000ffff0d7224 */ /* 0x000fce00078e0007 */
[----:B------:R-:W-:Y:S05]  /*16a70*/  WARPSYNC.COLLECTIVE R15, `(.L_x_396) ;  /* 0x000000000f087348 */ /* 0x000fea0003c00000 */
[----:B------:R0:W1:Y:S02]  /*16a80*/  SHFL.UP P6, R14, R13, R12, R11 ;  /* 0x0400000c0d0e7389 */ /* 0x00006400000c000b */
[----:B01----:R-:W-:Y:S01]  /*16a90*/  ENDCOLLECTIVE ;  /* 0x000000000000791b */ /* 0x003fe20003800000 */
.L_x_396:
[----:B------:R-:W-:Y:S02]  /*16aa0*/  MOV R12, 0x8 ;  /* 0x00000008000c7802 */ /* 0x000fe40000000f00 */
[----:B------:R-:W-:-:S05]  /*16ab0*/  SEL R2, R14, RZ, P3 ;  /* 0x000000ff0e027207 */ /* 0x000fca0001800000 */
[----:B------:R-:W-:-:S04]  /*16ac0*/  IMAD.IADD R2, R7, 0x1, R2 ;  /* 0x0000000107027824 */ /* 0x000fc800078e0202 */
[----:B------:R-:W-:-:S07]  /*16ad0*/  IMAD.MOV.U32 R13, RZ, RZ, R2 ;  /* 0x000000ffff0d7224 */ /* 0x000fce00078e0002 */
[----:B------:R-:W-:Y:S05]  /*16ae0*/  WARPSYNC.COLLECTIVE R15, `(.L_x_397) ;  /* 0x000000000f087348 */ /* 0x000fea0003c00000 */
[----:B------:R0:W1:Y:S02]  /*16af0*/  SHFL.UP P6, R14, R13, R12, R11 ;  /* 0x0400000c0d0e7389 */ /* 0x00006400000c000b */
[----:B01----:R-:W-:Y:S01]  /*16b00*/  ENDCOLLECTIVE ;  /* 0x000000000000791b */ /* 0x003fe20003800000 */
.L_x_397:
[----:B------:R-:W-:Y:S01]  /*16b10*/  IMAD.MOV.U32 R12, RZ, RZ, 0x10 ;  /* 0x00000010ff0c7424 */ /* 0x000fe200078e00ff */
[----:B------:R-:W-:-:S05]  /*16b20*/  SEL R3, R14, RZ, P4 ;  /* 0x000000ff0e037207 */ /* 0x000fca0002000000 */
[----:B------:R-:W-:-:S04]  /*16b30*/  IMAD.IADD R3, R2, 0x1, R3 ;  /* 0x0000000102037824 */ /* 0x000fc800078e0203 */
[----:B------:R-:W-:-:S07]  /*16b40*/  IMAD.MOV.U32 R13, RZ, RZ, R3 ;  /* 0x000000ffff0d7224 */ /* 0x000fce00078e0003 */
[----:B------:R-:W-:Y:S05]  /*16b50*/  WARPSYNC.COLLECTIVE R15, `(.L_x_398) ;  /* 0x000000000f087348 */ /* 0x000fea0003c00000 */
[----:B------:R0:W1:Y:S02]  /*16b60*/  SHFL.UP P6, R14, R13, R12, R11 ;  /* 0x0400000c0d0e7389 */ /* 0x00006400000c000b */
[----:B01----:R-:W-:Y:S01]  /*16b70*/  ENDCOLLECTIVE ;  /* 0x000000000000791b */ /* 0x003fe20003800000 */
.L_x_398:
[----:B------:R-:W-:Y:S02]  /*16b80*/  IMAD.MOV.U32 R12, RZ, RZ, 0x1f ;  /* 0x0000001fff0c7424 */ /* 0x000fe400078e00ff */
[----:B------:R-:W-:Y:S01]  /*16b90*/  IMAD.MOV.U32 R11, RZ, RZ, 0x1f ;  /* 0x0000001fff0b7424 */ /* 0x000fe200078e00ff */
[----:B------:R-:W-:-:S05]  /*16ba0*/  SEL R6, R14, RZ, P5 ;  /* 0x000000ff0e067207 */ /* 0x000fca0002800000 */
[----:B------:R-:W-:-:S05]  /*16bb0*/  IMAD.IADD R6, R3, 0x1, R6 ;  /* 0x0000000103067824 */ /* 0x000fca00078e0206 */
[----:B------:R-:W-:-:S07]  /*16bc0*/  MOV R13, R6 ;  /* 0x00000006000d7202 */ /* 0x000fce0000000f00 */
[----:B------:R-:W-:Y:S05]  /*16bd0*/  WARPSYNC.COLLECTIVE R15, `(.L_x_399) ;  /* 0x000000000f087348 */ /* 0x000fea0003c00000 */
[----:B------:R0:W1:Y:S02]  /*16be0*/  SHFL.IDX P6, R14, R13, R12, R11 ;  /* 0x0000000c0d0e7389 */ /* 0x00006400000c000b */
[----:B01----:R-:W-:Y:S01]  /*16bf0*/  ENDCOLLECTIVE ;  /* 0x000000000000791b */ /* 0x003fe20003800000 */
.L_x_399:
[----:B------:R-:W-:Y:S05]  /*16c00*/  BRA `(.L_x_400) ;  /* 0xffffffc400047947 */ /* 0x000fea000383ffff */
.L_x_297:
[----:B------:R-:W-:Y:S01]  /*16c10*/  BSSY B0, `(.L_x_401) ;  /* 0x0000008000007945 */ /* 0x000fe20003800000 */
[----:B-----5:R-:W-:Y:S01]  /*16c20*/  IMAD.MOV.U32 R13, RZ, RZ, R4 ;  /* 0x000000ffff0d7224 */ /* 0x020fe200078e0004 */
[----:B------:R-:W-:Y:S01]  /*16c30*/  MOV R11, RZ ;  /* 0x000000ff000b7202 */ /* 0x000fe20000000f00 */
[----:B------:R-:W-:Y:S02]  /*16c40*/  IMAD.MOV.U32 R12, RZ, RZ, 0x1 ;  /* 0x00000001ff0c7424 */ /* 0x000fe400078e00ff */
[----:B------:R-:W-:-:S07]  /*16c50*/  IMAD.MOV.U32 R15, RZ, RZ, -0x1 ;  /* 0xffffffffff0f7424 */ /* 0x000fce00078e00ff */
[----:B01----:R-:W-:Y:S05]  /*16c60*/  WARPSYNC.COLLECTIVE R15, `(.L_x_402) ;  /* 0x000000000f087348 */ /* 0x003fea0003c00000 */
[----:B------:R2:W3:Y:S02]  /*16c70*/  SHFL.UP P6, R14, R13, R12, R11 ;  /* 0x0400000c0d0e7389 */ /* 0x0004e400000c000b */
[----:B0123--:R-:W-:Y:S01]  /*16c80*/  ENDCOLLECTIVE ;  /* 0x000000000000791b */ /* 0x00ffe20003800000 */
.L_x_402:
[----:B------:R-:W-:Y:S05]  /*16c90*/  BSYNC B0 ;  /* 0x0000000000007941 */ /* 0x000fea0003800000 */
.L_x_401:
[----:B------:R-:W-:Y:S01]  /*16ca0*/  SEL R13, R14, RZ, P1 ;  /* 0x000000ff0e0d7207 */ /* 0x000fe20000800000 */
[----:B------:R-:W-:Y:S01]  /*16cb0*/  IMAD.MOV.U32 R12, RZ, RZ, 0x2 ;  /* 0x00000002ff0c7424 */ /* 0x000fe200078e00ff */
[----:B------:R-:W-:Y:S01]  /*16cc0*/  MOV R15, 0xffffffff ;  /* 0xffffffff000f7802 */ /* 0x000fe20000000f00 */
[----:B------:R-:W-:Y:S02]  /*16cd0*/  IMAD.MOV.U32 R11, RZ, RZ, RZ ;  /* 0x000000ffff0b7224 */ /* 0x000fe400078e00ff */
[----:B------:R-:W-:-:S07]  /*16ce0*/  IMAD.IADD R13, R4, 0x1, R13 ;  /* 0x00000001040d7824 */ /* 0x000fce00078e020d */
[----:B------:R-:W-:Y:S05]  /*16cf0*/  WARPSYNC.COLLECTIVE R15, `(.L_x_403) ;  /* 0x000000000f087348 */ /* 0x000fea0003c00000 */
[----:B------:R0:W1:Y:S02]  /*16d00*/  SHFL.UP P6, R14, R13, R12, R11 ;  /* 0x0400000c0d0e7389 */ /* 0x00006400000c000b */
[----:B01----:R-:W-:Y:S01]  /*16d10*/  ENDCOLLECTIVE ;  /* 0x000000000000791b */ /* 0x003fe20003800000 */
.L_x_403:
[----:B------:R-:W-:Y:S01]  /*16d20*/  IMAD.MOV.U32 R12, RZ, RZ, 0x4 ;  /* 0x00000004ff0c7424 */ /* 0x000fe200078e00ff */
[----:B------:R-:W-:-:S05]  /*16d30*/  SEL R0, R14, RZ, P2 ;  /* 0x000000ff0e007207 */ /* 0x000fca0001000000 */
[----:B------:R-:W-:-:S04]  /*16d40*/  IMAD.IADD R0, R13, 0x1, R0 ;  /* 0x000000010d007824 */ /* 0x000fc800078e0200 */
[----:B------:R-:W-:-:S07]  /*16d50*/  IMAD.MOV.U32 R13, RZ, RZ, R0 ;  /* 0x000000ffff0d7224 */ /* 0x000fce00078e0000 */
[----:B------:R-:W-:Y:S05]  /*16d60*/  WARPSYNC.COLLECTIVE R15, `(.L_x_404) ;  /* 0x000000000f087348 */ /* 0x000fea0003c00000 */
[----:B------:R0:W1:Y:S02]  /*16d70*/  SHFL.UP P6, R14, R13, R12, R11 ;  /* 0x0400000c0d0e7389 */ /* 0x00006400000c000b */
[----:B01----:R-:W-:Y:S01]  /*16d80*/  ENDCOLLECTIVE ;  /* 0x000000000000791b */ /* 0x003fe20003800000 */
.L_x_404:
[----:B------:R-:W-:Y:S01]  /*16d90*/  IMAD.MOV.U32 R12, RZ, RZ, 0x8 ;  /* 0x00000008ff0c7424 */ /* 0x000fe200078e00ff */
[----:B------:R-:W-:-:S05]  /*16da0*/  SEL R3, R14, RZ, P3 ;  /* 0x000000ff0e037207 */ /* 0x000fca0001800000 */
[----:B------:R-:W-:-:S05]  /*16db0*/  IMAD.IADD R2, R0, 0x1, R3 ;  /* 0x0000000100027824 */ /* 0x000fca00078e0203 */
[----:B------:R-:W-:-:S07]  /*16dc0*/  MOV R13, R2 ;  /* 0x00000002000d7202 */ /* 0x000fce0000000f00 */
[----:B------:R-:W-:Y:S05]  /*16dd0*/  WARPSYNC.COLLECTIVE R15, `(.L_x_405) ;  /* 0x000000000f087348 */ /* 0x000fea0003c00000 */
[----:B------:R0:W1:Y:S02]  /*16de0*/  SHFL.UP P6, R14, R13, R12, R11 ;  /* 0x0400000c0d0e7389 */ /* 0x00006400000c000b */
[----:B01----:R-:W-:Y:S01]  /*16df0*/  ENDCOLLECTIVE ;  /* 0x000000000000791b */ /* 0x003fe20003800000 */
.L_x_405:
[----:B------:R-:W-:Y:S01]  /*16e00*/  IMAD.MOV.U32 R12, RZ, RZ, 0x10 ;  /* 0x00000010ff0c7424 */ /* 0x000fe200078e00ff */
[----:B------:R-:W-:-:S05]  /*16e10*/  SEL R3, R14, RZ, P4 ;  /* 0x000000ff0e037207 */ /* 0x000fca0002000000 */
[----:B------:R-:W-:-:S04]  /*16e20*/  IMAD.IADD R3, R2, 0x1, R3 ;  /* 0x0000000102037824 */ /* 0x000fc800078e0203 */
[----:B------:R-:W-:-:S07]  /*16e30*/  IMAD.MOV.U32 R13, RZ, RZ, R3 ;  /* 0x000000ffff0d7224 */ /* 0x000fce00078e0003 */
[----:B------:R-:W-:Y:S05]  /*16e40*/  WARPSYNC.COLLECTIVE R15, `(.L_x_406) ;  /* 0x000000000f087348 */ /* 0x000fea0003c00000 */
[----:B------:R0:W1:Y:S02]  /*16e50*/  SHFL.UP P6, R14, R13, R12, R11 ;  /* 0x0400000c0d0e7389 */ /* 0x00006400000c000b */
[----:B01----:R-:W-:Y:S01]  /*16e60*/  ENDCOLLECTIVE ;  /* 0x000000000000791b */ /* 0x003fe20003800000 */
.L_x_406:
[----:B------:R-:W-:Y:S02]  /*16e70*/  IMAD.MOV.U32 R12, RZ, RZ, 0x1f ;  /* 0x0000001fff0c7424 */ /* 0x000fe400078e00ff */
[----:B------:R-:W-:Y:S01]  /*16e80*/  IMAD.MOV.U32 R11, RZ, RZ, 0x1f ;  /* 0x0000001fff0b7424 */ /* 0x000fe200078e00ff */
[----:B------:R-:W-:-:S04]  /*16e90*/  SEL R6, R14, RZ, P5 ;  /* 0x000000ff0e067207 */ /* 0x000fc80002800000 */
[----:B------:R-:W-:-:S05]  /*16ea0*/  IADD3 R6, R3, R6, RZ ;  /* 0x0000000603067210 */ /* 0x000fca0007ffe0ff */
[----:B------:R-:W-:-:S07]  /*16eb0*/  IMAD.MOV.U32 R13, RZ, RZ, R6 ;  /* 0x000000ffff0d7224 */ /* 0x000fce00078e0006 */
[----:B------:R-:W-:Y:S05]  /*16ec0*/  WARPSYNC.COLLECTIVE R15, `(.L_x_407) ;  /* 0x000000000f087348 */ /* 0x000fea0003c00000 */
[----:B------:R0:W1:Y:S02]  /*16ed0*/  SHFL.IDX P6, R14, R13, R12, R11 ;  /* 0x0000000c0d0e7389 */ /* 0x00006400000c000b */
[----:B01----:R-:W-:Y:S01]  /*16ee0*/  ENDCOLLECTIVE ;  /* 0x000000000000791b */ /* 0x003fe20003800000 */
.L_x_407:
[----:B------:R-:W-:Y:S05]  /*16ef0*/  BRA `(.L_x_408) ;  /* 0xffffffc000e47947 */ /* 0x000fea000383ffff */
.L_x_299:
[----:B------:R-:W-:Y:S01]  /*16f00*/  BSSY B0, `(.L_x_409) ;  /* 0x0000006000007945 */ /* 0x000fe20003800000 */
[----:B------:R-:W-:Y:S01]  /*16f10*/  PLOP3.LUT P6, PT, P6, PT, PT, 0x8, 0x0 ;  /* 0x000000000000781c */ /* 0x000fe200037ce170 */
[----:B------:R-:W-:-:S12]  /*16f20*/  IMAD.MOV.U32 R15, RZ, RZ, -0x1 ;  /* 0xffffffffff0f7424 */ /* 0x000fd800078e00ff */
[----:B0-----:R-:W-:Y:S05]  /*16f30*/  WARPSYNC.COLLECTIVE R15, `(.L_x_410) ;  /* 0x000000000f087348 */ /* 0x001fea0003c00000 */
[----:B------:R-:W-:Y:S01]  /*16f40*/  VOTE.ANY R14, PT, P6 ;  /* 0x00000000000e7806 */ /* 0x000fe200030e0100 */
[----:B0-----:R-:W-:Y:S06]  /*16f50*/  ENDCOLLECTIVE ;  /* 0x000000000000791b */ /* 0x001fec0003800000 */
.L_x_410:
[----:B------:R-:W-:Y:S05]  /*16f60*/  BSYNC B0 ;  /* 0x0000000000007941 */ /* 0x000fea0003800000 */
.L_x_409:
[----:B------:R-:W-:Y:S01]  /*16f70*/  MOV R2, R14 ;  /* 0x0000000e00027202 */ /* 0x000fe20000000f00 */
[----:B------:R-:W-:Y:S02]  /*16f80*/  IMAD.MOV.U32 R13, RZ, RZ, R4 ;  /* 0x000000ffff0d7224 */ /* 0x000fe400078e0004 */
[----:B------:R-:W-:Y:S01]  /*16f90*/  IMAD.MOV.U32 R11, RZ, RZ, 0x1f ;  /* 0x0000001fff0b7424 */ /* 0x000fe200078e00ff */
[----:B------:R-:W0:Y:S01]  /*16fa0*/  POPC R0, R2 ;  /* 0x0000000200007309 */ /* 0x000e220000000000 */
[----:B------:R-:W-:Y:S02]  /*16fb0*/  IMAD.MOV.U32 R15, RZ, RZ, -0x1 ;  /* 0xffffffffff0f7424 */ /* 0x000fe400078e00ff */
[----:B0-----:R-:W-:-:S07]  /*16fc0*/  IMAD.MOV.U32 R12, RZ, RZ, R0 ;  /* 0x000000ffff0c7224 */ /* 0x001fce00078e0000 */
[----:B------:R-:W-:Y:S05]  /*16fd0*/  WARPSYNC.COLLECTIVE R15, `(.L_x_411) ;  /* 0x000000000f087348 */ /* 0x000fea0003c00000 */
[----:B------:R0:W1:Y:S02]  /*16fe0*/  SHFL.IDX P6, R14, R13, R12, R11 ;  /* 0x0000000c0d0e7389 */ /* 0x00006400000c000b */
[----:B01----:R-:W-:Y:S01]  /*16ff0*/  ENDCOLLECTIVE ;  /* 0x000000000000791b */ /* 0x003fe20003800000 */
.L_x_411:
[----:B------:R-:W-:Y:S01]  /*17000*/  MOV R4, R14 ;  /* 0x0000000e00047202 */ /* 0x000fe20000000f00 */
[----:B------:R-:W-:Y:S06]  /*17010*/  BRA `(.L_x_412) ;  /* 0xffffffc000d47947 */ /* 0x000fec000383ffff */
.L_x_301:
[----:B------:R-:W-:Y:S01]  /*17020*/  BSSY B0, `(.L_x_413) ;  /* 0x0000007000007945 */ /* 0x000fe20003800000 */
[----:B------:R-:W-:Y:S02]  /*17030*/  IMAD.MOV.U32 R13, RZ, RZ, R6 ;  /* 0x000000ffff0d7224 */ /* 0x000fe400078e0006 */
[----:B------:R-:W-:Y:S02]  /*17040*/  IMAD.MOV.U32 R11, RZ, RZ, 0x1f ;  /* 0x0000001fff0b7424 */ /* 0x000fe400078e00ff */
[----:B------:R-:W-:-:S07]  /*17050*/  IMAD.MOV.U32 R15, RZ, RZ, -0x1 ;  /* 0xffffffffff0f7424 */ /* 0x000fce00078e00ff */
[----:B012---:R-:W-:Y:S05]  /*17060*/  WARPSYNC.COLLECTIVE R15, `(.L_x_414) ;  /* 0x000000000f087348 */ /* 0x007fea0003c00000 */
[----:B------:R3:W4:Y:S02]  /*17070*/  SHFL.IDX P6, R14, R13, R12, R11 ;  /* 0x0000000c0d0e7389 */ /* 0x00072400000c000b */
[----:B01234-:R-:W-:Y:S01]  /*17080*/  ENDCOLLECTIVE ;  /* 0x000000000000791b */ /* 0x01ffe20003800000 */
.L_x_414:
[----:B------:R-:W-:Y:S05]  /*17090*/  BSYNC B0 ;  /* 0x0000000000007941 */ /* 0x000fea0003800000 */
.L_x_413:
[----:B------:R-:W-:Y:S05]  /*170a0*/  BRA `(.L_x_300) ;  /* 0xffffffc000cc7947 */ /* 0x000fea000383ffff */
.L_x_305:
[----:B0-----:R0:W3:Y:S02]  /*170b0*/  SYNCS.PHASECHK.TRANS64.TRYWAIT P0, [R4+URZ+0x38820], R0 ;  /* 0x03882000040075a7 */ /* 0x0010e4000800017f */
[----:B---3--:R-:W-:Y:S05]  /*170c0*/  @!P0 NANOSLEEP.SYNCS 0x989680 ;  /* 0x009896800000895d */ /* 0x008fea0003900000 */
[----:B------:R-:W3:Y:S02]  /*170d0*/  @!P0 SYNCS.PHASECHK.TRANS64 P0, [R4+URZ+0x38820], R0 ;  /* 0x03882000040085a7 */ /* 0x000ee4000800007f */
[----:B---3--:R-:W-:Y:S05]  /*170e0*/  @!P0 BRA `(.L_x_305) ;  /* 0xfffffffc00f08947 */ /* 0x008fea000383ffff */
[----:B------:R-:W-:Y:S05]  /*170f0*/  BRA `(.L_x_415) ;  /* 0xffffffc400b87947 */ /* 0x000fea000383ffff */
.L_x_306:
[----:B------:R-:W3:Y:S01]  /*17100*/  S2R R2, SR_TID.X ;  /* 0x0000000000027919 */ /* 0x000ee20000002100 */
[----:B------:R-:W-:Y:S01]  /*17110*/  BSSY B0, `(.L_x_416) ;  /* 0x000000a000007945 */ /* 0x000fe20003800000 */
[----:B------:R-:W-:Y:S01]  /*17120*/  MOV R12, RZ ;  /* 0x000000ff000c7202 */ /* 0x000fe20000000f00 */
[----:B------:R-:W-:Y:S02]  /*17130*/  IMAD.MOV.U32 R11, RZ, RZ, 0x1f ;  /* 0x0000001fff0b7424 */ /* 0x000fe400078e00ff */
[----:B------:R-:W-:Y:S01]  /*17140*/  IMAD.MOV.U32 R15, RZ, RZ, -0x1 ;  /* 0xffffffffff0f7424 */ /* 0x000fe200078e00ff */
[----:B---3--:R-:W-:-:S04]  /*17150*/  SHF.R.U32.HI R2, RZ, 0x5, R2 ;  /* 0x00000005ff027819 */ /* 0x008fc80000011602 */
[----:B------:R-:W-:-:S05]  /*17160*/  LOP3.LUT R2, R2, 0x3, RZ, 0xc0, !PT ;  /* 0x0000000302027812 */ /* 0x000fca00078ec0ff */
[----:B------:R-:W-:-:S07]  /*17170*/  IMAD.MOV.U32 R13, RZ, RZ, R2 ;  /* 0x000000ffff0d7224 */ /* 0x000fce00078e0002 */
[----:B012---:R-:W-:Y:S05]  /*17180*/  WARPSYNC.COLLECTIVE R15, `(.L_x_417) ;  /* 0x000000000f087348 */ /* 0x007fea0003c00000 */
[----:B------:R3:W4:Y:S02]  /*17190*/  SHFL.IDX P6, R14, R13, R12, R11 ;  /* 0x0000000c0d0e7389 */ /* 0x00072400000c000b */
[----:B01234-:R-:W-:Y:S01]  /*171a0*/  ENDCOLLECTIVE ;  /* 0x000000000000791b */ /* 0x01ffe20003800000 */
.L_x_417:
[----:B------:R-:W-:Y:S05]  /*171b0*/  BSYNC B0 ;  /* 0x0000000000007941 */ /* 0x000fea0003800000 */
.L_x_416:
[----:B------:R-:W-:Y:S05]  /*171c0*/  BRA `(.L_x_418) ;  /* 0xffffffc400a07947 */ /* 0x000fea000383ffff */
.L_x_309:
[----:B------:R-:W-:Y:S01]  /*171d0*/  BSSY B1, `(.L_x_419) ;  /* 0x0000006000017945 */ /* 0x000fe20003800000 */
[----:B------:R-:W-:-:S07]  /*171e0*/  IMAD.MOV.U32 R15, RZ, RZ, -0x1 ;  /* 0xffffffffff0f7424 */ /* 0x000fce00078e00ff */
[----:B012---:R-:W-:Y:S05]  /*171f0*/  WARPSYNC.COLLECTIVE R15, `(.L_x_420) ;  /* 0x000000000f0c7348 */ /* 0x007fea0003c00000 */
[----:B------:R-:W-:Y:S02]  /*17200*/  ELECT P6, UR62, PT ;  /* 0x00000000003e782f */ /* 0x000fe400038c0000 */
[----:B------:R-:W-:Y:S01]  /*17210*/  MOV R14, UR62 ;  /* 0x0000003e000e7c02 */ /* 0x000fe20008000f00 */
[----:B012---:R-:W-:Y:S10]  /*17220*/  ENDCOLLECTIVE ;  /* 0x000000000000791b */ /* 0x007ff40003800000 */
.L_x_420:
[----:B------:R-:W-:Y:S05]  /*17230*/  BSYNC B1 ;  /* 0x0000000000017941 */ /* 0x000fea0003800000 */
.L_x_419:
[----:B------:R-:W-:Y:S05]  /*17240*/  BRA `(.L_x_421) ;  /* 0xffffffc400987947 */ /* 0x000fea000383ffff */
.L_x_311:
[----:B0-----:R0:W3:Y:S02]  /*17250*/  SYNCS.PHASECHK.TRANS64.TRYWAIT P1, [R5+URZ+0x38840], R0 ;  /* 0x03884000050075a7 */ /* 0x0010e4000802017f */
[----:B---3--:R-:W-:Y:S05]  /*17260*/  @!P1 NANOSLEEP.SYNCS 0x989680 ;  /* 0x009896800000995d */ /* 0x008fea0003900000 */
[----:B------:R-:W3:Y:S02]  /*17270*/  @!P1 SYNCS.PHASECHK.TRANS64 P1, [R5+URZ+0x38840], R0 ;  /* 0x03884000050095a7 */ /* 0x000ee4000802007f */
[----:B---3--:R-:W-:Y:S05]  /*17280*/  @!P1 BRA `(.L_x_311) ;  /* 0xfffffffc00f09947 */ /* 0x008fea000383ffff */
[----:B------:R-:W-:Y:S05]  /*17290*/  BRA `(.L_x_422) ;  /* 0xffffffc400c07947 */ /* 0x000fea000383ffff */
.L_x_313:
[----:B---3--:R3:W4:Y:S02]  /*172a0*/  SYNCS.PHASECHK.TRANS64.TRYWAIT P1, [R27+URZ+0x38840], R2 ;  /* 0x038840021b0075a7 */ /* 0x008724000802017f */
[----:B----4-:R-:W-:Y:S05]  /*172b0*/  @!P1 NANOSLEEP.SYNCS 0x989680 ;  /* 0x009896800000995d */ /* 0x010fea0003900000 */
[----:B------:R-:W4:Y:S02]  /*172c0*/  @!P1 SYNCS.PHASECHK.TRANS64 P1, [R27+URZ+0x38840], R2 ;  /* 0x038840021b0095a7 */ /* 0x000f24000802007f */
[----:B----4-:R-:W-:Y:S05]  /*172d0*/  @!P1 BRA `(.L_x_313) ;  /* 0xfffffffc00f09947 */ /* 0x010fea000383ffff */
[----:B------:R-:W-:Y:S05]  /*172e0*/  BRA `(.L_x_423) ;  /* 0xffffffc400cc7947 */ /* 0x000fea000383ffff */
.L_x_315:
[----:B----4-:R4:W0:Y:S02]  /*172f0*/  SYNCS.PHASECHK.TRANS64.TRYWAIT P1, [R5+URZ+0x38860], R0 ;  /* 0x03886000050075a7 */ /* 0x010824000802017f */
[----:B0-----:R-:W-:Y:S05]  /*17300*/  @!P1 NANOSLEEP.SYNCS 0x989680 ;  /* 0x009896800000995d */ /* 0x001fea0003900000 */
[----:B------:R-:W0:Y:S02]  /*17310*/  @!P1 SYNCS.PHASECHK.TRANS64 P1, [R5+URZ+0x38860], R0 ;  /* 0x03886000050095a7 */ /* 0x000e24000802007f */
[----:B0-----:R-:W-:Y:S05]  /*17320*/  @!P1 BRA `(.L_x_315) ;  /* 0xfffffffc00f09947 */ /* 0x001fea000383ffff */
[----:B------:R-:W-:Y:S05]  /*17330*/  BRA `(.L_x_424) ;  /* 0xffffffc400c87947 */ /* 0x000fea000383ffff */
.L_x_425:
        /* <DEDUP_REMOVED lines=12> */
.L_x_3295:


//--------------------- .text._ZN7cutlass13device_kernelIN5flash11enable_sm90INS1_16FlashAttnFwdSm90INS1_25CollectiveMainloopFwdSm90ILi2EN4cute5tupleIJNS5_1CILi1EEES8_S8_EEENS6_IJNS7_ILi128EEENS7_ILi80EEENS7_ILi256EEEEEELi256ENS_6half_tEfNS_4arch4Sm90ELb0ELb0ELb1ELb1ELb1ELb1ELb0ELb1ELb1ELb1ELb0ELb0EEENS1_21CollectiveEpilogueFwdINS6_IJSA_SC_SB_EEES9_SE_SG_Li256ELb1ELb1ELb0ELb0EEENS1_36VarlenDynamicPersistentTileSchedulerILi128ELi80ELi256ELi128ELb0ELb1ELb1ELb0ELb1ELb1EEEEEEEEEvNT_6ParamsE --------------------------
	.section	.text._ZN7cutlass13device_kernelIN5flash11enable_sm90INS1_16FlashAttnFwdSm90INS1_25CollectiveMainloopFwdSm90ILi2EN4cute5tupleIJNS5_1CILi1EEES8_S8_EEENS6_IJNS7_ILi128EEENS7_ILi80EEENS7_ILi256EEEEEELi256ENS_6half_tEfNS_4arch4Sm90ELb0ELb0ELb1ELb1ELb1ELb1ELb0ELb1ELb1ELb1ELb0ELb0EEENS1_21CollectiveEpilogueFwdINS6_IJSA_SC_SB_EEES9_SE_SG_Li256ELb1ELb1ELb0ELb0EEENS1_36VarlenDynamicPersistentTileSchedulerILi128ELi80ELi256ELi128ELb0ELb1ELb1ELb0ELb1ELb1EEEEEEEEEvNT_6ParamsE,"ax",@progbits
	.align	128
.text._ZN7cutlass13device_kernelIN5flash11enable_sm90INS1_16FlashAttnFwdSm90INS1_25CollectiveMainloopFwdSm90ILi2EN4cute5tupleIJNS5_1CILi1EEES8_S8_EEENS6_IJNS7_ILi128EEENS7_ILi80EEENS7_ILi256EEEEEELi256ENS_6half_tEfNS_4arch4Sm90ELb0ELb0ELb1ELb1ELb1ELb1ELb0ELb1ELb1ELb1ELb0ELb0EEENS1_21CollectiveEpilogueFwdINS6_IJSA_SC_SB_EEES9_SE_SG_Li256ELb1ELb1ELb0ELb0EEENS1_36VarlenDynamicPersistentTileSchedulerILi128ELi80ELi256ELi128ELb0ELb1ELb1ELb0ELb1ELb1EEEEEEEEEvNT_6ParamsE:
        .type           _ZN7cutlass13device_kernelIN5flash11enable_sm90INS1_16FlashAttnFwdSm90INS1_25CollectiveMainloopFwdSm90ILi2EN4cute5tupleIJNS5_1CILi1EEES8_S8_EEENS6_IJNS7_ILi128EEENS7_ILi80EEENS7_ILi256EEEEEELi256ENS_6half_tEfNS_4arch4Sm90ELb0ELb0ELb1ELb1ELb1ELb1ELb0ELb1ELb1ELb1ELb0ELb0EEENS1_21CollectiveEpilogueFwdINS6_IJSA_SC_SB_EEES9_SE_SG_Li256ELb1ELb1ELb0ELb0EEENS1_36VarlenDynamicPersistentTileSchedulerILi128ELi80ELi256ELi128ELb0ELb1ELb1ELb0ELb1ELb1EEEEEEEEEvNT_6ParamsE,@function
        .size           _ZN7cutlass13device_kernelIN5flash11enable_sm90INS1_16FlashAttnFwdSm90INS1_25CollectiveMainloopFwdSm90ILi2EN4cute5tupleIJNS5_1CILi1EEES8_S8_EEENS6_IJNS7_ILi128EEENS7_ILi80EEENS7_ILi256EEEEEELi256ENS_6half_tEfNS_4arch4Sm90ELb0ELb0ELb1ELb1ELb1ELb1ELb0ELb1ELb1ELb1ELb0ELb0EEENS1_21CollectiveEpilogueFwdINS6_IJSA_SC_SB_EEES9_SE_SG_Li256ELb1ELb1ELb0ELb0EEENS1_36VarlenDynamicPersistentTileSchedulerILi128ELi80ELi256ELi128ELb0ELb1ELb1ELb0ELb1ELb1EEEEEEEEEvNT_6ParamsE,(.L_x_3296 - _ZN7cutlass13device_kernelIN5flash11enable_sm90INS1_16FlashAttnFwdSm90INS1_25CollectiveMainloopFwdSm90ILi2EN4cute5tupleIJNS5_1CILi1EEES8_S8_EEENS6_IJNS7_ILi128EEENS7_ILi80EEENS7_ILi256EEEEEELi256ENS_6half_tEfNS_4arch4Sm90ELb0ELb0ELb1ELb1ELb1ELb1ELb0ELb1ELb1ELb1ELb0ELb0EEENS1_21CollectiveEpilogueFwdINS6_IJSA_SC_SB_EEES9_SE_SG_Li256ELb1ELb1ELb0ELb0EEENS1_36VarlenDynamicPersistentTileSchedulerILi128ELi80ELi256ELi128ELb0ELb1ELb1ELb0ELb1ELb1EEEEEEEEEvNT_6ParamsE)
        .other          _ZN7cutlass13device_kernelIN5flash11enable_sm90INS1_16FlashAttnFwdSm90INS1_25CollectiveMainloopFwdSm90ILi2EN4cute5tupleIJNS5_1CILi1EEES8_S8_EEENS6_IJNS7_ILi128EEENS7_ILi80EEENS7_ILi256EEEEEELi256ENS_6half_tEfNS_4arch4Sm90ELb0ELb0ELb1ELb1ELb1ELb1ELb0ELb1ELb1ELb1ELb0ELb0EEENS1_21CollectiveEpilogueFwdINS6_IJSA_SC_SB_EEES9_SE_SG_Li256ELb1ELb1ELb0ELb0EEENS1_36VarlenDynamicPersistentTileSchedulerILi128ELi80ELi256ELi128ELb0ELb1ELb1ELb0ELb1ELb1EEEEEEEEEvNT_6ParamsE,@"STO_CUDA_ENTRY STV_DEFAULT"
_ZN7cutlass13device_kernelIN5flash11enable_sm90INS1_16FlashAttnFwdSm90INS1_25CollectiveMainloopFwdSm90ILi2EN4cute5tupleIJNS5_1CILi1EEES8_S8_EEENS6_IJNS7_ILi128EEENS7_ILi80EEENS7_ILi256EEEEEELi256ENS_6half_tEfNS_4arch4Sm90ELb0ELb0ELb1ELb1ELb1ELb1ELb0ELb1ELb1ELb1ELb0ELb0EEENS1_21CollectiveEpilogueFwdINS6_IJSA_SC_SB_EEES9_SE_SG_Li256ELb1ELb1ELb0ELb0EEENS1_36VarlenDynamicPersistentTileSchedulerILi128ELi80ELi256ELi128ELb0ELb1ELb1ELb0ELb1ELb1EEEEEEEEEvNT_6ParamsE:
[----:B------:R-:W0:Y:S02]  /*0000*/  LDC R1, c[0x0][0x28] ;  /* 0x00000a00ff017b82 */ /* 0x000e240000000800 */
[----:B0-----:R-:W-:Y:S01]  /*0010*/  VIADD R1, R1, 0xffffff80 ;  /* 0xffffff8001017836 */ /* 0x001fe20000000000 */
[----:B------:R-:W0:Y:S01]  /*0020*/  S2R R0, SR_TID.X ;  /* 0x0000000000007919 */ /* 0x000e220000002100 */
[----:B------:R-:W-:Y:S01]  /*0030*/  ELECT P0, URZ, PT ;  /* 0x00000000003f782f */ /* 0x000fe20003800000 */
[----:B------:R-:W-:Y:S01]  /*0040*/  BSSY B0, `(.L_x_426) ;  /* 0x000000e000007945 */ /* 0x000fe20003800000 */
[----:B0-----:R-:W-:-:S05]  /*0050*/  SHF.R.U32.HI R2, RZ, 0x5, R0 ;  /* 0x00000005ff027819 */ /* 0x001fca0000011600 */
[----:B------:R-:W0:Y:S02]  /*0060*/  SHFL.IDX PT, R3, R2, RZ, 0x1f ;  /* 0x00001fff02037589 */ /* 0x000e2400000e0000 */
[----:B0-----:R-:W-:Y:S02]  /*0070*/  ISETP.EQ.AND P0, PT, R3, RZ, P0 ;  /* 0x000000ff0300720c */ /* 0x001fe40000702270 */
[----:B------:R-:W-:-:S11]  /*0080*/  SHF.R.U32.HI R3, RZ, 0x7, R0 ;  /* 0x00000007ff037819 */ /* 0x000fd60000011600 */
[----:B------:R-:W-:Y:S05]  /*0090*/  @!P0 BRA `(.L_x_427) ;  /* 0x0000000000208947 */ /* 0x000fea0003800000 */
[----:B------:R-:W-:Y:S02]  /*00a0*/  ULDC.64 UR4, c[0x0][0x198] ;  /* 0x0000660000047ab9 */ /* 0x000fe40000000a00 */
[----:B------:R-:W-:Y:S02]  /*00b0*/  UIADD3 UR6, UP0, UR4, 0x570, URZ ;  /* 0x0000057004067890 */ /* 0x000fe4000ff1e03f */
[----:B------:R-:W-:Y:S02]  /*00c0*/  UIADD3 UR4, UP1, UR4, 0x670, URZ ;  /* 0x0000067004047890 */ /* 0x000fe4000ff3e03f */
[----:B------:R-:W-:Y:S02]  /*00d0*/  UIADD3.X UR7, URZ, UR5, URZ, UP0, !UPT ;  /* 0x000000053f077290 */ /* 0x000fe400087fe43f */
[----:B------:R-:W-:-:S07]  /*00e0*/  UIADD3.X UR5, URZ, UR5, URZ, UP1, !UPT ;  /* 0x000000053f057290 */ /* 0x000fce0008ffe43f */
[----:B------:R0:W-:Y:S02]  /*00f0*/  UTMACCTL.PF [UR6] ;  /* 0x00000000060079b9 */ /* 0x0001e40008040000 */
[----:B------:R0:W-:Y:S02]  /*0100*/  UTMACCTL.PF [UR4] ;  /* 0x00000000040079b9 */ /* 0x0001e40008040000 */
[----:B0-----:R-:W-:Y:S01]  /*0110*/  NOP ;  /* 0x0000000000007918 */ /* 0x001fe20000000000 */
.L_x_427:
[----:B------:R-:W-:Y:S05]  /*0120*/  BSYNC B0 ;  /* 0x0000000000007941 */ /* 0x000fea0003800000 */
.L_x_426:
[----:B------:R-:W-:Y:S01]  /*0130*/  VOTEU.ANY UP0, P0 ;  /* 0x00000000003f7886 */ /* 0x000fe20000000100 */
[----:B------:R-:W0:Y:S01]  /*0140*/  SHFL.IDX PT, R3, R3, RZ, 0x1f ;  /* 0x00001fff03037589 */ /* 0x000e2200000e0000 */
[----:B------:R-:W-:Y:S01]  /*0150*/  UMOV UR4, 0x80 ;  /* 0x0000008000047882 */ /* 0x000fe20000000000 */
[----:B------:R-:W-:Y:S01]  /*0160*/  UMOV UR7, 0x100 ;  /* 0x0000010000077882 */ /* 0x000fe20000000000 */
[----:B------:R-:W-:Y:S01]  /*0170*/  VOTEU.ANY UP1, P0 ;  /* 0x00000000003f7886 */ /* 0x000fe20000020100 */
[----:B------:R-:W1:Y:S01]  /*0180*/  @UP0 S2UR UR8, SR_CgaCtaId ;  /* 0x00000000000809c3 */ /* 0x000e620000008800 */
[----:B------:R-:W2:Y:S01]  /*0190*/  SHFL.IDX PT, R4, R2, RZ, 0x1f ;  /* 0x00001fff02047589 */ /* 0x000ea200000e0000 */
[----:B------:R-:W-:Y:S01]  /*01a0*/  @UP0 UMOV UR6, 0x400 ;  /* 0x0000040000060882 */ /* 0x000fe20000000000 */
[----:B------:R-:W-:-:S04]  /*01b0*/  @UP0 UIADD3 UR4, -UR4, 0x100000, URZ ;  /* 0x0010000004040890 */ /* 0x000fc8000fffe13f */
[----:B------:R-:W-:Y:S02]  /*01c0*/  @UP0 USHF.L.U32 UR5, UR4, 0xb, URZ ;  /* 0x0000000b04050899 */ /* 0x000fe4000800063f */
[----:B------:R-:W-:Y:S01]  /*01d0*/  @UP0 USHF.L.U32 UR4, UR4, 0x1, URZ ;  /* 0x0000000104040899 */ /* 0x000fe2000800063f */
[----:B------:R-:W-:Y:S01]  /*01e0*/  VOTEU.ANY UP2, P0 ;  /* 0x00000000003f7886 */ /* 0x000fe20000040100 */
[----:B0-----:R-:W-:Y:S01]  /*01f0*/  R2UR UR9, R3 ;  /* 0x00000000030972ca */ /* 0x001fe200000e0000 */
[----:B-1----:R-:W-:Y:S01]  /*0200*/  @UP0 ULEA UR8, UR8, UR6, 0x18 ;  /* 0x0000000608080291 */ /* 0x002fe2000f8ec03f */
[----:B--2---:R-:W-:Y:S01]  /*0210*/  ISETP.NE.AND P1, PT, R4, RZ, PT ;  /* 0x000000ff0400720c */ /* 0x004fe20003f25270 */
[----:B------:R-:W-:-:S04]  /*0220*/  @UP0 UIADD3 UR6, -UR7, 0x100000, URZ ;  /* 0x0010000007060890 */ /* 0x000fc8000fffe13f */
[----:B------:R-:W-:Y:S02]  /*0230*/  @UP0 USHF.L.U32 UR7, UR6, 0xb, URZ ;  /* 0x0000000b06070899 */ /* 0x000fe4000800063f */
[----:B------:R-:W-:-:S04]  /*0240*/  @UP0 USHF.L.U32 UR6, UR6, 0x1, URZ ;  /* 0x0000000106060899 */ /* 0x000fc8000800063f */
[----:B------:R-:W-:Y:S01]  /*0250*/  UISETP.NE.AND UP0, UPT, UR9, URZ, UPT ;  /* 0x0000003f0900728c */ /* 0x000fe2000bf05270 */
[----:B------:R-:W0:Y:S02]  /*0260*/  FENCE.VIEW.ASYNC.S ;  /* 0x00000000000073c6 */ /* 0x000e240000000000 */
[----:B0-----:R0:W1:Y:S05]  /*0270*/  @UP1 SYNCS.EXCH.64 URZ, [UR8+0x38800], UR4 ;  /* 0x03880004083f15b2 */ /* 0x00106a0008000100 */
[----:B------:R0:W2:Y:S01]  /*0280*/  @UP2 SYNCS.EXCH.64 URZ, [UR8+0x38820], UR6 ;  /* 0x03882006083f25b2 */ /* 0x0000a20008000100 */
        /* <DEDUP_REMOVED lines=14> */
[----:B0-----:R3:W4:Y:S08]  /*0370*/  SYNCS.EXCH.64 URZ, [UR8+0x38830], UR4 ;  /* 0x03883004083f75b2 */ /* 0x0017300008000100 */
[----:B------:R3:W0:Y:S01]  /*0380*/  SYNCS.EXCH.64 URZ, [UR8+0x38840], UR6 ;  /* 0x03884006083f75b2 */ /* 0x0006220008000100 */
[----:B------:R3:W0:Y:S01]  /*0390*/  SYNCS.EXCH.64 URZ, [UR8+0x38838], UR4 ;  /* 0x03883804083f75b2 */ /* 0x0006220008000100 */
[----:B------:R3:W0:Y:S02]  /*03a0*/  SYNCS.EXCH.64 URZ, [UR8+0x38848], UR6 ;  /* 0x03884806083f75b2 */ /* 0x0006240008000100 */
[----:B---3--:R-:W-:Y:S01]  /*03b0*/  NOP ;  /* 0x0000000000007918 */ /* 0x008fe20000000000 */
.L_x_428:
[----:B------:R-:W3:Y:S01]  /*03c0*/  SHFL.IDX PT, R3, R2, RZ, 0x1f ;  /* 0x00001fff02037589 */ /* 0x000ee200000e0000 */
[----:B------:R-:W-:Y:S01]  /*03d0*/  NOP ;  /* 0x0000000000007918 */ /* 0x000fe20000000000 */
[----:B---3--:R-:W-:-:S13]  /*03e0*/  ISETP.NE.AND P0, PT, R3, RZ, PT ;  /* 0x000000ff0300720c */ /* 0x008fda0003f05270 */
        /* <DEDUP_REMOVED lines=17> */
[----:B------:R3:W0:Y:S02]  /*0500*/  SYNCS.EXCH.64 URZ, [UR8+0x38868], UR6 ;  /* 0x03886806083f75b2 */ /* 0x0006240008000100 */
[----:B---3--:R-:W-:Y:S01]  /*0510*/  NOP ;  /* 0x0000000000007918 */ /* 0x008fe20000000000 */
.L_x_429:
[----:B------:R-:W3:Y:S01]  /*0520*/  SHFL.IDX PT, R3, R2, RZ, 0x1f ;  /* 0x00001fff02037589 */ /* 0x000ee200000e0000 */
[----:B------:R-:W-:Y:S01]  /*0530*/  NOP ;  /* 0x0000000000007918 */ /* 0x000fe20000000000 */
[----:B---3--:R-:W-:-:S13]  /*0540*/  ISETP.NE.AND P0, PT, R3, RZ, PT ;  /* 0x000000ff0300720c */ /* 0x008fda0003f05270 */
        /* <DEDUP_REMOVED lines=13> */
[----:B------:R3:W0:Y:S02]  /*0620*/  SYNCS.EXCH.64 URZ, [UR6+0x38888], UR4 ;  /* 0x03888804063f75b2 */ /* 0x0006240008000100 */
[----:B---3--:R-:W-:Y:S01]  /*0630*/  NOP ;  /* 0x0000000000007918 */ /* 0x008fe20000000000 */
.L_x_430:
        /* <DEDUP_REMOVED lines=22> */
.L_x_431:
        /* <DEDUP_REMOVED lines=22> */
.L_x_432:
[----:B------:R-:W-:Y:S01]  /*0900*/  PLOP3.LUT P0, PT, PT, PT, UP0, 0x80, 0x0 ;  /* 0x000000000000781c */ /* 0x000fe20003f0f008 */
[----:B------:R-:W-:Y:S01]  /*0910*/  UMOV UR60, 0x1 ;  /* 0x00000001003c7882 */ /* 0x000fe20000000000 */
[----:B------:R-:W-:Y:S01]  /*0920*/  NOP ;  /* 0x0000000000007918 */ /* 0x000fe20000000000 */
[----:B------:R-:W-:Y:S01]  /*0930*/  USEL UR60, UR60, 0x2, !UP0 ;  /* 0x000000023c3c7887 */ /* 0x000fe2000c000000 */
[----:B------:R-:W-:Y:S01]  /*0940*/  BSSY B9, `(.L_x_433) ;  /* 0x00026fc000097945 */ /* 0x000fe20003800000 */
[----:B012-4-:R-:W-:Y:S08]  /*0950*/  BAR.SYNC.DEFER_BLOCKING 0x0 ;  /* 0x0000000000007b1d */ /* 0x017ff00000010000 */
[----:B------:R-:W-:Y:S05]  /*0960*/  @!P0 BRA `(.L_x_434) ;  /* 0x000001fc00948947 */ /* 0x000fea0003800000 */
.L_x_435:
[----:B------:R-:W-:-:S08]  /*0970*/  NOP ;  /* 0x0000000000007918 */ /* 0x000fd00000000000 */
[----:B------:R-:W0:Y:S02]  /*0980*/  USETMAXREG.TRY_ALLOC.CTAPOOL UP0, 0xe8 ;  /* 0x000000e8000079c8 */ /* 0x000e240008000600 */
[----:B0-----:R-:W-:-:S13]  /*0990*/  PLOP3.LUT P0, PT, PT, PT, UP0, 0x80, 0x0 ;  /* 0x000000000000781c */ /* 0x001fda0003f0f008 */
[----:B------:R-:W-:Y:S05]  /*09a0*/  @!P0 BRA `(.L_x_435) ;  /* 0xfffffffc00f08947 */ /* 0x000fea000383ffff */
[----:B------:R-:W0:Y:S08]  /*09b0*/  S2UR UR4, SR_CgaCtaId ;  /* 0x00000000000479c3 */ /* 0x000e300000008800 */
[----:B------:R-:W-:Y:S06]  /*09c0*/  BAR.ARV 0x8, 0x180 ;  /* 0x0206000000007b1d */ /* 0x000fec0000002000 */
[----:B------:R-:W-:-:S02]  /*09d0*/  MOV R22, 0x400 ;  /* 0x0000040000167802 */ /* 0x000fc40000000f00 */
[----:B------:R-:W-:Y:S01]  /*09e0*/  BAR.SYNC.DEFER_BLOCKING 0x5, 0x180 ;  /* 0x0146000000007b1d */ /* 0x000fe20000010000 */
[----:B0-----:R-:W-:-:S05]  /*09f0*/  IMAD.U32 R2, RZ, RZ, UR4 ;  /* 0x00000004ff027e24 */ /* 0x001fca000f8e00ff */
[----:B------:R-:W-:Y:S01]  /*0a00*/  ULDC UR4, c[0x0][0xc3c] ;  /* 0x00030f0000047ab9 */ /* 0x000fe20000000800 */
[----:B------:R-:W-:Y:S01]  /*0a10*/  LEA R22, R2, R22, 0x18 ;  /* 0x0000001602167211 */ /* 0x000fe200078ec0ff */
[----:B------:R-:W-:Y:S04]  /*0a20*/  STL [R1+0x58], R2 ;  /* 0x0000580201007387 */ /* 0x000fe80000100800 */
[----:B------:R-:W0:Y:S01]  /*0a30*/  LDS.128 R28, [R22+0x388d0] ;  /* 0x0388d000161c7984 */ /* 0x000e220000000c00 */
[----:B------:R-:W-:Y:S06]  /*0a40*/  BAR.ARV 0x4, 0x180 ;  /* 0x0106000000007b1d */ /* 0x000fec0000002000 */
[----:B0-----:R-:W-:-:S13]  /*0a50*/  ISETP.GE.AND P0, PT, R31, UR4, PT ;  /* 0x000000041f007c0c */ /* 0x001fda000bf06270 */
[----:B------:R-:W-:Y:S05]  /*0a60*/  @P0 BRA `(.L_x_436) ;  /* 0x0000026c00a40947 */ /* 0x000fea0003800000 */
[----:B------:R-:W-:Y:S01]  /*0a70*/  IADD3 R0, R0, -0x80, RZ ;  /* 0xffffff8000007810 */ /* 0x000fe20007ffe0ff */
[----:B------:R-:W-:Y:S01]  /*0a80*/  ULOP3.LUT UR5, UR60, 0x1, URZ, 0xfc, !UPT ;  /* 0x000000013c057892 */ /* 0x000fe2000f8efc3f */
[----:B------:R-:W-:Y:S01]  /*0a90*/  R2UR UR4, R22 ;  /* 0x00000000160472ca */ /* 0x000fe200000e0000 */
[----:B------:R-:W-:Y:S01]  /*0aa0*/  IMAD.MOV.U32 R212, RZ, RZ, RZ ;  /* 0x000000ffffd47224 */ /* 0x000fe200078e00ff */
[----:B------:R-:W-:Y:S01]  /*0ab0*/  SHF.R.S32.HI R3, RZ, 0x1f, R0 ;  /* 0x0000001fff037819 */ /* 0x000fe20000011400 */
[----:B------:R-:W-:Y:S01]  /*0ac0*/  IMAD.MOV.U32 R229, RZ, RZ, RZ ;  /* 0x000000ffffe57224 */ /* 0x000fe200078e00ff */
[----:B------:R-:W-:Y:S01]  /*0ad0*/  MOV R223, RZ ;  /* 0x000000ff00df7202 */ /* 0x000fe20000000f00 */
[----:B------:R-:W-:Y:S01]  /*0ae0*/  IMAD.MOV.U32 R225, RZ, RZ, RZ ;  /* 0x000000ffffe17224 */ /* 0x000fe200078e00ff */
[CC--:B------:R-:W-:Y:S02]  /*0af0*/  LEA.HI R2, R3.reuse, R0.reuse, RZ, 0x4 ;  /* 0x0000000003027211 */ /* 0x0c0fe400078f20ff */
[----:B------:R-:W-:-:S02]  /*0b00*/  LEA.HI R4, R3, R0, RZ, 0x5 ;  /* 0x0000000003047211 */ /* 0x000fc400078f28ff */
[----:B------:R-:W-:Y:S02]  /*0b10*/  SHF.R.S32.HI R7, RZ, 0x4, R2 ;  /* 0x00000004ff077819 */ /* 0x000fe40000011402 */
[----:B------:R-:W-:Y:S01]  /*0b20*/  LOP3.LUT R5, R2, 0x3fffff0, RZ, 0xc0, !PT ;  /* 0x03fffff002057812 */ /* 0x000fe200078ec0ff */
[----:B------:R-:W-:Y:S01]  /*0b30*/  IMAD.SHL.U32 R4, R4, 0x20, RZ ;  /* 0x0000002004047824 */ /* 0x000fe200078e00ff */
[----:B------:R-:W-:Y:S01]  /*0b40*/  LEA.HI R2, R2, R7, RZ, 0x1 ;  /* 0x0000000702027211 */ /* 0x000fe200078f08ff */
[----:B------:R-:W-:Y:S01]  /*0b50*/  UIADD3 UR4, UR4, 0x14400, URZ ;  /* 0x0001440004047890 */ /* 0x000fe2000fffe03f */
[----:B------:R-:W-:Y:S01]  /*0b60*/  LEA.HI R219, R3, R0, RZ, 0x3 ;  /* 0x0000000003db7211 */ /* 0x000fe200078f18ff */
[----:B------:R-:W-:Y:S01]  /*0b70*/  IMAD.IADD R5, R0, 0x1, -R5 ;  /* 0x0000000100057824 */ /* 0x000fe200078e0a05 */
[----:B------:R-:W-:Y:S02]  /*0b80*/  LOP3.LUT R2, R2, 0x1ffffffe, RZ, 0xc0, !PT ;  /* 0x1ffffffe02027812 */ /* 0x000fe400078ec0ff */
[----:B------:R-:W-:-:S02]  /*0b90*/  LOP3.LUT R4, R4, 0xfffffc00, RZ, 0xc0, !PT ;  /* 0xfffffc0004047812 */ /* 0x000fc400078ec0ff */
[----:B------:R-:W-:Y:S01]  /*0ba0*/  LOP3.LUT R9, R219, 0xfffffff8, RZ, 0xc0, !PT ;  /* 0xfffffff8db097812 */ /* 0x000fe200078ec0ff */
[----:B------:R-:W-:Y:S01]  /*0bb0*/  IMAD.IADD R2, R7, 0x1, -R2 ;  /* 0x0000000107027824 */ /* 0x000fe200078e0a02 */
[----:B------:R-:W-:Y:S02]  /*0bc0*/  LEA R5, R5, R4, 0x6 ;  /* 0x0000000405057211 */ /* 0x000fe400078e30ff */
[----:B------:R-:W-:Y:S01]  /*0bd0*/  LEA.HI R3, R3, R0, RZ, 0x6 ;  /* 0x0000000003037211 */ /* 0x000fe200078f30ff */
[----:B------:R-:W-:Y:S01]  /*0be0*/  IMAD.IADD R8, R0, 0x1, -R9 ;  /* 0x0000000100087824 */ /* 0x000fe200078e0a09 */
[----:B------:R-:W-:Y:S01]  /*0bf0*/  LEA R0, R2, R5, 0x3 ;  /* 0x0000000502007211 */ /* 0x000fe200078e18ff */
[----:B------:R-:W-:Y:S01]  /*0c00*/  IMAD.U32 R2, RZ, RZ, UR4 ;  /* 0x00000004ff027e24 */ /* 0x000fe2000f8e00ff */
[----:B------:R-:W-:Y:S01]  /*0c10*/  SHF.R.S32.HI R219, RZ, 0x3, R219 ;  /* 0x00000003ffdb7819 */ /* 0x000fe200000114db */
[C---:B------:R-:W-:Y:S01]  /*0c20*/  IMAD.SHL.U32 R16, R8.reuse, 0x8, RZ ;  /* 0x0000000808107824 */ /* 0x040fe200078e00ff */
[----:B------:R-:W-:Y:S01]  /*0c30*/  SHF.L.U32 R214, R8, 0x2, RZ ;  /* 0x0000000208d67819 */ /* 0x000fe200000006ff */
[----:B------:R0:W-:Y:S01]  /*0c40*/  STL [R1+0x78], R0 ;  /* 0x0000780001007387 */ /* 0x0001e20000100800 */
[----:B------:R-:W-:Y:S01]  /*0c50*/  SHF.L.U32 R3, R3, 0x3, RZ ;  /* 0x0000000303037819 */ /* 0x000fe200000006ff */
[C---:B------:R-:W-:Y:S01]  /*0c60*/  VIADD R6, R219.reuse, 0x40 ;  /* 0x00000040db067836 */ /* 0x040fe20000000000 */
[----:B------:R-:W-:Y:S01]  /*0c70*/  IADD3 R220, R214, 0x40, RZ ;  /* 0x00000040d6dc7810 */ /* 0x000fe20007ffe0ff */
[----:B------:R-:W-:Y:S01]  /*0c80*/  STL [R1+0x64], R8 ;  /* 0x0000640801007387 */ /* 0x000fe20000100800 */
[----:B------:R-:W-:Y:S01]  /*0c90*/  SHF.L.U32 R224, R219, 0x6, RZ ;  /* 0x00000006dbe07819 */ /* 0x000fe200000006ff */
[----:B------:R-:W-:Y:S01]  /*0ca0*/  VIADD R18, R16, 0x80 ;  /* 0x0000008010127836 */ /* 0x000fe20000000000 */
[----:B------:R-:W-:Y:S01]  /*0cb0*/  LOP3.LUT R228, R3, 0xfffffe00, RZ, 0xc0, !PT ;  /* 0xfffffe0003e47812 */ /* 0x000fe200078ec0ff */
[----:B------:R-:W-:Y:S01]  /*0cc0*/  IMAD.IADD R213, R214, 0x1, R220 ;  /* 0x00000001d6d57824 */ /* 0x000fe200078e02dc */
[----:B------:R-:W-:Y:S01]  /*0cd0*/  LOP3.LUT R224, R224, 0x1c0, RZ, 0xc0, !PT ;  /* 0x000001c0e0e07812 */ /* 0x000fe200078ec0ff */
[----:B0-----:R-:W-:Y:S01]  /*0ce0*/  IMAD.U32 R0, RZ, RZ, UR5 ;  /* 0x00000005ff007e24 */ /* 0x001fe2000f8e00ff */
[----:B------:R-:W-:Y:S01]  /*0cf0*/  SHF.R.S32.HI R3, RZ, 0x1f, R6 ;  /* 0x0000001fff037819 */ /* 0x000fe20000011406 */
[----:B------:R-:W-:Y:S01]  /*0d00*/  VIADD R0, R219, 0x20 ;  /* 0x00000020db007836 */ /* 0x000fe20000000000 */
[----:B------:R-:W-:Y:S01]  /*0d10*/  STL [R1+0x70], RZ ;  /* 0x000070ff01007387 */ /* 0x000fe20000100800 */
[----:B------:R-:W-:Y:S01]  /*0d20*/  VIADD R19, R16, 0xc0 ;  /* 0x000000c010137836 */ /* 0x000fe20000000000 */
[----:B------:R-:W-:Y:S01]  /*0d30*/  LEA.HI R3, R3, R6, RZ, 0x3 ;  /* 0x0000000603037211 */ /* 0x000fe200078f18ff */
[----:B------:R-:W-:Y:S01]  /*0d40*/  VIADD R221, R214, 0x20 ;  /* 0x00000020d6dd7836 */ /* 0x000fe20000000000 */
[----:B------:R-:W-:Y:S01]  /*0d50*/  SHF.R.S32.HI R5, RZ, 0x1f, R0 ;  /* 0x0000001fff057819 */ /* 0x000fe20000011400 */
[----:B------:R0:W-:Y:S01]  /*0d60*/  STL [R1+0x6c], R2 ;  /* 0x00006c0201007387 */ /* 0x0001e20000100800 */
[----:B------:R-:W-:Y:S01]  /*0d70*/  SHF.R.S32.HI R17, RZ, 0x1f, R16 ;  /* 0x0000001fff117819 */ /* 0x000fe20000011410 */
[----:B------:R-:W-:Y:S01]  /*0d80*/  IMAD.SHL.U32 R3, R3, 0x40, RZ ;  /* 0x0000004003037824 */ /* 0x000fe200078e00ff */
[----:B------:R-:W-:Y:S01]  /*0d90*/  LEA.HI R5, R5, R0, RZ, 0x3 ;  /* 0x0000000005057211 */ /* 0x000fe200078f18ff */
[----:B------:R-:W-:Y:S01]  /*0da0*/  IMAD.SHL.U32 R0, R0, 0x40, RZ ;  /* 0x0000004000007824 */ /* 0x000fe200078e00ff */
[----:B------:R-:W-:-:S02]  /*0db0*/  IADD3 R222, R214, 0x60, RZ ;  /* 0x00000060d6de7810 */ /* 0x000fc40007ffe0ff */
[----:B------:R-:W-:Y:S02]  /*0dc0*/  SHF.L.U32 R5, R5, 0x6, RZ ;  /* 0x0000000605057819 */ /* 0x000fe400000006ff */
[----:B------:R-:W-:Y:S01]  /*0dd0*/  LOP3.LUT R4, R0, 0x1c0, RZ, 0xc0, !PT ;  /* 0x000001c000047812 */ /* 0x000fe200078ec0ff */
[----:B0-----:R-:W-:Y:S01]  /*0de0*/  IMAD.SHL.U32 R2, R6, 0x40, RZ ;  /* 0x0000004006027824 */ /* 0x001fe200078e00ff */
[----:B------:R-:W-:Y:S02]  /*0df0*/  SHF.R.U32.HI R0, RZ, 0x3, R224 ;  /* 0x00000003ff007819 */ /* 0x000fe400000116e0 */
[----:B------:R-:W-:Y:S02]  /*0e00*/  SHF.R.S32.HI R0, RZ, 0x1f, R213 ;  /* 0x0000001fff007819 */ /* 0x000fe400000114d5 */
[----:B------:R-:W-:Y:S02]  /*0e10*/  LOP3.LUT R2, R2, 0x1c0, RZ, 0xc0, !PT ;  /* 0x000001c002027812 */ /* 0x000fe400078ec0ff */
[----:B------:R-:W-:-:S02]  /*0e20*/  LEA.HI R0, R0, R213, RZ, 0x3 ;  /* 0x000000d500007211 */ /* 0x000fc400078f18ff */
[----:B------:R-:W-:Y:S02]  /*0e30*/  SHF.R.U32.HI R6, RZ, 0x3, R4 ;  /* 0x00000003ff067819 */ /* 0x000fe40000011604 */
[----:B------:R-:W-:Y:S02]  /*0e40*/  SHF.R.U32.HI R4, RZ, 0x3, R2 ;  /* 0x00000003ff047819 */ /* 0x000fe40000011602 */
[----:B------:R-:W-:Y:S02]  /*0e50*/  LOP3.LUT R23, R0, 0xfffffff8, RZ, 0xc0, !PT ;  /* 0xfffffff800177812 */ /* 0x000fe400078ec0ff */
[----:B------:R-:W-:Y:S02]  /*0e60*/  LOP3.LUT R2, R5, 0xfffffe00, RZ, 0xc0, !PT ;  /* 0xfffffe0005027812 */ /* 0x000fe400078ec0ff */
[----:B------:R-:W-:Y:S02]  /*0e70*/  LOP3.LUT R0, R3, 0xfffffe00, RZ, 0xc0, !PT ;  /* 0xfffffe0003007812 */ /* 0x000fe400078ec0ff */
[----:B------:R-:W-:Y:S01]  /*0e80*/  SHF.R.S32.HI R218, RZ, 0x1f, R18 ;  /* 0x0000001fffda7819 */ /* 0x000fe20000011412 */
[----:B------:R0:W-:Y:S01]  /*0e90*/  STL [R1+0x54], R2 ;  /* 0x0000540201007387 */ /* 0x0001e20000100800 */
[----:B------:R-:W-:-:S02]  /*0ea0*/  SHF.R.S32.HI R217, RZ, 0x1f, R19 ;  /* 0x0000001fffd97819 */ /* 0x000fc40000011413 */
[----:B------:R-:W-:Y:S01]  /*0eb0*/  SHF.R.S32.HI R216, RZ, 0x1f, R23 ;  /* 0x0000001fffd87819 */ /* 0x000fe20000011417 */
[----:B------:R0:W-:Y:S06]  /*0ec0*/  STL [R1+0x50], R0 ;  /* 0x0000500001007387 */ /* 0x0001ec0000100800 */
.L_x_674:
[----:B012-4-:R-:W0:Y:S01]  /*0ed0*/  LDC.64 R2, c[0x0][0xc88] ;  /* 0x00032200ff027b82 */ /* 0x017e220000000a00 */
[----:B------:R-:W-:Y:S01]  /*0ee0*/  ULDC.64 UR10, c[0x0][0x208] ;  /* 0x00008200000a7ab9 */ /* 0x000fe20000000a00 */
[----:B------:R-:W-:Y:S01]  /*0ef0*/  ULDC.64 UR4, c[0x0][0xa28] ;  /* 0x00028a0000047ab9 */ /* 0x000fe20000000a00 */
[----:B------:R-:W-:Y:S01]  /*0f00*/  ULDC.64 UR8, c[0x0][0xa18] ;  /* 0x0002860000087ab9 */ /* 0x000fe20000000a00 */
[----:B------:R-:W-:Y:S01]  /*0f10*/  ULDC.64 UR6, c[0x0][0xa08] ;  /* 0x0002820000067ab9 */ /* 0x000fe20000000a00 */
[----:B0-----:R-:W-:-:S05]  /*0f20*/  IMAD.WIDE R2, R31, 0x4, R2 ;  /* 0x000000041f027825 */ /* 0x001fca00078e0202 */
[----:B------:R-:W2:Y:S01]  /*0f30*/  LDG.E R8, desc[UR10][R2.64] ;  /* 0x0000000a02087981 */ /* 0x000ea2000c1e1900 */
[----:B------:R-:W-:Y:S01]  /*0f40*/  ISETP.NE.U32.AND P2, PT, RZ, UR4, PT ;  /* 0x00000004ff007c0c */ /* 0x000fe2000bf45070 */
[----:B------:R-:W-:Y:S01]  /*0f50*/  IMAD.MOV.U32 R120, RZ, RZ, RZ ;  /* 0x000000ffff787224 */ /* 0x000fe200078e00ff */
[----:B------:R-:W-:Y:S02]  /*0f60*/  ISETP.NE.U32.AND P1, PT, RZ, UR8, PT ;  /* 0x00000008ff007c0c */ /* 0x000fe4000bf25070 */
[----:B------:R-:W-:Y:S02]  /*0f70*/  ISETP.NE.AND.EX P2, PT, RZ, UR5, PT, P2 ;  /* 0x00000005ff007c0c */ /* 0x000fe4000bf45320 */
[----:B------:R-:W-:Y:S02]  /*0f80*/  ISETP.NE.AND.EX P1, PT, RZ, UR9, PT, P1 ;  /* 0x00000009ff007c0c */ /* 0x000fe4000bf25310 */
[----:B------:R-:W-:-:S04]  /*0f90*/  ISETP.NE.U32.AND P0, PT, RZ, UR6, PT ;  /* 0x00000006ff007c0c */ /* 0x000fc8000bf05070 */
[----:B------:R-:W-:Y:S02]  /*0fa0*/  ISETP.NE.AND.EX P0, PT, RZ, UR7, PT, P0 ;  /* 0x00000007ff007c0c */ /* 0x000fe4000bf05300 */
[----:B--2---:R-:W-:Y:S01]  /*0fb0*/  SHF.R.S32.HI R0, RZ, 0x1f, R8 ;  /* 0x0000001fff007819 */ /* 0x004fe20000011408 */
[----:B------:R0:W-:Y:S02]  /*0fc0*/  STL [R1+0x60], R8 ;  /* 0x0000600801007387 */ /* 0x0001e40000100800 */
[C---:B------:R-:W-:Y:S01]  /*0fd0*/  @P2 LEA R2, P3, R8.reuse, UR4, 0x2 ;  /* 0x0000000408022c11 */ /* 0x040fe2000f8610ff */
[----:B------:R-:W-:Y:S01]  /*0fe0*/  ULDC UR4, c[0x0][0x288] ;  /* 0x0000a20000047ab9 */ /* 0x000fe20000000800 */
[C-C-:B------:R-:W-:Y:S01]  /*0ff0*/  SHF.L.U64.HI R27, R8.reuse, 0x2, R0.reuse ;  /* 0x00000002081b7819 */ /* 0x140fe20000010200 */
[----:B------:R0:W-:Y:S01]  /*1000*/  STL [R1+0x74], R29 ;  /* 0x0000741d01007387 */ /* 0x0001e20000100800 */
[C---:B------:R-:W-:Y:S01]  /*1010*/  @P2 LEA.HI.X R3, R8.reuse, UR5, R0, 0x2, P3 ;  /* 0x0000000508032c11 */ /* 0x040fe200098f1400 */
[----:B------:R-:W-:Y:S01]  /*1020*/  IMAD.SHL.U32 R26, R8, 0x4, RZ ;  /* 0x00000004081a7824 */ /* 0x000fe200078e00ff */
[----:B------:R-:W-:Y:S01]  /*1030*/  MOV R0, RZ ;  /* 0x000000ff00007202 */ /* 0x000fe20000000f00 */
[----:B------:R0:W-:Y:S01]  /*1040*/  STL [R1+0x68], R30 ;  /* 0x0000681e01007387 */ /* 0x0001e20000100800 */
[----:B------:R-:W-:Y:S01]  /*1050*/  IMAD.U32 R140, RZ, RZ, UR4 ;  /* 0x00000004ff8c7e24 */ /* 0x000fe2000f8e00ff */
[----:B------:R-:W-:Y:S01]  /*1060*/  ULDC.64 UR4, c[0x0][0x418] ;  /* 0x0001060000047ab9 */ /* 0x000fe20000000a00 */
[C---:B------:R-:W-:Y:S01]  /*1070*/  IADD3 R6, P4, R26.reuse, UR6, RZ ;  /* 0x000000061a067c10 */ /* 0x040fe2000ff9e0ff */
[----:B------:R-:W-:Y:S01]  /*1080*/  UISETP.NE.U32.AND UP0, UPT, UR4, URZ, UPT ;  /* 0x0000003f0400728c */ /* 0x000fe2000bf05070 */
[----:B------:R0:W5:Y:S01]  /*1090*/  @P2 LDG.E R0, desc[UR10][R2.64] ;  /* 0x0000000a02002981 */ /* 0x000162000c1e1900 */
[----:B------:R-:W-:Y:S01]  /*10a0*/  @P1 IADD3 R4, P2, R26, UR8, RZ ;  /* 0x000000081a041c10 */ /* 0x000fe2000ff5e0ff */
[----:B------:R-:W-:Y:S01]  /*10b0*/  ULDC UR4, c[0x0][0x424] ;  /* 0x0001090000047ab9 */ /* 0x000fe20000000800 */
[----:B------:R-:W-:Y:S01]  /*10c0*/  UISETP.NE.AND.EX UP0, UPT, UR5, URZ, UPT, UP0 ;  /* 0x0000003f0500728c */ /* 0x000fe2000bf05300 */
[C---:B------:R-:W-:Y:S01]  /*10d0*/  IADD3.X R7, R27.reuse, UR7, RZ, P4, !PT ;  /* 0x000000071b077c10 */ /* 0x040fe2000a7fe4ff */
[----:B------:R-:W-:Y:S01]  /*10e0*/  ULDC.64 UR6, c[0x0][0xa20] ;  /* 0x0002880000067ab9 */ /* 0x000fe20000000a00 */
[----:B------:R-:W-:Y:S01]  /*10f0*/  @P1 IADD3.X R5, R27, UR9, RZ, P2, !PT ;  /* 0x000000091b051c10 */ /* 0x000fe200097fe4ff */
[----:B------:R-:W-:Y:S01]  /*1100*/  USEL UR4, UR4, 0x1, UP0 ;  /* 0x0000000104047887 */ /* 0x000fe20008000000 */
[----:B------:R-:W-:Y:S01]  /*1110*/  ISETP.NE.U32.AND P2, PT, RZ, UR6, PT ;  /* 0x00000006ff007c0c */ /* 0x000fe2000bf45070 */
[----:B------:R-:W-:Y:S01]  /*1120*/  ULDC UR5, c[0x0][0x2f0] ;  /* 0x0000bc0000057ab9 */ /* 0x000fe20000000800 */
[----:B------:R0:W5:Y:S01]  /*1130*/  @P0 LDG.E R120, desc[UR10][R6.64] ;  /* 0x0000000a06780981 */ /* 0x000162000c1e1900 */
[----:B------:R-:W-:Y:S01]  /*1140*/  UIMAD UR4, UR4, UR5, URZ ;  /* 0x00000005040472a4 */ /* 0x000fe2000f8e023f */
[----:B------:R-:W-:-:S02]  /*1150*/  ISETP.NE.AND.EX P2, PT, RZ, UR7, PT, P2 ;  /* 0x00000007ff007c0c */ /* 0x000fc4000bf45320 */
[----:B------:R0:W5:Y:S01]  /*1160*/  @P1 LDG.E R140, desc[UR10][R4.64] ;  /* 0x0000000a048c1981 */ /* 0x000162000c1e1900 */
[----:B------:R-:W-:Y:S01]  /*1170*/  ULDC UR5, c[0x0][0x348] ;  /* 0x0000d20000057ab9 */ /* 0x000fe20000000800 */
[----:B------:R-:W-:Y:S01]  /*1180*/  MOV R91, R8 ;  /* 0x00000008005b7202 */ /* 0x000fe20000000f00 */
[----:B---3--:R-:W-:Y:S08]  /*1190*/  @P1 BRA `(.L_x_437) ;  /* 0x0000000000281947 */ /* 0x008ff00003800000 */
[----:B------:R-:W-:Y:S02]  /*11a0*/  ULDC.64 UR8, c[0x0][0xa00] ;  /* 0x0002800000087ab9 */ /* 0x000fe40000000a00 */
[----:B------:R-:W-:-:S04]  /*11b0*/  ISETP.NE.U32.AND P1, PT, RZ, UR8, PT ;  /* 0x00000008ff007c0c */ /* 0x000fc8000bf25070 */
[----:B------:R-:W-:-:S13]  /*11c0*/  ISETP.NE.AND.EX P1, PT, RZ, UR9, PT, P1 ;  /* 0x00000009ff007c0c */ /* 0x000fda000bf25310 */
[----:B------:R-:W-:Y:S05]  /*11d0*/  @!P1 BRA `(.L_x_437) ;  /* 0x0000000000189947 */ /* 0x000fea0003800000 */
[----:B0-----:R-:W0:Y:S01]  /*11e0*/  LDC.64 R2, c[0x0][0xa00] ;  /* 0x00028000ff027b82 */ /* 0x001e220000000a00 */
[----:B------:R-:W-:Y:S01]  /*11f0*/  ULDC.64 UR8, c[0x0][0x208] ;  /* 0x0000820000087ab9 */ /* 0x000fe20000000a00 */
[----:B0-----:R-:W-:-:S05]  /*1200*/  IMAD.WIDE R2, R91, 0x4, R2 ;  /* 0x000000045b027825 */ /* 0x001fca00078e0202 */
[----:B-----5:R-:W2:Y:S04]  /*1210*/  LDG.E R140, desc[UR8][R2.64] ;  /* 0x00000008028c7981 */ /* 0x020ea8000c1e1900 */
[----:B------:R-:W2:Y:S02]  /*1220*/  LDG.E R5, desc[UR8][R2.64+0x4] ;  /* 0x0000040802057981 */ /* 0x000ea4000c1e1900 */
[----:B--2---:R-:W-:-:S07]  /*1230*/  IMAD.IADD R140, R5, 0x1, -R140 ;  /* 0x00000001058c7824 */ /* 0x004fce00078e0a8c */
.L_x_437:
[----:B------:R-:W-:Y:S01]  /*1240*/  IMAD.U32 R24, RZ, RZ, UR5 ;  /* 0x00000005ff187e24 */ /* 0x000fe2000f8e00ff */
[----:B------:R-:W-:Y:S01]  /*1250*/  MOV R25, UR4 ;  /* 0x0000000400197c02 */ /* 0x000fe20008000f00 */
[----:B------:R-:W-:Y:S06]  /*1260*/  @!P2 BRA `(.L_x_438) ;  /* 0x000000000014a947 */ /* 0x000fec0003800000 */
[----:B0-----:R-:W-:Y:S01]  /*1270*/  IADD3 R2, P0, R26, UR6, RZ ;  /* 0x000000061a027c10 */ /* 0x001fe2000ff1e0ff */
[----:B------:R-:W-:-:S03]  /*1280*/  ULDC.64 UR4, c[0x0][0x208] ;  /* 0x0000820000047ab9 */ /* 0x000fc60000000a00 */
[----:B------:R-:W-:-:S05]  /*1290*/  IADD3.X R3, R27, UR7, RZ, P0, !PT ;  /* 0x000000071b037c10 */ /* 0x000fca00087fe4ff */
[----:B------:R1:W5:Y:S01]  /*12a0*/  LDG.E R25, desc[UR4][R2.64] ;  /* 0x0000000402197981 */ /* 0x000362000c1e1900 */
[----:B------:R-:W-:Y:S05]  /*12b0*/  BRA `(.L_x_439) ;  /* 0x0000000000147947 */ /* 0x000fea0003800000 */
.L_x_438:
[----:B------:R-:W-:Y:S05]  /*12c0*/  @!P0 BRA `(.L_x_439) ;  /* 0x0000000000108947 */ /* 0x000fea0003800000 */
[----:B------:R-:W-:Y:S02]  /*12d0*/  ULDC.64 UR4, c[0x0][0x208] ;  /* 0x0000820000047ab9 */ /* 0x000fe40000000a00 */
[----:B0-----:R-:W2:Y:S04]  /*12e0*/  LDG.E R2, desc[UR4][R6.64] ;  /* 0x0000000406027981 */ /* 0x001ea8000c1e1900 */
[----:B------:R-:W2:Y:S02]  /*12f0*/  LDG.E R25, desc[UR4][R6.64+0x4] ;  /* 0x0000040406197981 */ /* 0x000ea4000c1e1900 */
[----:B--2---:R-:W-:-:S07]  /*1300*/  IMAD.IADD R25, R25, 0x1, -R2 ;  /* 0x0000000119197824 */ /* 0x004fce00078e0a02 */
.L_x_439:
[----:B------:R-:W-:Y:S01]  /*1310*/  ULDC.64 UR4, c[0x0][0xa10] ;  /* 0x0002840000047ab9 */ /* 0x000fe20000000a00 */
[----:B------:R-:W-:Y:S01]  /*1320*/  ULDC.64 UR6, c[0x0][0x208] ;  /* 0x0000820000067ab9 */ /* 0x000fe20000000a00 */
[----:B------:R-:W-:-:S04]  /*1330*/  ISETP.NE.U32.AND P0, PT, RZ, UR4, PT ;  /* 0x00000004ff007c0c */ /* 0x000fc8000bf05070 */
[----:B------:R-:W-:Y:S01]  /*1340*/  ISETP.NE.AND.EX P0, PT, RZ, UR5, PT, P0 ;  /* 0x00000005ff007c0c */ /* 0x000fe2000bf05300 */
[----:B------:R-:W-:-:S12]  /*1350*/  ULDC.64 UR4, c[0x0][0xa30] ;  /* 0x00028c0000047ab9 */ /* 0x000fd80000000a00 */
[----:B01----:R-:W0:Y:S02]  /*1360*/  @P0 LDC.64 R2, c[0x0][0xa10] ;  /* 0x00028400ff020b82 */ /* 0x003e240000000a00 */
[----:B0-----:R-:W-:-:S05]  /*1370*/  @P0 IMAD.WIDE R2, R91, 0x4, R2 ;  /* 0x000000045b020825 */ /* 0x001fca00078e0202 */
[----:B------:R-:W2:Y:S04]  /*1380*/  @P0 LDG.E R6, desc[UR6][R2.64] ;  /* 0x0000000602060981 */ /* 0x000ea8000c1e1900 */
[----:B------:R-:W2:Y:S01]  /*1390*/  @P0 LDG.E R7, desc[UR6][R2.64+0x4] ;  /* 0x0000040602070981 */ /* 0x000ea2000c1e1900 */
[----:B-----5:R-:W-:Y:S01]  /*13a0*/  IADD3 R8, R25, -R0, RZ ;  /* 0x8000000019087210 */ /* 0x020fe20007ffe0ff */
[----:B------:R-:W-:Y:S01]  /*13b0*/  IMAD.MOV.U32 R136, RZ, RZ, R25 ;  /* 0x000000ffff887224 */ /* 0x000fe200078e0019 */
[----:B------:R-:W-:-:S03]  /*13c0*/  ISETP.NE.U32.AND P1, PT, RZ, UR4, PT ;  /* 0x00000004ff007c0c */ /* 0x000fc6000bf25070 */
[----:B------:R-:W-:Y:S01]  /*13d0*/  IMAD.MOV R116, RZ, RZ, -R8 ;  /* 0x000000ffff747224 */ /* 0x000fe200078e0a08 */
[----:B------:R-:W-:-:S04]  /*13e0*/  ISETP.NE.AND.EX P1, PT, RZ, UR5, PT, P1 ;  /* 0x00000005ff007c0c */ /* 0x000fc8000bf25310 */
[----:B------:R-:W-:-:S09]  /*13f0*/  VIMNMX R116, RZ, R116, !PT ;  /* 0x00000074ff747248 */ /* 0x000fd20007fe0100 */
[----:B------:R-:W-:-:S04]  /*1400*/  @P1 IADD3 R4, P2, R26, UR4, RZ ;  /* 0x000000041a041c10 */ /* 0x000fc8000ff5e0ff */
[----:B------:R-:W-:-:S05]  /*1410*/  @P1 IADD3.X R5, R27, UR5, RZ, P2, !PT ;  /* 0x000000051b051c10 */ /* 0x000fca00097fe4ff */
[----:B------:R0:W5:Y:S01]  /*1420*/  @P1 LDG.E R136, desc[UR6][R4.64] ;  /* 0x0000000604881981 */ /* 0x000162000c1e1900 */
[----:B--2---:R-:W-:-:S04]  /*1430*/  @P0 IMAD.IADD R24, R7, 0x1, -R6 ;  /* 0x0000000107180824 */ /* 0x004fc800078e0a06 */
[----:B------:R-:W-:-:S05]  /*1440*/  IMAD.IADD R180, R8, 0x1, R24 ;  /* 0x0000000108b47824 */ /* 0x000fca00078e0218 */
[----:B------:R-:W-:-:S05]  /*1450*/  IADD3 R0, R180, 0x4f, RZ ;  /* 0x0000004fb4007810 */ /* 0x000fca0007ffe0ff */
[----:B------:R-:W-:-:S05]  /*1460*/  IMAD.HI R0, R0, 0x66666667, RZ ;  /* 0x6666666700007827 */ /* 0x000fca00078e02ff */
[----:B------:R-:W-:-:S04]  /*1470*/  SHF.R.U32.HI R181, RZ, 0x1f, R0 ;  /* 0x0000001fffb57819 */ /* 0x000fc80000011600 */
[----:B------:R-:W-:-:S05]  /*1480*/  LEA.HI.SX32 R181, R0, R181, 0x1b ;  /* 0x000000b500b57211 */ /* 0x000fca00078fdaff */
[----:B------:R-:W-:-:S05]  /*1490*/  IMAD R3, R181, 0x50, -R8 ;  /* 0x00000050b5037824 */ /* 0x000fca00078e0a08 */
[----:B------:R-:W-:-:S04]  /*14a0*/  VIMNMX R3, R3, R24, PT ;  /* 0x0000001803037248 */ /* 0x000fc80003fe0100 */
[----:B------:R-:W-:Y:S01]  /*14b0*/  ISETP.GT.AND P0, PT, R3, R116, PT ;  /* 0x000000740300720c */ /* 0x000fe20003f04270 */
[----:B------:R-:W-:-:S05]  /*14c0*/  IMAD.WIDE.U32 R116, R116, -0x33333333, RZ ;  /* 0xcccccccd74747825 */ /* 0x000fca00078e00ff */
[----:B------:R-:W-:-:S04]  /*14d0*/  SHF.R.U32.HI R116, RZ, 0x6, R117 ;  /* 0x00000006ff747819 */ /* 0x000fc80000011675 */
[----:B------:R-:W-:-:S03]  /*14e0*/  MOV R2, R116 ;  /* 0x0000007400027202 */ /* 0x000fc60000000f00 */
[----:B------:R-:W-:-:S04]  /*14f0*/  @P0 VIADD R0, R3, 0x4f ;  /* 0x0000004f03000836 */ /* 0x000fc80000000000 */
[----:B------:R-:W-:-:S05]  /*1500*/  @P0 IMAD.HI R0, R0, 0x66666667, RZ ;  /* 0x6666666700000827 */ /* 0x000fca00078e02ff */
[----:B------:R-:W-:-:S04]  /*1510*/  @P0 SHF.R.U32.HI R3, RZ, 0x1f, R0 ;  /* 0x0000001fff030819 */ /* 0x000fc80000011600 */
[----:B------:R-:W-:Y:S02]  /*1520*/  @P0 LEA.HI.SX32 R2, R0, R3, 0x1b ;  /* 0x0000000300020211 */ /* 0x000fe400078fdaff */
[----:B------:R-:W-:Y:S02]  /*1530*/  PLOP3.LUT P0, PT, PT, PT, PT, 0x80, 0x0 ;  /* 0x000000000000781c */ /* 0x000fe40003f0f070 */
[----:B------:R-:W-:-:S13]  /*1540*/  ISETP.GT.AND P1, PT, R2, R116, PT ;  /* 0x000000740200720c */ /* 0x000fda0003f24270 */
[----:B0-----:R-:W-:Y:S05]  /*1550*/  @!P1 BRA `(.L_x_440) ;  /* 0x0000009000e49947 */ /* 0x001fea0003800000 */
[----:B------:R-:W-:Y:S01]  /*1560*/  VIADD R0, R22, 0x24400 ;  /* 0x0002440016007836 */ /* 0x000fe20000000000 */
[----:B------:R-:W-:Y:S04]  /*1570*/  BSSY B6, `(.L_x_441) ;  /* 0x0000013000067945 */ /* 0x000fe80003800000 */
[----:B------:R-:W-:-:S13]  /*1580*/  LOP3.LUT P0, RZ, R0, 0x3ff, RZ, 0xc0, !PT ;  /* 0x000003ff00ff7812 */ /* 0x000fda000780c0ff */
[----:B------:R-:W-:Y:S05]  /*1590*/  @!P0 BRA `(.L_x_442) ;  /* 0x0000000000408947 */ /* 0x000fea0003800000 */
[----:B------:R-:W-:Y:S01]  /*15a0*/  MOV R0, 0x0 ;  /* 0x0000000000007802 */ /* 0x000fe20000000f00 */
[----:B------:R-:W-:Y:S01]  /*15b0*/  ULDC.64 UR4, c[0x4][0xa8] ;  /* 0x01002a0000047ab9 */ /* 0x000fe20000000a00 */
[----:B------:R-:W-:Y:S01]  /*15c0*/  ULDC.64 UR6, c[0x4][0x18] ;  /* 0x0100060000067ab9 */ /* 0x000fe20000000a00 */
[----:B------:R-:W-:Y:S01]  /*15d0*/  IMAD.U32 R4, RZ, RZ, UR4 ;  /* 0x00000004ff047e24 */ /* 0x000fe2000f8e00ff */
[----:B------:R0:W1:Y:S01]  /*15e0*/  LDC.64 R14, c[0x4][R0] ;  /* 0x01000000000e7b82 */ /* 0x0000620000000a00 */
[----:B------:R-:W-:Y:S01]  /*15f0*/  MOV R5, UR5 ;  /* 0x0000000500057c02 */ /* 0x000fe20008000f00 */
[----:B------:R-:W-:Y:S01]  /*1600*/  ULDC.64 UR4, c[0x4][0xb0] ;  /* 0x01002c0000047ab9 */ /* 0x000fe20000000a00 */
[----:B------:R-:W-:Y:S01]  /*1610*/  MOV R10, UR6 ;  /* 0x00000006000a7c02 */ /* 0x000fe20008000f00 */
[----:B------:R-:W-:Y:S01]  /*1620*/  IMAD.U32 R6, RZ, RZ, UR4 ;  /* 0x00000004ff067e24 */ /* 0x000fe2000f8e00ff */
[----:B------:R-:W-:Y:S01]  /*1630*/  MOV R12, 0x1 ;  /* 0x00000001000c7802 */ /* 0x000fe20000000f00 */
[----:B------:R-:W-:-:S02]  /*1640*/  IMAD.U32 R7, RZ, RZ, UR5 ;  /* 0x00000005ff077e24 */ /* 0x000fc4000f8e00ff */
[----:B------:R-:W-:Y:S02]  /*1650*/  IMAD.U32 R11, RZ, RZ, UR7 ;  /* 0x00000007ff0b7e24 */ /* 0x000fe4000f8e00ff */
[----:B------:R-:W-:Y:S02]  /*1660*/  IMAD.MOV.U32 R8, RZ, RZ, 0x70 ;  /* 0x00000070ff087424 */ /* 0x000fe400078e00ff */
[----:B0-----:R-:W-:-:S07]  /*1670*/  IMAD.MOV.U32 R13, RZ, RZ, RZ ;  /* 0x000000ffff0d7224 */ /* 0x001fce00078e00ff */
[----:B------:R-:W-:-:S07]  /*1680*/  LEPC R20, `(.L_x_442) ;  /* 0x000000001014794e */ /* 0x000fce0000000000 */
[----:B-1---5:R-:W-:Y:S05]  /*1690*/  CALL.ABS.NOINC R14 ;  /* 0x000000000e007343 */ /* 0x022fea0003c00000 */
.L_x_442:
[----:B------:R-:W-:Y:S05]  /*16a0*/  BSYNC B6 ;  /* 0x0000000000067941 */ /* 0x000fea0003800000 */
.L_x_441:
[----:B------:R-:W-:Y:S01]  /*16b0*/  VIADD R0, R22, 0x400 ;  /* 0x0000040016007836 */ /* 0x000fe20000000000 */
[----:B------:R-:W-:Y:S04]  /*16c0*/  BSSY B6, `(.L_x_443) ;  /* 0x0000013000067945 */ /* 0x000fe80003800000 */
[----:B------:R-:W-:-:S13]  /*16d0*/  LOP3.LUT P0, RZ, R0, 0x3ff, RZ, 0xc0, !PT ;  /* 0x000003ff00ff7812 */ /* 0x000fda000780c0ff */
[----:B------:R-:W-:Y:S05]  /*16e0*/  @!P0 BRA `(.L_x_444) ;  /* 0x0000000000408947 */ /* 0x000fea0003800000 */
[----:B------:R-:W-:Y:S01]  /*16f0*/  MOV R0, 0x0 ;  /* 0x0000000000007802 */ /* 0x000fe20000000f00 */
[----:B------:R-:W-:Y:S01]  /*1700*/  ULDC.64 UR4, c[0x4][0xa8] ;  /* 0x01002a0000047ab9 */ /* 0x000fe20000000a00 */
[----:B------:R-:W-:Y:S01]  /*1710*/  ULDC.64 UR6, c[0x4][0x18] ;  /* 0x0100060000067ab9 */ /* 0x000fe20000000a00 */
[----:B------:R-:W-:Y:S01]  /*1720*/  MOV R4, UR4 ;  /* 0x0000000400047c02 */ /* 0x000fe20008000f00 */
[----:B------:R0:W1:Y:S01]  /*1730*/  LDC.64 R14, c[0x4][R0] ;  /* 0x01000000000e7b82 */ /* 0x0000620000000a00 */
[----:B------:R-:W-:Y:S01]  /*1740*/  IMAD.U32 R5, RZ, RZ, UR5 ;  /* 0x00000005ff057e24 */ /* 0x000fe2000f8e00ff */
        /* <DEDUP_REMOVED lines=10> */
.L_x_444:
[----:B------:R-:W-:Y:S05]  /*17f0*/  BSYNC B6 ;  /* 0x0000000000067941 */ /* 0x000fea0003800000 */
.L_x_443:
[----:B------:R-:W-:Y:S01]  /*1800*/  ULDC.64 UR4, c[0x0][0x9f8] ;  /* 0x00027e0000047ab9 */ /* 0x000fe20000000a00 */
[----:B------:R-:W0:Y:S01]  /*1810*/  LDC R115, c[0x0][0x3f4] ;  /* 0x0000fd00ff737b82 */ /* 0x000e220000000800 */
[----:B------:R-:W-:Y:S01]  /*1820*/  ISETP.NE.U32.AND P0, PT, RZ, UR4, PT ;  /* 0x00000004ff007c0c */ /* 0x000fe2000bf05070 */
[----:B------:R-:W2:Y:S03]  /*1830*/  LDL R21, [R1+0x50] ;  /* 0x0000500001157983 */ /* 0x000ea60000100800 */
[----:B------:R-:W-:Y:S01]  /*1840*/  ISETP.NE.AND.EX P0, PT, RZ, UR5, PT, P0 ;  /* 0x00000005ff007c0c */ /* 0x000fe2000bf05300 */
[----:B------:R-:W-:Y:S01]  /*1850*/  ULDC.64 UR6, c[0x0][0x208] ;  /* 0x0000820000067ab9 */ /* 0x000fe20000000a00 */
[----:B------:R-:W3:Y:S01]  /*1860*/  LDL R31, [R1+0x54] ;  /* 0x00005400011f7983 */ /* 0x000ee20000100800 */
[----:B------:R-:W1:Y:S08]  /*1870*/  LDC.64 R92, c[0x0][0x408] ;  /* 0x00010200ff5c7b82 */ /* 0x000e700000000a00 */
[----:B------:R-:W4:Y:S02]  /*1880*/  LDC.64 R98, c[0x0][0x3f8] ;  /* 0x0000fe00ff627b82 */ /* 0x000f240000000a00 */
[----:B------:R-:W-:Y:S01]  /*1890*/  @P0 IADD3 R4, P1, R26, UR4, RZ ;  /* 0x000000041a040c10 */ /* 0x000fe2000ff3e0ff */
[----:B------:R-:W-:-:S03]  /*18a0*/  ULDC UR4, c[0x0][0x2f4] ;  /* 0x0000bd0000047ab9 */ /* 0x000fc60000000800 */
[----:B------:R-:W-:Y:S02]  /*18b0*/  @P0 IADD3.X R5, R27, UR5, RZ, P1, !PT ;  /* 0x000000051b050c10 */ /* 0x000fe40008ffe4ff */
[----:B------:R-:W-:-:S03]  /*18c0*/  ISETP.GE.AND P1, PT, R213, UR4, PT ;  /* 0x00000004d5007c0c */ /* 0x000fc6000bf26270 */
[----:B------:R0:W3:Y:S01]  /*18d0*/  @P0 LDG.E R91, desc[UR6][R4.64] ;  /* 0x00000006045b0981 */ /* 0x0000e2000c1e1900 */
[----:B------:R-:W-:Y:S02]  /*18e0*/  ISETP.GE.AND P0, PT, R16, UR4, PT ;  /* 0x0000000410007c0c */ /* 0x000fe4000bf06270 */
[----:B------:R-:W-:Y:S02]  /*18f0*/  SEL R3, RZ, 0xffffffff, P1 ;  /* 0xffffffffff037807 */ /* 0x000fe40000800000 */
[----:B------:R-:W-:Y:S02]  /*1900*/  SEL R0, RZ, 0x1, P0 ;  /* 0x00000001ff007807 */ /* 0x000fe40000000000 */
[----:B------:R-:W-:Y:S02]  /*1910*/  SHF.L.U32 R3, R3, 0x1, RZ ;  /* 0x0000000103037819 */ /* 0x000fe400000006ff */
[----:B------:R-:W-:Y:S02]  /*1920*/  ISETP.GE.AND P2, PT, R18, UR4, PT ;  /* 0x0000000412007c0c */ /* 0x000fe4000bf46270 */
[----:B------:R-:W-:-:S02]  /*1930*/  LOP3.LUT R0, R3, 0x2, R0, 0xe2, !PT ;  /* 0x0000000203007812 */ /* 0x000fc400078ee200 */
[----:B------:R-:W-:Y:S02]  /*1940*/  SEL R3, RZ, 0x4, P2 ;  /* 0x00000004ff037807 */ /* 0x000fe40001000000 */
[----:B0-----:R-:W-:Y:S02]  /*1950*/  ISETP.GE.AND P2, PT, R16, R115, PT ;  /* 0x000000731000720c */ /* 0x001fe40003f46270 */
[----:B------:R-:W-:Y:S02]  /*1960*/  LOP3.LUT R4, R0, R3, RZ, 0xfc, !PT ;  /* 0x0000000300047212 */ /* 0x000fe400078efcff */
[----:B------:R-:W-:Y:S02]  /*1970*/  SHF.R.S32.HI R7, RZ, 0x1f, R219 ;  /* 0x0000001fff077819 */ /* 0x000fe400000114db */
[----:B------:R-:W-:Y:S01]  /*1980*/  SEL R3, R115, RZ, P2 ;  /* 0x000000ff73037207 */ /* 0x000fe20001000000 */
[C---:B------:R-:W-:Y:S01]  /*1990*/  VIADD R33, R219.reuse, 0x40 ;  /* 0x00000040db217836 */ /* 0x040fe20000000000 */
[----:B------:R-:W-:Y:S01]  /*19a0*/  IADD3 R20, R219, 0x40, RZ ;  /* 0x00000040db147810 */ /* 0x000fe20007ffe0ff */
[----:B-1----:R-:W-:-:S02]  /*19b0*/  IMAD R0, R7, R92, RZ ;  /* 0x0000005c07007224 */ /* 0x002fc400078e02ff */
[----:B------:R-:W-:Y:S02]  /*19c0*/  IMAD.IADD R3, R16, 0x1, R3 ;  /* 0x0000000110037824 */ /* 0x000fe400078e0203 */
[----:B----4-:R-:W-:Y:S01]  /*19d0*/  IMAD R6, R7, R98, RZ ;  /* 0x0000006207067224 */ /* 0x010fe200078e02ff */
[----:B------:R-:W-:Y:S01]  /*19e0*/  SHF.L.U32 R33, R33, 0x6, RZ ;  /* 0x0000000621217819 */ /* 0x000fe200000006ff */
[----:B------:R-:W-:Y:S01]  /*19f0*/  IMAD R7, R219, R93, R0 ;  /* 0x0000005ddb077224 */ /* 0x000fe200078e0200 */
[----:B------:R-:W-:Y:S01]  /*1a00*/  SHF.R.S32.HI R0, RZ, 0x1f, R3 ;  /* 0x0000001fff007819 */ /* 0x000fe20000011403 */
[----:B------:R-:W-:Y:S01]  /*1a10*/  IMAD.SHL.U32 R20, R20, 0x40, RZ ;  /* 0x0000004014147824 */ /* 0x000fe200078e00ff */
[----:B------:R-:W-:Y:S02]  /*1a20*/  LOP3.LUT R33, R33, 0x1c0, RZ, 0xc0, !PT ;  /* 0x000001c021217812 */ /* 0x000fe400078ec0ff */
[----:B------:R-:W-:Y:S02]  /*1a30*/  LEA.HI R9, R0, R3, RZ, 0x3 ;  /* 0x0000000300097211 */ /* 0x000fe400078f18ff */
[----:B------:R-:W-:-:S02]  /*1a40*/  LOP3.LUT R20, R20, 0x1c0, RZ, 0xc0, !PT ;  /* 0x000001c014147812 */ /* 0x000fc400078ec0ff */
[----:B------:R-:W-:Y:S02]  /*1a50*/  LOP3.LUT R10, R33, 0x38, R9, 0xf8, !PT ;  /* 0x00000038210a7812 */ /* 0x000fe400078ef809 */
[----:B------:R-:W-:-:S04]  /*1a60*/  SHF.R.U32.HI R20, RZ, 0x3, R20 ;  /* 0x00000003ff147819 */ /* 0x000fc80000011614 */
[----:B------:R-:W-:Y:S02]  /*1a70*/  LOP3.LUT R13, R10, R20, RZ, 0x3c, !PT ;  /* 0x000000140a0d7212 */ /* 0x000fe400078e3cff */
[----:B------:R-:W4:Y:S01]  /*1a80*/  LDL R10, [R1+0x64] ;  /* 0x00006400010a7983 */ /* 0x000f220000100800 */
[----:B------:R-:W-:Y:S02]  /*1a90*/  SHF.R.S32.HI R215, RZ, 0x1f, R214 ;  /* 0x0000001fffd77819 */ /* 0x000fe400000114d6 */
[----:B------:R-:W-:Y:S01]  /*1aa0*/  ISETP.GE.AND P1, PT, R213, R115, PT ;  /* 0x00000073d500720c */ /* 0x000fe20003f26270 */
[C---:B------:R-:W-:Y:S02]  /*1ab0*/  IMAD R5, R219.reuse, R99, R6 ;  /* 0x00000063db057224 */ /* 0x040fe400078e0206 */
[----:B------:R-:W-:Y:S01]  /*1ac0*/  IMAD.WIDE.U32 R100, R219, R98, R16 ;  /* 0x00000062db647225 */ /* 0x000fe200078e0010 */
[----:B------:R-:W-:-:S03]  /*1ad0*/  SEL R6, R115, RZ, P1 ;  /* 0x000000ff73067207 */ /* 0x000fc60000800000 */
[----:B------:R-:W-:Y:S01]  /*1ae0*/  IMAD.WIDE.U32 R102, R219, R98, R214 ;  /* 0x00000062db667225 */ /* 0x000fe200078e00d6 */
[----:B------:R-:W-:-:S03]  /*1af0*/  IADD3 R101, R5, R101, RZ ;  /* 0x0000006505657210 */ /* 0x000fc60007ffe0ff */
[----:B------:R-:W-:Y:S01]  /*1b00*/  IMAD.IADD R103, R103, 0x1, R5 ;  /* 0x0000000167677824 */ /* 0x000fe200078e0205 */
[----:B------:R-:W-:Y:S01]  /*1b10*/  LEA.HI R5, R0, R3, RZ, 0x6 ;  /* 0x0000000300057211 */ /* 0x000fe200078f30ff */
[----:B------:R-:W-:-:S04]  /*1b20*/  IMAD.WIDE.U32 R94, R219, R92, R16 ;  /* 0x0000005cdb5e7225 */ /* 0x000fc800078e0010 */
[----:B------:R-:W-:-:S04]  /*1b30*/  IMAD.WIDE.U32 R96, R219, R92, R214 ;  /* 0x0000005cdb607225 */ /* 0x000fc800078e00d6 */
[----:B------:R-:W-:Y:S02]  /*1b40*/  IMAD.IADD R6, R213, 0x1, R6 ;  /* 0x00000001d5067824 */ /* 0x000fe400078e0206 */
[C---:B------:R-:W-:Y:S02]  /*1b50*/  VIADD R34, R219.reuse, 0x20 ;  /* 0x00000020db227836 */ /* 0x040fe40000000000 */
[----:B------:R-:W-:Y:S01]  /*1b60*/  VIADD R28, R219, 0x20 ;  /* 0x00000020db1c7836 */ /* 0x000fe20000000000 */
[----:B------:R-:W-:Y:S01]  /*1b70*/  IADD3 R95, R7, R95, RZ ;  /* 0x0000005f075f7210 */ /* 0x000fe20007ffe0ff */
[----:B------:R-:W-:Y:S01]  /*1b80*/  IMAD.IADD R97, R97, 0x1, R7 ;  /* 0x0000000161617824 */ /* 0x000fe200078e0207 */
[----:B------:R-:W-:Y:S01]  /*1b90*/  SHF.R.S32.HI R5, RZ, 0x6, R5 ;  /* 0x00000006ff057819 */ /* 0x000fe20000011405 */
[----:B------:R-:W0:Y:S01]  /*1ba0*/  S2R R138, SR_TID.X ;  /* 0x00000000008a7919 */ /* 0x000e220000002100 */
[----:B------:R-:W-:Y:S01]  /*1bb0*/  LOP3.LUT R0, R224, 0x38, R9, 0xf8, !PT ;  /* 0x00000038e0007812 */ /* 0x000fe200078ef809 */
[----:B------:R-:W-:Y:S01]  /*1bc0*/  IMAD.SHL.U32 R34, R34, 0x40, RZ ;  /* 0x0000004022227824 */ /* 0x000fe200078e00ff */
[----:B------:R-:W-:-:S02]  /*1bd0*/  SHF.R.U32.HI R32, RZ, 0x3, R224 ;  /* 0x00000003ff207819 */ /* 0x000fc400000116e0 */
[----:B------:R-:W-:Y:S02]  /*1be0*/  SHF.R.S32.HI R7, RZ, 0x1f, R6 ;  /* 0x0000001fff077819 */ /* 0x000fe40000011406 */
[----:B------:R-:W-:Y:S01]  /*1bf0*/  SHF.L.U32 R28, R28, 0x6, RZ ;  /* 0x000000061c1c7819 */ /* 0x000fe200000006ff */
[----:B------:R-:W-:Y:S01]  /*1c00*/  IMAD R134, R5, 0x1400, R228 ;  /* 0x0000140005867824 */ /* 0x000fe200078e02e4 */
[----:B------:R-:W-:Y:S02]  /*1c10*/  LOP3.LUT R3, R0, R32, RZ, 0x3c, !PT ;  /* 0x0000002000037212 */ /* 0x000fe400078e3cff */
[----:B------:R-:W-:Y:S02]  /*1c20*/  LEA.HI R11, R7, R6, RZ, 0x3 ;  /* 0x00000006070b7211 */ /* 0x000fe400078f18ff */
[----:B------:R-:W-:Y:S02]  /*1c30*/  LOP3.LUT R34, R34, 0x1c0, RZ, 0xc0, !PT ;  /* 0x000001c022227812 */ /* 0x000fe400078ec0ff */
[----:B------:R-:W-:-:S02]  /*1c40*/  LOP3.LUT R28, R28, 0x1c0, RZ, 0xc0, !PT ;  /* 0x000001c01c1c7812 */ /* 0x000fc400078ec0ff */
[----:B------:R-:W-:Y:S01]  /*1c50*/  LEA.HI R6, R7, R6, RZ, 0x6 ;  /* 0x0000000607067211 */ /* 0x000fe200078f30ff */
[----:B------:R-:W-:Y:S01]  /*1c60*/  IMAD.IADD R134, R134, 0x1, R3 ;  /* 0x0000000186867824 */ /* 0x000fe200078e0203 */
[----:B------:R-:W-:Y:S02]  /*1c70*/  LOP3.LUT R8, R34, 0x38, R9, 0xf8, !PT ;  /* 0x0000003822087812 */ /* 0x000fe400078ef809 */
[----:B------:R-:W-:Y:S02]  /*1c80*/  SHF.R.U32.HI R28, RZ, 0x3, R28 ;  /* 0x00000003ff1c7819 */ /* 0x000fe4000001161c */
[----:B------:R-:W-:Y:S02]  /*1c90*/  SHF.R.S32.HI R3, RZ, 0x6, R6 ;  /* 0x00000006ff037819 */ /* 0x000fe40000011406 */
[----:B------:R-:W-:-:S03]  /*1ca0*/  LOP3.LUT R0, R224, 0x38, R11, 0xf8, !PT ;  /* 0x00000038e0007812 */ /* 0x000fc600078ef80b */
[----:B------:R-:W-:Y:S01]  /*1cb0*/  IMAD R133, R3, 0x1400, R228 ;  /* 0x0000140003857824 */ /* 0x000fe200078e02e4 */
[----:B------:R-:W-:Y:S02]  /*1cc0*/  LOP3.LUT R0, R0, R32, RZ, 0x3c, !PT ;  /* 0x0000002000007212 */ /* 0x000fe400078e3cff */
[----:B------:R-:W-:Y:S02]  /*1cd0*/  LOP3.LUT R7, R33, 0x38, R11, 0xf8, !PT ;  /* 0x0000003821077812 */ /* 0x000fe400078ef80b */
[----:B------:R-:W-:Y:S01]  /*1ce0*/  ISETP.GE.AND P0, PT, R19, UR4, PT ;  /* 0x0000000413007c0c */ /* 0x000fe2000bf06270 */
[----:B------:R-:W-:Y:S01]  /*1cf0*/  IMAD.IADD R133, R133, 0x1, R0 ;  /* 0x0000000185857824 */ /* 0x000fe200078e0200 */
[C-C-:B------:R-:W-:Y:S01]  /*1d00*/  SHF.L.U64.HI R106, R92.reuse, 0x5, R93.reuse ;  /* 0x000000055c6a7819 */ /* 0x140fe2000001025d */
[C---:B------:R-:W-:Y:S01]  /*1d10*/  IMAD.SHL.U32 R111, R92.reuse, 0x40, RZ ;  /* 0x000000405c6f7824 */ /* 0x040fe200078e00ff */
[----:B------:R-:W-:Y:S01]  /*1d20*/  SHF.L.U64.HI R110, R92, 0x6, R93 ;  /* 0x000000065c6e7819 */ /* 0x000fe2000001025d */
[----:B-----5:R-:W-:Y:S01]  /*1d30*/  IMAD.WIDE.U32 R96, R136, R92, R96 ;  /* 0x0000005c88607225 */ /* 0x020fe200078e0060 */
[----:B------:R-:W-:-:S03]  /*1d40*/  SHF.L.U32 R107, R92, 0x5, RZ ;  /* 0x000000055c6b7819 */ /* 0x000fc600000006ff */
[----:B------:R-:W-:Y:S01]  /*1d50*/  IMAD.WIDE.U32 R94, R136, R92, R94 ;  /* 0x0000005c885e7225 */ /* 0x000fe200078e005e */
[C-C-:B------:R-:W-:Y:S02]  /*1d60*/  SHF.L.U64.HI R104, R98.reuse, 0x5, R99.reuse ;  /* 0x0000000562687819 */ /* 0x140fe40000010263 */
[----:B------:R-:W-:Y:S01]  /*1d70*/  SHF.L.U64.HI R108, R98, 0x6, R99 ;  /* 0x00000006626c7819 */ /* 0x000fe20000010263 */
[----:B------:R-:W-:-:S04]  /*1d80*/  IMAD.WIDE.U32 R102, R136, R98, R102 ;  /* 0x0000006288667225 */ /* 0x000fc800078e0066 */
[----:B------:R-:W-:Y:S02]  /*1d90*/  IMAD R121, R99, 0x50, RZ ;  /* 0x0000005063797824 */ /* 0x000fe400078e02ff */
[C---:B------:R-:W-:Y:S02]  /*1da0*/  IMAD.SHL.U32 R105, R98.reuse, 0x20, RZ ;  /* 0x0000002062697824 */ /* 0x040fe400078e00ff */
[----:B------:R-:W-:Y:S02]  /*1db0*/  IMAD.SHL.U32 R109, R98, 0x40, RZ ;  /* 0x00000040626d7824 */ /* 0x000fe400078e00ff */
[----:B------:R-:W-:Y:S01]  /*1dc0*/  IMAD.WIDE.U32 R100, R136, R98, R100 ;  /* 0x0000006288647225 */ /* 0x000fe200078e0064 */
[----:B0-----:R-:W-:-:S03]  /*1dd0*/  LEA.HI R138, R138, 0x8, RZ, 0x19 ;  /* 0x000000088a8a7811 */ /* 0x001fc600078fc8ff */
[----:B------:R-:W-:Y:S01]  /*1de0*/  IMAD.IADD R120, R120, 0x1, R25 ;  /* 0x0000000178787824 */ /* 0x000fe200078e0219 */
[----:B------:R-:W-:Y:S01]  /*1df0*/  SHF.L.U32 R115, R115, 0x1, RZ ;  /* 0x0000000173737819 */ /* 0x000fe200000006ff */
[C---:B--2---:R-:W-:Y:S02]  /*1e00*/  IMAD R130, R5.reuse, 0x1400, R21 ;  /* 0x0000140005827824 */ /* 0x044fe400078e0215 */
[----:B---3--:R-:W-:Y:S01]  /*1e10*/  IMAD R132, R5, 0x1400, R31 ;  /* 0x0000140005847824 */ /* 0x008fe200078e021f */
[----:B------:R-:W-:Y:S02]  /*1e20*/  LOP3.LUT R5, R8, R28, RZ, 0x3c, !PT ;  /* 0x0000001c08057212 */ /* 0x000fe400078e3cff */
[----:B------:R-:W-:Y:S02]  /*1e30*/  IADD3 R130, R130, R13, RZ ;  /* 0x0000000d82827210 */ /* 0x000fe40007ffe0ff */
[----:B------:R-:W-:Y:S01]  /*1e40*/  SHF.R.S32.HI R13, RZ, 0x1f, R136 ;  /* 0x0000001fff0d7819 */ /* 0x000fe20000011488 */
[----:B------:R-:W-:Y:S01]  /*1e50*/  IMAD.IADD R132, R132, 0x1, R5 ;  /* 0x0000000184847824 */ /* 0x000fe200078e0205 */
[----:B------:R-:W-:Y:S01]  /*1e60*/  LOP3.LUT R5, R34, 0x38, R11, 0xf8, !PT ;  /* 0x0000003822057812 */ /* 0x000fe200078ef80b */
[----:B------:R-:W-:-:S02]  /*1e70*/  IMAD R129, R3, 0x1400, R21 ;  /* 0x0000140003817824 */ /* 0x000fc400078e0215 */
[----:B------:R-:W-:Y:S01]  /*1e80*/  IMAD R0, R13, R98, RZ ;  /* 0x000000620d007224 */ /* 0x000fe200078e02ff */
[----:B------:R-:W-:Y:S01]  /*1e90*/  LOP3.LUT R8, R7, R20, RZ, 0x3c, !PT ;  /* 0x0000001407087212 */ /* 0x000fe200078e3cff */
[----:B------:R-:W-:Y:S02]  /*1ea0*/  IMAD R13, R13, R92, RZ ;  /* 0x0000005c0d0d7224 */ /* 0x000fe400078e02ff */
[----:B------:R-:W-:Y:S01]  /*1eb0*/  IMAD R131, R3, 0x1400, R31 ;  /* 0x0000140003837824 */ /* 0x000fe200078e021f */
[----:B------:R-:W-:Y:S01]  /*1ec0*/  SEL R3, RZ, 0x8, P0 ;  /* 0x00000008ff037807 */ /* 0x000fe20000000000 */
[C---:B------:R-:W-:Y:S01]  /*1ed0*/  IMAD R13, R136.reuse, R93, R13 ;  /* 0x0000005d880d7224 */ /* 0x040fe200078e020d */
[----:B------:R-:W-:Y:S01]  /*1ee0*/  LOP3.LUT R6, R5, R28, RZ, 0x3c, !PT ;  /* 0x0000001c05067212 */ /* 0x000fe200078e3cff */
[----:B------:R-:W-:Y:S01]  /*1ef0*/  IMAD R5, R93, 0x50, RZ ;  /* 0x000000505d057824 */ /* 0x000fe200078e02ff */
[----:B------:R-:W-:Y:S01]  /*1f00*/  IADD3 R129, R129, R8, RZ ;  /* 0x0000000881817210 */ /* 0x000fe20007ffe0ff */
[----:B------:R-:W-:Y:S01]  /*1f10*/  IMAD R7, R136, R99, R0 ;  /* 0x0000006388077224 */ /* 0x000fe200078e0200 */
[----:B------:R-:W-:Y:S01]  /*1f20*/  LOP3.LUT R26, R4, R3, RZ, 0xfc, !PT ;  /* 0x00000003041a7212 */ /* 0x000fe200078efcff */
[----:B------:R-:W-:Y:S01]  /*1f30*/  IMAD.WIDE.U32 R92, R92, 0x50, RZ ;  /* 0x000000505c5c7825 */ /* 0x000fe200078e00ff */
[----:B------:R-:W-:-:S02]  /*1f40*/  SHF.R.S32.HI R8, RZ, 0x3, R9 ;  /* 0x00000003ff087819 */ /* 0x000fc40000011409 */
[----:B------:R-:W-:Y:S01]  /*1f50*/  LOP3.LUT R9, R9, 0xfffffff8, RZ, 0xc0, !PT ;  /* 0xfffffff809097812 */ /* 0x000fe200078ec0ff */
[----:B------:R-:W-:Y:S01]  /*1f60*/  IMAD.WIDE.U32 R98, R98, 0x50, RZ ;  /* 0x0000005062627825 */ /* 0x000fe200078e00ff */
[----:B------:R-:W-:Y:S02]  /*1f70*/  LOP3.LUT R20, R11, 0xfffffff8, RZ, 0xc0, !PT ;  /* 0xfffffff80b147812 */ /* 0x000fe400078ec0ff */
[----:B------:R-:W-:Y:S01]  /*1f80*/  LOP3.LUT R3, R4, 0x1, RZ, 0xc0, !PT ;  /* 0x0000000104037812 */ /* 0x000fe200078ec0ff */
[----:B------:R-:W-:Y:S01]  /*1f90*/  IMAD.IADD R128, R93, 0x1, R5 ;  /* 0x000000015d807824 */ /* 0x000fe200078e0205 */
[----:B------:R-:W-:Y:S01]  /*1fa0*/  IADD3 R4, R103, R7, RZ ;  /* 0x0000000767047210 */ /* 0x000fe20007ffe0ff */
[----:B------:R-:W-:Y:S01]  /*1fb0*/  IMAD.IADD R131, R131, 0x1, R6 ;  /* 0x0000000183837824 */ /* 0x000fe200078e0206 */
[C---:B------:R-:W-:Y:S01]  /*1fc0*/  LOP3.LUT R21, R26.reuse, 0x2, RZ, 0xc0, !PT ;  /* 0x000000021a157812 */ /* 0x040fe200078ec0ff */
[----:B------:R-:W-:Y:S01]  /*1fd0*/  IMAD.IADD R5, R7, 0x1, R101 ;  /* 0x0000000107057824 */ /* 0x000fe200078e0265 */
[----:B------:R-:W-:Y:S01]  /*1fe0*/  LOP3.LUT R25, R26, 0x4, RZ, 0xc0, !PT ;  /* 0x000000041a197812 */ /* 0x000fe200078ec0ff */
[----:B------:R-:W-:Y:S01]  /*1ff0*/  IMAD.IADD R121, R99, 0x1, R121 ;  /* 0x0000000163797824 */ /* 0x000fe200078e0279 */
[----:B------:R-:W-:Y:S01]  /*2000*/  SHF.R.S32.HI R0, RZ, 0x1f, R30 ;  /* 0x0000001fff007819 */ /* 0x000fe2000001141e */
[----:B------:R-:W-:Y:S01]  /*2010*/  IMAD.IADD R6, R97, 0x1, R13 ;  /* 0x0000000161067824 */ /* 0x000fe200078e020d */
[----:B------:R-:W-:-:S02]  /*2020*/  IADD3 R7, R13, R95, RZ ;  /* 0x0000005f0d077210 */ /* 0x000fc40007ffe0ff */
[----:B------:R-:W-:Y:S02]  /*2030*/  LOP3.LUT R26, R26, 0x8, RZ, 0xc0, !PT ;  /* 0x000000081a1a7812 */ /* 0x000fe400078ec0ff */
[----:B------:R-:W-:Y:S02]  /*2040*/  SHF.R.S32.HI R119, RZ, 0x1f, R91 ;  /* 0x0000001fff777819 */ /* 0x000fe4000001145b */
[----:B------:R-:W-:Y:S02]  /*2050*/  SHF.R.S32.HI R27, RZ, 0x1f, R9 ;  /* 0x0000001fff1b7819 */ /* 0x000fe40000011409 */
[----:B------:R-:W-:Y:S01]  /*2060*/  SHF.R.S32.HI R28, RZ, 0x1f, R20 ;  /* 0x0000001fff1c7819 */ /* 0x000fe20000011414 */
[----:B----4-:R-:W-:Y:S01]  /*2070*/  IMAD R112, R10, 0x20, R219 ;  /* 0x000000200a707824 */ /* 0x010fe200078e02db */
[----:B------:R-:W-:-:S07]  /*2080*/  SHF.R.S32.HI R10, RZ, 0x3, R11 ;  /* 0x00000003ff0a7819 */ /* 0x000fce000001140b */
.L_x_561:
[----:B------:R-:W0:Y:S01]  /*2090*/  LDC R84, c[0x0][0x430] ;  /* 0x00010c00ff547b82 */ /* 0x000e220000000800 */
[----:B------:R-:W-:Y:S01]  /*20a0*/  VIADD R2, R2, 0xffffffff ;  /* 0xffffffff02027836 */ /* 0x000fe20000000000 */
[----:B----4-:R-:W-:Y:S01]  /*20b0*/  MOV R31, RZ ;  /* 0x000000ff001f7202 */ /* 0x010fe20000000f00 */
[----:B------:R-:W-:Y:S01]  /*20c0*/  ULDC.64 UR4, c[0x0][0x208] ;  /* 0x0000820000047ab9 */ /* 0x000fe20000000a00 */
[----:B------:R-:W-:Y:S01]  /*20d0*/  SHF.R.U32.HI R32, RZ, 0x3, R224 ;  /* 0x00000003ff207819 */ /* 0x000fe200000116e0 */
[----:B------:R-:W-:-:S03]  /*20e0*/  IMAD R11, R2, 0x50, R112 ;  /* 0x00000050020b7824 */ /* 0x000fc600078e0270 */
[----:B------:R-:W1:Y:S01]  /*20f0*/  LDC R114, c[0x0][0x3f4] ;  /* 0x0000fd00ff727b82 */ /* 0x000e620000000800 */
[----:B------:R-:W-:Y:S01]  /*2100*/  IMAD.IADD R33, R120, 0x1, R11 ;  /* 0x0000000178217824 */ /* 0x000fe200078e020b */
[----:B------:R-:W-:-:S04]  /*2110*/  ISETP.GE.AND P0, PT, R11, R24, PT ;  /* 0x000000180b00720c */ /* 0x000fc80003f06270 */
[----:B------:R-:W-:Y:S02]  /*2120*/  ISETP.GT.OR P0, PT, R112, 0x4f, P0 ;  /* 0x0000004f7000780c */ /* 0x000fe40000704670 */
[----:B------:R-:W-:Y:S02]  /*2130*/  MOV R11, R33 ;  /* 0x00000021000b7202 */ /* 0x000fe40000000f00 */
[----:B0-----:R-:W-:-:S09]  /*2140*/  ISETP.NE.AND P3, PT, R84, 0x1, PT ;  /* 0x000000015400780c */ /* 0x001fd20003f65270 */
[----:B------:R-:W0:Y:S08]  /*2150*/  @!P0 LDC.64 R14, c[0x0][0x428] ;  /* 0x00010a00ff0e8b82 */ /* 0x000e300000000a00 */
[----:B--2---:R-:W2:Y:S08]  /*2160*/  @!P0 LDC.64 R34, c[0x0][0x418] ;  /* 0x00010600ff228b82 */ /* 0x004eb00000000a00 */
[----:B---3--:R-:W3:Y:S08]  /*2170*/  @P3 LDC R12, c[0x0][0x434] ;  /* 0x00010d00ff0c3b82 */ /* 0x008ef00000000800 */
[----:B------:R-:W4:Y:S01]  /*2180*/  @P3 LDC R13, c[0x0][0x438] ;  /* 0x00010e00ff0d3b82 */ /* 0x000f220000000800 */
[----:B---3--:R-:W-:-:S05]  /*2190*/  @P3 IMAD.HI.U32 R12, R33, R12, RZ ;  /* 0x0000000c210c3227 */ /* 0x008fca00078e00ff */
[----:B----4-:R-:W-:Y:S01]  /*21a0*/  @P3 SHF.R.U32.HI R11, RZ, R13, R12 ;  /* 0x0000000dff0b3219 */ /* 0x010fe2000001160c */
[----:B0-----:R-:W-:-:S03]  /*21b0*/  @!P0 IMAD R12, R119, R14, RZ ;  /* 0x0000000e770c8224 */ /* 0x001fc600078e02ff */
[--C-:B------:R-:W-:Y:S01]  /*21c0*/  @!P0 SHF.R.S32.HI R13, RZ, 0x1f, R11.reuse ;  /* 0x0000001fff0d8819 */ /* 0x100fe2000001140b */
[----:B------:R-:W-:Y:S02]  /*21d0*/  @!P0 IMAD R15, R91, R15, R12 ;  /* 0x0000000f5b0f8224 */ /* 0x000fe400078e020c */
[----:B------:R-:W-:-:S04]  /*21e0*/  @!P0 IMAD.MOV.U32 R12, RZ, RZ, R11 ;  /* 0x000000ffff0c8224 */ /* 0x000fc800078e000b */
[----:B------:R-:W-:-:S04]  /*21f0*/  @!P0 IMAD.WIDE.U32 R12, R91, R14, R12 ;  /* 0x0000000e5b0c8225 */ /* 0x000fc800078e000c */
[----:B------:R-:W-:Y:S01]  /*2200*/  @!P0 IMAD.IADD R13, R13, 0x1, R15 ;  /* 0x000000010d0d8824 */ /* 0x000fe200078e020f */
[----:B--2---:R-:W-:-:S04]  /*2210*/  @!P0 LEA R14, P3, R12, R34, 0x2 ;  /* 0x000000220c0e8211 */ /* 0x004fc800078610ff */
[----:B------:R-:W-:Y:S02]  /*2220*/  @!P0 LEA.HI.X R15, R12, R35, R13, 0x2, P3 ;  /* 0x000000230c0f8211 */ /* 0x000fe400018f140d */
[----:B------:R-:W-:-:S03]  /*2230*/  LOP3.LUT R13, R224, 0x38, R16, 0xf8, !PT ;  /* 0x00000038e00d7812 */ /* 0x000fc600078ef810 */
[----:B------:R0:W5:Y:S01]  /*2240*/  @!P0 LDG.E R31, desc[UR4][R14.64] ;  /* 0x000000040e1f8981 */ /* 0x000162000c1e1900 */
[----:B-1----:R-:W-:Y:S01]  /*2250*/  ISETP.GE.AND P0, PT, R114, 0x1, PT ;  /* 0x000000017200780c */ /* 0x002fe20003f06270 */
[----:B------:R-:W-:Y:S01]  /*2260*/  IMAD.MOV R11, RZ, RZ, -R11 ;  /* 0x000000ffff0b7224 */ /* 0x000fe200078e0a0b */
[----:B------:R-:W-:Y:S01]  /*2270*/  LOP3.LUT R13, R228, R13, R32, 0xf6, !PT ;  /* 0x0000000de40d7212 */ /* 0x000fe200078ef620 */
[----:B------:R-:W-:Y:S05]  /*2280*/  YIELD ;  /* 0x0000000000007946 */ /* 0x000fea0003800000 */
[----:B------:R-:W-:Y:S01]  /*2290*/  IMAD R85, R212, 0x5000, R13 ;  /* 0x00005000d4557824 */ /* 0x000fe200078e020d */
[----:B------:R-:W-:Y:S01]  /*22a0*/  ISETP.GT.AND P3, PT, R2, R116, PT ;  /* 0x000000740200720c */ /* 0x000fe20003f64270 */
[----:B------:R-:W-:Y:S01]  /*22b0*/  BSSY B0, `(.L_x_445) ;  /* 0x00007d6000007945 */ /* 0x000fe20003800000 */
[----:B------:R-:W-:-:S02]  /*22c0*/  IMAD R84, R84, R11, R33 ;  /* 0x0000000b54547224 */ /* 0x000fc400078e0221 */
[----:B------:R-:W-:Y:S01]  /*22d0*/  P2R R113, PR, RZ, 0x8 ;  /* 0x00000008ff717803 */ /* 0x000fe20000000000 */
[----:B------:R-:W-:Y:S01]  /*22e0*/  IMAD R85, R85, 0x2, R22 ;  /* 0x0000000255557824 */ /* 0x000fe200078e0216 */
[----:B0-----:R-:W-:Y:S07]  /*22f0*/  @!P0 BRA `(.L_x_446) ;  /* 0x00000074005c8947 */ /* 0x001fee0003800000 */
[----:B------:R-:W-:Y:S01]  /*2300*/  SHF.R.S32.HI R86, RZ, 0x1f, R84 ;  /* 0x0000001fff567819 */ /* 0x000fe20000011454 */
[----:B------:R-:W-:Y:S01]  /*2310*/  ULDC.64 UR4, c[0x0][0x300] ;  /* 0x0000c00000047ab9 */ /* 0x000fe20000000a00 */
[----:B-----5:R-:W-:Y:S01]  /*2320*/  SHF.R.S32.HI R87, RZ, 0x1f, R31 ;  /* 0x0000001fff577819 */ /* 0x020fe2000001141f */
[----:B------:R-:W-:Y:S01]  /*2330*/  IMAD.WIDE.U32 R12, R84, UR4, RZ ;  /* 0x00000004540c7c25 */ /* 0x000fe2000f8e00ff */
[----:B------:R-:W-:Y:S02]  /*2340*/  ULDC.U8 UR6, c[0x0][0x410] ;  /* 0x0001040000067ab9 */ /* 0x000fe40000000000 */
[----:B------:R-:W-:Y:S01]  /*2350*/  ISETP.NE.AND P0, PT, RZ, UR6, PT ;  /* 0x00000006ff007c0c */ /* 0x000fe2000bf05270 */
[----:B------:R-:W-:Y:S02]  /*2360*/  IMAD R11, R86, UR4, RZ ;  /* 0x00000004560b7c24 */ /* 0x000fe4000f8e02ff */
[----:B------:R-:W-:Y:S02]  /*2370*/  IMAD R88, R2, -0x50, R24 ;  /* 0xffffffb002587824 */ /* 0x000fe400078e0218 */
[----:B------:R-:W-:Y:S01]  /*2380*/  IMAD R11, R84, UR5, R11 ;  /* 0x00000005540b7c24 */ /* 0x000fe2000f8e020b */
[----:B------:R-:W-:-:S02]  /*2390*/  ULDC.64 UR4, c[0x0][0x310] ;  /* 0x0000c40000047ab9 */ /* 0x000fc40000000a00 */
[----:B------:R-:W-:Y:S01]  /*23a0*/  IMAD R14, R87, UR4, RZ ;  /* 0x00000004570e7c24 */ /* 0x000fe2000f8e02ff */
[----:B------:R-:W-:Y:S02]  /*23b0*/  VIMNMX R88, R88, 0x50, PT ;  /* 0x0000005058587848 */ /* 0x000fe40003fe0100 */
[----:B------:R-:W-:Y:S01]  /*23c0*/  IADD3 R13, R13, R11, RZ ;  /* 0x0000000b0d0d7210 */ /* 0x000fe20007ffe0ff */
[C---:B------:R-:W-:Y:S01]  /*23d0*/  IMAD R15, R31.reuse, UR5, R14 ;  /* 0x000000051f0f7c24 */ /* 0x040fe2000f8e020e */
[----:B------:R-:W-:Y:S01]  /*23e0*/  SHF.R.S32.HI R11, RZ, 0x1f, R2 ;  /* 0x0000001fff0b7819 */ /* 0x000fe20000011402 */
[----:B------:R-:W-:Y:S02]  /*23f0*/  IMAD R14, R128, R2, RZ ;  /* 0x00000002800e7224 */ /* 0x000fe400078e02ff */
[----:B------:R-:W-:Y:S01]  /*2400*/  IMAD.WIDE.U32 R32, R31, UR4, R12 ;  /* 0x000000041f207c25 */ /* 0x000fe2000f8e000c */
[----:B------:R-:W-:-:S03]  /*2410*/  ULDC.64 UR4, c[0x0][0x308] ;  /* 0x0000c20000047ab9 */ /* 0x000fc60000000a00 */
[----:B------:R-:W-:Y:S02]  /*2420*/  IMAD.IADD R33, R33, 0x1, R15 ;  /* 0x0000000121217824 */ /* 0x000fe400078e020f */
[----:B------:R-:W-:Y:S02]  /*2430*/  IMAD R13, R0, UR4, RZ ;  /* 0x00000004000d7c24 */ /* 0x000fe4000f8e02ff */
[----:B------:R-:W-:-:S04]  /*2440*/  IMAD.WIDE.U32 R32, R30, UR4, R32 ;  /* 0x000000041e207c25 */ /* 0x000fc8000f8e0020 */
[----:B------:R-:W-:Y:S01]  /*2450*/  IMAD R13, R30, UR5, R13 ;  /* 0x000000051e0d7c24 */ /* 0x000fe2000f8e020d */
[----:B------:R-:W-:Y:S01]  /*2460*/  ULDC.64 UR4, c[0x0][0x2e8] ;  /* 0x0000ba0000047ab9 */ /* 0x000fe20000000a00 */
[----:B------:R-:W-:Y:S01]  /*2470*/  IMAD R12, R121, R2, RZ ;  /* 0x00000002790c7224 */ /* 0x000fe200078e02ff */
[C---:B------:R-:W-:Y:S01]  /*2480*/  LEA R118, P3, R32.reuse, UR4, 0x1 ;  /* 0x0000000420767c11 */ /* 0x040fe2000f8608ff */
[----:B------:R-:W-:Y:S02]  /*2490*/  IMAD.IADD R117, R33, 0x1, R13 ;  /* 0x0000000121757824 */ /* 0x000fe400078e020d */
[C---:B------:R-:W-:Y:S02]  /*24a0*/  IMAD R37, R11.reuse, R92, R14 ;  /* 0x0000005c0b257224 */ /* 0x040fe400078e020e */
[----:B------:R-:W-:Y:S01]  /*24b0*/  IMAD R35, R11, R98, R12 ;  /* 0x000000620b237224 */ /* 0x000fe200078e020c */
[----:B------:R-:W-:Y:S01]  /*24c0*/  LEA.HI.X R117, R32, UR5, R117, 0x1, P3 ;  /* 0x0000000520757c11 */ /* 0x000fe200098f0c75 */
[----:B------:R-:W-:-:S04]  /*24d0*/  IMAD.WIDE.U32 R14, R98, R2, RZ ;  /* 0x00000002620e7225 */ /* 0x000fc800078e00ff */
[----:B------:R-:W-:Y:S01]  /*24e0*/  IMAD.WIDE.U32 R12, R92, R2, RZ ;  /* 0x000000025c0c7225 */ /* 0x000fe200078e00ff */
[----:B------:R-:W-:-:S03]  /*24f0*/  IADD3 R11, R15, R35, RZ ;  /* 0x000000230f0b7210 */ /* 0x000fc60007ffe0ff */
[----:B------:R-:W-:Y:S01]  /*2500*/  IMAD.IADD R80, R13, 0x1, R37 ;  /* 0x000000010d507824 */ /* 0x000fe200078e0225 */
[----:B------:R-:W-:Y:S06]  /*2510*/  @!P0 BRA `(.L_x_447) ;  /* 0x0000003400cc8947 */ /* 0x000fec0003800000 */
[C---:B------:R-:W-:Y:S01]  /*2520*/  ISETP.GE.AND P3, PT, R219.reuse, R88, PT ;  /* 0x00000058db00720c */ /* 0x040fe20003f66270 */
[----:B------:R-:W-:Y:S01]  /*2530*/  BSSY B1, `(.L_x_448) ;  /* 0x000002b000017945 */ /* 0x000fe20003800000 */
[----:B------:R-:W-:Y:S01]  /*2540*/  VIADD R37, R219, 0x20 ;  /* 0x00000020db257836 */ /* 0x000fe20000000000 */
        /* <DEDUP_REMOVED lines=9> */
[----:B------:R-:W-:Y:S06]  /*25e0*/  @P3 BRA `(.L_x_449) ;  /* 0x00000000007c3947 */ /* 0x000fec0003800000 */
[----:B------:R-:W-:Y:S01]  /*25f0*/  IADD3 R33, P0, R102, R14, RZ ;  /* 0x0000000e66217210 */ /* 0x000fe20007f1e0ff */
[----:B------:R-:W-:Y:S01]  /*2600*/  ULDC.64 UR4, c[0x0][0x3e8] ;  /* 0x0000fa0000047ab9 */ /* 0x000fe20000000a00 */
[----:B------:R-:W-:Y:S02]  /*2610*/  IADD3 R35, P4, R96, R12, RZ ;  /* 0x0000000c60237210 */ /* 0x000fe40007f9e0ff */
[----:B------:R-:W-:Y:S02]  /*2620*/  CS2R R76, SRZ ;  /* 0x00000000004c7805 */ /* 0x000fe4000001ff00 */
[----:B------:R-:W-:Y:S02]  /*2630*/  IADD3.X R34, R11, R4, RZ, P0, !PT ;  /* 0x000000040b227210 */ /* 0x000fe400007fe4ff */
[----:B------:R-:W-:Y:S02]  /*2640*/  CS2R R78, SRZ ;  /* 0x00000000004e7805 */ /* 0x000fe4000001ff00 */
[C---:B------:R-:W-:Y:S01]  /*2650*/  LEA R32, P0, R33.reuse, UR4, 0x1 ;  /* 0x0000000421207c11 */ /* 0x040fe2000f8008ff */
[----:B------:R-:W-:Y:S01]  /*2660*/  IMAD.X R36, R80, 0x1, R6, P4 ;  /* 0x0000000150247824 */ /* 0x000fe200020e0606 */
[-C--:B------:R-:W-:Y:S01]  /*2670*/  ISETP.GE.AND P5, PT, R214, R114.reuse, PT ;  /* 0x00000072d600720c */ /* 0x080fe20003fa6270 */
[----:B------:R-:W-:Y:S01]  /*2680*/  ULDC.64 UR6, c[0x0][0x208] ;  /* 0x0000820000067ab9 */ /* 0x000fe20000000a00 */
[----:B------:R-:W-:Y:S01]  /*2690*/  LEA.HI.X R33, R33, UR5, R34, 0x1, P0 ;  /* 0x0000000521217c11 */ /* 0x000fe200080f0c22 */
[----:B------:R-:W-:Y:S01]  /*26a0*/  ULDC.64 UR4, c[0x0][0x400] ;  /* 0x0001000000047ab9 */ /* 0x000fe20000000a00 */
[----:B------:R-:W-:-:S02]  /*26b0*/  ISETP.GE.AND P4, PT, R221, R114, PT ;  /* 0x00000072dd00720c */ /* 0x000fc40003f86270 */
[----:B------:R-:W-:-:S04]  /*26c0*/  LEA R34, P0, R35, UR4, 0x1 ;  /* 0x0000000423227c11 */ /* 0x000fc8000f8008ff */
[----:B------:R-:W-:Y:S02]  /*26d0*/  LEA.HI.X R35, R35, UR5, R36, 0x1, P0 ;  /* 0x0000000523237c11 */ /* 0x000fe400080f0c24 */
[-C--:B------:R-:W-:Y:S01]  /*26e0*/  ISETP.GE.AND P0, PT, R220, R114.reuse, PT ;  /* 0x00000072dc00720c */ /* 0x080fe20003f06270 */
[----:B------:R0:W5:Y:S04]  /*26f0*/  @!P5 LDG.E.64 R76, desc[UR6][R32.64] ;  /* 0x00000006204cd981 */ /* 0x000168000c1e1b00 */
[----:B------:R0:W5:Y:S01]  /*2700*/  @!P5 LDG.E.64 R78, desc[UR6][R34.64] ;  /* 0x00000006224ed981 */ /* 0x000162000c1e1b00 */
[----:B------:R-:W-:Y:S02]  /*2710*/  ISETP.GE.AND P5, PT, R222, R114, PT ;  /* 0x00000072de00720c */ /* 0x000fe40003fa6270 */
[----:B------:R-:W-:-:S02]  /*2720*/  CS2R R72, SRZ ;  /* 0x0000000000487805 */ /* 0x000fc4000001ff00 */
[----:B------:R-:W-:Y:S02]  /*2730*/  CS2R R68, SRZ ;  /* 0x0000000000447805 */ /* 0x000fe4000001ff00 */
[----:B------:R-:W-:Y:S02]  /*2740*/  CS2R R64, SRZ ;  /* 0x0000000000407805 */ /* 0x000fe4000001ff00 */
[----:B------:R-:W-:Y:S02]  /*2750*/  CS2R R74, SRZ ;  /* 0x00000000004a7805 */ /* 0x000fe4000001ff00 */
[----:B------:R-:W-:Y:S02]  /*2760*/  CS2R R70, SRZ ;  /* 0x0000000000467805 */ /* 0x000fe4000001ff00 */
[----:B------:R-:W-:Y:S01]  /*2770*/  CS2R R66, SRZ ;  /* 0x0000000000427805 */ /* 0x000fe2000001ff00 */
[----:B------:R0:W5:Y:S04]  /*2780*/  @!P4 LDG.E.64 R72, desc[UR6][R32.64+0x40] ;  /* 0x000040062048c981 */ /* 0x000168000c1e1b00 */
[----:B------:R0:W5:Y:S04]  /*2790*/  @!P0 LDG.E.64 R68, desc[UR6][R32.64+0x80] ;  /* 0x0000800620448981 */ /* 0x000168000c1e1b00 */
[----:B------:R0:W5:Y:S04]  /*27a0*/  @!P5 LDG.E.64 R64, desc[UR6][R32.64+0xc0] ;  /* 0x0000c0062040d981 */ /* 0x000168000c1e1b00 */
[----:B------:R0:W5:Y:S04]  /*27b0*/  @!P4 LDG.E.64 R74, desc[UR6][R34.64+0x40] ;  /* 0x00004006224ac981 */ /* 0x000168000c1e1b00 */
[----:B------:R0:W5:Y:S04]  /*27c0*/  @!P0 LDG.E.64 R70, desc[UR6][R34.64+0x80] ;  /* 0x0000800622468981 */ /* 0x000168000c1e1b00 */
[----:B------:R0:W5:Y:S02]  /*27d0*/  @!P5 LDG.E.64 R66, desc[UR6][R34.64+0xc0] ;  /* 0x0000c0062242d981 */ /* 0x000164000c1e1b00 */
.L_x_449:
[----:B------:R-:W-:Y:S05]  /*27e0*/  BSYNC B1 ;  /* 0x0000000000017941 */ /* 0x000fea0003800000 */
.L_x_448:
[----:B0----5:R-:W-:Y:S01]  /*27f0*/  IMAD.MOV.U32 R32, RZ, RZ, R64 ;  /* 0x000000ffff207224 */ /* 0x021fe200078e0040 */
[----:B------:R-:W-:Y:S01]  /*2800*/  MOV R33, R65 ;  /* 0x0000004100217202 */ /* 0x000fe20000000f00 */
[----:B------:R-:W-:Y:S01]  /*2810*/  IMAD.MOV.U32 R34, RZ, RZ, R68 ;  /* 0x000000ffff227224 */ /* 0x000fe200078e0044 */
[----:B------:R-:W-:Y:S01]  /*2820*/  ISETP.GE.AND P4, PT, R37, R88, PT ;  /* 0x000000582500720c */ /* 0x000fe20003f86270 */
[----:B------:R-:W-:Y:S01]  /*2830*/  IMAD.MOV.U32 R35, RZ, RZ, R69 ;  /* 0x000000ffff237224 */ /* 0x000fe200078e0045 */
[----:B------:R-:W-:Y:S01]  /*2840*/  PRMT R144, R32, 0x5410, R33 ;  /* 0x0000541020907816 */ /* 0x000fe20000000021 */
[----:B------:R-:W-:Y:S01]  /*2850*/  IMAD.MOV.U32 R33, RZ, RZ, R73 ;  /* 0x000000ffff217224 */ /* 0x000fe200078e0049 */
[----:B------:R-:W-:Y:S01]  /*2860*/  PRMT R148, R34, 0x7610, R148 ;  /* 0x0000761022947816 */ /* 0x000fe20000000094 */
[----:B------:R-:W-:Y:S01]  /*2870*/  IMAD.MOV.U32 R34, RZ, RZ, R76 ;  /* 0x000000ffff227224 */ /* 0x000fe200078e004c */
[----:B------:R-:W-:Y:S01]  /*2880*/  PRMT R150, R150, 0x5410, R35 ;  /* 0x0000541096967816 */ /* 0x000fe20000000023 */
[----:B------:R-:W-:Y:S01]  /*2890*/  BSSY B1, `(.L_x_450) ;  /* 0x0000038000017945 */ /* 0x000fe20003800000 */
[----:B------:R-:W-:-:S02]  /*28a0*/  MOV R32, R72 ;  /* 0x0000004800207202 */ /* 0x000fc40000000f00 */
[----:B------:R-:W-:Y:S02]  /*28b0*/  CS2R R52, SRZ ;  /* 0x0000000000347805 */ /* 0x000fe4000001ff00 */
[----:B------:R-:W-:Y:S02]  /*28c0*/  MOV R35, R77 ;  /* 0x0000004d00237202 */ /* 0x000fe40000000f00 */
[----:B------:R-:W-:Y:S02]  /*28d0*/  CS2R R56, SRZ ;  /* 0x0000000000387805 */ /* 0x000fe4000001ff00 */
[----:B------:R-:W-:Y:S01]  /*28e0*/  PRMT R157, R32, 0x5410, R33 ;  /* 0x00005410209d7816 */ /* 0x000fe20000000021 */
[----:B------:R-:W-:Y:S01]  /*28f0*/  IMAD.MOV.U32 R32, RZ, RZ, R66 ;  /* 0x000000ffff207224 */ /* 0x000fe200078e0042 */
[----:B------:R-:W-:Y:S01]  /*2900*/  PRMT R155, R34, 0x5410, R35 ;  /* 0x00005410229b7816 */ /* 0x000fe20000000023 */
[----:B------:R-:W-:Y:S01]  /*2910*/  IMAD.MOV.U32 R33, RZ, RZ, R67 ;  /* 0x000000ffff217224 */ /* 0x000fe200078e0043 */
[----:B------:R-:W-:Y:S01]  /*2920*/  MOV R34, R70 ;  /* 0x0000004600227202 */ /* 0x000fe20000000f00 */
[----:B------:R-:W-:Y:S01]  /*2930*/  IMAD.MOV.U32 R35, RZ, RZ, R71 ;  /* 0x000000ffff237224 */ /* 0x000fe200078e0047 */
[----:B------:R-:W-:-:S02]  /*2940*/  CS2R R60, SRZ ;  /* 0x00000000003c7805 */ /* 0x000fc4000001ff00 */
[----:B------:R-:W-:Y:S02]  /*2950*/  CS2R R50, SRZ ;  /* 0x0000000000327805 */ /* 0x000fe4000001ff00 */
[----:B------:R-:W-:Y:S01]  /*2960*/  PRMT R145, R32, 0x5410, R33 ;  /* 0x0000541020917816 */ /* 0x000fe20000000021 */
[----:B------:R-:W-:Y:S01]  /*2970*/  IMAD.MOV.U32 R32, RZ, RZ, R74 ;  /* 0x000000ffff207224 */ /* 0x000fe200078e004a */
[----:B------:R-:W-:Y:S01]  /*2980*/  PRMT R158, R34, 0x5410, R35 ;  /* 0x00005410229e7816 */ /* 0x000fe20000000023 */
[----:B------:R-:W-:Y:S01]  /*2990*/  IMAD.MOV.U32 R34, RZ, RZ, R78 ;  /* 0x000000ffff227224 */ /* 0x000fe200078e004e */
[----:B------:R-:W-:Y:S01]  /*29a0*/  MOV R33, R75 ;  /* 0x0000004b00217202 */ /* 0x000fe20000000f00 */
[----:B------:R-:W-:Y:S01]  /*29b0*/  IMAD.MOV.U32 R35, RZ, RZ, R79 ;  /* 0x000000ffff237224 */ /* 0x000fe200078e004f */
[----:B------:R-:W-:Y:S02]  /*29c0*/  CS2R R54, SRZ ;  /* 0x0000000000367805 */ /* 0x000fe4000001ff00 */
[----:B------:R-:W-:-:S02]  /*29d0*/  CS2R R58, SRZ ;  /* 0x00000000003a7805 */ /* 0x000fc4000001ff00 */
[----:B------:R-:W-:Y:S02]  /*29e0*/  PRMT R159, R32, 0x5410, R33 ;  /* 0x00005410209f7816 */ /* 0x000fe40000000021 */
[----:B------:R-:W-:Y:S02]  /*29f0*/  CS2R R62, SRZ ;  /* 0x00000000003e7805 */ /* 0x000fe4000001ff00 */
[----:B------:R-:W-:Y:S01]  /*2a00*/  PRMT R160, R34, 0x5410, R35 ;  /* 0x0000541022a07816 */ /* 0x000fe20000000023 */
[----:B------:R-:W-:Y:S06]  /*2a10*/  @P4 BRA `(.L_x_451) ;  /* 0x00000000007c4947 */ /* 0x000fec0003800000 */
[----:B------:R-:W-:Y:S01]  /*2a20*/  IADD3 R33, P0, P5, R102, R14, R105 ;  /* 0x0000000e66217210 */ /* 0x000fe20007d1e069 */
[----:B------:R-:W-:Y:S01]  /*2a30*/  ULDC.64 UR4, c[0x0][0x3e8] ;  /* 0x0000fa0000047ab9 */ /* 0x000fe20000000a00 */
[----:B------:R-:W-:Y:S01]  /*2a40*/  ULDC.64 UR6, c[0x0][0x400] ;  /* 0x0001000000067ab9 */ /* 0x000fe20000000a00 */
[----:B------:R-:W-:Y:S02]  /*2a50*/  CS2R R60, SRZ ;  /* 0x00000000003c7805 */ /* 0x000fe4000001ff00 */
[----:B------:R-:W-:Y:S02]  /*2a60*/  IADD3.X R38, R4, R11, R104, P0, P5 ;  /* 0x0000000b04267210 */ /* 0x000fe400007ea468 */
[----:B------:R-:W-:Y:S02]  /*2a70*/  CS2R R56, SRZ ;  /* 0x0000000000387805 */ /* 0x000fe4000001ff00 */
[----:B------:R-:W-:Y:S02]  /*2a80*/  IADD3 R35, P0, P5, R96, R12, R107 ;  /* 0x0000000c60237210 */ /* 0x000fe40007d1e06b */
[----:B------:R-:W-:-:S02]  /*2a90*/  CS2R R62, SRZ ;  /* 0x00000000003e7805 */ /* 0x000fc4000001ff00 */
[----:B------:R-:W-:Y:S01]  /*2aa0*/  CS2R R58, SRZ ;  /* 0x00000000003a7805 */ /* 0x000fe2000001ff00 */
[----:B------:R-:W-:Y:S01]  /*2ab0*/  ULDC.64 UR8, c[0x0][0x208] ;  /* 0x0000820000087ab9 */ /* 0x000fe20000000a00 */
[----:B------:R-:W-:Y:S02]  /*2ac0*/  IADD3.X R36, R6, R80, R106, P0, P5 ;  /* 0x0000005006247210 */ /* 0x000fe400007ea46a */
[----:B------:R-:W-:Y:S02]  /*2ad0*/  LEA R32, P0, R33, UR4, 0x1 ;  /* 0x0000000421207c11 */ /* 0x000fe4000f8008ff */
[----:B------:R-:W-:Y:S02]  /*2ae0*/  LEA R34, P5, R35, UR6, 0x1 ;  /* 0x0000000623227c11 */ /* 0x000fe4000f8a08ff */
[----:B------:R-:W-:Y:S02]  /*2af0*/  LEA.HI.X R33, R33, UR5, R38, 0x1, P0 ;  /* 0x0000000521217c11 */ /* 0x000fe400080f0c26 */
[----:B------:R-:W-:-:S02]  /*2b00*/  LEA.HI.X R35, R35, UR7, R36, 0x1, P5 ;  /* 0x0000000723237c11 */ /* 0x000fc4000a8f0c24 */
[-C--:B------:R-:W-:Y:S02]  /*2b10*/  ISETP.GE.AND P0, PT, R214, R114.reuse, PT ;  /* 0x00000072d600720c */ /* 0x080fe40003f06270 */
[----:B------:R-:W-:Y:S02]  /*2b20*/  ISETP.GE.AND P5, PT, R221, R114, PT ;  /* 0x00000072dd00720c */ /* 0x000fe40003fa6270 */
[----:B------:R-:W-:Y:S02]  /*2b30*/  CS2R R52, SRZ ;  /* 0x0000000000347805 */ /* 0x000fe4000001ff00 */
[----:B------:R-:W-:Y:S02]  /*2b40*/  CS2R R48, SRZ ;  /* 0x0000000000307805 */ /* 0x000fe4000001ff00 */
[----:B------:R-:W-:-:S05]  /*2b50*/  CS2R R54, SRZ ;  /* 0x0000000000367805 */ /* 0x000fca000001ff00 */
[----:B------:R0:W5:Y:S04]  /*2b60*/  @!P0 LDG.E.64 R60, desc[UR8][R32.64] ;  /* 0x00000008203c8981 */ /* 0x000168000c1e1b00 */
[----:B------:R0:W5:Y:S01]  /*2b70*/  @!P0 LDG.E.64 R62, desc[UR8][R34.64] ;  /* 0x00000008223e8981 */ /* 0x000162000c1e1b00 */
[----:B------:R-:W-:-:S03]  /*2b80*/  ISETP.GE.AND P0, PT, R220, R114, PT ;  /* 0x00000072dc00720c */ /* 0x000fc60003f06270 */
[----:B------:R0:W5:Y:S04]  /*2b90*/  @!P5 LDG.E.64 R56, desc[UR8][R32.64+0x40] ;  /* 0x000040082038d981 */ /* 0x000168000c1e1b00 */
[----:B------:R0:W5:Y:S01]  /*2ba0*/  @!P5 LDG.E.64 R58, desc[UR8][R34.64+0x40] ;  /* 0x00004008223ad981 */ /* 0x000162000c1e1b00 */
[----:B------:R-:W-:Y:S02]  /*2bb0*/  ISETP.GE.AND P5, PT, R222, R114, PT ;  /* 0x00000072de00720c */ /* 0x000fe40003fa6270 */
[----:B------:R-:W-:-:S03]  /*2bc0*/  CS2R R50, SRZ ;  /* 0x0000000000327805 */ /* 0x000fc6000001ff00 */
[----:B------:R0:W5:Y:S04]  /*2bd0*/  @!P0 LDG.E.64 R52, desc[UR8][R32.64+0x80] ;  /* 0x0000800820348981 */ /* 0x000168000c1e1b00 */
[----:B------:R0:W5:Y:S04]  /*2be0*/  @!P0 LDG.E.64 R54, desc[UR8][R34.64+0x80] ;  /* 0x0000800822368981 */ /* 0x000168000c1e1b00 */
[----:B------:R0:W5:Y:S04]  /*2bf0*/  @!P5 LDG.E.64 R48, desc[UR8][R32.64+0xc0] ;  /* 0x0000c0082030d981 */ /* 0x000168000c1e1b00 */
[----:B------:R0:W5:Y:S02]  /*2c00*/  @!P5 LDG.E.64 R50, desc[UR8][R34.64+0xc0] ;  /* 0x0000c0082232d981 */ /* 0x000164000c1e1b00 */
.L_x_451:
[----:B------:R-:W-:Y:S05]  /*2c10*/  BSYNC B1 ;  /* 0x0000000000017941 */ /* 0x000fea0003800000 */
.L_x_450:
[----:B0-----:R-:W-:Y:S01]  /*2c20*/  IADD3 R32, R219, 0x40, RZ ;  /* 0x00000040db207810 */ /* 0x001fe20007ffe0ff */
[----:B------:R-:W-:Y:S01]  /*2c30*/  BSSY B1, `(.L_x_452) ;  /* 0x000002b000017945 */ /* 0x000fe20003800000 */
[----:B------:R-:W-:Y:S02]  /*2c40*/  CS2R R36, SRZ ;  /* 0x0000000000247805 */ /* 0x000fe4000001ff00 */
[----:B------:R-:W-:Y:S02]  /*2c50*/  CS2R R40, SRZ ;  /* 0x0000000000287805 */ /* 0x000fe4000001ff00 */
[----:B------:R-:W-:Y:S02]  /*2c60*/  ISETP.GE.AND P5, PT, R32, R88, PT ;  /* 0x000000582000720c */ /* 0x000fe40003fa6270 */
[----:B------:R-:W-:Y:S02]  /*2c70*/  CS2R R32, SRZ ;  /* 0x0000000000207805 */ /* 0x000fe4000001ff00 */
[----:B------:R-:W-:-:S02]  /*2c80*/  CS2R R44, SRZ ;  /* 0x00000000002c7805 */ /* 0x000fc4000001ff00 */
[----:B------:R-:W-:Y:S02]  /*2c90*/  CS2R R34, SRZ ;  /* 0x0000000000227805 */ /* 0x000fe4000001ff00 */
[----:B------:R-:W-:Y:S02]  /*2ca0*/  CS2R R38, SRZ ;  /* 0x0000000000267805 */ /* 0x000fe4000001ff00 */
[----:B------:R-:W-:Y:S01]  /*2cb0*/  CS2R R42, SRZ ;  /* 0x00000000002a7805 */ /* 0x000fe2000001ff00 */
[----:B-----5:R-:W-:Y:S01]  /*2cc0*/  IMAD.MOV.U32 R81, RZ, RZ, R48 ;  /* 0x000000ffff517224 */ /* 0x020fe200078e0030 */
[----:B------:R-:W-:Y:S01]  /*2cd0*/  CS2R R46, SRZ ;  /* 0x00000000002e7805 */ /* 0x000fe2000001ff00 */
[----:B------:R-:W-:Y:S06]  /*2ce0*/  @P5 BRA `(.L_x_453) ;  /* 0x00000000007c5947 */ /* 0x000fec0003800000 */
[----:B------:R-:W-:Y:S01]  /*2cf0*/  IADD3 R14, P0, P6, R102, R109, R14 ;  /* 0x0000006d660e7210 */ /* 0x000fe20007e1e00e */
[----:B------:R-:W-:Y:S01]  /*2d00*/  ULDC.64 UR4, c[0x0][0x3e8] ;  /* 0x0000fa0000047ab9 */ /* 0x000fe20000000a00 */
[----:B------:R-:W-:Y:S01]  /*2d10*/  ULDC.64 UR6, c[0x0][0x400] ;  /* 0x0001000000067ab9 */ /* 0x000fe20000000a00 */
[----:B------:R-:W-:Y:S02]  /*2d20*/  CS2R R44, SRZ ;  /* 0x00000000002c7805 */ /* 0x000fe4000001ff00 */
[----:B------:R-:W-:Y:S02]  /*2d30*/  IADD3.X R13, R4, R108, R11, P0, P6 ;  /* 0x0000006c040d7210 */ /* 0x000fe400007ec40b */
[----:B------:R-:W-:Y:S02]  /*2d40*/  CS2R R46, SRZ ;  /* 0x00000000002e7805 */ /* 0x000fe4000001ff00 */
[----:B------:R-:W-:Y:S01]  /*2d50*/  IADD3 R11, P0, P6, R96, R111, R12 ;  /* 0x0000006f600b7210 */ /* 0x000fe20007e1e00c */
[----:B------:R-:W-:-:S03]  /*2d60*/  ULDC.64 UR8, c[0x0][0x208] ;  /* 0x0000820000087ab9 */ /* 0x000fc60000000a00 */
[----:B------:R-:W-:Y:S02]  /*2d70*/  IADD3.X R80, R6, R110, R80, P0, P6 ;  /* 0x0000006e06507210 */ /* 0x000fe400007ec450 */
[----:B------:R-:W-:-:S04]  /*2d80*/  LEA R12, P0, R14, UR4, 0x1 ;  /* 0x000000040e0c7c11 */ /* 0x000fc8000f8008ff */
[----:B------:R-:W-:Y:S02]  /*2d90*/  LEA.HI.X R13, R14, UR5, R13, 0x1, P0 ;  /* 0x000000050e0d7c11 */ /* 0x000fe400080f0c0d */
[----:B------:R-:W-:-:S04]  /*2da0*/  LEA R14, P0, R11, UR6, 0x1 ;  /* 0x000000060b0e7c11 */ /* 0x000fc8000f8008ff */
[----:B------:R-:W-:Y:S02]  /*2db0*/  LEA.HI.X R15, R11, UR7, R80, 0x1, P0 ;  /* 0x000000070b0f7c11 */ /* 0x000fe400080f0c50 */
[----:B------:R-:W-:Y:S02]  /*2dc0*/  ISETP.GE.AND P0, PT, R214, R114, PT ;  /* 0x00000072d600720c */ /* 0x000fe40003f06270 */
[----:B------:R-:W-:Y:S02]  /*2dd0*/  CS2R R40, SRZ ;  /* 0x0000000000287805 */ /* 0x000fe4000001ff00 */
[----:B------:R-:W-:-:S09]  /*2de0*/  CS2R R42, SRZ ;  /* 0x00000000002a7805 */ /* 0x000fd2000001ff00 */
[----:B------:R0:W5:Y:S04]  /*2df0*/  @!P0 LDG.E.64 R44, desc[UR8][R12.64] ;  /* 0x000000080c2c8981 */ /* 0x000168000c1e1b00 */
[----:B------:R0:W5:Y:S01]  /*2e00*/  @!P0 LDG.E.64 R46, desc[UR8][R14.64] ;  /* 0x000000080e2e8981 */ /* 0x000162000c1e1b00 */
        /* <DEDUP_REMOVED lines=10> */
[----:B------:R-:W-:-:S13]  /*2eb0*/  ISETP.GE.AND P0, PT, R222, R114, PT ;  /* 0x00000072de00720c */ /* 0x000fda0003f06270 */
[----:B------:R0:W5:Y:S04]  /*2ec0*/  @!P0 LDG.E.64 R32, desc[UR8][R12.64+0xc0] ;  /* 0x0000c0080c208981 */ /* 0x000168000c1e1b00 */
[----:B------:R0:W5:Y:S02]  /*2ed0*/  @!P0 LDG.E.64 R34, desc[UR8][R14.64+0xc0] ;  /* 0x0000c0080e228981 */ /* 0x000164000c1e1b00 */
.L_x_453:
[----:B------:R-:W-:Y:S05]  /*2ee0*/  BSYNC B1 ;  /* 0x0000000000017941 */ /* 0x000fea0003800000 */
.L_x_452:
[----:B0-----:R-:W-:Y:S01]  /*2ef0*/  IMAD.MOV.U32 R13, RZ, RZ, R53 ;  /* 0x000000ffff0d7224 */ /* 0x001fe200078e0035 */
[----:B------:R-:W-:Y:S01]  /*2f00*/  MOV R12, R52 ;  /* 0x00000034000c7202 */ /* 0x000fe20000000f00 */
[----:B------:R-:W-:Y:S01]  /*2f10*/  IMAD.MOV.U32 R11, RZ, RZ, R49 ;  /* 0x000000ffff0b7224 */ /* 0x000fe200078e0031 */
[----:B------:R-:W-:Y:S01]  /*2f20*/  PRMT R139, R139, 0x5410, R81 ;  /* 0x000054108b8b7816 */ /* 0x000fe20000000051 */
[----:B------:R-:W-:Y:S01]  /*2f30*/  IMAD.MOV.U32 R14, RZ, RZ, R56 ;  /* 0x000000ffff0e7224 */ /* 0x000fe200078e0038 */
[----:B------:R-:W-:Y:S01]  /*2f40*/  PRMT R142, R13, 0x5410, R12 ;  /* 0x000054100d8e7816 */ /* 0x000fe2000000000c */
[----:B------:R-:W-:Y:S01]  /*2f50*/  IMAD.MOV.U32 R12, RZ, RZ, R60 ;  /* 0x000000ffff0c7224 */ /* 0x000fe200078e003c */
[----:B------:R-:W-:Y:S01]  /*2f60*/  PRMT R139, R11, 0x7610, R139 ;  /* 0x000076100b8b7816 */ /* 0x000fe2000000008b */
[----:B------:R-:W-:Y:S01]  /*2f70*/  IMAD.MOV.U32 R13, RZ, RZ, R61 ;  /* 0x000000ffff0d7224 */ /* 0x000fe200078e003d */
[----:B------:R-:W-:Y:S01]  /*2f80*/  PRMT R146, R14, 0x7610, R146 ;  /* 0x000076100e927816 */ /* 0x000fe20000000092 */
[----:B------:R-:W-:Y:S01]  /*2f90*/  ULOP3.LUT UR4, UR60, 0x1, URZ, 0xfc, !UPT ;  /* 0x000000013c047892 */ /* 0x000fe2000f8efc3f */
[----:B------:R-:W-:-:S02]  /*2fa0*/  MOV R11, R57 ;  /* 0x00000039000b7202 */ /* 0x000fc40000000f00 */
[----:B------:R-:W-:Y:S01]  /*2fb0*/  MOV R14, R50 ;  /* 0x00000032000e7202 */ /* 0x000fe20000000f00 */
[----:B------:R-:W-:Y:S01]  /*2fc0*/  UISETP.NE.AND UP0, UPT, UR4, 0x3, UPT ;  /* 0x000000030400788c */ /* 0x000fe2000bf05270 */
[----:B------:R-:W-:Y:S01]  /*2fd0*/  PRMT R148, R148, 0x5410, R12 ;  /* 0x0000541094947816 */ /* 0x000fe2000000000c */
[----:B------:R-:W-:Y:S01]  /*2fe0*/  IMAD.MOV.U32 R12, RZ, RZ, R54 ;  /* 0x000000ffff0c7224 */ /* 0x000fe200078e0036 */
[----:B------:R-:W-:Y:S01]  /*2ff0*/  PRMT R146, R146, 0x5410, R11 ;  /* 0x0000541092927816 */ /* 0x000fe2000000000b */
[----:B------:R-:W-:Y:S01]  /*3000*/  IMAD.MOV.U32 R11, RZ, RZ, R51 ;  /* 0x000000ffff0b7224 */ /* 0x000fe200078e0033 */
[----:B------:R-:W-:Y:S02]  /*3010*/  PRMT R149, R13, 0x7610, R149 ;  /* 0x000076100d957816 */ /* 0x000fe40000000095 */
[----:B------:R-:W-:Y:S01]  /*3020*/  PRMT R141, R14, 0x7610, R141 ;  /* 0x000076100e8d7816 */ /* 0x000fe2000000008d */
[----:B------:R-:W-:Y:S01]  /*3030*/  IMAD.MOV.U32 R14, RZ, RZ, R58 ;  /* 0x000000ffff0e7224 */ /* 0x000fe200078e003a */
[----:B------:R-:W-:-:S02]  /*3040*/  MOV R13, R55 ;  /* 0x00000037000d7202 */ /* 0x000fc40000000f00 */
[----:B------:R-:W-:Y:S01]  /*3050*/  PRMT R141, R141, 0x5410, R11 ;  /* 0x000054108d8d7816 */ /* 0x000fe2000000000b */
[----:B------:R-:W-:Y:S01]  /*3060*/  IMAD.MOV.U32 R11, RZ, RZ, R59 ;  /* 0x000000ffff0b7224 */ /* 0x000fe200078e003b */
[----:B------:R-:W-:Y:S01]  /*3070*/  PRMT R143, R12, 0x5410, R13 ;  /* 0x000054100c8f7816 */ /* 0x000fe2000000000d */
[----:B------:R-:W-:Y:S01]  /*3080*/  IMAD.MOV.U32 R13, RZ, RZ, R63 ;  /* 0x000000ffff0d7224 */ /* 0x000fe200078e003f */
[----:B------:R-:W-:Y:S01]  /*3090*/  PRMT R147, R14, 0x7610, R147 ;  /* 0x000076100e937816 */ /* 0x000fe20000000093 */
[----:B-----5:R-:W-:Y:S01]  /*30a0*/  IMAD.MOV.U32 R14, RZ, RZ, R32 ;  /* 0x000000ffff0e7224 */ /* 0x020fe200078e0020 */
[----:B------:R-:W-:Y:S02]  /*30b0*/  MOV R12, R62 ;  /* 0x0000003e000c7202 */ /* 0x000fe40000000f00 */
[----:B------:R-:W-:Y:S01]  /*30c0*/  PRMT R150, R13, 0x7610, R150 ;  /* 0x000076100d967816 */ /* 0x000fe20000000096 */
[----:B------:R-:W-:Y:S01]  /*30d0*/  IMAD.MOV.U32 R13, RZ, RZ, R37 ;  /* 0x000000ffff0d7224 */ /* 0x000fe200078e0025 */
[----:B------:R-:W-:Y:S01]  /*30e0*/  PRMT R149, R149, 0x5410, R12 ;  /* 0x0000541095957816 */ /* 0x000fe2000000000c */
[----:B------:R-:W-:Y:S01]  /*30f0*/  IMAD.MOV.U32 R12, RZ, RZ, R36 ;  /* 0x000000ffff0c7224 */ /* 0x000fe200078e0024 */
[----:B------:R-:W-:-:S02]  /*3100*/  PRMT R147, R147, 0x5410, R11 ;  /* 0x0000541093937816 */ /* 0x000fc4000000000b */
[----:B------:R-:W-:Y:S02]  /*3110*/  PRMT R123, R123, 0x5410, R14 ;  /* 0x000054107b7b7816 */ /* 0x000fe4000000000e */
[----:B------:R-:W-:Y:S02]  /*3120*/  MOV R11, R33 ;  /* 0x00000021000b7202 */ /* 0x000fe40000000f00 */
[----:B------:R-:W-:Y:S02]  /*3130*/  MOV R14, R40 ;  /* 0x00000028000e7202 */ /* 0x000fe40000000f00 */
[----:B------:R-:W-:Y:S01]  /*3140*/  PRMT R123, R11, 0x7610, R123 ;  /* 0x000076100b7b7816 */ /* 0x000fe2000000007b */
[----:B------:R-:W-:Y:S01]  /*3150*/  IMAD.MOV.U32 R11, RZ, RZ, R41 ;  /* 0x000000ffff0b7224 */ /* 0x000fe200078e0029 */
[----:B------:R-:W-:Y:S01]  /*3160*/  PRMT R125, R13, 0x5410, R12 ;  /* 0x000054100d7d7816 */ /* 0x000fe2000000000c */
[----:B------:R-:W-:Y:S01]  /*3170*/  IMAD.MOV.U32 R12, RZ, RZ, R44 ;  /* 0x000000ffff0c7224 */ /* 0x000fe200078e002c */
[----:B------:R-:W-:Y:S01]  /*3180*/  PRMT R127, R127, 0x5410, R14 ;  /* 0x000054107f7f7816 */ /* 0x000fe2000000000e */
[----:B------:R-:W-:Y:S01]  /*3190*/  IMAD.MOV.U32 R14, RZ, RZ, R34 ;  /* 0x000000ffff0e7224 */ /* 0x000fe200078e0022 */
[----:B------:R-:W-:-:S02]  /*31a0*/  MOV R13, R45 ;  /* 0x0000002d000d7202 */ /* 0x000fc40000000f00 */
[----:B------:R-:W-:Y:S02]  /*31b0*/  PLOP3.LUT P0, PT, PT, PT, UP0, 0x80, 0x0 ;  /* 0x000000000000781c */ /* 0x000fe40003f0f008 */
[----:B------:R-:W-:Y:S01]  /*31c0*/  PRMT R127, R11, 0x7610, R127 ;  /* 0x000076100b7f7816 */ /* 0x000fe2000000007f */
[----:B------:R-:W-:Y:S01]  /*31d0*/  IMAD.MOV.U32 R11, RZ, RZ, R35 ;  /* 0x000000ffff0b7224 */ /* 0x000fe200078e0023 */
[----:B------:R-:W-:Y:S01]  /*31e0*/  PRMT R135, R12, 0x5410, R13 ;  /* 0x000054100c877816 */ /* 0x000fe2000000000d */
[----:B------:R-:W-:Y:S01]  /*31f0*/  IMAD.MOV.U32 R13, RZ, RZ, R39 ;  /* 0x000000ffff0d7224 */ /* 0x000fe200078e0027 */
[----:B------:R-:W-:Y:S01]  /*3200*/  PRMT R122, R122, 0x5410, R14 ;  /* 0x000054107a7a7816 */ /* 0x000fe2000000000e */
[----:B------:R-:W-:Y:S01]  /*3210*/  IMAD.MOV.U32 R14, RZ, RZ, R47 ;  /* 0x000000ffff0e7224 */ /* 0x000fe200078e002f */
[----:B------:R-:W-:Y:S02]  /*3220*/  MOV R12, R38 ;  /* 0x00000026000c7202 */ /* 0x000fe40000000f00 */
[----:B------:R-:W-:Y:S01]  /*3230*/  PRMT R122, R11, 0x7610, R122 ;  /* 0x000076100b7a7816 */ /* 0x000fe2000000007a */
[----:B------:R-:W-:Y:S01]  /*3240*/  IMAD.MOV.U32 R11, RZ, RZ, R42 ;  /* 0x000000ffff0b7224 */ /* 0x000fe200078e002a */
[----:B------:R-:W-:Y:S01]  /*3250*/  PRMT R124, R13, 0x5410, R12 ;  /* 0x000054100d7c7816 */ /* 0x000fe2000000000c */
[----:B------:R-:W-:Y:S01]  /*3260*/  IMAD.MOV.U32 R13, RZ, RZ, R46 ;  /* 0x000000ffff0d7224 */ /* 0x000fe200078e002e */
[----:B------:R-:W-:-:S04]  /*3270*/  MOV R12, R43 ;  /* 0x0000002b000c7202 */ /* 0x000fc80000000f00 */
[----:B------:R-:W-:Y:S02]  /*3280*/  PRMT R126, R12, 0x5410, R11 ;  /* 0x000054100c7e7816 */ /* 0x000fe4000000000b */
[----:B------:R-:W-:Y:S01]  /*3290*/  PRMT R137, R13, 0x5410, R14 ;  /* 0x000054100d897816 */ /* 0x000fe2000000000e */
[----:B------:R-:W-:Y:S06]  /*32a0*/  @!P0 BRA `(.L_x_454) ;  /* 0x0000000000048947 */ /* 0x000fec0003800000 */
[----:B------:R-:W-:Y:S01]  /*32b0*/  BPT.TRAP 0x1 ;  /* 0x000000040000795c */ /* 0x000fe20000300000 */
.L_x_454:
[----:B------:R-:W-:Y:S01]  /*32c0*/  LEA R89, R212, R22, 0x3 ;  /* 0x00000016d4597211 */ /* 0x000fe200078e18ff */
[----:B------:R-:W-:Y:S01]  /*32d0*/  BSSY B1, `(.L_x_455) ;  /* 0x0000004000017945 */ /* 0x000fe20003800000 */
[----:B------:R-:W-:-:S04]  /*32e0*/  SHF.L.U32 R90, R223, 0x1f, RZ ;  /* 0x0000001fdf5a7819 */ /* 0x000fc800000006ff */
[----:B------:R-:W0:Y:S02]  /*32f0*/  SYNCS.PHASECHK.TRANS64.TRYWAIT P6, [R89+URZ+0x38890], R90 ;  /* 0x0388905a590075a7 */ /* 0x000e2400080c017f */
[----:B0-----:R-:W-:Y:S05]  /*3300*/  @!P6 BRA `(.L_x_456) ;  /* 0x000002440084e947 */ /* 0x001fea0003800000 */
.L_x_805:
[----:B------:R-:W-:Y:S05]  /*3310*/  BSYNC B1 ;  /* 0x0000000000017941 */ /* 0x000fea0003800000 */
.L_x_455:
[----:B------:R-:W-:-:S03]  /*3320*/  UMOV UR4, 0xffffffff ;  /* 0xffffffff00047882 */ /* 0x000fc60000000000 */
[----:B------:R-:W-:Y:S05]  /*3330*/  BRA.DIV UR4, `(.L_x_457) ;  /* 0x00000246048c7947 */ /* 0x000fea000b800000 */
[----:B------:R1:W2:Y:S04]  /*3340*/  SHFL.IDX PT, R83, R117, RZ, 0x181f ;  /* 0x00181fff75537589 */ /* 0x0002a800000e0000 */
[----:B------:R1:W3:Y:S02]  /*3350*/  SHFL.IDX PT, R82, R118, RZ, 0x181f ;  /* 0x00181fff76527589 */ /* 0x0002e400000e0000 */
.L_x_809:
[----:B------:R-:W-:Y:S04]  /*3360*/  BSSY B1, `(.L_x_458) ;  /* 0x00000dc000017945 */ /* 0x000fe80003800000 */
[----:B------:R-:W-:Y:S05]  /*3370*/  @P3 BRA `(.L_x_459) ;  /* 0x0000000c00683947 */ /* 0x000fea0003800000 */
[----:B------:R-:W-:Y:S01]  /*3380*/  ISETP.NE.AND P3, PT, R3, RZ, PT ;  /* 0x000000ff0300720c */ /* 0x000fe20003f65270 */
[----:B------:R-:W-:-:S12]  /*3390*/  BSSY B2, `(.L_x_460) ;  /* 0x0000035000027945 */ /* 0x000fd80003800000 */
[----:B------:R-:W-:Y:S05]  /*33a0*/  @!P3 BRA `(.L_x_461) ;  /* 0x0000000000ccb947 */ /* 0x000fea0003800000 */
[----:B------:R4:W0:Y:S01]  /*33b0*/  LDS.128 R12, [R85+0x24400] ;  /* 0x02440000550c7984 */ /* 0x0008220000000c00 */
[C---:B---3--:R-:W-:Y:S01]  /*33c0*/  LEA R80, P3, R16.reuse, R82, 0x1 ;  /* 0x0000005210507211 */ /* 0x048fe200078608ff */
[----:B------:R-:W-:Y:S03]  /*33d0*/  BSSY B3, `(.L_x_462) ;  /* 0x000002e000037945 */ /* 0x000fe60003800000 */
[----:B--2---:R-:W-:Y:S02]  /*33e0*/  LEA.HI.X R81, R16, R83, R17, 0x1, P3 ;  /* 0x0000005310517211 */ /* 0x004fe400018f0c11 */
[----:B------:R-:W-:-:S13]  /*33f0*/  ISETP.GE.AND P3, PT, R214, R114, PT ;  /* 0x00000072d600720c */ /* 0x000fda0003f66270 */
[----:B----4-:R-:W-:Y:S05]  /*3400*/  @P3 BRA `(.L_x_463) ;  /* 0x0000000000a83947 */ /* 0x010fea0003800000 */
[----:B------:R-:W-:Y:S01]  /*3410*/  SHF.R.U64 R11, R76, 0x10, R77 ;  /* 0x000000104c0b7819 */ /* 0x000fe2000000124d */
[--C-:B0-----:R-:W-:Y:S01]  /*3420*/  HADD2.F32 R152, -RZ, R13.reuse.H1_H1 ;  /* 0x3000000dff987230 */ /* 0x101fe20000004100 */
[--C-:B------:R-:W-:Y:S01]  /*3430*/  SHF.R.U64 R78, R78, 0x10, R79.reuse ;  /* 0x000000104e4e7819 */ /* 0x100fe2000000124f */
[----:B------:R-:W-:Y:S01]  /*3440*/  HADD2.F32 R156, -RZ, R13.H0_H0 ;  /* 0x2000000dff9c7230 */ /* 0x000fe20000004100 */
[----:B------:R-:W-:Y:S01]  /*3450*/  SHF.R.U32.HI R151, RZ, 0x10, R79 ;  /* 0x00000010ff977819 */ /* 0x000fe2000001164f */
[----:B------:R-:W-:Y:S01]  /*3460*/  HADD2.F32 R154, -RZ, R15.H0_H0 ;  /* 0x2000000fff9a7230 */ /* 0x000fe20000004100 */
[----:B------:R-:W-:Y:S01]  /*3470*/  SHF.R.U32.HI R76, RZ, 0x10, R77 ;  /* 0x00000010ff4c7819 */ /* 0x000fe2000001164d */
[----:B------:R-:W-:Y:S02]  /*3480*/  HADD2.F32 R77, -RZ, R11.H0_H0 ;  /* 0x2000000bff4d7230 */ /* 0x000fe40000004100 */
[----:B------:R-:W-:Y:S02]  /*3490*/  HADD2.F32 R79, -RZ, R78.H0_H0 ;  /* 0x2000004eff4f7230 */ /* 0x000fe40000004100 */
[----:B------:R-:W-:-:S02]  /*34a0*/  HADD2.F32 R11, -RZ, R151.H0_H0 ;  /* 0x20000097ff0b7230 */ /* 0x000fc40000004100 */
[----:B------:R-:W-:Y:S02]  /*34b0*/  HADD2.F32 R78, -RZ, R15.H1_H1 ;  /* 0x3000000fff4e7230 */ /* 0x000fe40000004100 */
[-C--:B------:R-:W-:Y:S01]  /*34c0*/  FMUL.FTZ R151, R152, R79.reuse ;  /* 0x0000004f98977220 */ /* 0x080fe20000410000 */
[----:B------:R-:W-:Y:S02]  /*34d0*/  HADD2.F32 R15, -RZ, R76.H0_H0 ;  /* 0x2000004cff0f7230 */ /* 0x000fe40000004100 */
[----:B------:R-:W-:Y:S01]  /*34e0*/  FMUL.FTZ R153, R156, R79 ;  /* 0x0000004f9c997220 */ /* 0x000fe20000410000 */
[-C--:B------:R-:W-:Y:S01]  /*34f0*/  FMUL.FTZ R79, R154, R11.reuse ;  /* 0x0000000b9a4f7220 */ /* 0x080fe20000410000 */
[----:B------:R-:W-:Y:S01]  /*3500*/  FMUL.FTZ R13, R78, R11 ;  /* 0x0000000b4e0d7220 */ /* 0x000fe20000410000 */
[-C--:B------:R-:W-:Y:S01]  /*3510*/  FFMA.FTZ R11, R156, R77.reuse, -R151 ;  /* 0x0000004d9c0b7223 */ /* 0x080fe20000010897 */
[----:B------:R-:W-:Y:S01]  /*3520*/  FFMA.FTZ R76, R152, R77, R153 ;  /* 0x0000004d984c7223 */ /* 0x000fe20000010099 */
[----:B------:R-:W-:-:S02]  /*3530*/  HADD2.F32 R77, -RZ, R160.H0_H0 ;  /* 0x200000a0ff4d7230 */ /* 0x000fc40000004100 */
[-C--:B------:R-:W-:Y:S01]  /*3540*/  FFMA.FTZ R13, R154, R15.reuse, -R13 ;  /* 0x0000000f9a0d7223 */ /* 0x080fe2000001080d */
[--C-:B------:R-:W-:Y:S02]  /*3550*/  HADD2.F32 R152, -RZ, R12.reuse.H1_H1 ;  /* 0x3000000cff987230 */ /* 0x100fe40000004100 */
[----:B------:R-:W-:Y:S01]  /*3560*/  FFMA.FTZ R78, R78, R15, R79 ;  /* 0x0000000f4e4e7223 */ /* 0x000fe2000001004f */
[----:B------:R-:W-:Y:S01]  /*3570*/  HADD2.F32 R154, -RZ, R12.H0_H0 ;  /* 0x2000000cff9a7230 */ /* 0x000fe20000004100 */
[----:B------:R-:W-:Y:S01]  /*3580*/  F2FP.F16.F32.PACK_AB R11, R76, R11 ;  /* 0x0000000b4c0b723e */ /* 0x000fe200000000ff */
[----:B------:R-:W-:Y:S02]  /*3590*/  HADD2.F32 R15, -RZ, R160.H1_H1 ;  /* 0x300000a0ff0f7230 */ /* 0x000fe40000004100 */
[----:B------:R-:W-:Y:S01]  /*35a0*/  FMUL.FTZ R151, R152, R77 ;  /* 0x0000004d98977220 */ /* 0x000fe20000410000 */
[----:B------:R-:W-:Y:S02]  /*35b0*/  HADD2.F32 R12, -RZ, R14.H1_H1 ;  /* 0x3000000eff0c7230 */ /* 0x000fe40000004100 */
[----:B------:R-:W-:-:S02]  /*35c0*/  HADD2.F32 R79, -RZ, R155.H0_H0 ;  /* 0x2000009bff4f7230 */ /* 0x000fc40000004100 */
[----:B------:R-:W-:Y:S02]  /*35d0*/  HADD2.F32 R14, -RZ, R14.H0_H0 ;  /* 0x2000000eff0e7230 */ /* 0x000fe40000004100 */
[----:B------:R-:W-:Y:S02]  /*35e0*/  HADD2.F32 R153, -RZ, R155.H1_H1 ;  /* 0x3000009bff997230 */ /* 0x000fe40000004100 */
[----:B------:R-:W-:Y:S01]  /*35f0*/  FMUL.FTZ R155, R154, R77 ;  /* 0x0000004d9a9b7220 */ /* 0x000fe20000410000 */
[-C--:B------:R-:W-:Y:S01]  /*3600*/  FMUL.FTZ R77, R12, R15.reuse ;  /* 0x0000000f0c4d7220 */ /* 0x080fe20000410000 */
[----:B------:R-:W-:Y:S01]  /*3610*/  FMUL.FTZ R15, R14, R15 ;  /* 0x0000000f0e0f7220 */ /* 0x000fe20000410000 */
[-C--:B------:R-:W-:Y:S01]  /*3620*/  FFMA.FTZ R151, R154, R79.reuse, -R151 ;  /* 0x0000004f9a977223 */ /* 0x080fe20000010897 */
[----:B------:R-:W-:Y:S01]  /*3630*/  FFMA.FTZ R152, R152, R79, R155 ;  /* 0x0000004f98987223 */ /* 0x000fe2000001009b */
[-C--:B------:R-:W-:Y:S01]  /*3640*/  FFMA.FTZ R77, R14, R153.reuse, -R77 ;  /* 0x000000990e4d7223 */ /* 0x080fe2000001084d */
[----:B------:R-:W-:Y:S01]  /*3650*/  FFMA.FTZ R12, R12, R153, R15 ;  /* 0x000000990c0c7223 */ /* 0x000fe2000001000f */
[----:B------:R-:W-:Y:S01]  /*3660*/  F2FP.F16.F32.PACK_AB R15, R78, R13 ;  /* 0x0000000d4e0f723e */ /* 0x000fe200000000ff */
[----:B------:R-:W-:Y:S01]  /*3670*/  IMAD.MOV.U32 R13, RZ, RZ, R11 ;  /* 0x000000ffff0d7224 */ /* 0x000fe200078e000b */
[----:B------:R-:W-:-:S02]  /*3680*/  F2FP.F16.F32.PACK_AB R152, R152, R151 ;  /* 0x000000979898723e */ /* 0x000fc400000000ff */
[----:B------:R-:W-:-:S03]  /*3690*/  F2FP.F16.F32.PACK_AB R14, R12, R77 ;  /* 0x0000004d0c0e723e */ /* 0x000fc600000000ff */
[----:B------:R-:W-:-:S07]  /*36a0*/  IMAD.MOV.U32 R12, RZ, RZ, R152 ;  /* 0x000000ffff0c7224 */ /* 0x000fce00078e0098 */
.L_x_463:
[----:B------:R-:W-:Y:S05]  /*36b0*/  BSYNC B3 ;  /* 0x0000000000037941 */ /* 0x000fea0003800000 */
.L_x_462:
[----:B------:R-:W-:Y:S02]  /*36c0*/  ULDC.64 UR4, c[0x0][0x208] ;  /* 0x0000820000047ab9 */ /* 0x000fe40000000a00 */
[----:B0-----:R4:W-:Y:S03]  /*36d0*/  ST.E.128 desc[UR4][R80.64], R12 ;  /* 0x0000000c50007985 */ /* 0x0019e6000c101d04 */
.L_x_461:
[----:B------:R-:W-:Y:S05]  /*36e0*/  BSYNC B2 ;  /* 0x0000000000027941 */ /* 0x000fea0003800000 */
.L_x_460:
[----:B------:R-:W-:Y:S01]  /*36f0*/  ISETP.NE.AND P3, PT, R21, RZ, PT ;  /* 0x000000ff1500720c */ /* 0x000fe20003f65270 */
[----:B------:R-:W-:-:S12]  /*3700*/  BSSY B2, `(.L_x_464) ;  /* 0x0000036000027945 */ /* 0x000fd80003800000 */
[----:B------:R-:W-:Y:S05]  /*3710*/  @!P3 BRA `(.L_x_465) ;  /* 0x0000000000d0b947 */ /* 0x000fea0003800000 */
[----:B----4-:R4:W0:Y:S01]  /*3720*/  LDS.128 R12, [R85+0x26c00] ;  /* 0x026c0000550c7984 */ /* 0x0108220000000c00 */
[C---:B---3--:R-:W-:Y:S01]  /*3730*/  LEA R76, P3, R23.reuse, R82, 0x1 ;  /* 0x00000052174c7211 */ /* 0x048fe200078608ff */
[----:B------:R-:W-:Y:S03]  /*3740*/  BSSY B3, `(.L_x_466) ;  /* 0x000002f000037945 */ /* 0x000fe60003800000 */
[----:B--2---:R-:W-:Y:S02]  /*3750*/  LEA.HI.X R77, R23, R83, R216, 0x1, P3 ;  /* 0x00000053174d7211 */ /* 0x004fe400018f0cd8 */
[----:B------:R-:W-:-:S13]  /*3760*/  ISETP.GE.AND P3, PT, R221, R114, PT ;  /* 0x00000072dd00720c */ /* 0x000fda0003f66270 */
[----:B----4-:R-:W-:Y:S05]  /*3770*/  @P3 BRA `(.L_x_467) ;  /* 0x0000000000ac3947 */ /* 0x010fea0003800000 */
[--C-:B------:R-:W-:Y:S01]  /*3780*/  SHF.R.U64 R11, R72, 0x10, R73.reuse ;  /* 0x00000010480b7819 */ /* 0x100fe20000001249 */
[--C-:B0-----:R-:W-:Y:S01]  /*3790*/  HADD2.F32 R78, -RZ, R13.reuse.H1_H1 ;  /* 0x3000000dff4e7230 */ /* 0x101fe20000004100 */
[----:B------:R-:W-:Y:S01]  /*37a0*/  SHF.R.U32.HI R72, RZ, 0x10, R73 ;  /* 0x00000010ff487819 */ /* 0x000fe20000011649 */
[----:B------:R-:W-:Y:S01]  /*37b0*/  HADD2.F32 R80, -RZ, R13.H0_H0 ;  /* 0x2000000dff507230 */ /* 0x000fe20000004100 */
[--C-:B------:R-:W-:Y:S01]  /*37c0*/  SHF.R.U64 R73, R74, 0x10, R75.reuse ;  /* 0x000000104a497819 */ /* 0x100fe2000000124b */
[--C-:B------:R-:W-:Y:S01]  /*37d0*/  HADD2.F32 R13, -RZ, R15.reuse.H1_H1 ;  /* 0x3000000fff0d7230 */ /* 0x100fe20000004100 */
[----:B------:R-:W-:Y:S01]  /*37e0*/  SHF.R.U32.HI R74, RZ, 0x10, R75 ;  /* 0x00000010ff4a7819 */ /* 0x000fe2000001164b */
[----:B------:R-:W-:Y:S02]  /*37f0*/  HADD2.F32 R15, -RZ, R15.H0_H0 ;  /* 0x2000000fff0f7230 */ /* 0x000fe40000004100 */
[----:B------:R-:W-:Y:S02]  /*3800*/  HADD2.F32 R73, -RZ, R73.H0_H0 ;  /* 0x20000049ff497230 */ /* 0x000fe40000004100 */
[----:B------:R-:W-:-:S02]  /*3810*/  HADD2.F32 R74, -RZ, R74.H0_H0 ;  /* 0x2000004aff4a7230 */ /* 0x000fc40000004100 */
[----:B------:R-:W-:Y:S02]  /*3820*/  HADD2.F32 R72, -RZ, R72.H0_H0 ;  /* 0x20000048ff487230 */ /* 0x000fe40000004100 */
[-C--:B------:R-:W-:Y:S01]  /*3830*/  FMUL.FTZ R75, R78, R73.reuse ;  /* 0x000000494e4b7220 */ /* 0x080fe20000410000 */
[----:B------:R-:W-:Y:S02]  /*3840*/  HADD2.F32 R11, -RZ, R11.H0_H0 ;  /* 0x2000000bff0b7230 */ /* 0x000fe40000004100 */
[-C--:B------:R-:W-:Y:S01]  /*3850*/  FMUL.FTZ R152, R13, R74.reuse ;  /* 0x0000004a0d987220 */ /* 0x080fe20000410000 */
[C---:B------:R-:W-:Y:S01]  /*3860*/  FMUL.FTZ R74, R15.reuse, R74 ;  /* 0x0000004a0f4a7220 */ /* 0x040fe20000410000 */
[----:B------:R-:W-:Y:S02]  /*3870*/  FMUL.FTZ R73, R80, R73 ;  /* 0x0000004950497220 */ /* 0x000fe40000410000 */
        /* <DEDUP_REMOVED lines=9> */
[-C--:B------:R-:W-:Y:S01]  /*3910*/  FMUL.FTZ R73, R72, R15.reuse ;  /* 0x0000000f48497220 */ /* 0x080fe20000410000 */
[--C-:B------:R-:W-:Y:S02]  /*3920*/  HADD2.F32 R12, -RZ, R14.reuse.H1_H1 ;  /* 0x3000000eff0c7230 */ /* 0x100fe40000004100 */
[----:B------:R-:W-:Y:S01]  /*3930*/  FMUL.FTZ R79, R74, R15 ;  /* 0x0000000f4a4f7220 */ /* 0x000fe20000410000 */
[----:B------:R-:W-:Y:S01]  /*3940*/  HADD2.F32 R14, -RZ, R14.H0_H0 ;  /* 0x2000000eff0e7230 */ /* 0x000fe20000004100 */
[----:B------:R-:W-:Y:S01]  /*3950*/  F2FP.F16.F32.PACK_AB R75, R78, R75 ;  /* 0x0000004b4e4b723e */ /* 0x000fe200000000ff */
[----:B------:R-:W-:-:S02]  /*3960*/  HADD2.F32 R11, -RZ, R157.H0_H0 ;  /* 0x2000009dff0b7230 */ /* 0x000fc40000004100 */
[-C--:B------:R-:W-:Y:S01]  /*3970*/  FMUL.FTZ R15, R12, R159.reuse ;  /* 0x0000009f0c0f7220 */ /* 0x080fe20000410000 */
[----:B------:R-:W-:Y:S02]  /*3980*/  HADD2.F32 R157, -RZ, R157.H1_H1 ;  /* 0x3000009dff9d7230 */ /* 0x000fe40000004100 */
[----:B------:R-:W-:Y:S01]  /*3990*/  FMUL.FTZ R159, R14, R159 ;  /* 0x0000009f0e9f7220 */ /* 0x000fe20000410000 */
[----:B------:R-:W-:Y:S02]  /*39a0*/  IMAD.MOV.U32 R13, RZ, RZ, R75 ;  /* 0x000000ffff0d7224 */ /* 0x000fe400078e004b */
[-C--:B------:R-:W-:Y:S01]  /*39b0*/  FFMA.FTZ R73, R74, R11.reuse, -R73 ;  /* 0x0000000b4a497223 */ /* 0x080fe20000010849 */
[----:B------:R-:W-:Y:S01]  /*39c0*/  FFMA.FTZ R72, R72, R11, R79 ;  /* 0x0000000b48487223 */ /* 0x000fe2000001004f */
[-C--:B------:R-:W-:Y:S01]  /*39d0*/  FFMA.FTZ R15, R14, R157.reuse, -R15 ;  /* 0x0000009d0e0f7223 */ /* 0x080fe2000001080f */
[----:B------:R-:W-:-:S03]  /*39e0*/  FFMA.FTZ R12, R12, R157, R159 ;  /* 0x0000009d0c0c7223 */ /* 0x000fc6000001009f */
[----:B------:R-:W-:Y:S02]  /*39f0*/  F2FP.F16.F32.PACK_AB R74, R72, R73 ;  /* 0x00000049484a723e */ /* 0x000fe400000000ff */
[----:B------:R-:W-:Y:S01]  /*3a00*/  F2FP.F16.F32.PACK_AB R14, R12, R15 ;  /* 0x0000000f0c0e723e */ /* 0x000fe200000000ff */
[----:B------:R-:W-:Y:S01]  /*3a10*/  IMAD.MOV.U32 R15, RZ, RZ, R152 ;  /* 0x000000ffff0f7224 */ /* 0x000fe200078e0098 */
[----:B------:R-:W-:-:S07]  /*3a20*/  MOV R12, R74 ;  /* 0x0000004a000c7202 */ /* 0x000fce0000000f00 */
.L_x_467:
[----:B------:R-:W-:Y:S05]  /*3a30*/  BSYNC B3 ;  /* 0x0000000000037941 */ /* 0x000fea0003800000 */
.L_x_466:
[----:B------:R-:W-:Y:S02]  /*3a40*/  ULDC.64 UR4, c[0x0][0x208] ;  /* 0x0000820000047ab9 */ /* 0x000fe40000000a00 */
[----:B0-----:R0:W-:Y:S03]  /*3a50*/  ST.E.128 desc[UR4][R76.64], R12 ;  /* 0x0000000c4c007985 */ /* 0x0011e6000c101d04 */
.L_x_465:
[----:B------:R-:W-:Y:S05]  /*3a60*/  BSYNC B2 ;  /* 0x0000000000027941 */ /* 0x000fea0003800000 */
.L_x_464:
[----:B------:R-:W-:Y:S01]  /*3a70*/  ISETP.NE.AND P3, PT, R25, RZ, PT ;  /* 0x000000ff1900720c */ /* 0x000fe20003f65270 */
[----:B------:R-:W-:-:S12]  /*3a80*/  BSSY B2, `(.L_x_468) ;  /* 0x0000035000027945 */ /* 0x000fd80003800000 */
[----:B------:R-:W-:Y:S05]  /*3a90*/  @!P3 BRA `(.L_x_469) ;  /* 0x0000000000ccb947 */ /* 0x000fea0003800000 */
[----:B0---4-:R0:W4:Y:S01]  /*3aa0*/  LDS.128 R12, [R85+0x29400] ;  /* 0x02940000550c7984 */ /* 0x0111220000000c00 */
[C---:B---3--:R-:W-:Y:S01]  /*3ab0*/  LEA R72, P3, R18.reuse, R82, 0x1 ;  /* 0x0000005212487211 */ /* 0x048fe200078608ff */
[----:B------:R-:W-:Y:S03]  /*3ac0*/  BSSY B3, `(.L_x_470) ;  /* 0x000002e000037945 */ /* 0x000fe60003800000 */
[----:B--2---:R-:W-:Y:S02]  /*3ad0*/  LEA.HI.X R73, R18, R83, R218, 0x1, P3 ;  /* 0x0000005312497211 */ /* 0x004fe400018f0cda */
[----:B------:R-:W-:-:S13]  /*3ae0*/  ISETP.GE.AND P3, PT, R220, R114, PT ;  /* 0x00000072dc00720c */ /* 0x000fda0003f66270 */
[----:B0-----:R-:W-:Y:S05]  /*3af0*/  @P3 BRA `(.L_x_471) ;  /* 0x0000000000a83947 */ /* 0x001fea0003800000 */
[--C-:B------:R-:W-:Y:S01]  /*3b00*/  SHF.R.U64 R74, R68, 0x10, R69.reuse ;  /* 0x00000010444a7819 */ /* 0x100fe20000001245 */
[--C-:B------:R-:W-:Y:S01]  /*3b10*/  HADD2.F32 R75, -RZ, R158.reuse.H0_H0 ;  /* 0x2000009eff4b7230 */ /* 0x100fe20000004100 */
[----:B------:R-:W-:Y:S01]  /*3b20*/  SHF.R.U32.HI R68, RZ, 0x10, R69 ;  /* 0x00000010ff447819 */ /* 0x000fe20000011645 */
[----:B------:R-:W-:Y:S01]  /*3b30*/  HADD2.F32 R158, -RZ, R158.H1_H1 ;  /* 0x3000009eff9e7230 */ /* 0x000fe20000004100 */
[--C-:B------:R-:W-:Y:S02]  /*3b40*/  SHF.R.U64 R69, R70, 0x10, R71.reuse ;  /* 0x0000001046457819 */ /* 0x100fe40000001247 */
[----:B----4-:R-:W-:Y:S01]  /*3b50*/  MOV R11, R13 ;  /* 0x0000000d000b7202 */ /* 0x010fe20000000f00 */
[----:B------:R-:W-:Y:S01]  /*3b60*/  HADD2.F32 R13, -RZ, R74.H0_H0 ;  /* 0x2000004aff0d7230 */ /* 0x000fe20000004100 */
[----:B------:R-:W-:Y:S01]  /*3b70*/  SHF.R.U32.HI R78, RZ, 0x10, R71 ;  /* 0x00000010ff4e7819 */ /* 0x000fe20000011647 */
[----:B------:R-:W-:Y:S02]  /*3b80*/  HADD2.F32 R71, -RZ, R69.H0_H0 ;  /* 0x20000045ff477230 */ /* 0x000fe40000004100 */
[----:B------:R-:W-:-:S02]  /*3b90*/  HADD2.F32 R74, -RZ, R11.H1_H1 ;  /* 0x3000000bff4a7230 */ /* 0x000fc40000004100 */
[----:B------:R-:W-:Y:S02]  /*3ba0*/  HADD2.F32 R70, -RZ, R11.H0_H0 ;  /* 0x2000000bff467230 */ /* 0x000fe40000004100 */
[----:B------:R-:W-:Y:S02]  /*3bb0*/  HADD2.F32 R78, -RZ, R78.H0_H0 ;  /* 0x2000004eff4e7230 */ /* 0x000fe40000004100 */
[-C--:B------:R-:W-:Y:S01]  /*3bc0*/  FMUL.FTZ R11, R74, R71.reuse ;  /* 0x000000474a0b7220 */ /* 0x080fe20000410000 */
[--C-:B------:R-:W-:Y:S02]  /*3bd0*/  HADD2.F32 R69, -RZ, R15.reuse.H1_H1 ;  /* 0x3000000fff457230 */ /* 0x100fe40000004100 */
[C---:B------:R-:W-:Y:S01]  /*3be0*/  FMUL.FTZ R71, R70.reuse, R71 ;  /* 0x0000004746477220 */ /* 0x040fe20000410000 */
[----:B------:R-:W-:Y:S02]  /*3bf0*/  HADD2.F32 R15, -RZ, R15.H0_H0 ;  /* 0x2000000fff0f7230 */ /* 0x000fe40000004100 */
[----:B------:R-:W-:Y:S01]  /*3c00*/  FFMA.FTZ R11, R70, R13, -R11 ;  /* 0x0000000d460b7223 */ /* 0x000fe2000001080b */
[----:B------:R-:W-:-:S02]  /*3c10*/  HADD2.F32 R76, -RZ, R68.H0_H0 ;  /* 0x20000044ff4c7230 */ /* 0x000fc40000004100 */
[-C--:B------:R-:W-:Y:S01]  /*3c20*/  FMUL.FTZ R80, R69, R78.reuse ;  /* 0x0000004e45507220 */ /* 0x080fe20000410000 */
[----:B------:R-:W-:Y:S01]  /*3c30*/  FFMA.FTZ R68, R74, R13, R71 ;  /* 0x0000000d4a447223 */ /* 0x000fe20000010047 */
[C---:B------:R-:W-:Y:S01]  /*3c40*/  FMUL.FTZ R78, R15.reuse, R78 ;  /* 0x0000004e0f4e7220 */ /* 0x040fe20000410000 */
[----:B------:R-:W-:Y:S02]  /*3c50*/  HADD2.F32 R71, -RZ, R148.H0_H0 ;  /* 0x20000094ff477230 */ /* 0x000fe40000004100 */
[-C--:B------:R-:W-:Y:S01]  /*3c60*/  FFMA.FTZ R13, R15, R76.reuse, -R80 ;  /* 0x0000004c0f0d7223 */ /* 0x080fe20000010850 */
[--C-:B------:R-:W-:Y:S02]  /*3c70*/  HADD2.F32 R15, -RZ, R12.reuse.H1_H1 ;  /* 0x3000000cff0f7230 */ /* 0x100fe40000004100 */
[----:B------:R-:W-:Y:S01]  /*3c80*/  FFMA.FTZ R70, R69, R76, R78 ;  /* 0x0000004c45467223 */ /* 0x000fe2000001004e */
[----:B------:R-:W-:Y:S01]  /*3c90*/  HADD2.F32 R12, -RZ, R12.H0_H0 ;  /* 0x2000000cff0c7230 */ /* 0x000fe20000004100 */
[----:B------:R-:W-:Y:S01]  /*3ca0*/  F2FP.F16.F32.PACK_AB R11, R68, R11 ;  /* 0x0000000b440b723e */ /* 0x000fe200000000ff */
[----:B------:R-:W-:-:S02]  /*3cb0*/  HADD2.F32 R69, -RZ, R14.H1_H1 ;  /* 0x3000000eff457230 */ /* 0x000fc40000004100 */
[-C--:B------:R-:W-:Y:S01]  /*3cc0*/  FMUL.FTZ R77, R15, R75.reuse ;  /* 0x0000004b0f4d7220 */ /* 0x080fe20000410000 */
[----:B------:R-:W-:Y:S02]  /*3cd0*/  HADD2.F32 R14, -RZ, R14.H0_H0 ;  /* 0x2000000eff0e7230 */ /* 0x000fe40000004100 */
[C---:B------:R-:W-:Y:S01]  /*3ce0*/  FMUL.FTZ R76, R12.reuse, R75 ;  /* 0x0000004b0c4c7220 */ /* 0x040fe20000410000 */
[----:B------:R-:W-:Y:S02]  /*3cf0*/  HADD2.F32 R74, -RZ, R150.H1_H1 ;  /* 0x30000096ff4a7230 */ /* 0x000fe40000004100 */
[-C--:B------:R-:W-:Y:S01]  /*3d00*/  FMUL.FTZ R75, R69, R158.reuse ;  /* 0x0000009e454b7220 */ /* 0x080fe20000410000 */
[-C--:B------:R-:W-:Y:S01]  /*3d10*/  FFMA.FTZ R77, R12, R71.reuse, -R77 ;  /* 0x000000470c4d7223 */ /* 0x080fe2000001084d */
[C---:B------:R-:W-:Y:S01]  /*3d20*/  FMUL.FTZ R158, R14.reuse, R158 ;  /* 0x0000009e0e9e7220 */ /* 0x040fe20000410000 */
[----:B------:R-:W-:Y:S01]  /*3d30*/  FFMA.FTZ R76, R15, R71, R76 ;  /* 0x000000470f4c7223 */ /* 0x000fe2000001004c */
[-C--:B------:R-:W-:Y:S01]  /*3d40*/  FFMA.FTZ R75, R14, R74.reuse, -R75 ;  /* 0x0000004a0e4b7223 */ /* 0x080fe2000001084b */
[----:B------:R-:W-:Y:S01]  /*3d50*/  F2FP.F16.F32.PACK_AB R15, R70, R13 ;  /* 0x0000000d460f723e */ /* 0x000fe200000000ff */
[----:B------:R-:W-:Y:S01]  /*3d60*/  FFMA.FTZ R158, R69, R74, R158 ;  /* 0x0000004a459e7223 */ /* 0x000fe2000001009e */
[----:B------:R-:W-:Y:S01]  /*3d70*/  IMAD.MOV.U32 R13, RZ, RZ, R11 ;  /* 0x000000ffff0d7224 */ /* 0x000fe200078e000b */
[----:B------:R-:W-:-:S03]  /*3d80*/  F2FP.F16.F32.PACK_AB R12, R76, R77 ;  /* 0x0000004d4c0c723e */ /* 0x000fc600000000ff */
[----:B------:R-:W-:-:S07]  /*3d90*/  F2FP.F16.F32.PACK_AB R14, R158, R75 ;  /* 0x0000004b9e0e723e */ /* 0x000fce00000000ff */
.L_x_471:
[----:B------:R-:W-:Y:S05]  /*3da0*/  BSYNC B3 ;  /* 0x0000000000037941 */ /* 0x000fea0003800000 */
.L_x_470:
[----:B------:R-:W-:Y:S02]  /*3db0*/  ULDC.64 UR4, c[0x0][0x208] ;  /* 0x0000820000047ab9 */ /* 0x000fe40000000a00 */
[----:B----4-:R0:W-:Y:S03]  /*3dc0*/  ST.E.128 desc[UR4][R72.64], R12 ;  /* 0x0000000c48007985 */ /* 0x0101e6000c101d04 */
.L_x_469:
[----:B------:R-:W-:Y:S05]  /*3dd0*/  BSYNC B2 ;  /* 0x0000000000027941 */ /* 0x000fea0003800000 */
.L_x_468:
[----:B------:R-:W-:-:S13]  /*3de0*/  ISETP.NE.AND P3, PT, R26, RZ, PT ;  /* 0x000000ff1a00720c */ /* 0x000fda0003f65270 */
[----:B------:R-:W-:Y:S05]  /*3df0*/  @!P3 BRA `(.L_x_459) ;  /* 0x0000000000c8b947 */ /* 0x000fea0003800000 */
[----:B0---4-:R0:W4:Y:S01]  /*3e00*/  LDS.128 R12, [R85+0x2bc00] ;  /* 0x02bc0000550c7984 */ /* 0x0111220000000c00 */
[C---:B---3--:R-:W-:Y:S01]  /*3e10*/  LEA R68, P3, R19.reuse, R82, 0x1 ;  /* 0x0000005213447211 */ /* 0x048fe200078608ff */
[----:B------:R-:W-:Y:S03]  /*3e20*/  BSSY B2, `(.L_x_472) ;  /* 0x000002d000027945 */ /* 0x000fe60003800000 */
[----:B--2---:R-:W-:Y:S02]  /*3e30*/  LEA.HI.X R69, R19, R83, R217, 0x1, P3 ;  /* 0x0000005313457211 */ /* 0x004fe400018f0cd9 */
[----:B------:R-:W-:-:S13]  /*3e40*/  ISETP.GE.AND P3, PT, R222, R114, PT ;  /* 0x00000072de00720c */ /* 0x000fda0003f66270 */
[----:B0-----:R-:W-:Y:S05]  /*3e50*/  @P3 BRA `(.L_x_473) ;  /* 0x0000000000a43947 */ /* 0x001fea0003800000 */
[----:B------:R-:W-:Y:S01]  /*3e60*/  SHF.R.U64 R11, R64, 0x10, R65 ;  /* 0x00000010400b7819 */ /* 0x000fe20000001241 */
[----:B----4-:R-:W-:Y:S01]  /*3e70*/  IMAD.MOV.U32 R64, RZ, RZ, R15 ;  /* 0x000000ffff407224 */ /* 0x010fe200078e000f */
[--C-:B------:R-:W-:Y:S01]  /*3e80*/  SHF.R.U64 R70, R66, 0x10, R67.reuse ;  /* 0x0000001042467819 */ /* 0x100fe20000001243 */
[----:B------:R-:W-:Y:S01]  /*3e90*/  HADD2.F32 R15, -RZ, R13.H1_H1 ;  /* 0x3000000dff0f7230 */ /* 0x000fe20000004100 */
[----:B------:R-:W-:Y:S01]  /*3ea0*/  SHF.R.U32.HI R67, RZ, 0x10, R67 ;  /* 0x00000010ff437819 */ /* 0x000fe20000011643 */
[----:B------:R-:W-:Y:S01]  /*3eb0*/  HADD2.F32 R66, -RZ, R11.H0_H0 ;  /* 0x2000000bff427230 */ /* 0x000fe20000004100 */
[----:B------:R-:W-:Y:S01]  /*3ec0*/  SHF.R.U32.HI R65, RZ, 0x10, R65 ;  /* 0x00000010ff417819 */ /* 0x000fe20000011641 */
[----:B------:R-:W-:Y:S02]  /*3ed0*/  HADD2.F32 R11, -RZ, R13.H0_H0 ;  /* 0x2000000dff0b7230 */ /* 0x000fe40000004100 */
[----:B------:R-:W-:Y:S02]  /*3ee0*/  HADD2.F32 R13, -RZ, R64.H1_H1 ;  /* 0x30000040ff0d7230 */ /* 0x000fe40000004100 */
[----:B------:R-:W-:-:S02]  /*3ef0*/  HADD2.F32 R70, -RZ, R70.H0_H0 ;  /* 0x20000046ff467230 */ /* 0x000fc40000004100 */
[----:B------:R-:W-:Y:S02]  /*3f00*/  HADD2.F32 R67, -RZ, R67.H0_H0 ;  /* 0x20000043ff437230 */ /* 0x000fe40000004100 */
[----:B------:R-:W-:Y:S02]  /*3f10*/  HADD2.F32 R64, -RZ, R64.H0_H0 ;  /* 0x20000040ff407230 */ /* 0x000fe40000004100 */
[-C--:B------:R-:W-:Y:S01]  /*3f20*/  FMUL.FTZ R72, R15, R70.reuse ;  /* 0x000000460f487220 */ /* 0x080fe20000410000 */
[----:B------:R-:W-:Y:S02]  /*3f30*/  HADD2.F32 R65, -RZ, R65.H0_H0 ;  /* 0x20000041ff417230 */ /* 0x000fe40000004100 */
[----:B------:R-:W-:Y:S01]  /*3f40*/  FMUL.FTZ R70, R11, R70 ;  /* 0x000000460b467220 */ /* 0x000fe20000410000 */
[-C--:B------:R-:W-:Y:S01]  /*3f50*/  FMUL.FTZ R71, R13, R67.reuse ;  /* 0x000000430d477220 */ /* 0x080fe20000410000 */
[C---:B------:R-:W-:Y:S01]  /*3f60*/  FMUL.FTZ R74, R64.reuse, R67 ;  /* 0x00000043404a7220 */ /* 0x040fe20000410000 */
[-C--:B------:R-:W-:Y:S01]  /*3f70*/  FFMA.FTZ R11, R11, R66.reuse, -R72 ;  /* 0x000000420b0b7223 */ /* 0x080fe20000010848 */
[----:B------:R-:W-:Y:S01]  /*3f80*/  FFMA.FTZ R70, R15, R66, R70 ;  /* 0x000000420f467223 */ /* 0x000fe20000010046 */
[-C--:B------:R-:W-:Y:S01]  /*3f90*/  FFMA.FTZ R71, R64, R65.reuse, -R71 ;  /* 0x0000004140477223 */ /* 0x080fe20000010847 */
[----:B------:R-:W-:Y:S01]  /*3fa0*/  FFMA.FTZ R74, R13, R65, R74 ;  /* 0x000000410d4a7223 */ /* 0x000fe2000001004a */
[----:B------:R-:W-:-:S02]  /*3fb0*/  HADD2.F32 R13, -RZ, R12.H1_H1 ;  /* 0x3000000cff0d7230 */ /* 0x000fc40000004100 */
[--C-:B------:R-:W-:Y:S02]  /*3fc0*/  HADD2.F32 R65, -RZ, R145.reuse.H0_H0 ;  /* 0x20000091ff417230 */ /* 0x100fe40000004100 */
[----:B------:R-:W-:Y:S02]  /*3fd0*/  HADD2.F32 R12, -RZ, R12.H0_H0 ;  /* 0x2000000cff0c7230 */ /* 0x000fe40000004100 */
[--C-:B------:R-:W-:Y:S02]  /*3fe0*/  HADD2.F32 R15, -RZ, R14.reuse.H1_H1 ;  /* 0x3000000eff0f7230 */ /* 0x100fe40000004100 */
[-C--:B------:R-:W-:Y:S01]  /*3ff0*/  FMUL.FTZ R67, R13, R65.reuse ;  /* 0x000000410d437220 */ /* 0x080fe20000410000 */
[----:B------:R-:W-:Y:S02]  /*4000*/  HADD2.F32 R145, -RZ, R145.H1_H1 ;  /* 0x30000091ff917230 */ /* 0x000fe40000004100 */
[----:B------:R-:W-:Y:S01]  /*4010*/  FMUL.FTZ R66, R12, R65 ;  /* 0x000000410c427220 */ /* 0x000fe20000410000 */
[----:B------:R-:W-:-:S02]  /*4020*/  HADD2.F32 R14, -RZ, R14.H0_H0 ;  /* 0x2000000eff0e7230 */ /* 0x000fc40000004100 */
[--C-:B------:R-:W-:Y:S02]  /*4030*/  HADD2.F32 R64, -RZ, R144.reuse.H0_H0 ;  /* 0x20000090ff407230 */ /* 0x100fe40000004100 */
[-C--:B------:R-:W-:Y:S01]  /*4040*/  FMUL.FTZ R65, R15, R145.reuse ;  /* 0x000000910f417220 */ /* 0x080fe20000410000 */
[----:B------:R-:W-:Y:S02]  /*4050*/  HADD2.F32 R144, -RZ, R144.H1_H1 ;  /* 0x30000090ff907230 */ /* 0x000fe40000004100 */
[----:B------:R-:W-:Y:S01]  /*4060*/  FMUL.FTZ R72, R14, R145 ;  /* 0x000000910e487220 */ /* 0x000fe20000410000 */
[-C--:B------:R-:W-:Y:S01]  /*4070*/  FFMA.FTZ R67, R12, R64.reuse, -R67 ;  /* 0x000000400c437223 */ /* 0x080fe20000010843 */
[----:B------:R-:W-:Y:S01]  /*4080*/  FFMA.FTZ R66, R13, R64, R66 ;  /* 0x000000400d427223 */ /* 0x000fe20000010042 */
[-C--:B------:R-:W-:Y:S01]  /*4090*/  FFMA.FTZ R65, R14, R144.reuse, -R65 ;  /* 0x000000900e417223 */ /* 0x080fe20000010841 */
[----:B------:R-:W-:Y:S01]  /*40a0*/  FFMA.FTZ R72, R15, R144, R72 ;  /* 0x000000900f487223 */ /* 0x000fe20000010048 */
[----:B------:R-:W-:-:S02]  /*40b0*/  F2FP.F16.F32.PACK_AB R13, R70, R11 ;  /* 0x0000000b460d723e */ /* 0x000fc400000000ff */
[----:B------:R-:W-:Y:S02]  /*40c0*/  F2FP.F16.F32.PACK_AB R15, R74, R71 ;  /* 0x000000474a0f723e */ /* 0x000fe400000000ff */
[----:B------:R-:W-:Y:S02]  /*40d0*/  F2FP.F16.F32.PACK_AB R12, R66, R67 ;  /* 0x00000043420c723e */ /* 0x000fe400000000ff */
[----:B------:R-:W-:-:S07]  /*40e0*/  F2FP.F16.F32.PACK_AB R14, R72, R65 ;  /* 0x00000041480e723e */ /* 0x000fce00000000ff */
.L_x_473:
[----:B------:R-:W-:Y:S05]  /*40f0*/  BSYNC B2 ;  /* 0x0000000000027941 */ /* 0x000fea0003800000 */
.L_x_472:
[----:B------:R-:W-:Y:S02]  /*4100*/  ULDC.64 UR4, c[0x0][0x208] ;  /* 0x0000820000047ab9 */ /* 0x000fe40000000a00 */
[----:B----4-:R0:W-:Y:S03]  /*4110*/  ST.E.128 desc[UR4][R68.64], R12 ;  /* 0x0000000c44007985 */ /* 0x0101e6000c101d04 */
.L_x_459:
[----:B------:R-:W-:Y:S05]  /*4120*/  BSYNC B1 ;  /* 0x0000000000017941 */ /* 0x000fea0003800000 */
.L_x_458:
[----:B------:R-:W-:-:S03]  /*4130*/  UMOV UR4, 0xffffffff ;  /* 0xffffffff00047882 */ /* 0x000fc60000000000 */
[----:B------:R-:W-:Y:S05]  /*4140*/  BRA.DIV UR4, `(.L_x_474) ;  /* 0x0000023a04547947 */ /* 0x000fea000b800000 */
[----:B------:R0:W0:Y:S04]  /*4150*/  SHFL.IDX PT, R67, R117, 0x1, 0x181f ;  /* 0x00381f0075437f89 */ /* 0x00002800000e0000 */
[----:B------:R0:W0:Y:S02]  /*4160*/  SHFL.IDX PT, R66, R118, 0x1, 0x181f ;  /* 0x00381f0076427f89 */ /* 0x00002400000e0000 */
.L_x_813:
[----:B------:R-:W-:Y:S04]  /*4170*/  BSSY B1, `(.L_x_475) ;  /* 0x00000d5000017945 */ /* 0x000fe80003800000 */
[----:B------:R-:W-:Y:S05]  /*4180*/  @P4 BRA `(.L_x_476) ;  /* 0x0000000c004c4947 */ /* 0x000fea0003800000 */
[----:B------:R-:W-:Y:S01]  /*4190*/  ISETP.NE.AND P3, PT, R3, RZ, PT ;  /* 0x000000ff0300720c */ /* 0x000fe20003f65270 */
[----:B------:R-:W-:-:S12]  /*41a0*/  BSSY B2, `(.L_x_477) ;  /* 0x0000034000027945 */ /* 0x000fd80003800000 */
[----:B------:R-:W-:Y:S05]  /*41b0*/  @!P3 BRA `(.L_x_478) ;  /* 0x0000000000c8b947 */ /* 0x000fea0003800000 */
[----:B0---4-:R0:W4:Y:S01]  /*41c0*/  LDS.128 R12, [R85+0x25400] ;  /* 0x02540000550c7984 */ /* 0x0111220000000c00 */
[----:B------:R-:W-:Y:S01]  /*41d0*/  ISETP.GE.AND P4, PT, R214, R114, PT ;  /* 0x00000072d600720c */ /* 0x000fe20003f86270 */
[----:B------:R-:W-:Y:S01]  /*41e0*/  BSSY B3, `(.L_x_479) ;  /* 0x000002d000037945 */ /* 0x000fe20003800000 */
[----:B------:R-:W-:-:S04]  /*41f0*/  LEA R64, P3, R16, R66, 0x1 ;  /* 0x0000004210407211 */ /* 0x000fc800078608ff */
[----:B------:R-:W-:-:S07]  /*4200*/  LEA.HI.X R65, R16, R67, R17, 0x1, P3 ;  /* 0x0000004310417211 */ /* 0x000fce00018f0c11 */
[----:B0-----:R-:W-:Y:S05]  /*4210*/  @P4 BRA `(.L_x_480) ;  /* 0x0000000000a44947 */ /* 0x001fea0003800000 */
[----:B------:R-:W-:Y:S01]  /*4220*/  SHF.R.U64 R11, R60, 0x10, R61 ;  /* 0x000000103c0b7819 */ /* 0x000fe2000000123d */
[--C-:B----4-:R-:W-:Y:S01]  /*4230*/  HADD2.F32 R60, -RZ, R15.reuse.H1_H1 ;  /* 0x3000000fff3c7230 */ /* 0x110fe20000004100 */
[--C-:B------:R-:W-:Y:S01]  /*4240*/  SHF.R.U64 R68, R62, 0x10, R63.reuse ;  /* 0x000000103e447819 */ /* 0x100fe2000000123f */
[----:B------:R-:W-:Y:S01]  /*4250*/  HADD2.F32 R15, -RZ, R15.H0_H0 ;  /* 0x2000000fff0f7230 */ /* 0x000fe20000004100 */
[----:B------:R-:W-:Y:S01]  /*4260*/  SHF.R.U32.HI R63, RZ, 0x10, R63 ;  /* 0x00000010ff3f7819 */ /* 0x000fe2000001163f */
[----:B------:R-:W-:Y:S01]  /*4270*/  HADD2.F32 R62, -RZ, R11.H0_H0 ;  /* 0x2000000bff3e7230 */ /* 0x000fe20000004100 */
[----:B------:R-:W-:Y:S01]  /*4280*/  SHF.R.U32.HI R61, RZ, 0x10, R61 ;  /* 0x00000010ff3d7819 */ /* 0x000fe2000001163d */
[----:B------:R-:W-:Y:S02]  /*4290*/  HADD2.F32 R68, -RZ, R68.H0_H0 ;  /* 0x20000044ff447230 */ /* 0x000fe40000004100 */
[--C-:B------:R-:W-:Y:S02]  /*42a0*/  HADD2.F32 R11, -RZ, R13.reuse.H1_H1 ;  /* 0x3000000dff0b7230 */ /* 0x100fe40000004100 */
[----:B------:R-:W-:-:S02]  /*42b0*/  HADD2.F32 R13, -RZ, R13.H0_H0 ;  /* 0x2000000dff0d7230 */ /* 0x000fc40000004100 */
[----:B------:R-:W-:Y:S02]  /*42c0*/  HADD2.F32 R63, -RZ, R63.H0_H0 ;  /* 0x2000003fff3f7230 */ /* 0x000fe40000004100 */
[-C--:B------:R-:W-:Y:S01]  /*42d0*/  FMUL.FTZ R70, R11, R68.reuse ;  /* 0x000000440b467220 */ /* 0x080fe20000410000 */
[----:B------:R-:W-:Y:S02]  /*42e0*/  HADD2.F32 R61, -RZ, R61.H0_H0 ;  /* 0x2000003dff3d7230 */ /* 0x000fe40000004100 */
[----:B------:R-:W-:Y:S01]  /*42f0*/  FMUL.FTZ R68, R13, R68 ;  /* 0x000000440d447220 */ /* 0x000fe20000410000 */
[----:B------:R-:W-:Y:S02]  /*4300*/  HADD2.F32 R150, -RZ, R150.H0_H0 ;  /* 0x20000096ff967230 */ /* 0x000fe40000004100 */
[-C--:B------:R-:W-:Y:S01]  /*4310*/  FMUL.FTZ R72, R60, R63.reuse ;  /* 0x0000003f3c487220 */ /* 0x080fe20000410000 */
[----:B------:R-:W-:Y:S01]  /*4320*/  FMUL.FTZ R69, R15, R63 ;  /* 0x0000003f0f457220 */ /* 0x000fe20000410000 */
[----:B------:R-:W-:Y:S01]  /*4330*/  FFMA.FTZ R63, R11, R62, R68 ;  /* 0x0000003e0b3f7223 */ /* 0x000fe20000010044 */
[----:B------:R-:W-:-:S02]  /*4340*/  HADD2.F32 R11, -RZ, R12.H1_H1 ;  /* 0x3000000cff0b7230 */ /* 0x000fc40000004100 */
[-C--:B------:R-:W-:Y:S01]  /*4350*/  FFMA.FTZ R72, R15, R61.reuse, -R72 ;  /* 0x0000003d0f487223 */ /* 0x080fe20000010848 */
[----:B------:R-:W-:Y:S01]  /*4360*/  FFMA.FTZ R70, R13, R62, -R70 ;  /* 0x0000003e0d467223 */ /* 0x000fe20000010846 */
[----:B------:R-:W-:Y:S02]  /*4370*/  HADD2.F32 R15, -RZ, R149.H1_H1 ;  /* 0x30000095ff0f7230 */ /* 0x000fe40000004100 */
[----:B------:R-:W-:Y:S01]  /*4380*/  FFMA.FTZ R69, R60, R61, R69 ;  /* 0x0000003d3c457223 */ /* 0x000fe20000010045 */
[----:B------:R-:W-:Y:S02]  /*4390*/  HADD2.F32 R12, -RZ, R12.H0_H0 ;  /* 0x2000000cff0c7230 */ /* 0x000fe40000004100 */
[--C-:B------:R-:W-:Y:S02]  /*43a0*/  HADD2.F32 R13, -RZ, R14.reuse.H1_H1 ;  /* 0x3000000eff0d7230 */ /* 0x100fe40000004100 */
[----:B------:R-:W-:Y:S01]  /*43b0*/  FMUL.FTZ R61, R11, R15 ;  /* 0x0000000f0b3d7220 */ /* 0x000fe20000410000 */
[----:B------:R-:W-:-:S02]  /*43c0*/  HADD2.F32 R14, -RZ, R14.H0_H0 ;  /* 0x2000000eff0e7230 */ /* 0x000fc40000004100 */
[----:B------:R-:W-:Y:S01]  /*43d0*/  FMUL.FTZ R60, R12, R15 ;  /* 0x0000000f0c3c7220 */ /* 0x000fe20000410000 */
[----:B------:R-:W-:Y:S02]  /*43e0*/  HADD2.F32 R149, -RZ, R149.H0_H0 ;  /* 0x20000095ff957230 */ /* 0x000fe40000004100 */
[-C--:B------:R-:W-:Y:S01]  /*43f0*/  FMUL.FTZ R15, R13, R150.reuse ;  /* 0x000000960d0f7220 */ /* 0x080fe20000410000 */
[----:B------:R-:W-:Y:S02]  /*4400*/  HADD2.F32 R148, -RZ, R148.H1_H1 ;  /* 0x30000094ff947230 */ /* 0x000fe40000004100 */
[C---:B------:R-:W-:Y:S01]  /*4410*/  FMUL.FTZ R150, R14.reuse, R150 ;  /* 0x000000960e967220 */ /* 0x040fe20000410000 */
[----:B------:R-:W-:Y:S01]  /*4420*/  F2FP.F16.F32.PACK_AB R69, R69, R72 ;  /* 0x000000484545723e */ /* 0x000fe200000000ff */
[-C--:B------:R-:W-:Y:S02]  /*4430*/  FFMA.FTZ R15, R14, R149.reuse, -R15 ;  /* 0x000000950e0f7223 */ /* 0x080fe4000001080f */
[----:B------:R-:W-:Y:S01]  /*4440*/  FFMA.FTZ R150, R13, R149, R150 ;  /* 0x000000950d967223 */ /* 0x000fe20000010096 */
[-C--:B------:R-:W-:Y:S01]  /*4450*/  FFMA.FTZ R61, R12, R148.reuse, -R61 ;  /* 0x000000940c3d7223 */ /* 0x080fe2000001083d */
[----:B------:R-:W-:Y:S01]  /*4460*/  FFMA.FTZ R60, R11, R148, R60 ;  /* 0x000000940b3c7223 */ /* 0x000fe2000001003c */
[----:B------:R-:W-:-:S02]  /*4470*/  F2FP.F16.F32.PACK_AB R13, R63, R70 ;  /* 0x000000463f0d723e */ /* 0x000fc400000000ff */
[----:B------:R-:W-:Y:S02]  /*4480*/  F2FP.F16.F32.PACK_AB R14, R150, R15 ;  /* 0x0000000f960e723e */ /* 0x000fe400000000ff */
[----:B------:R-:W-:Y:S02]  /*4490*/  F2FP.F16.F32.PACK_AB R12, R60, R61 ;  /* 0x0000003d3c0c723e */ /* 0x000fe400000000ff */
[----:B------:R-:W-:-:S07]  /*44a0*/  MOV R15, R69 ;  /* 0x00000045000f7202 */ /* 0x000fce0000000f00 */
.L_x_480:
[----:B------:R-:W-:Y:S05]  /*44b0*/  BSYNC B3 ;  /* 0x0000000000037941 */ /* 0x000fea0003800000 */
.L_x_479:
[----:B------:R-:W-:Y:S02]  /*44c0*/  ULDC.64 UR4, c[0x0][0x208] ;  /* 0x0000820000047ab9 */ /* 0x000fe40000000a00 */
[----:B----4-:R0:W-:Y:S03]  /*44d0*/  ST.E.128 desc[UR4][R64.64], R12 ;  /* 0x0000000c40007985 */ /* 0x0101e6000c101d04 */
.L_x_478:
[----:B------:R-:W-:Y:S05]  /*44e0*/  BSYNC B2 ;  /* 0x0000000000027941 */ /* 0x000fea0003800000 */
.L_x_477:
        /* <DEDUP_REMOVED lines=17> */
[----:B------:R-:W-:Y:S02]  /*4600*/  HADD2.F32 R11, -RZ, R13.H1_H1 ;  /* 0x3000000dff0b7230 */ /* 0x000fe40000004100 */
[----:B------:R-:W-:-:S02]  /*4610*/  HADD2.F32 R59, -RZ, R59.H0_H0 ;  /* 0x2000003bff3b7230 */ /* 0x000fc40000004100 */
[----:B------:R-:W-:Y:S02]  /*4620*/  HADD2.F32 R13, -RZ, R13.H0_H0 ;  /* 0x2000000dff0d7230 */ /* 0x000fe40000004100 */
[-C--:B------:R-:W-:Y:S01]  /*4630*/  FMUL.FTZ R64, R11, R62.reuse ;  /* 0x0000003e0b407220 */ /* 0x080fe20000410000 */
[----:B------:R-:W-:Y:S02]  /*4640*/  HADD2.F32 R57, -RZ, R57.H0_H0 ;  /* 0x20000039ff397230 */ /* 0x000fe40000004100 */
[-C--:B------:R-:W-:Y:S01]  /*4650*/  FMUL.FTZ R63, R15, R59.reuse ;  /* 0x0000003b0f3f7220 */ /* 0x080fe20000410000 */
[C---:B------:R-:W-:Y:S01]  /*4660*/  FMUL.FTZ R68, R56.reuse, R59 ;  /* 0x0000003b38447220 */ /* 0x040fe20000410000 */
[C---:B------:R-:W-:Y:S01]  /*4670*/  FMUL.FTZ R62, R13.reuse, R62 ;  /* 0x0000003e0d3e7220 */ /* 0x040fe20000410000 */
[----:B------:R-:W-:Y:S01]  /*4680*/  FFMA.FTZ R64, R13, R58, -R64 ;  /* 0x0000003a0d407223 */ /* 0x000fe20000010840 */
[----:B------:R-:W-:Y:S01]  /*4690*/  FFMA.FTZ R65, R56, R57, R63 ;  /* 0x0000003938417223 */ /* 0x000fe2000001003f */
[----:B------:R-:W-:-:S02]  /*46a0*/  HADD2.F32 R56, -RZ, R147.H0_H0 ;  /* 0x20000093ff387230 */ /* 0x000fc40000004100 */
[----:B------:R-:W-:Y:S01]  /*46b0*/  FFMA.FTZ R59, R11, R58, R62 ;  /* 0x0000003a0b3b7223 */ /* 0x000fe2000001003e */
[----:B------:R-:W-:Y:S02]  /*46c0*/  HADD2.F32 R11, -RZ, R12.H1_H1 ;  /* 0x3000000cff0b7230 */ /* 0x000fe40000004100 */
[----:B------:R-:W-:Y:S01]  /*46d0*/  FFMA.FTZ R68, R15, R57, -R68 ;  /* 0x000000390f447223 */ /* 0x000fe20000010844 */
[----:B------:R-:W-:Y:S02]  /*46e0*/  HADD2.F32 R13, -RZ, R14.H1_H1 ;  /* 0x3000000eff0d7230 */ /* 0x000fe40000004100 */
[----:B------:R-:W-:Y:S02]  /*46f0*/  HADD2.F32 R147, -RZ, R147.H1_H1 ;  /* 0x30000093ff937230 */ /* 0x000fe40000004100 */
[----:B------:R-:W-:Y:S01]  /*4700*/  FMUL.FTZ R57, R11, R56 ;  /* 0x000000380b397220 */ /* 0x000fe20000410000 */
[----:B------:R-:W-:Y:S02]  /*4710*/  HADD2.F32 R12, -RZ, R12.H0_H0 ;  /* 0x2000000cff0c7230 */ /* 0x000fe40000004100 */
[----:B------:R-:W-:-:S02]  /*4720*/  HADD2.F32 R14, -RZ, R14.H0_H0 ;  /* 0x2000000eff0e7230 */ /* 0x000fc40000004100 */
[-C--:B------:R-:W-:Y:S01]  /*4730*/  FMUL.FTZ R63, R13, R147.reuse ;  /* 0x000000930d3f7220 */ /* 0x080fe20000410000 */
[--C-:B------:R-:W-:Y:S02]  /*4740*/  HADD2.F32 R15, -RZ, R146.reuse.H0_H0 ;  /* 0x20000092ff0f7230 */ /* 0x100fe40000004100 */
[----:B------:R-:W-:Y:S01]  /*4750*/  FMUL.FTZ R56, R12, R56 ;  /* 0x000000380c387220 */ /* 0x000fe20000410000 */
        /* <DEDUP_REMOVED lines=10> */
.L_x_484:
[----:B------:R-:W-:Y:S05]  /*4800*/  BSYNC B3 ;  /* 0x0000000000037941 */ /* 0x000fea0003800000 */
.L_x_483:
[----:B------:R-:W-:Y:S02]  /*4810*/  ULDC.64 UR4, c[0x0][0x208] ;  /* 0x0000820000047ab9 */ /* 0x000fe40000000a00 */
[----:B----4-:R0:W-:Y:S03]  /*4820*/  ST.E.128 desc[UR4][R60.64], R12 ;  /* 0x0000000c3c007985 */ /* 0x0101e6000c101d04 */
.L_x_482:
[----:B------:R-:W-:Y:S05]  /*4830*/  BSYNC B2 ;  /* 0x0000000000027941 */ /* 0x000fea0003800000 */
.L_x_481:
        /* <DEDUP_REMOVED lines=37> */
[--C-:B------:R-:W-:Y:S02]  /*4a90*/  HADD2.F32 R15, -RZ, R142.reuse.H1_H1 ;  /* 0x3000008eff0f7230 */ /* 0x100fe40000004100 */
[----:B------:R-:W-:Y:S01]  /*4aa0*/  FMUL.FTZ R52, R12, R52 ;  /* 0x000000340c347220 */ /* 0x000fe20000410000 */
[----:B------:R-:W-:Y:S02]  /*4ab0*/  HADD2.F32 R142, -RZ, R142.H0_H0 ;  /* 0x2000008eff8e7230 */ /* 0x000fe40000004100 */
        /* <DEDUP_REMOVED lines=9> */
.L_x_488:
[----:B------:R-:W-:Y:S05]  /*4b50*/  BSYNC B3 ;  /* 0x0000000000037941 */ /* 0x000fea0003800000 */
.L_x_487:
[----:B------:R-:W-:Y:S02]  /*4b60*/  ULDC.64 UR4, c[0x0][0x208] ;  /* 0x0000820000047ab9 */ /* 0x000fe40000000a00 */
[----:B----4-:R0:W-:Y:S03]  /*4b70*/  ST.E.128 desc[UR4][R56.64], R12 ;  /* 0x0000000c38007985 */ /* 0x0101e6000c101d04 */
.L_x_486:
[----:B------:R-:W-:Y:S05]  /*4b80*/  BSYNC B2 ;  /* 0x0000000000027941 */ /* 0x000fea0003800000 */
.L_x_485:
[----:B------:R-:W-:-:S13]  /*4b90*/  ISETP.NE.AND P3, PT, R26, RZ, PT ;  /* 0x000000ff1a00720c */ /* 0x000fda0003f65270 */
        /* <DEDUP_REMOVED lines=47> */
.L_x_490:
[----:B------:R-:W-:Y:S05]  /*4e90*/  BSYNC B2 ;  /* 0x0000000000027941 */ /* 0x000fea0003800000 */
.L_x_489:
[----:B------:R-:W-:Y:S02]  /*4ea0*/  ULDC.64 UR4, c[0x0][0x208] ;  /* 0x0000820000047ab9 */ /* 0x000fe40000000a00 */
[----:B----4-:R0:W-:Y:S03]  /*4eb0*/  ST.E.128 desc[UR4][R52.64], R12 ;  /* 0x0000000c34007985 */ /* 0x0101e6000c101d04 */
.L_x_476:
[----:B------:R-:W-:Y:S05]  /*4ec0*/  BSYNC B1 ;  /* 0x0000000000017941 */ /* 0x000fea0003800000 */
.L_x_475:
[----:B------:R-:W-:-:S03]  /*4ed0*/  UMOV UR4, 0xffffffff ;  /* 0xffffffff00047882 */ /* 0x000fc60000000000 */
[----:B------:R-:W-:Y:S05]  /*4ee0*/  BRA.DIV UR4, `(.L_x_491) ;  /* 0x0000022e04387947 */ /* 0x000fea000b800000 */
[----:B01----:R-:W0:Y:S04]  /*4ef0*/  SHFL.IDX PT, R117, R117, 0x2, 0x181f ;  /* 0x00581f0075757f89 */ /* 0x003e2800000e0000 */
[----:B------:R-:W1:Y:S02]  /*4f00*/  SHFL.IDX PT, R118, R118, 0x2, 0x181f ;  /* 0x00581f0076767f89 */ /* 0x000e6400000e0000 */
.L_x_817:
[----:B------:R-:W-:Y:S05]  /*4f10*/  @P5 BRA `(.L_x_492) ;  /* 0x00000050003c5947 */ /* 0x000fea0003800000 */
[----:B------:R-:W-:Y:S01]  /*4f20*/  ISETP.NE.AND P3, PT, R3, RZ, PT ;  /* 0x000000ff0300720c */ /* 0x000fe20003f65270 */
[----:B------:R-:W-:-:S12]  /*4f30*/  BSSY B1, `(.L_x_493) ;  /* 0x0000033000017945 */ /* 0x000fd80003800000 */
[----:B------:R-:W-:Y:S05]  /*4f40*/  @!P3 BRA `(.L_x_494) ;  /* 0x0000000000c4b947 */ /* 0x000fea0003800000 */
[----:B----4-:R4:W2:Y:S01]  /*4f50*/  LDS.128 R12, [R85+0x26400] ;  /* 0x02640000550c7984 */ /* 0x0108a20000000c00 */
[----:B------:R-:W-:Y:S01]  /*4f60*/  ISETP.GE.AND P4, PT, R214, R114, PT ;  /* 0x00000072d600720c */ /* 0x000fe20003f86270 */
[----:B------:R-:W-:Y:S01]  /*4f70*/  BSSY B2, `(.L_x_495) ;  /* 0x000002c000027945 */ /* 0x000fe20003800000 */
[----:B-1----:R-:W-:-:S04]  /*4f80*/  LEA R48, P3, R16, R118, 0x1 ;  /* 0x0000007610307211 */ /* 0x002fc800078608ff */
[----:B0-----:R-:W-:-:S07]  /*4f90*/  LEA.HI.X R49, R16, R117, R17, 0x1, P3 ;  /* 0x0000007510317211 */ /* 0x001fce00018f0c11 */
[----:B----4-:R-:W-:Y:S05]  /*4fa0*/  @P4 BRA `(.L_x_496) ;  /* 0x0000000000a04947 */ /* 0x010fea0003800000 */
[----:B------:R-:W-:Y:S01]  /*4fb0*/  SHF.R.U64 R11, R44, 0x10, R45 ;  /* 0x000000102c0b7819 */ /* 0x000fe2000000122d */
[--C-:B--2---:R-:W-:Y:S01]  /*4fc0*/  HADD2.F32 R44, -RZ, R15.reuse.H1_H1 ;  /* 0x3000000fff2c7230 */ /* 0x104fe20000004100 */
        /* <DEDUP_REMOVED lines=38> */
.L_x_496:
[----:B------:R-:W-:Y:S05]  /*5230*/  BSYNC B2 ;  /* 0x0000000000027941 */ /* 0x000fea0003800000 */
.L_x_495:
[----:B------:R-:W-:Y:S02]  /*5240*/  ULDC.64 UR4, c[0x0][0x208] ;  /* 0x0000820000047ab9 */ /* 0x000fe40000000a00 */
[----:B--2---:R0:W-:Y:S03]  /*5250*/  ST.E.128 desc[UR4][R48.64], R12 ;  /* 0x0000000c30007985 */ /* 0x0041e6000c101d04 */
.L_x_494:
[----:B------:R-:W-:Y:S05]  /*5260*/  BSYNC B1 ;  /* 0x0000000000017941 */ /* 0x000fea0003800000 */
.L_x_493:
[----:B------:R-:W-:Y:S01]  /*5270*/  ISETP.NE.AND P3, PT, R21, RZ, PT ;  /* 0x000000ff1500720c */ /* 0x000fe20003f65270 */
[----:B------:R-:W-:-:S12]  /*5280*/  BSSY B1, `(.L_x_497) ;  /* 0x0000033000017945 */ /* 0x000fd80003800000 */
[----:B------:R-:W-:Y:S05]  /*5290*/  @!P3 BRA `(.L_x_498) ;  /* 0x0000000000c4b947 */ /* 0x000fea0003800000 */
[----:B0---4-:R0:W4:Y:S01]  /*52a0*/  LDS.128 R12, [R85+0x28c00] ;  /* 0x028c0000550c7984 */ /* 0x0111220000000c00 */
[----:B------:R-:W-:Y:S01]  /*52b0*/  ISETP.GE.AND P4, PT, R221, R114, PT ;  /* 0x00000072dd00720c */ /* 0x000fe20003f86270 */
[----:B------:R-:W-:Y:S01]  /*52c0*/  BSSY B2, `(.L_x_499) ;  /* 0x000002c000027945 */ /* 0x000fe20003800000 */
[----:B-1----:R-:W-:-:S04]  /*52d0*/  LEA R44, P3, R23, R118, 0x1 ;  /* 0x00000076172c7211 */ /* 0x002fc800078608ff */
        /* <DEDUP_REMOVED lines=10> */
[----:B------:R-:W-:Y:S02]  /*5380*/  HADD2.F32 R43, -RZ, R43.H0_H0 ;  /* 0x2000002bff2b7230 */ /* 0x000fe40000004100 */
[----:B------:R-:W-:-:S02]  /*5390*/  HADD2.F32 R11, -RZ, R13.H1_H1 ;  /* 0x3000000dff0b7230 */ /* 0x000fc40000004100 */
[----:B------:R-:W-:Y:S02]  /*53a0*/  HADD2.F32 R13, -RZ, R13.H0_H0 ;  /* 0x2000000dff0d7230 */ /* 0x000fe40000004100 */
[-C--:B------:R-:W-:Y:S01]  /*53b0*/  FMUL.FTZ R47, R15, R43.reuse ;  /* 0x0000002b0f2f7220 */ /* 0x080fe20000410000 */
[----:B------:R-:W-:Y:S02]  /*53c0*/  HADD2.F32 R41, -RZ, R41.H0_H0 ;  /* 0x20000029ff297230 */ /* 0x000fe40000004100 */
[-C--:B------:R-:W-:Y:S01]  /*53d0*/  FMUL.FTZ R48, R11, R46.reuse ;  /* 0x0000002e0b307220 */ /* 0x080fe20000410000 */
[C---:B------:R-:W-:Y:S01]  /*53e0*/  FMUL.FTZ R50, R40.reuse, R43 ;  /* 0x0000002b28327220 */ /* 0x040fe20000410000 */
[C---:B------:R-:W-:Y:S01]  /*53f0*/  FMUL.FTZ R46, R13.reuse, R46 ;  /* 0x0000002e0d2e7220 */ /* 0x040fe20000410000 */
[----:B------:R-:W-:Y:S01]  /*5400*/  FFMA.FTZ R49, R40, R41, R47 ;  /* 0x0000002928317223 */ /* 0x000fe2000001002f */
[-C--:B------:R-:W-:Y:S02]  /*5410*/  FFMA.FTZ R48, R13, R42.reuse, -R48 ;  /* 0x0000002a0d307223 */ /* 0x080fe40000010830 */
[----:B------:R-:W-:Y:S01]  /*5420*/  FFMA.FTZ R43, R11, R42, R46 ;  /* 0x0000002a0b2b7223 */ /* 0x000fe2000001002e */
[----:B------:R-:W-:-:S02]  /*5430*/  HADD2.F32 R40, -RZ, R126.H1_H1 ;  /* 0x3000007eff287230 */ /* 0x000fc40000004100 */
[----:B------:R-:W-:Y:S01]  /*5440*/  FFMA.FTZ R50, R15, R41, -R50 ;  /* 0x000000290f327223 */ /* 0x000fe20000010832 */
[----:B------:R-:W-:Y:S02]  /*5450*/  HADD2.F32 R126, -RZ, R126.H0_H0 ;  /* 0x2000007eff7e7230 */ /* 0x000fe40000004100 */
[----:B------:R-:W-:Y:S02]  /*5460*/  HADD2.F32 R11, -RZ, R12.H1_H1 ;  /* 0x3000000cff0b7230 */ /* 0x000fe40000004100 */
[----:B------:R-:W-:Y:S02]  /*5470*/  HADD2.F32 R13, -RZ, R14.H1_H1 ;  /* 0x3000000eff0d7230 */ /* 0x000fe40000004100 */
[----:B------:R-:W-:Y:S02]  /*5480*/  HADD2.F32 R12, -RZ, R12.H0_H0 ;  /* 0x2000000cff0c7230 */ /* 0x000fe40000004100 */
[----:B------:R-:W-:Y:S01]  /*5490*/  FMUL.FTZ R41, R11, R40 ;  /* 0x000000280b297220 */ /* 0x000fe20000410000 */
[----:B------:R-:W-:-:S02]  /*54a0*/  HADD2.F32 R14, -RZ, R14.H0_H0 ;  /* 0x2000000eff0e7230 */ /* 0x000fc40000004100 */
[----:B------:R-:W-:Y:S01]  /*54b0*/  FMUL.FTZ R47, R13, R126 ;  /* 0x0000007e0d2f7220 */ /* 0x000fe20000410000 */
        /* <DEDUP_REMOVED lines=12> */
.L_x_500:
[----:B------:R-:W-:Y:S05]  /*5580*/  BSYNC B2 ;  /* 0x0000000000027941 */ /* 0x000fea0003800000 */
.L_x_499:
[----:B------:R-:W-:Y:S02]  /*5590*/  ULDC.64 UR4, c[0x0][0x208] ;  /* 0x0000820000047ab9 */ /* 0x000fe40000000a00 */
[----:B----4-:R0:W-:Y:S03]  /*55a0*/  ST.E.128 desc[UR4][R44.64], R12 ;  /* 0x0000000c2c007985 */ /* 0x0101e6000c101d04 */
.L_x_498:
[----:B------:R-:W-:Y:S05]  /*55b0*/  BSYNC B1 ;  /* 0x0000000000017941 */ /* 0x000fea0003800000 */
.L_x_497:
        /* <DEDUP_REMOVED lines=49> */
.L_x_504:
[----:B------:R-:W-:Y:S05]  /*58d0*/  BSYNC B2 ;  /* 0x0000000000027941 */ /* 0x000fea0003800000 */
.L_x_503:
[----:B------:R-:W-:Y:S02]  /*58e0*/  ULDC.64 UR4, c[0x0][0x208] ;  /* 0x0000820000047ab9 */ /* 0x000fe40000000a00 */
[----:B----4-:R0:W-:Y:S03]  /*58f0*/  ST.E.128 desc[UR4][R40.64], R12 ;  /* 0x0000000c28007985 */ /* 0x0101e6000c101d04 */
.L_x_502:
[----:B------:R-:W-:Y:S05]  /*5900*/  BSYNC B1 ;  /* 0x0000000000017941 */ /* 0x000fea0003800000 */
.L_x_501:
[----:B------:R-:W-:-:S13]  /*5910*/  ISETP.NE.AND P3, PT, R26, RZ, PT ;  /* 0x000000ff1a00720c */ /* 0x000fda0003f65270 */
        /* <DEDUP_REMOVED lines=47> */
.L_x_506:
[----:B------:R-:W-:Y:S05]  /*5c10*/  BSYNC B1 ;  /* 0x0000000000017941 */ /* 0x000fea0003800000 */
.L_x_505:
[----:B------:R-:W-:Y:S02]  /*5c20*/  ULDC.64 UR4, c[0x0][0x208] ;  /* 0x0000820000047ab9 */ /* 0x000fe40000000a00 */
[----:B----4-:R0:W-:Y:S01]  /*5c30*/  ST.E.128 desc[UR4][R36.64], R12 ;  /* 0x0000000c24007985 */ /* 0x0101e2000c101d04 */
[----:B------:R-:W-:Y:S05]  /*5c40*/  BRA `(.L_x_492) ;  /* 0x0000004000f07947 */ /* 0x000fea0003800000 */
.L_x_447:
        /* <DEDUP_REMOVED lines=15> */
[----:B------:R-:W-:Y:S01]  /*5d40*/  IADD3 R32, P5, R94, R12, RZ ;  /* 0x0000000c5e207210 */ /* 0x000fe20007fbe0ff */
[----:B------:R-:W-:Y:S01]  /*5d50*/  ULDC.64 UR6, c[0x0][0x400] ;  /* 0x0001000000067ab9 */ /* 0x000fe20000000a00 */
[----:B------:R-:W-:Y:S01]  /*5d60*/  LEA R48, P4, R34, UR4, 0x1 ;  /* 0x0000000422307c11 */ /* 0x000fe2000f8808ff */
[----:B------:R-:W-:Y:S01]  /*5d70*/  IMAD.X R35, R11, 0x1, R5, P0 ;  /* 0x000000010b237824 */ /* 0x000fe200000e0605 */
[----:B------:R-:W-:Y:S02]  /*5d80*/  IADD3.X R33, R80, R7, RZ, P5, !PT ;  /* 0x0000000750217210 */ /* 0x000fe40002ffe4ff */
[----:B------:R-:W-:Y:S02]  /*5d90*/  CS2R R38, SRZ ;  /* 0x0000000000267805 */ /* 0x000fe4000001ff00 */
[----:B------:R-:W-:-:S02]  /*5da0*/  ISETP.GE.AND P5, PT, R213, R114, PT ;  /* 0x00000072d500720c */ /* 0x000fc40003fa6270 */
[----:B------:R-:W-:Y:S02]  /*5db0*/  CS2R R36, SRZ ;  /* 0x0000000000247805 */ /* 0x000fe4000001ff00 */
[----:B------:R-:W-:Y:S02]  /*5dc0*/  LEA.HI.X R49, R34, UR5, R35, 0x1, P4 ;  /* 0x0000000522317c11 */ /* 0x000fe4000a0f0c23 */
[----:B------:R-:W-:Y:S02]  /*5dd0*/  CS2R R34, SRZ ;  /* 0x0000000000227805 */ /* 0x000fe4000001ff00 */
[----:B------:R-:W-:Y:S02]  /*5de0*/  ISETP.GE.AND P4, PT, R16, R114, PT ;  /* 0x000000721000720c */ /* 0x000fe40003f86270 */
[----:B------:R-:W-:Y:S02]  /*5df0*/  CS2R R46, SRZ ;  /* 0x00000000002e7805 */ /* 0x000fe4000001ff00 */
[----:B------:R-:W-:-:S02]  /*5e00*/  LEA R52, P0, R32, UR6, 0x1 ;  /* 0x0000000620347c11 */ /* 0x000fc4000f8008ff */
[----:B------:R-:W-:Y:S02]  /*5e10*/  CS2R R44, SRZ ;  /* 0x00000000002c7805 */ /* 0x000fe4000001ff00 */
[----:B------:R-:W-:Y:S02]  /*5e20*/  CS2R R42, SRZ ;  /* 0x00000000002a7805 */ /* 0x000fe4000001ff00 */
[----:B------:R-:W-:Y:S02]  /*5e30*/  CS2R R40, SRZ ;  /* 0x0000000000287805 */ /* 0x000fe4000001ff00 */
[----:B------:R-:W-:Y:S02]  /*5e40*/  LEA.HI.X R53, R32, UR7, R33, 0x1, P0 ;  /* 0x0000000720357c11 */ /* 0x000fe400080f0c21 */
[----:B------:R-:W-:Y:S01]  /*5e50*/  CS2R R32, SRZ ;  /* 0x0000000000207805 */ /* 0x000fe2000001ff00 */
[----:B------:R-:W-:Y:S02]  /*5e60*/  ULDC.64 UR8, c[0x0][0x208] ;  /* 0x0000820000087ab9 */ /* 0x000fe40000000a00 */
[----:B------:R0:W5:Y:S04]  /*5e70*/  @!P5 LDG.E.128 R40, desc[UR8][R52.64+0x80] ;  /* 0x000080083428d981 */ /* 0x000168000c1e1d00 */
[----:B------:R0:W5:Y:S04]  /*5e80*/  @!P4 LDG.E.128 R36, desc[UR8][R48.64] ;  /* 0x000000083024c981 */ /* 0x000168000c1e1d00 */
[----:B------:R0:W5:Y:S04]  /*5e90*/  @!P5 LDG.E.128 R32, desc[UR8][R48.64+0x80] ;  /* 0x000080083020d981 */ /* 0x000168000c1e1d00 */
[----:B------:R0:W5:Y:S02]  /*5ea0*/  @!P4 LDG.E.128 R44, desc[UR8][R52.64] ;  /* 0x00000008342cc981 */ /* 0x000164000c1e1d00 */
.L_x_508:
[----:B------:R-:W-:Y:S05]  /*5eb0*/  BSYNC B1 ;  /* 0x0000000000017941 */ /* 0x000fea0003800000 */
.L_x_507:
        /* <DEDUP_REMOVED lines=8> */
[----:B------:R-:W-:Y:S01]  /*5f40*/  BSSY B1, `(.L_x_509) ;  /* 0x000003a000017945 */ /* 0x000fe20003800000 */
[----:B------:R-:W-:Y:S01]  /*5f50*/  PRMT R166, R52, 0x7610, R166 ;  /* 0x0000761034a67816 */ /* 0x000fe200000000a6 */
[----:B------:R-:W-:Y:S01]  /*5f60*/  IMAD.MOV.U32 R52, RZ, RZ, R36 ;  /* 0x000000ffff347224 */ /* 0x000fe200078e0024 */
[----:B------:R-:W-:Y:S01]  /*5f70*/  PRMT R168, R53, 0x7610, R168 ;  /* 0x0000761035a87816 */ /* 0x000fe200000000a8 */
[----:B------:R-:W-:Y:S01]  /*5f80*/  IMAD.MOV.U32 R53, RZ, RZ, R37 ;  /* 0x000000ffff357224 */ /* 0x000fe200078e0025 */
[----:B------:R-:W-:-:S02]  /*5f90*/  MOV R49, R39 ;  /* 0x0000002700317202 */ /* 0x000fc40000000f00 */
[----:B------:R-:W-:Y:S02]  /*5fa0*/  CS2R R54, SRZ ;  /* 0x0000000000367805 */ /* 0x000fe4000001ff00 */
[----:B------:R-:W-:Y:S01]  /*5fb0*/  PRMT R168, R168, 0x5410, R52 ;  /* 0x00005410a8a87816 */ /* 0x000fe20000000034 */
[----:B------:R-:W-:Y:S01]  /*5fc0*/  IMAD.MOV.U32 R52, RZ, RZ, R40 ;  /* 0x000000ffff347224 */ /* 0x000fe200078e0028 */
[----:B------:R-:W-:Y:S01]  /*5fd0*/  PRMT R159, R48, 0x5410, R49 ;  /* 0x00005410309f7816 */ /* 0x000fe20000000031 */
[----:B------:R-:W-:Y:S01]  /*5fe0*/  IMAD.MOV.U32 R49, RZ, RZ, R43 ;  /* 0x000000ffff317224 */ /* 0x000fe200078e002b */
[----:B------:R-:W-:Y:S02]  /*5ff0*/  PRMT R154, R53, 0x7610, R154 ;  /* 0x00007610359a7816 */ /* 0x000fe4000000009a */
[----:B------:R-:W-:Y:S02]  /*6000*/  CS2R R58, SRZ ;  /* 0x00000000003a7805 */ /* 0x000fe4000001ff00 */
        /* <DEDUP_REMOVED lines=8> */
[----:B------:R-:W-:Y:S01]  /*6090*/  PRMT R169, R53, 0x7610, R169 ;  /* 0x0000761035a97816 */ /* 0x000fe200000000a9 */
[----:B------:R-:W-:Y:S01]  /*60a0*/  IMAD.MOV.U32 R53, RZ, RZ, R45 ;  /* 0x000000ffff357224 */ /* 0x000fe200078e002d */
[----:B------:R-:W-:-:S02]  /*60b0*/  PRMT R166, R166, 0x5410, R52 ;  /* 0x00005410a6a67816 */ /* 0x000fc40000000034 */
[----:B------:R-:W-:Y:S02]  /*60c0*/  CS2R R60, SRZ ;  /* 0x00000000003c7805 */ /* 0x000fe4000001ff00 */
[----:B------:R-:W-:Y:S02]  /*60d0*/  MOV R52, R44 ;  /* 0x0000002c00347202 */ /* 0x000fe40000000f00 */
[----:B------:R-:W-:Y:S02]  /*60e0*/  PRMT R169, R169, 0x5410, R48 ;  /* 0x00005410a9a97816 */ /* 0x000fe40000000030 */
[----:B------:R-:W-:Y:S02]  /*60f0*/  PRMT R162, R49, 0x7610, R162 ;  /* 0x0000761031a27816 */ /* 0x000fe400000000a2 */
[----:B------:R-:W-:Y:S02]  /*6100*/  CS2R R48, SRZ ;  /* 0x0000000000307805 */ /* 0x000fe4000001ff00 */
[----:B------:R-:W-:-:S02]  /*6110*/  PRMT R170, R52, 0x7610, R170 ;  /* 0x0000761034aa7816 */ /* 0x000fc400000000aa */
[----:B------:R-:W-:Y:S02]  /*6120*/  PRMT R155, R53, 0x7610, R155 ;  /* 0x00007610359b7816 */ /* 0x000fe4000000009b */
        /* <DEDUP_REMOVED lines=10> */
[----:B------:R-:W-:Y:S02]  /*61d0*/  CS2R R60, SRZ ;  /* 0x00000000003c7805 */ /* 0x000fe4000001ff00 */
[----:B------:R-:W-:Y:S02]  /*61e0*/  CS2R R58, SRZ ;  /* 0x00000000003a7805 */ /* 0x000fe4000001ff00 */
[----:B------:R-:W-:Y:S02]  /*61f0*/  IADD3.X R49, R7, R80, R106, P0, P5 ;  /* 0x0000005007317210 */ /* 0x000fe400007ea46a */
[----:B------:R-:W-:Y:S02]  /*6200*/  CS2R R56, SRZ ;  /* 0x0000000000387805 */ /* 0x000fe4000001ff00 */
[----:B------:R-:W-:Y:S01]  /*6210*/  LEA R64, P5, R50, UR4, 0x1 ;  /* 0x0000000432407c11 */ /* 0x000fe2000f8a08ff */
[----:B------:R-:W-:Y:S01]  /*6220*/  ULDC.64 UR8, c[0x0][0x208] ;  /* 0x0000820000087ab9 */ /* 0x000fe20000000a00 */
[----:B------:R-:W-:-:S02]  /*6230*/  LEA R66, P0, R48, UR6, 0x1 ;  /* 0x0000000630427c11 */ /* 0x000fc4000f8008ff */
[----:B------:R-:W-:Y:S02]  /*6240*/  LEA.HI.X R65, R50, UR5, R51, 0x1, P5 ;  /* 0x0000000532417c11 */ /* 0x000fe4000a8f0c33 */
[----:B------:R-:W-:Y:S02]  /*6250*/  CS2R R50, SRZ ;  /* 0x0000000000327805 */ /* 0x000fe4000001ff00 */
[----:B------:R-:W-:Y:S02]  /*6260*/  LEA.HI.X R67, R48, UR7, R49, 0x1, P0 ;  /* 0x0000000730437c11 */ /* 0x000fe400080f0c31 */
[----:B------:R-:W-:Y:S02]  /*6270*/  CS2R R48, SRZ ;  /* 0x0000000000307805 */ /* 0x000fe4000001ff00 */
[-C--:B------:R-:W-:Y:S02]  /*6280*/  ISETP.GE.AND P5, PT, R16, R114.reuse, PT ;  /* 0x000000721000720c */ /* 0x080fe40003fa6270 */
[----:B------:R-:W-:-:S11]  /*6290*/  ISETP.GE.AND P0, PT, R213, R114, PT ;  /* 0x00000072d500720c */ /* 0x000fd60003f06270 */
[----:B------:R0:W5:Y:S04]  /*62a0*/  @!P5 LDG.E.128 R52, desc[UR8][R64.64] ;  /* 0x000000084034d981 */ /* 0x000168000c1e1d00 */
[----:B------:R0:W5:Y:S04]  /*62b0*/  @!P0 LDG.E.128 R48, desc[UR8][R64.64+0x80] ;  /* 0x0000800840308981 */ /* 0x000168000c1e1d00 */
[----:B------:R0:W5:Y:S04]  /*62c0*/  @!P5 LDG.E.128 R60, desc[UR8][R66.64] ;  /* 0x00000008423cd981 */ /* 0x000168000c1e1d00 */
[----:B------:R0:W5:Y:S02]  /*62d0*/  @!P0 LDG.E.128 R56, desc[UR8][R66.64+0x80] ;  /* 0x0000800842388981 */ /* 0x000164000c1e1d00 */
.L_x_510:
[----:B------:R-:W-:Y:S05]  /*62e0*/  BSYNC B1 ;  /* 0x0000000000017941 */ /* 0x000fea0003800000 */
.L_x_509:
[----:B0-----:R-:W-:Y:S01]  /*62f0*/  VIADD R64, R219, 0x40 ;  /* 0x00000040db407836 */ /* 0x001fe20000000000 */
[----:B------:R-:W-:Y:S01]  /*6300*/  BSSY B1, `(.L_x_511) ;  /* 0x0000021000017945 */ /* 0x000fe20003800000 */
[----:B------:R-:W-:Y:S02]  /*6310*/  CS2R R66, SRZ ;  /* 0x0000000000427805 */ /* 0x000fe4000001ff00 */
[----:B------:R-:W-:Y:S02]  /*6320*/  CS2R R70, SRZ ;  /* 0x0000000000467805 */ /* 0x000fe4000001ff00 */
[----:B------:R-:W-:Y:S02]  /*6330*/  CS2R R68, SRZ ;  /* 0x0000000000447805 */ /* 0x000fe4000001ff00 */
[----:B------:R-:W-:Y:S02]  /*6340*/  ISETP.GE.AND P5, PT, R64, R88, PT ;  /* 0x000000584000720c */ /* 0x000fe40003fa6270 */
[----:B------:R-:W-:-:S02]  /*6350*/  CS2R R64, SRZ ;  /* 0x0000000000407805 */ /* 0x000fc4000001ff00 */
[----:B------:R-:W-:Y:S02]  /*6360*/  CS2R R74, SRZ ;  /* 0x00000000004a7805 */ /* 0x000fe4000001ff00 */
[----:B------:R-:W-:Y:S02]  /*6370*/  CS2R R72, SRZ ;  /* 0x0000000000487805 */ /* 0x000fe4000001ff00 */
[----:B------:R-:W-:Y:S02]  /*6380*/  CS2R R78, SRZ ;  /* 0x00000000004e7805 */ /* 0x000fe4000001ff00 */
[----:B-----5:R-:W-:Y:S02]  /*6390*/  MOV R81, R50 ;  /* 0x0000003200517202 */ /* 0x020fe40000000f00 */
[----:B------:R-:W-:Y:S01]  /*63a0*/  CS2R R76, SRZ ;  /* 0x00000000004c7805 */ /* 0x000fe2000001ff00 */
[----:B------:R-:W-:Y:S06]  /*63b0*/  @P5 BRA `(.L_x_512) ;  /* 0x0000000000545947 */ /* 0x000fec0003800000 */
[----:B------:R-:W-:Y:S01]  /*63c0*/  IADD3 R14, P0, P6, R100, R109, R14 ;  /* 0x0000006d640e7210 */ /* 0x000fe20007e1e00e */
[----:B------:R-:W-:Y:S01]  /*63d0*/  ULDC.64 UR4, c[0x0][0x3e8] ;  /* 0x0000fa0000047ab9 */ /* 0x000fe20000000a00 */
[----:B------:R-:W-:Y:S01]  /*63e0*/  ULDC.64 UR6, c[0x0][0x400] ;  /* 0x0001000000067ab9 */ /* 0x000fe20000000a00 */
[----:B------:R-:W-:Y:S01]  /*63f0*/  ULDC.64 UR8, c[0x0][0x208] ;  /* 0x0000820000087ab9 */ /* 0x000fe20000000a00 */
[----:B------:R-:W-:Y:S02]  /*6400*/  IADD3.X R13, R5, R108, R11, P0, P6 ;  /* 0x0000006c050d7210 */ /* 0x000fe400007ec40b */
[----:B------:R-:W-:-:S04]  /*6410*/  IADD3 R11, P0, P6, R94, R111, R12 ;  /* 0x0000006f5e0b7210 */ /* 0x000fc80007e1e00c */
[----:B------:R-:W-:Y:S02]  /*6420*/  IADD3.X R80, R7, R110, R80, P0, P6 ;  /* 0x0000006e07507210 */ /* 0x000fe400007ec450 */
[----:B------:R-:W-:-:S04]  /*6430*/  LEA R12, P0, R14, UR4, 0x1 ;  /* 0x000000040e0c7c11 */ /* 0x000fc8000f8008ff */
[----:B------:R-:W-:Y:S02]  /*6440*/  LEA.HI.X R13, R14, UR5, R13, 0x1, P0 ;  /* 0x000000050e0d7c11 */ /* 0x000fe400080f0c0d */
[----:B------:R-:W-:-:S04]  /*6450*/  LEA R14, P0, R11, UR6, 0x1 ;  /* 0x000000060b0e7c11 */ /* 0x000fc8000f8008ff */
[----:B------:R-:W-:Y:S02]  /*6460*/  LEA.HI.X R15, R11, UR7, R80, 0x1, P0 ;  /* 0x000000070b0f7c11 */ /* 0x000fe400080f0c50 */
[----:B------:R-:W-:Y:S02]  /*6470*/  ISETP.GE.AND P0, PT, R16, R114, PT ;  /* 0x000000721000720c */ /* 0x000fe40003f06270 */
[----:B------:R-:W-:Y:S02]  /*6480*/  CS2R R66, SRZ ;  /* 0x0000000000427805 */ /* 0x000fe4000001ff00 */
[----:B------:R-:W-:Y:S02]  /*6490*/  CS2R R64, SRZ ;  /* 0x0000000000407805 */ /* 0x000fe4000001ff00 */
[----:B------:R-:W-:Y:S02]  /*64a0*/  CS2R R74, SRZ ;  /* 0x00000000004a7805 */ /* 0x000fe4000001ff00 */
[----:B------:R-:W-:-:S05]  /*64b0*/  CS2R R72, SRZ ;  /* 0x0000000000487805 */ /* 0x000fca000001ff00 */
[----:B------:R0:W5:Y:S04]  /*64c0*/  @!P0 LDG.E.128 R68, desc[UR8][R12.64] ;  /* 0x000000080c448981 */ /* 0x000168000c1e1d00 */
[----:B------:R0:W5:Y:S01]  /*64d0*/  @!P0 LDG.E.128 R76, desc[UR8][R14.64] ;  /* 0x000000080e4c8981 */ /* 0x000162000c1e1d00 */
[----:B------:R-:W-:-:S13]  /*64e0*/  ISETP.GE.AND P0, PT, R213, R114, PT ;  /* 0x00000072d500720c */ /* 0x000fda0003f06270 */
[----:B------:R0:W5:Y:S04]  /*64f0*/  @!P0 LDG.E.128 R64, desc[UR8][R12.64+0x80] ;  /* 0x000080080c408981 */ /* 0x000168000c1e1d00 */
[----:B------:R0:W5:Y:S02]  /*6500*/  @!P0 LDG.E.128 R72, desc[UR8][R14.64+0x80] ;  /* 0x000080080e488981 */ /* 0x000164000c1e1d00 */
.L_x_512:
[----:B------:R-:W-:Y:S05]  /*6510*/  BSYNC B1 ;  /* 0x0000000000017941 */ /* 0x000fea0003800000 */
.L_x_511:
[----:B------:R-:W-:Y:S01]  /*6520*/  IMAD.MOV.U32 R11, RZ, RZ, R51 ;  /* 0x000000ffff0b7224 */ /* 0x000fe200078e0033 */
[----:B0-----:R-:W-:Y:S01]  /*6530*/  MOV R13, R49 ;  /* 0x00000031000d7202 */ /* 0x001fe20000000f00 */
        /* <DEDUP_REMOVED lines=8> */
[----:B------:R-:W-:Y:S01]  /*65c0*/  IMAD.MOV.U32 R14, RZ, RZ, R58 ;  /* 0x000000ffff0e7224 */ /* 0x000fe200078e003a */
[----:B------:R-:W-:Y:S01]  /*65d0*/  MOV R12, R52 ;  /* 0x00000034000c7202 */ /* 0x000fe20000000f00 */
[----:B------:R-:W-:Y:S01]  /*65e0*/  ULOP3.LUT UR4, UR60, 0x1, URZ, 0xfc, !UPT ;  /* 0x000000013c047892 */ /* 0x000fe2000f8efc3f */
[----:B------:R-:W-:Y:S01]  /*65f0*/  PRMT R163, R13, 0x7610, R163 ;  /* 0x000076100da37816 */ /* 0x000fe200000000a3 */
[----:B------:R-:W-:Y:S01]  /*6600*/  IMAD.MOV.U32 R13, RZ, RZ, R57 ;  /* 0x000000ffff0d7224 */ /* 0x000fe200078e0039 */
[----:B------:R-:W-:Y:S01]  /*6610*/  PRMT R152, R152, 0x5410, R12 ;  /* 0x0000541098987816 */ /* 0x000fe2000000000c */
[----:B------:R-:W-:Y:S01]  /*6620*/  IMAD.MOV.U32 R12, RZ, RZ, R56 ;  /* 0x000000ffff0c7224 */ /* 0x000fe200078e0038 */
[----:B------:R-:W-:Y:S01]  /*6630*/  PRMT R161, R11, 0x7610, R161 ;  /* 0x000076100ba17816 */ /* 0x000fe200000000a1 */
[----:B------:R-:W-:Y:S01]  /*6640*/  UISETP.NE.AND UP0, UPT, UR4, 0x3, UPT ;  /* 0x000000030400788c */ /* 0x000fe2000bf05270 */
[----:B------:R-:W-:-:S02]  /*6650*/  PRMT R149, R14, 0x7610, R149 ;  /* 0x000076100e957816 */ /* 0x000fc40000000095 */
[----:B------:R-:W-:Y:S02]  /*6660*/  MOV R11, R59 ;  /* 0x0000003b000b7202 */ /* 0x000fe40000000f00 */
[----:B------:R-:W-:Y:S02]  /*6670*/  MOV R14, R62 ;  /* 0x0000003e000e7202 */ /* 0x000fe40000000f00 */
[----:B------:R-:W-:Y:S01]  /*6680*/  PRMT R148, R12, 0x5410, R11 ;  /* 0x000054100c947816 */ /* 0x000fe2000000000b */
[----:B------:R-:W-:Y:S01]  /*6690*/  IMAD.MOV.U32 R11, RZ, RZ, R63 ;  /* 0x000000ffff0b7224 */ /* 0x000fe200078e003f */
[----:B------:R-:W-:Y:S01]  /*66a0*/  PRMT R151, R151, 0x5410, R13 ;  /* 0x0000541097977816 */ /* 0x000fe2000000000d */
[----:B------:R-:W-:Y:S01]  /*66b0*/  IMAD.MOV.U32 R12, RZ, RZ, R60 ;  /* 0x000000ffff0c7224 */ /* 0x000fe200078e003c */
[----:B------:R-:W-:Y:S01]  /*66c0*/  PRMT R153, R14, 0x7610, R153 ;  /* 0x000076100e997816 */ /* 0x000fe20000000099 */
[----:B-----5:R-:W-:Y:S01]  /*66d0*/  IMAD.MOV.U32 R14, RZ, RZ, R66 ;  /* 0x000000ffff0e7224 */ /* 0x020fe200078e0042 */
[----:B------:R-:W-:-:S02]  /*66e0*/  MOV R13, R61 ;  /* 0x0000003d000d7202 */ /* 0x000fc40000000f00 */
[----:B------:R-:W-:Y:S01]  /*66f0*/  PRMT R161, R161, 0x5410, R11 ;  /* 0x00005410a1a17816 */ /* 0x000fe2000000000b */
[----:B------:R-:W-:Y:S01]  /*6700*/  IMAD.MOV.U32 R11, RZ, RZ, R67 ;  /* 0x000000ffff0b7224 */ /* 0x000fe200078e0043 */
[----:B------:R-:W-:Y:S01]  /*6710*/  PRMT R163, R163, 0x5410, R13 ;  /* 0x00005410a3a37816 */ /* 0x000fe2000000000d */
[----:B------:R-:W-:Y:S01]  /*6720*/  IMAD.MOV.U32 R13, RZ, RZ, R65 ;  /* 0x000000ffff0d7224 */ /* 0x000fe200078e0041 */
[----:B------:R-:W-:Y:S02]  /*6730*/  PRMT R153, R153, 0x5410, R12 ;  /* 0x0000541099997816 */ /* 0x000fe4000000000c */
[----:B------:R-:W-:Y:S01]  /*6740*/  PRMT R139, R14, 0x7610, R139 ;  /* 0x000076100e8b7816 */ /* 0x000fe2000000008b */
[----:B------:R-:W-:Y:S01]  /*6750*/  IMAD.MOV.U32 R14, RZ, RZ, R70 ;  /* 0x000000ffff0e7224 */ /* 0x000fe200078e0046 */
[----:B------:R-:W-:Y:S02]  /*6760*/  MOV R12, R64 ;  /* 0x00000040000c7202 */ /* 0x000fe40000000f00 */
[----:B------:R-:W-:-:S02]  /*6770*/  PRMT R139, R139, 0x5410, R11 ;  /* 0x000054108b8b7816 */ /* 0x000fc4000000000b */
[----:B------:R-:W-:Y:S01]  /*6780*/  PRMT R141, R12, 0x5410, R13 ;  /* 0x000054100c8d7816 */ /* 0x000fe2000000000d */
[----:B------:R-:W-:Y:S01]  /*6790*/  IMAD.MOV.U32 R12, RZ, RZ, R68 ;  /* 0x000000ffff0c7224 */ /* 0x000fe200078e0044 */
[----:B------:R-:W-:Y:S01]  /*67a0*/  PRMT R144, R144, 0x5410, R14 ;  /* 0x0000541090907816 */ /* 0x000fe2000000000e */
[----:B------:R-:W-:Y:S01]  /*67b0*/  IMAD.MOV.U32 R13, RZ, RZ, R69 ;  /* 0x000000ffff0d7224 */ /* 0x000fe200078e0045 */
[----:B------:R-:W-:Y:S02]  /*67c0*/  MOV R11, R71 ;  /* 0x00000047000b7202 */ /* 0x000fe40000000f00 */
[----:B------:R-:W-:Y:S02]  /*67d0*/  PLOP3.LUT P0, PT, PT, PT, UP0, 0x80, 0x0 ;  /* 0x000000000000781c */ /* 0x000fe40003f0f008 */
        /* <DEDUP_REMOVED lines=17> */
.L_x_513:
[----:B------:R-:W-:Y:S01]  /*68f0*/  IMAD R89, R212, 0x8, R22 ;  /* 0x00000008d4597824 */ /* 0x000fe200078e0216 */
[----:B------:R-:W-:Y:S01]  /*6900*/  SHF.L.U32 R90, R223, 0x1f, RZ ;  /* 0x0000001fdf5a7819 */ /* 0x000fe200000006ff */
[----:B------:R-:W0:Y:S01]  /*6910*/  LDC R135, c[0x0][0x2f4] ;  /* 0x0000bd00ff877b82 */ /* 0x000e220000000800 */
[----:B------:R-:W-:Y:S02]  /*6920*/  BSSY B1, `(.L_x_514) ;  /* 0x0000003000017945 */ /* 0x000fe40003800000 */
[----:B------:R-:W1:Y:S02]  /*6930*/  SYNCS.PHASECHK.TRANS64.TRYWAIT P6, [R89+URZ+0x38890], R90 ;  /* 0x0388905a590075a7 */ /* 0x000e6400080c017f */
[----:B-1----:R-:W-:Y:S05]  /*6940*/  @!P6 BRA `(.L_x_515) ;  /* 0x0000021000ece947 */ /* 0x002fea0003800000 */
.L_x_818:
[----:B------:R-:W-:Y:S05]  /*6950*/  BSYNC B1 ;  /* 0x0000000000017941 */ /* 0x000fea0003800000 */
.L_x_514:
[----:B------:R-:W-:Y:S01]  /*6960*/  UMOV UR4, 0xffffffff ;  /* 0xffffffff00047882 */ /* 0x000fe20000000000 */
[----:B0-----:R-:W-:Y:S02]  /*6970*/  IADD3 R137, -R115, R135, RZ ;  /* 0x0000008773897210 */ /* 0x001fe40007ffe1ff */
[----:B------:R-:W-:Y:S05]  /*6980*/  BRA.DIV UR4, `(.L_x_516) ;  /* 0x0000021204f07947 */ /* 0x000fea000b800000 */
[----:B------:R0:W2:Y:S04]  /*6990*/  SHFL.IDX PT, R123, R117, RZ, 0x181f ;  /* 0x00181fff757b7589 */ /* 0x0000a800000e0000 */
[----:B------:R0:W3:Y:S02]  /*69a0*/  SHFL.IDX PT, R122, R118, RZ, 0x181f ;  /* 0x00181fff767a7589 */ /* 0x0000e400000e0000 */
.L_x_822:
[----:B------:R-:W-:Y:S04]  /*69b0*/  BSSY B1, `(.L_x_517) ;  /* 0x00000e5000017945 */ /* 0x000fe80003800000 */
[----:B------:R-:W-:Y:S05]  /*69c0*/  @P3 BRA `(.L_x_518) ;  /* 0x0000000c008c3947 */ /* 0x000fea0003800000 */
[----:B------:R-:W-:Y:S01]  /*69d0*/  ISETP.NE.AND P3, PT, R3, RZ, PT ;  /* 0x000000ff0300720c */ /* 0x000fe20003f65270 */
[----:B------:R-:W-:-:S12]  /*69e0*/  BSSY B2, `(.L_x_519) ;  /* 0x0000070000027945 */ /* 0x000fd80003800000 */
[----:B------:R-:W-:Y:S05]  /*69f0*/  @!P3 BRA `(.L_x_520) ;  /* 0x0000000400b8b947 */ /* 0x000fea0003800000 */
[----:B------:R-:W-:Y:S01]  /*6a00*/  SEL R11, R115, R137, !P2 ;  /* 0x00000089730b7207 */ /* 0x000fe20005000000 */
[----:B------:R-:W-:Y:S01]  /*6a10*/  BSSY B3, `(.L_x_521) ;  /* 0x0000069000037945 */ /* 0x000fe20003800000 */
[----:B------:R-:W-:Y:S02]  /*6a20*/  SHF.R.U32.HI R14, RZ, 0x3, R224 ;  /* 0x00000003ff0e7819 */ /* 0x000fe400000116e0 */
[----:B------:R-:W-:Y:S02]  /*6a30*/  SHF.R.S32.HI R12, RZ, 0x1f, R11 ;  /* 0x0000001fff0c7819 */ /* 0x000fe4000001140b */
[----:B---3--:R-:W-:Y:S02]  /*6a40*/  LEA R124, P3, R9, R122, 0x1 ;  /* 0x0000007a097c7211 */ /* 0x008fe400078608ff */
[----:B------:R-:W-:Y:S02]  /*6a50*/  LEA.HI R127, R12, R11, RZ, 0x4 ;  /* 0x0000000b0c7f7211 */ /* 0x000fe400078f20ff */
[----:B------:R-:W-:-:S02]  /*6a60*/  ISETP.GE.AND P6, PT, R16, R114, PT ;  /* 0x000000721000720c */ /* 0x000fc40003fc6270 */
[----:B------:R-:W-:Y:S02]  /*6a70*/  LEA.HI.SX32 R127, R127, R8, 0x1c ;  /* 0x000000087f7f7211 */ /* 0x000fe400078fe2ff */
[----:B--2---:R-:W-:Y:S02]  /*6a80*/  LEA.HI.X R125, R9, R123, R27, 0x1, P3 ;  /* 0x0000007b097d7211 */ /* 0x004fe400018f0c1b */
[----:B------:R-:W-:-:S04]  /*6a90*/  SHF.R.S32.HI R12, RZ, 0x1f, R127 ;  /* 0x0000001fff0c7819 */ /* 0x000fc8000001147f */
[----:B------:R-:W-:Y:S01]  /*6aa0*/  LEA.HI R13, R12, R127, RZ, 0x3 ;  /* 0x0000007f0c0d7211 */ /* 0x000fe200078f18ff */
[----:B------:R-:W-:-:S03]  /*6ab0*/  IMAD.SHL.U32 R127, R127, 0x8, RZ ;  /* 0x000000087f7f7824 */ /* 0x000fc600078e00ff */
[----:B------:R-:W-:Y:S02]  /*6ac0*/  SHF.R.S32.HI R13, RZ, 0x3, R13 ;  /* 0x00000003ff0d7819 */ /* 0x000fe4000001140d */
[----:B------:R-:W-:Y:S02]  /*6ad0*/  LOP3.LUT R11, R224, 0x38, R127, 0xf8, !PT ;  /* 0x00000038e00b7812 */ /* 0x000fe400078ef87f */
[----:B------:R-:W-:Y:S01]  /*6ae0*/  ISETP.GE.AND P3, PT, R127, R135, PT ;  /* 0x000000877f00720c */ /* 0x000fe20003f66270 */
[----:B------:R-:W-:Y:S01]  /*6af0*/  IMAD R12, R13, 0x1400, R228 ;  /* 0x000014000d0c7824 */ /* 0x000fe200078e02e4 */
[----:B------:R-:W-:Y:S01]  /*6b00*/  LOP3.LUT R11, R11, R14, RZ, 0x3c, !PT ;  /* 0x0000000e0b0b7212 */ /* 0x000fe200078e3cff */
[----:B------:R-:W-:-:S04]  /*6b10*/  IMAD R13, R212, 0x5000, R134 ;  /* 0x00005000d40d7824 */ /* 0x000fc800078e0286 */
[----:B------:R-:W-:Y:S01]  /*6b20*/  IMAD.IADD R11, R12, 0x1, R11 ;  /* 0x000000010c0b7824 */ /* 0x000fe200078e020b */
[----:B------:R-:W-:-:S03]  /*6b30*/  LEA R12, R13, R22, 0x1 ;  /* 0x000000160d0c7211 */ /* 0x000fc600078e08ff */
[----:B------:R-:W-:Y:S02]  /*6b40*/  IMAD R11, R212, 0x5000, R11 ;  /* 0x00005000d40b7824 */ /* 0x000fe400078e020b */
[----:B------:R-:W-:Y:S01]  /*6b50*/  @!P3 IMAD.WIDE R126, R127, 0x2, R122 ;  /* 0x000000027f7eb825 */ /* 0x000fe200078e027a */
[----:B------:R-:W2:Y:S03]  /*6b60*/  LDS.128 R12, [R12+0x24400] ;  /* 0x024400000c0c7984 */ /* 0x000ea60000000c00 */
[----:B------:R-:W-:-:S06]  /*6b70*/  IMAD R80, R11, 0x2, R22 ;  /* 0x000000020b507824 */ /* 0x000fcc00078e0216 */
[----:B------:R-:W3:Y:S01]  /*6b80*/  LDS.128 R80, [R80+0x24400] ;  /* 0x0244000050507984 */ /* 0x000ee20000000c00 */
[----:B------:R-:W-:Y:S05]  /*6b90*/  @P6 BRA `(.L_x_522) ;  /* 0x0000000400406947 */ /* 0x000fea0003800000 */
[----:B------:R-:W-:Y:S01]  /*6ba0*/  SHF.R.U64 R11, R36, 0x10, R37 ;  /* 0x00000010240b7819 */ /* 0x000fe20000001225 */
[----:B---3--:R-:W-:Y:S01]  /*6bb0*/  HADD2.F32 R156, -RZ, R81.H1_H1 ;  /* 0x30000051ff9c7230 */ /* 0x008fe20000004100 */
[--C-:B------:R-:W-:Y:S01]  /*6bc0*/  SHF.R.U64 R36, R44, 0x10, R45.reuse ;  /* 0x000000102c247819 */ /* 0x100fe2000000122d */
[----:B------:R-:W-:Y:S01]  /*6bd0*/  HADD2.F32 R154, -RZ, R154.H0_H0 ;  /* 0x2000009aff9a7230 */ /* 0x000fe20000004100 */
[----:B------:R-:W-:Y:S02]  /*6be0*/  SHF.R.U32.HI R44, RZ, 0x10, R45 ;  /* 0x00000010ff2c7819 */ /* 0x000fe4000001162d */
[--C-:B------:R-:W-:Y:S01]  /*6bf0*/  SHF.R.U64 R45, R46, 0x10, R47.reuse ;  /* 0x000000102e2d7819 */ /* 0x100fe2000000122f */
[----:B------:R-:W-:Y:S01]  /*6c00*/  HADD2.F32 R36, -RZ, R36.H0_H0 ;  /* 0x20000024ff247230 */ /* 0x000fe20000004100 */
[----:B------:R-:W-:Y:S01]  /*6c10*/  SHF.R.U32.HI R46, RZ, 0x10, R47 ;  /* 0x00000010ff2e7819 */ /* 0x000fe2000001162f */
[----:B------:R-:W-:Y:S01]  /*6c20*/  HADD2.F32 R47, -RZ, R155.H0_H0 ;  /* 0x2000009bff2f7230 */ /* 0x000fe20000004100 */
[----:B------:R-:W-:Y:S01]  /*6c30*/  SHF.R.U32.HI R37, RZ, 0x10, R37 ;  /* 0x00000010ff257819 */ /* 0x000fe20000011625 */
[----:B------:R-:W-:Y:S01]  /*6c40*/  HADD2.F32 R155, -RZ, R81.H0_H0 ;  /* 0x20000051ff9b7230 */ /* 0x000fe20000004100 */
[--C-:B------:R-:W-:Y:S01]  /*6c50*/  SHF.R.U64 R38, R38, 0x10, R39.reuse ;  /* 0x0000001026267819 */ /* 0x100fe20000001227 */
[----:B------:R-:W-:Y:S01]  /*6c60*/  HADD2.F32 R157, -RZ, R44.H0_H0 ;  /* 0x2000002cff9d7230 */ /* 0x000fe20000004100 */
[----:B------:R-:W-:Y:S01]  /*6c70*/  SHF.R.U32.HI R39, RZ, 0x10, R39 ;  /* 0x00000010ff277819 */ /* 0x000fe20000011627 */
[----:B--2---:R-:W-:-:S02]  /*6c80*/  HADD2.F32 R44, -RZ, R13.H1_H1 ;  /* 0x3000000dff2c7230 */ /* 0x004fc40000004100 */
[----:B------:R-:W-:Y:S01]  /*6c90*/  FMUL.FTZ R158, R155, R47 ;  /* 0x0000002f9b9e7220 */ /* 0x000fe20000410000 */
[----:B------:R-:W-:Y:S02]  /*6ca0*/  HADD2.F32 R81, -RZ, R13.H0_H0 ;  /* 0x2000000dff517230 */ /* 0x000fe40000004100 */
[-C--:B------:R-:W-:Y:S01]  /*6cb0*/  FMUL.FTZ R13, R156, R157.reuse ;  /* 0x0000009d9c0d7220 */ /* 0x080fe20000410000 */
[----:B------:R-:W-:Y:S02]  /*6cc0*/  HADD2.F32 R37, -RZ, R37.H0_H0 ;  /* 0x20000025ff257230 */ /* 0x000fe40000004100 */
[----:B------:R-:W-:Y:S01]  /*6cd0*/  FMUL.FTZ R157, R44, R157 ;  /* 0x0000009d2c9d7220 */ /* 0x000fe20000410000 */
[----:B------:R-:W-:Y:S02]  /*6ce0*/  HADD2.F32 R46, -RZ, R46.H0_H0 ;  /* 0x2000002eff2e7230 */ /* 0x000fe40000004100 */
[C---:B------:R-:W-:Y:S01]  /*6cf0*/  FMUL.FTZ R160, R81.reuse, R47 ;  /* 0x0000002f51a07220 */ /* 0x040fe20000410000 */
[----:B------:R-:W-:Y:S01]  /*6d00*/  FFMA.FTZ R158, R81, R154, -R158 ;  /* 0x0000009a519e7223 */ /* 0x000fe2000001089e */
[----:B------:R-:W-:-:S02]  /*6d10*/  HADD2.F32 R47, -RZ, R83.H0_H0 ;  /* 0x20000053ff2f7230 */ /* 0x000fc40000004100 */
[-C--:B------:R-:W-:Y:S01]  /*6d20*/  FFMA.FTZ R13, R44, R37.reuse, -R13 ;  /* 0x000000252c0d7223 */ /* 0x080fe2000001080d */
[----:B------:R-:W-:Y:S02]  /*6d30*/  HADD2.F32 R83, -RZ, R83.H1_H1 ;  /* 0x30000053ff537230 */ /* 0x000fe40000004100 */
[----:B------:R-:W-:Y:S01]  /*6d40*/  FFMA.FTZ R157, R156, R37, R157 ;  /* 0x000000259c9d7223 */ /* 0x000fe2000001009d */
[--C-:B------:R-:W-:Y:S02]  /*6d50*/  HADD2.F32 R81, -RZ, R15.reuse.H0_H0 ;  /* 0x2000000fff517230 */ /* 0x100fe40000004100 */
[----:B------:R-:W-:Y:S01]  /*6d60*/  FFMA.FTZ R160, R155, R154, R160 ;  /* 0x0000009a9ba07223 */ /* 0x000fe200000100a0 */
[----:B------:R-:W-:Y:S01]  /*6d70*/  HADD2.F32 R15, -RZ, R15.H1_H1 ;  /* 0x3000000fff0f7230 */ /* 0x000fe20000004100 */
[----:B------:R-:W-:Y:S01]  /*6d80*/  F2FP.F16.F32.PACK_AB R13, R13, R158 ;  /* 0x0000009e0d0d723e */ /* 0x000fe200000000ff */
[----:B------:R-:W-:Y:S02]  /*6d90*/  HADD2.F32 R37, -RZ, R162.H0_H0 ;  /* 0x200000a2ff257230 */ /* 0x000fe40000004100 */
[----:B------:R-:W-:Y:S01]  /*6da0*/  FMUL.FTZ R162, R83, R46 ;  /* 0x0000002e53a27220 */ /* 0x000fe20000410000 */
[----:B------:R-:W-:-:S02]  /*6db0*/  HADD2.F32 R156, -RZ, R39.H0_H0 ;  /* 0x20000027ff9c7230 */ /* 0x000fc40000004100 */
[----:B------:R-:W-:Y:S01]  /*6dc0*/  FMUL.FTZ R46, R15, R46 ;  /* 0x0000002e0f2e7220 */ /* 0x000fe20000410000 */
[----:B------:R-:W-:Y:S02]  /*6dd0*/  HADD2.F32 R44, -RZ, R159.H1_H1 ;  /* 0x3000009fff2c7230 */ /* 0x000fe40000004100 */
[-C--:B------:R-:W-:Y:S01]  /*6de0*/  FMUL.FTZ R154, R47, R37.reuse ;  /* 0x000000252f9a7220 */ /* 0x080fe20000410000 */
[----:B------:R-:W-:Y:S01]  /*6df0*/  FMUL.FTZ R164, R81, R37 ;  /* 0x0000002551a47220 */ /* 0x000fe20000410000 */
[----:B------:R-:W-:Y:S01]  /*6e00*/  FFMA.FTZ R83, R83, R156, R46 ;  /* 0x0000009c53537223 */ /* 0x000fe2000001002e */
[----:B------:R-:W-:Y:S02]  /*6e10*/  HADD2.F32 R37, -RZ, R170.H0_H0 ;  /* 0x200000aaff257230 */ /* 0x000fe40000004100 */
[-C--:B------:R-:W-:Y:S01]  /*6e20*/  FFMA.FTZ R154, R81, R44.reuse, -R154 ;  /* 0x0000002c519a7223 */ /* 0x080fe2000001089a */
[----:B------:R-:W-:Y:S01]  /*6e30*/  FFMA.FTZ R164, R47, R44, R164 ;  /* 0x0000002c2fa47223 */ /* 0x000fe200000100a4 */
[----:B------:R-:W-:-:S02]  /*6e40*/  HADD2.F32 R46, -RZ, R80.H0_H0 ;  /* 0x20000050ff2e7230 */ /* 0x000fc40000004100 */
[----:B------:R-:W-:Y:S01]  /*6e50*/  FFMA.FTZ R15, R15, R156, -R162 ;  /* 0x0000009c0f0f7223 */ /* 0x000fe200000108a2 */
[----:B------:R-:W-:Y:S02]  /*6e60*/  HADD2.F32 R44, -RZ, R12.H0_H0 ;  /* 0x2000000cff2c7230 */ /* 0x000fe40000004100 */
[----:B------:R-:W-:Y:S01]  /*6e70*/  HADD2.F32 R47, -RZ, R80.H1_H1 ;  /* 0x30000050ff2f7230 */ /* 0x000fe20000004100 */
[----:B------:R-:W-:Y:S01]  /*6e80*/  F2FP.F16.F32.PACK_AB R83, R83, R164 ;  /* 0x000000a45353723e */ /* 0x000fe200000000ff */
[----:B------:R-:W-:Y:S01]  /*6e90*/  HADD2.F32 R81, -RZ, R12.H1_H1 ;  /* 0x3000000cff517230 */ /* 0x000fe20000004100 */
[----:B------:R-:W-:Y:S01]  /*6ea0*/  F2FP.F16.F32.PACK_AB R15, R15, R154 ;  /* 0x0000009a0f0f723e */ /* 0x000fe200000000ff */
[----:B------:R-:W-:Y:S02]  /*6eb0*/  HADD2.F32 R12, -RZ, R11.H0_H0 ;  /* 0x2000000bff0c7230 */ /* 0x000fe40000004100 */
[----:B------:R-:W-:Y:S01]  /*6ec0*/  FMUL.FTZ R11, R46, R37 ;  /* 0x000000252e0b7220 */ /* 0x000fe20000410000 */
[----:B------:R-:W-:-:S02]  /*6ed0*/  HADD2.F32 R39, -RZ, R168.H1_H1 ;  /* 0x300000a8ff277230 */ /* 0x000fc40000004100 */
[----:B------:R-:W-:Y:S01]  /*6ee0*/  FMUL.FTZ R37, R44, R37 ;  /* 0x000000252c257220 */ /* 0x000fe20000410000 */
[-C--:B------:R-:W-:Y:S01]  /*6ef0*/  FMUL.FTZ R80, R47, R36.reuse ;  /* 0x000000242f507220 */ /* 0x080fe20000410000 */
[C---:B------:R-:W-:Y:S01]  /*6f00*/  FMUL.FTZ R36, R81.reuse, R36 ;  /* 0x0000002451247220 */ /* 0x040fe20000410000 */
[----:B------:R-:W-:Y:S02]  /*6f10*/  HADD2.F32 R45, -RZ, R45.H0_H0 ;  /* 0x2000002dff2d7230 */ /* 0x000fe40000004100 */
[-C--:B------:R-:W-:Y:S01]  /*6f20*/  FFMA.FTZ R37, R46, R39.reuse, R37 ;  /* 0x000000272e257223 */ /* 0x080fe20000010025 */
[----:B------:R-:W-:Y:S01]  /*6f30*/  FFMA.FTZ R11, R44, R39, -R11 ;  /* 0x000000272c0b7223 */ /* 0x000fe2000001080b */
[----:B------:R-:W-:Y:S02]  /*6f40*/  HADD2.F32 R46, -RZ, R82.H0_H0 ;  /* 0x20000052ff2e7230 */ /* 0x000fe40000004100 */
[-C--:B------:R-:W-:Y:S01]  /*6f50*/  FFMA.FTZ R80, R81, R12.reuse, -R80 ;  /* 0x0000000c51507223 */ /* 0x080fe20000010850 */
[----:B------:R-:W-:Y:S01]  /*6f60*/  FFMA.FTZ R36, R47, R12, R36 ;  /* 0x0000000c2f247223 */ /* 0x000fe20000010024 */
[----:B------:R-:W-:-:S02]  /*6f70*/  HADD2.F32 R44, -RZ, R14.H0_H0 ;  /* 0x2000000eff2c7230 */ /* 0x000fc40000004100 */
[----:B------:R-:W-:Y:S02]  /*6f80*/  HADD2.F32 R82, -RZ, R82.H1_H1 ;  /* 0x30000052ff527230 */ /* 0x000fe40000004100 */
[----:B------:R-:W-:Y:S02]  /*6f90*/  HADD2.F32 R12, -RZ, R169.H1_H1 ;  /* 0x300000a9ff0c7230 */ /* 0x000fe40000004100 */
[----:B------:R-:W-:Y:S02]  /*6fa0*/  HADD2.F32 R14, -RZ, R14.H1_H1 ;  /* 0x3000000eff0e7230 */ /* 0x000fe40000004100 */
[----:B------:R-:W-:Y:S01]  /*6fb0*/  FMUL.FTZ R155, R82, R45 ;  /* 0x0000002d529b7220 */ /* 0x000fe20000410000 */
[----:B------:R-:W-:Y:S02]  /*6fc0*/  HADD2.F32 R39, -RZ, R159.H0_H0 ;  /* 0x2000009fff277230 */ /* 0x000fe40000004100 */
[----:B------:R-:W-:Y:S01]  /*6fd0*/  FMUL.FTZ R47, R46, R12 ;  /* 0x0000000c2e2f7220 */ /* 0x000fe20000410000 */
[----:B------:R-:W-:-:S02]  /*6fe0*/  HADD2.F32 R81, -RZ, R38.H0_H0 ;  /* 0x20000026ff517230 */ /* 0x000fc40000004100 */
[----:B------:R-:W-:Y:S01]  /*6ff0*/  FMUL.FTZ R159, R44, R12 ;  /* 0x0000000c2c9f7220 */ /* 0x000fe20000410000 */
[----:B------:R-:W-:Y:S01]  /*7000*/  FMUL.FTZ R45, R14, R45 ;  /* 0x0000002d0e2d7220 */ /* 0x000fe20000410000 */
[----:B------:R-:W-:Y:S01]  /*7010*/  FFMA.FTZ R47, R44, R39, -R47 ;  /* 0x000000272c2f7223 */ /* 0x000fe2000001082f */
[----:B------:R-:W-:Y:S01]  /*7020*/  F2FP.F16.F32.PACK_AB R12, R80, R11 ;  /* 0x0000000b500c723e */ /* 0x000fe200000000ff */
[----:B------:R-:W-:Y:S01]  /*7030*/  FFMA.FTZ R159, R46, R39, R159 ;  /* 0x000000272e9f7223 */ /* 0x000fe2000001009f */
[-C--:B------:R-:W-:Y:S01]  /*7040*/  FFMA.FTZ R14, R14, R81.reuse, -R155 ;  /* 0x000000510e0e7223 */ /* 0x080fe2000001089b */
[----:B------:R-:W-:Y:S01]  /*7050*/  FFMA.FTZ R82, R82, R81, R45 ;  /* 0x0000005152527223 */ /* 0x000fe2000001002d */
[----:B------:R-:W-:Y:S02]  /*7060*/  F2FP.F16.F32.PACK_AB R81, R157, R160 ;  /* 0x000000a09d51723e */ /* 0x000fe400000000ff */
[----:B------:R-:W-:Y:S02]  /*7070*/  F2FP.F16.F32.PACK_AB R80, R36, R37 ;  /* 0x000000252450723e */ /* 0x000fe400000000ff */
[----:B------:R-:W-:-:S02]  /*7080*/  F2FP.F16.F32.PACK_AB R14, R14, R47 ;  /* 0x0000002f0e0e723e */ /* 0x000fc400000000ff */
[----:B------:R-:W-:-:S07]  /*7090*/  F2FP.F16.F32.PACK_AB R82, R82, R159 ;  /* 0x0000009f5252723e */ /* 0x000fce00000000ff */
.L_x_522:
[----:B------:R-:W-:Y:S05]  /*70a0*/  BSYNC B3 ;  /* 0x0000000000037941 */ /* 0x000fea0003800000 */
.L_x_521:
[----:B------:R-:W-:Y:S02]  /*70b0*/  ULDC.64 UR4, c[0x0][0x208] ;  /* 0x0000820000047ab9 */ /* 0x000fe40000000a00 */
[----:B--2---:R4:W-:Y:S04]  /*70c0*/  ST.E.128 desc[UR4][R124.64], R12 ;  /* 0x0000000c7c007985 */ /* 0x0049e8000c101d04 */
[----:B---3--:R4:W-:Y:S02]  /*70d0*/  @!P3 ST.E.128 desc[UR4][R126.64], R80 ;  /* 0x000000507e00b985 */ /* 0x0089e4000c101d04 */
.L_x_520:
[----:B------:R-:W-:Y:S05]  /*70e0*/  BSYNC B2 ;  /* 0x0000000000027941 */ /* 0x000fea0003800000 */
.L_x_519:
[----:B------:R-:W-:-:S13]  /*70f0*/  ISETP.NE.AND P3, PT, R21, RZ, PT ;  /* 0x000000ff1500720c */ /* 0x000fda0003f65270 */
[----:B------:R-:W-:Y:S05]  /*7100*/  @!P3 BRA `(.L_x_518) ;  /* 0x0000000400bcb947 */ /* 0x000fea0003800000 */
[----:B------:R-:W-:Y:S01]  /*7110*/  SEL R11, R115, R137, !P1 ;  /* 0x00000089730b7207 */ /* 0x000fe20004800000 */
[----:B------:R-:W-:Y:S01]  /*7120*/  BSSY B2, `(.L_x_523) ;  /* 0x000006a000027945 */ /* 0x000fe20003800000 */
[----:B----4-:R-:W-:Y:S02]  /*7130*/  SHF.R.U32.HI R14, RZ, 0x3, R224 ;  /* 0x00000003ff0e7819 */ /* 0x010fe400000116e0 */
[----:B------:R-:W-:Y:S02]  /*7140*/  SHF.R.S32.HI R12, RZ, 0x1f, R11 ;  /* 0x0000001fff0c7819 */ /* 0x000fe4000001140b */
[----:B---3--:R-:W-:Y:S02]  /*7150*/  LEA R44, P3, R20, R122, 0x1 ;  /* 0x0000007a142c7211 */ /* 0x008fe400078608ff */
[----:B------:R-:W-:Y:S02]  /*7160*/  LEA.HI R11, R12, R11, RZ, 0x4 ;  /* 0x0000000b0c0b7211 */ /* 0x000fe400078f20ff */
[----:B--2---:R-:W-:-:S02]  /*7170*/  LEA.HI.X R45, R20, R123, R28, 0x1, P3 ;  /* 0x0000007b142d7211 */ /* 0x004fc400018f0c1c */
[----:B------:R-:W-:Y:S02]  /*7180*/  LEA.HI.SX32 R11, R11, R10, 0x1c ;  /* 0x0000000a0b0b7211 */ /* 0x000fe400078fe2ff */
[----:B------:R-:W-:Y:S02]  /*7190*/  ISETP.GE.AND P6, PT, R213, R114, PT ;  /* 0x00000072d500720c */ /* 0x000fe40003fc6270 */
[----:B------:R-:W-:Y:S01]  /*71a0*/  SHF.R.S32.HI R12, RZ, 0x1f, R11 ;  /* 0x0000001fff0c7819 */ /* 0x000fe2000001140b */
[----:B------:R-:W-:-:S03]  /*71b0*/  IMAD.SHL.U32 R13, R11, 0x8, RZ ;  /* 0x000000080b0d7824 */ /* 0x000fc600078e00ff */
[----:B------:R-:W-:Y:S02]  /*71c0*/  LEA.HI R12, R12, R11, RZ, 0x3 ;  /* 0x0000000b0c0c7211 */ /* 0x000fe400078f18ff */
[----:B------:R-:W-:Y:S02]  /*71d0*/  LOP3.LUT R11, R224, 0x38, R13, 0xf8, !PT ;  /* 0x00000038e00b7812 */ /* 0x000fe400078ef80d */
[----:B------:R-:W-:Y:S02]  /*71e0*/  SHF.R.S32.HI R15, RZ, 0x3, R12 ;  /* 0x00000003ff0f7819 */ /* 0x000fe4000001140c */
[----:B------:R-:W-:Y:S01]  /*71f0*/  LOP3.LUT R12, R11, R14, RZ, 0x3c, !PT ;  /* 0x0000000e0b0c7212 */ /* 0x000fe200078e3cff */
[----:B------:R-:W-:Y:S01]  /*7200*/  IMAD R11, R212, 0x5000, R133 ;  /* 0x00005000d40b7824 */ /* 0x000fe200078e0285 */
[----:B------:R-:W-:Y:S01]  /*7210*/  ISETP.GE.AND P3, PT, R13, R135, PT ;  /* 0x000000870d00720c */ /* 0x000fe20003f66270 */
[----:B------:R-:W-:Y:S02]  /*7220*/  IMAD R15, R15, 0x1400, R228 ;  /* 0x000014000f0f7824 */ /* 0x000fe400078e02e4 */
[----:B------:R-:W-:-:S03]  /*7230*/  IMAD R11, R11, 0x2, R22 ;  /* 0x000000020b0b7824 */ /* 0x000fc600078e0216 */
[----:B------:R-:W-:-:S05]  /*7240*/  IADD3 R15, R15, R12, RZ ;  /* 0x0000000c0f0f7210 */ /* 0x000fca0007ffe0ff */
[----:B------:R-:W-:Y:S02]  /*7250*/  IMAD R15, R212, 0x5000, R15 ;  /* 0x00005000d40f7824 */ /* 0x000fe400078e020f */
[----:B------:R-:W-:-:S04]  /*7260*/  @!P3 IMAD.WIDE R122, R13, 0x2, R122 ;  /* 0x000000020d7ab825 */ /* 0x000fc800078e027a */
[----:B------:R-:W-:Y:S02]  /*7270*/  IMAD R36, R15, 0x2, R22 ;  /* 0x000000020f247824 */ /* 0x000fe400078e0216 */
[----:B------:R2:W3:Y:S04]  /*7280*/  LDS.128 R12, [R11+0x24400] ;  /* 0x024400000b0c7984 */ /* 0x0004e80000000c00 */
[----:B------:R-:W4:Y:S01]  /*7290*/  LDS.128 R36, [R36+0x24400] ;  /* 0x0244000024247984 */ /* 0x000f220000000c00 */
[----:B------:R-:W-:Y:S05]  /*72a0*/  @P6 BRA `(.L_x_524) ;  /* 0x0000000400446947 */ /* 0x000fea0003800000 */
[----:B--2---:R-:W-:Y:S01]  /*72b0*/  SHF.R.U64 R11, R32, 0x10, R33 ;  /* 0x00000010200b7819 */ /* 0x004fe20000001221 */
[----:B----4-:R-:W-:Y:S01]  /*72c0*/  HADD2.F32 R46, -RZ, R37.H1_H1 ;  /* 0x30000025ff2e7230 */ /* 0x010fe20000004100 */
        /* <DEDUP_REMOVED lines=9> */
[----:B---3--:R-:W-:Y:S01]  /*7360*/  HADD2.F32 R40, -RZ, R13.H1_H1 ;  /* 0x3000000dff287230 */ /* 0x008fe20000004100 */
[--C-:B------:R-:W-:Y:S01]  /*7370*/  SHF.R.U64 R34, R34, 0x10, R35.reuse ;  /* 0x0000001022227819 */ /* 0x100fe20000001223 */
[----:B------:R-:W-:Y:S01]  /*7380*/  HADD2.F32 R43, -RZ, R37.H0_H0 ;  /* 0x20000025ff2b7230 */ /* 0x000fe20000004100 */
[----:B------:R-:W-:Y:S01]  /*7390*/  SHF.R.U32.HI R35, RZ, 0x10, R35 ;  /* 0x00000010ff237819 */ /* 0x000fe20000011623 */
[----:B------:R-:W-:-:S02]  /*73a0*/  HADD2.F32 R37, -RZ, R13.H0_H0 ;  /* 0x2000000dff257230 */ /* 0x000fc40000004100 */
[-C--:B------:R-:W-:Y:S01]  /*73b0*/  FMUL.FTZ R13, R46, R47.reuse ;  /* 0x0000002f2e0d7220 */ /* 0x080fe20000410000 */
[----:B------:R-:W-:Y:S02]  /*73c0*/  HADD2.F32 R33, -RZ, R33.H0_H0 ;  /* 0x20000021ff217230 */ /* 0x000fe40000004100 */
[C---:B------:R-:W-:Y:S01]  /*73d0*/  FMUL.FTZ R47, R40.reuse, R47 ;  /* 0x0000002f282f7220 */ /* 0x040fe20000410000 */
[-C--:B------:R-:W-:Y:S01]  /*73e0*/  FMUL.FTZ R80, R43, R169.reuse ;  /* 0x000000a92b507220 */ /* 0x080fe20000410000 */
[----:B------:R-:W-:Y:S02]  /*73f0*/  HADD2.F32 R124, -RZ, R42.H0_H0 ;  /* 0x2000002aff7c7230 */ /* 0x000fe40000004100 */
[----:B------:R-:W-:Y:S01]  /*7400*/  FMUL.FTZ R82, R37, R169 ;  /* 0x000000a925527220 */ /* 0x000fe20000410000 */
[-C--:B------:R-:W-:Y:S01]  /*7410*/  FFMA.FTZ R13, R40, R33.reuse, -R13 ;  /* 0x00000021280d7223 */ /* 0x080fe2000001080d */
[----:B------:R-:W-:Y:S01]  /*7420*/  FFMA.FTZ R47, R46, R33, R47 ;  /* 0x000000212e2f7223 */ /* 0x000fe2000001002f */
[----:B------:R-:W-:-:S02]  /*7430*/  HADD2.F32 R33, -RZ, R167.H0_H0 ;  /* 0x200000a7ff217230 */ /* 0x000fc40000004100 */
[-C--:B------:R-:W-:Y:S01]  /*7440*/  FFMA.FTZ R80, R37, R168.reuse, -R80 ;  /* 0x000000a825507223 */ /* 0x080fe20000010850 */
[----:B------:R-:W-:Y:S02]  /*7450*/  HADD2.F32 R167, -RZ, R167.H1_H1 ;  /* 0x300000a7ffa77230 */ /* 0x000fe40000004100 */
[----:B------:R-:W-:Y:S01]  /*7460*/  FFMA.FTZ R82, R43, R168, R82 ;  /* 0x000000a82b527223 */ /* 0x000fe20000010052 */
[----:B------:R-:W-:Y:S02]  /*7470*/  HADD2.F32 R40, -RZ, R39.H0_H0 ;  /* 0x20000027ff287230 */ /* 0x000fe40000004100 */
[----:B------:R-:W-:Y:S01]  /*7480*/  HADD2.F32 R46, -RZ, R15.H0_H0 ;  /* 0x2000000fff2e7230 */ /* 0x000fe20000004100 */
[----:B------:R-:W-:Y:S01]  /*7490*/  F2FP.F16.F32.PACK_AB R13, R13, R80 ;  /* 0x000000500d0d723e */ /* 0x000fe200000000ff */
[----:B------:R-:W-:Y:S02]  /*74a0*/  HADD2.F32 R39, -RZ, R39.H1_H1 ;  /* 0x30000027ff277230 */ /* 0x000fe40000004100 */
[----:B------:R-:W-:-:S02]  /*74b0*/  HADD2.F32 R37, -RZ, R15.H1_H1 ;  /* 0x3000000fff257230 */ /* 0x000fc40000004100 */
[-C--:B------:R-:W-:Y:S01]  /*74c0*/  FMUL.FTZ R15, R40, R167.reuse ;  /* 0x000000a7280f7220 */ /* 0x080fe20000410000 */
[----:B------:R-:W-:Y:S02]  /*74d0*/  HADD2.F32 R42, -RZ, R35.H0_H0 ;  /* 0x20000023ff2a7230 */ /* 0x000fe40000004100 */
[C---:B------:R-:W-:Y:S01]  /*74e0*/  FMUL.FTZ R167, R46.reuse, R167 ;  /* 0x000000a72ea77220 */ /* 0x040fe20000410000 */
[-C--:B------:R-:W-:Y:S01]  /*74f0*/  FMUL.FTZ R126, R39, R124.reuse ;  /* 0x0000007c277e7220 */ /* 0x080fe20000410000 */
[C---:B------:R-:W-:Y:S01]  /*7500*/  FMUL.FTZ R124, R37.reuse, R124 ;  /* 0x0000007c257c7220 */ /* 0x040fe20000410000 */
[-C--:B------:R-:W-:Y:S01]  /*7510*/  FFMA.FTZ R15, R46, R33.reuse, -R15 ;  /* 0x000000212e0f7223 */ /* 0x080fe2000001080f */
[----:B------:R-:W-:Y:S01]  /*7520*/  FFMA.FTZ R33, R40, R33, R167 ;  /* 0x0000002128217223 */ /* 0x000fe200000100a7 */
[----:B------:R-:W-:Y:S02]  /*7530*/  HADD2.F32 R43, -RZ, R166.H1_H1 ;  /* 0x300000a6ff2b7230 */ /* 0x000fe40000004100 */
[----:B------:R-:W-:Y:S01]  /*7540*/  FFMA.FTZ R40, R37, R42, -R126 ;  /* 0x0000002a25287223 */ /* 0x000fe2000001087e */
[----:B------:R-:W-:-:S02]  /*7550*/  HADD2.F32 R32, -RZ, R36.H0_H0 ;  /* 0x20000024ff207230 */ /* 0x000fc40000004100 */
[----:B------:R-:W-:Y:S01]  /*7560*/  FFMA.FTZ R42, R39, R42, R124 ;  /* 0x0000002a272a7223 */ /* 0x000fe2000001007c */
[----:B------:R-:W-:Y:S02]  /*7570*/  HADD2.F32 R46, -RZ, R12.H0_H0 ;  /* 0x2000000cff2e7230 */ /* 0x000fe40000004100 */
[----:B------:R-:W-:Y:S01]  /*7580*/  HADD2.F32 R36, -RZ, R36.H1_H1 ;  /* 0x30000024ff247230 */ /* 0x000fe20000004100 */
[----:B------:R-:W-:Y:S01]  /*7590*/  F2FP.F16.F32.PACK_AB R15, R40, R15 ;  /* 0x0000000f280f723e */ /* 0x000fe200000000ff */
[----:B------:R-:W-:Y:S02]  /*75a0*/  HADD2.F32 R37, -RZ, R12.H1_H1 ;  /* 0x3000000cff257230 */ /* 0x000fe40000004100 */
[----:B------:R-:W-:Y:S02]  /*75b0*/  HADD2.F32 R39, -RZ, R11.H0_H0 ;  /* 0x2000000bff277230 */ /* 0x000fe40000004100 */
[----:B------:R-:W-:Y:S01]  /*75c0*/  FMUL.FTZ R11, R32, R43 ;  /* 0x0000002b200b7220 */ /* 0x000fe20000410000 */
[----:B------:R-:W-:-:S02]  /*75d0*/  HADD2.F32 R35, -RZ, R166.H0_H0 ;  /* 0x200000a6ff237230 */ /* 0x000fc40000004100 */
[----:B------:R-:W-:Y:S01]  /*75e0*/  FMUL.FTZ R43, R46, R43 ;  /* 0x0000002b2e2b7220 */ /* 0x000fe20000410000 */
[-C--:B------:R-:W-:Y:S01]  /*75f0*/  FMUL.FTZ R124, R36, R81.reuse ;  /* 0x00000051247c7220 */ /* 0x080fe20000410000 */
[C---:B------:R-:W-:Y:S01]  /*7600*/  FMUL.FTZ R81, R37.reuse, R81 ;  /* 0x0000005125517220 */ /* 0x040fe20000410000 */
[----:B------:R-:W-:Y:S02]  /*7610*/  HADD2.F32 R34, -RZ, R34.H0_H0 ;  /* 0x20000022ff227230 */ /* 0x000fe40000004100 */
[-C--:B------:R-:W-:Y:S01]  /*7620*/  FFMA.FTZ R11, R46, R35.reuse, -R11 ;  /* 0x000000232e0b7223 */ /* 0x080fe2000001080b */
[----:B------:R-:W-:Y:S01]  /*7630*/  FFMA.FTZ R12, R32, R35, R43 ;  /* 0x00000023200c7223 */ /* 0x000fe2000001002b */
[-C--:B------:R-:W-:Y:S01]  /*7640*/  FFMA.FTZ R32, R37, R39.reuse, -R124 ;  /* 0x0000002725207223 */ /* 0x080fe2000001087c */
[----:B------:R-:W-:Y:S01]  /*7650*/  FFMA.FTZ R35, R36, R39, R81 ;  /* 0x0000002724237223 */ /* 0x000fe20000010051 */
[----:B------:R-:W-:Y:S02]  /*7660*/  HADD2.F32 R43, -RZ, R41.H0_H0 ;  /* 0x20000029ff2b7230 */ /* 0x000fe40000004100 */
[----:B------:R-:W-:Y:S01]  /*7670*/  HADD2.F32 R46, -RZ, R165.H0_H0 ;  /* 0x200000a5ff2e7230 */ /* 0x000fe20000004100 */
[----:B------:R-:W-:Y:S01]  /*7680*/  F2FP.F16.F32.PACK_AB R32, R32, R11 ;  /* 0x0000000b2020723e */ /* 0x000fe200000000ff */
[----:B------:R-:W-:-:S02]  /*7690*/  HADD2.F32 R39, -RZ, R38.H0_H0 ;  /* 0x20000026ff277230 */ /* 0x000fc40000004100 */
[----:B------:R-:W-:Y:S02]  /*76a0*/  HADD2.F32 R41, -RZ, R38.H1_H1 ;  /* 0x30000026ff297230 */ /* 0x000fe40000004100 */
[--C-:B------:R-:W-:Y:S02]  /*76b0*/  HADD2.F32 R37, -RZ, R14.reuse.H0_H0 ;  /* 0x2000000eff257230 */ /* 0x100fe40000004100 */
[----:B------:R-:W-:Y:S02]  /*76c0*/  HADD2.F32 R38, -RZ, R14.H1_H1 ;  /* 0x3000000eff267230 */ /* 0x000fe40000004100 */
[-C--:B------:R-:W-:Y:S01]  /*76d0*/  FMUL.FTZ R14, R39, R46.reuse ;  /* 0x0000002e270e7220 */ /* 0x080fe20000410000 */
[----:B------:R-:W-:Y:S02]  /*76e0*/  HADD2.F32 R36, -RZ, R165.H1_H1 ;  /* 0x300000a5ff247230 */ /* 0x000fe40000004100 */
[----:B------:R-:W-:Y:S01]  /*76f0*/  FMUL.FTZ R46, R37, R46 ;  /* 0x0000002e252e7220 */ /* 0x000fe20000410000 */
[-C--:B------:R-:W-:Y:S01]  /*7700*/  FMUL.FTZ R81, R41, R43.reuse ;  /* 0x0000002b29517220 */ /* 0x080fe20000410000 */
[C---:B------:R-:W-:Y:S01]  /*7710*/  FMUL.FTZ R124, R38.reuse, R43 ;  /* 0x0000002b267c7220 */ /* 0x040fe20000410000 */
[-C--:B------:R-:W-:Y:S01]  /*7720*/  FFMA.FTZ R14, R37, R36.reuse, -R14 ;  /* 0x00000024250e7223 */ /* 0x080fe2000001080e */
[----:B------:R-:W-:Y:S01]  /*7730*/  FFMA.FTZ R46, R39, R36, R46 ;  /* 0x00000024272e7223 */ /* 0x000fe2000001002e */
[-C--:B------:R-:W-:Y:S01]  /*7740*/  FFMA.FTZ R81, R38, R34.reuse, -R81 ;  /* 0x0000002226517223 */ /* 0x080fe20000010851 */
[----:B------:R-:W-:Y:S01]  /*7750*/  FFMA.FTZ R41, R41, R34, R124 ;  /* 0x0000002229297223 */ /* 0x000fe2000001007c */
[----:B------:R-:W-:-:S02]  /*7760*/  F2FP.F16.F32.PACK_AB R36, R35, R12 ;  /* 0x0000000c2324723e */ /* 0x000fc400000000ff */
[----:B------:R-:W-:Y:S02]  /*7770*/  F2FP.F16.F32.PACK_AB R37, R47, R82 ;  /* 0x000000522f25723e */ /* 0x000fe400000000ff */
[----:B------:R-:W-:Y:S02]  /*7780*/  F2FP.F16.F32.PACK_AB R39, R42, R33 ;  /* 0x000000212a27723e */ /* 0x000fe400000000ff */
[----:B------:R-:W-:Y:S02]  /*7790*/  F2FP.F16.F32.PACK_AB R14, R81, R14 ;  /* 0x0000000e510e723e */ /* 0x000fe400000000ff */
[----:B------:R-:W-:Y:S02]  /*77a0*/  F2FP.F16.F32.PACK_AB R38, R41, R46 ;  /* 0x0000002e2926723e */ /* 0x000fe400000000ff */
[----:B------:R-:W-:-:S07]  /*77b0*/  MOV R12, R32 ;  /* 0x00000020000c7202 */ /* 0x000fce0000000f00 */
.L_x_524:
[----:B------:R-:W-:Y:S05]  /*77c0*/  BSYNC B2 ;  /* 0x0000000000027941 */ /* 0x000fea0003800000 */
.L_x_523:
[----:B------:R-:W-:Y:S02]  /*77d0*/  ULDC.64 UR4, c[0x0][0x208] ;  /* 0x0000820000047ab9 */ /* 0x000fe40000000a00 */
[----:B---3--:R3:W-:Y:S04]  /*77e0*/  ST.E.128 desc[UR4][R44.64], R12 ;  /* 0x0000000c2c007985 */ /* 0x0087e8000c101d04 */
[----:B----4-:R3:W-:Y:S02]  /*77f0*/  @!P3 ST.E.128 desc[UR4][R122.64], R36 ;  /* 0x000000247a00b985 */ /* 0x0107e4000c101d04 */
.L_x_518:
[----:B------:R-:W-:Y:S05]  /*7800*/  BSYNC B1 ;  /* 0x0000000000017941 */ /* 0x000fea0003800000 */
.L_x_517:
[----:B------:R-:W-:-:S03]  /*7810*/  UMOV UR4, 0xffffffff ;  /* 0xffffffff00047882 */ /* 0x000fc60000000000 */
[----:B------:R-:W-:Y:S05]  /*7820*/  BRA.DIV UR4, `(.L_x_525) ;  /* 0x0000020604947947 */ /* 0x000fea000b800000 */
[----:B---3--:R3:W0:Y:S04]  /*7830*/  SHFL.IDX PT, R37, R117, 0x1, 0x181f ;  /* 0x00381f0075257f89 */ /* 0x00862800000e0000 */
[----:B------:R3:W0:Y:S02]  /*7840*/  SHFL.IDX PT, R36, R118, 0x1, 0x181f ;  /* 0x00381f0076247f89 */ /* 0x00062400000e0000 */
.L_x_826:
[----:B------:R-:W-:Y:S04]  /*7850*/  BSSY B1, `(.L_x_526) ;  /* 0x00000fd000017945 */ /* 0x000fe80003800000 */
[----:B------:R-:W-:Y:S05]  /*7860*/  @P4 BRA `(.L_x_527) ;  /* 0x0000000c00ec4947 */ /* 0x000fea0003800000 */
[----:B------:R-:W-:Y:S01]  /*7870*/  ISETP.NE.AND P3, PT, R3, RZ, PT ;  /* 0x000000ff0300720c */ /* 0x000fe20003f65270 */
[----:B------:R-:W-:-:S12]  /*7880*/  BSSY B2, `(.L_x_528) ;  /* 0x000007b000027945 */ /* 0x000fd80003800000 */
[----:B------:R-:W-:Y:S05]  /*7890*/  @!P3 BRA `(.L_x_529) ;  /* 0x0000000400e4b947 */ /* 0x000fea0003800000 */
[----:B----4-:R-:W4:Y:S01]  /*78a0*/  LDL R14, [R1+0x54] ;  /* 0x00005400010e7983 */ /* 0x010f220000100800 */
[----:B--2---:R-:W-:Y:S01]  /*78b0*/  SEL R11, R115, R137, !P2 ;  /* 0x00000089730b7207 */ /* 0x004fe20005000000 */
[----:B------:R-:W-:Y:S01]  /*78c0*/  VIADD R13, R219, 0x20 ;  /* 0x00000020db0d7836 */ /* 0x000fe20000000000 */
[----:B0-----:R-:W-:Y:S01]  /*78d0*/  LEA R38, P4, R9, R36, 0x1 ;  /* 0x0000002409267211 */ /* 0x001fe200078808ff */
[----:B------:R-:W-:Y:S01]  /*78e0*/  VIADD R15, R219, 0x20 ;  /* 0x00000020db0f7836 */ /* 0x000fe20000000000 */
[----:B------:R-:W-:Y:S01]  /*78f0*/  SHF.R.S32.HI R12, RZ, 0x1f, R11 ;  /* 0x0000001fff0c7819 */ /* 0x000fe2000001140b */
[----:B------:R-:W-:Y:S01]  /*7900*/  BSSY B3, `(.L_x_530) ;  /* 0x000006f000037945 */ /* 0x000fe20003800000 */
[----:B------:R-:W-:Y:S01]  /*7910*/  SHF.L.U32 R13, R13, 0x6, RZ ;  /* 0x000000060d0d7819 */ /* 0x000fe200000006ff */
[----:B------:R-:W-:Y:S01]  /*7920*/  IMAD.SHL.U32 R15, R15, 0x40, RZ ;  /* 0x000000400f0f7824 */ /* 0x000fe200078e00ff */
[----:B------:R-:W-:Y:S02]  /*7930*/  LEA.HI R11, R12, R11, RZ, 0x4 ;  /* 0x0000000b0c0b7211 */ /* 0x000fe400078f20ff */
[----:B------:R-:W-:-:S02]  /*7940*/  LOP3.LUT R13, R13, 0x1c0, RZ, 0xc0, !PT ;  /* 0x000001c00d0d7812 */ /* 0x000fc400078ec0ff */
[----:B------:R-:W-:Y:S02]  /*7950*/  LEA.HI.SX32 R11, R11, R8, 0x1c ;  /* 0x000000080b0b7211 */ /* 0x000fe400078fe2ff */
[----:B------:R-:W-:Y:S02]  /*7960*/  LOP3.LUT R15, R15, 0x1c0, RZ, 0xc0, !PT ;  /* 0x000001c00f0f7812 */ /* 0x000fe400078ec0ff */
[----:B------:R-:W-:Y:S01]  /*7970*/  SHF.R.S32.HI R12, RZ, 0x1f, R11 ;  /* 0x0000001fff0c7819 */ /* 0x000fe2000001140b */
[----:B------:R-:W-:Y:S01]  /*7980*/  IMAD.SHL.U32 R40, R11, 0x8, RZ ;  /* 0x000000080b287824 */ /* 0x000fe200078e00ff */
[----:B------:R-:W-:Y:S02]  /*7990*/  SHF.R.U32.HI R13, RZ, 0x3, R13 ;  /* 0x00000003ff0d7819 */ /* 0x000fe4000001160d */
[----:B------:R-:W-:Y:S02]  /*79a0*/  LEA.HI R12, R12, R11, RZ, 0x3 ;  /* 0x0000000b0c0c7211 */ /* 0x000fe400078f18ff */
[----:B------:R-:W-:-:S02]  /*79b0*/  LOP3.LUT R11, R15, 0x38, R40, 0xf8, !PT ;  /* 0x000000380f0b7812 */ /* 0x000fc400078ef828 */
[----:B------:R-:W-:Y:S02]  /*79c0*/  SHF.R.S32.HI R12, RZ, 0x3, R12 ;  /* 0x00000003ff0c7819 */ /* 0x000fe4000001140c */
[----:B------:R-:W-:Y:S02]  /*79d0*/  LOP3.LUT R11, R11, R13, RZ, 0x3c, !PT ;  /* 0x0000000d0b0b7212 */ /* 0x000fe400078e3cff */
[----:B------:R-:W-:Y:S02]  /*79e0*/  LEA.HI.X R39, R9, R37, R27, 0x1, P4 ;  /* 0x0000002509277211 */ /* 0x000fe400020f0c1b */
[----:B------:R-:W-:Y:S02]  /*79f0*/  ISETP.GE.AND P4, PT, R16, R114, PT ;  /* 0x000000721000720c */ /* 0x000fe40003f86270 */
[----:B------:R-:W-:-:S13]  /*7a00*/  ISETP.GE.AND P3, PT, R40, R135, PT ;  /* 0x000000872800720c */ /* 0x000fda0003f66270 */
[----:B------:R-:W-:-:S04]  /*7a10*/  @!P3 IMAD.WIDE R40, R40, 0x2, R36 ;  /* 0x000000022828b825 */ /* 0x000fc800078e0224 */
[----:B----4-:R-:W-:-:S05]  /*7a20*/  IMAD R12, R12, 0x1400, R14 ;  /* 0x000014000c0c7824 */ /* 0x010fca00078e020e */
[----:B------:R-:W-:Y:S01]  /*7a30*/  IADD3 R13, R12, R11, RZ ;  /* 0x0000000b0c0d7210 */ /* 0x000fe20007ffe0ff */
[----:B------:R-:W-:-:S04]  /*7a40*/  IMAD R11, R212, 0x5000, R132 ;  /* 0x00005000d40b7824 */ /* 0x000fc800078e0284 */
[----:B------:R-:W-:Y:S02]  /*7a50*/  IMAD R13, R212, 0x5000, R13 ;  /* 0x00005000d40d7824 */ /* 0x000fe400078e020d */
[--C-:B------:R-:W-:Y:S02]  /*7a60*/  IMAD R11, R11, 0x2, R22.reuse ;  /* 0x000000020b0b7824 */ /* 0x100fe400078e0216 */
[----:B------:R-:W-:-:S03]  /*7a70*/  IMAD R32, R13, 0x2, R22 ;  /* 0x000000020d207824 */ /* 0x000fc600078e0216 */
[----:B------:R0:W2:Y:S04]  /*7a80*/  LDS.128 R12, [R11+0x24400] ;  /* 0x024400000b0c7984 */ /* 0x0000a80000000c00 */
[----:B------:R-:W4:Y:S01]  /*7a90*/  LDS.128 R32, [R32+0x24400] ;  /* 0x0244000020207984 */ /* 0x000f220000000c00 */
[----:B------:R-:W-:Y:S05]  /*7aa0*/  @P4 BRA `(.L_x_531) ;  /* 0x0000000400504947 */ /* 0x000fea0003800000 */
[----:B----4-:R-:W-:Y:S01]  /*7ab0*/  MOV R45, R33 ;  /* 0x00000021002d7202 */ /* 0x010fe20000000f00 */
[----:B--2---:R-:W-:Y:S01]  /*7ac0*/  IMAD.MOV.U32 R33, RZ, RZ, R15 ;  /* 0x000000ffff217224 */ /* 0x004fe200078e000f */
[--C-:B0-----:R-:W-:Y:S01]  /*7ad0*/  SHF.R.U64 R11, R52, 0x10, R53.reuse ;  /* 0x00000010340b7819 */ /* 0x101fe20000001235 */
[----:B------:R-:W-:Y:S01]  /*7ae0*/  HADD2.F32 R80, -RZ, R163.H1_H1 ;  /* 0x300000a3ff507230 */ /* 0x000fe20000004100 */
[----:B------:R-:W-:Y:S01]  /*7af0*/  SHF.R.U32.HI R52, RZ, 0x10, R53 ;  /* 0x00000010ff347819 */ /* 0x000fe20000011635 */
[----:B------:R-:W-:Y:S01]  /*7b00*/  HADD2.F32 R47, -RZ, R45.H0_H0 ;  /* 0x2000002dff2f7230 */ /* 0x000fe20000004100 */
[--C-:B------:R-:W-:Y:S01]  /*7b10*/  SHF.R.U32.HI R53, RZ, 0x10, R61.reuse ;  /* 0x00000010ff357819 */ /* 0x100fe2000001163d */
[----:B------:R-:W-:Y:S01]  /*7b20*/  HADD2.F32 R15, -RZ, R13.H0_H0 ;  /* 0x2000000dff0f7230 */ /* 0x000fe20000004100 */
[----:B------:R-:W-:Y:S01]  /*7b30*/  SHF.R.U64 R42, R60, 0x10, R61 ;  /* 0x000000103c2a7819 */ /* 0x000fe2000000123d */
[----:B------:R-:W-:Y:S02]  /*7b40*/  HADD2.F32 R60, -RZ, R163.H0_H0 ;  /* 0x200000a3ff3c7230 */ /* 0x000fe40000004100 */
[----:B------:R-:W-:Y:S01]  /*7b50*/  FMUL.FTZ R82, R47, R80 ;  /* 0x000000502f527220 */ /* 0x000fe20000410000 */
[----:B------:R-:W-:Y:S01]  /*7b60*/  HADD2.F32 R45, -RZ, R45.H1_H1 ;  /* 0x3000002dff2d7230 */ /* 0x000fe20000004100 */
[----:B------:R-:W-:Y:S01]  /*7b70*/  SHF.R.U64 R44, R62, 0x10, R63 ;  /* 0x000000103e2c7819 */ /* 0x000fe2000000123f */
[----:B------:R-:W-:-:S02]  /*7b80*/  HADD2.F32 R53, -RZ, R53.H0_H0 ;  /* 0x20000035ff357230 */ /* 0x000fc40000004100 */
[C---:B------:R-:W-:Y:S01]  /*7b90*/  FMUL.FTZ R80, R15.reuse, R80 ;  /* 0x000000500f507220 */ /* 0x040fe20000410000 */
[----:B------:R-:W-:Y:S01]  /*7ba0*/  HADD2.F32 R46, -RZ, R13.H1_H1 ;  /* 0x3000000dff2e7230 */ /* 0x000fe20000004100 */
[----:B------:R-:W-:Y:S01]  /*7bb0*/  SHF.R.U64 R43, R54, 0x10, R55 ;  /* 0x00000010362b7819 */ /* 0x000fe20000001237 */
[----:B------:R-:W-:Y:S01]  /*7bc0*/  HADD2.F32 R52, -RZ, R52.H0_H0 ;  /* 0x20000034ff347230 */ /* 0x000fe20000004100 */
[----:B------:R-:W-:Y:S01]  /*7bd0*/  SHF.R.U32.HI R62, RZ, 0x10, R63 ;  /* 0x00000010ff3e7819 */ /* 0x000fe2000001163f */
[-C--:B------:R-:W-:Y:S01]  /*7be0*/  FFMA.FTZ R13, R15, R60.reuse, -R82 ;  /* 0x0000003c0f0d7223 */ /* 0x080fe20000010852 */
[----:B------:R-:W-:Y:S01]  /*7bf0*/  SHF.R.U32.HI R54, RZ, 0x10, R55 ;  /* 0x00000010ff367819 */ /* 0x000fe20000011637 */
[-C--:B------:R-:W-:Y:S01]  /*7c00*/  FMUL.FTZ R55, R45, R53.reuse ;  /* 0x000000352d377220 */ /* 0x080fe20000410000 */
[----:B------:R-:W-:Y:S01]  /*7c10*/  FMUL.FTZ R122, R46, R53 ;  /* 0x000000352e7a7220 */ /* 0x000fe20000410000 */
[----:B------:R-:W-:Y:S01]  /*7c20*/  FFMA.FTZ R15, R47, R60, R80 ;  /* 0x0000003c2f0f7223 */ /* 0x000fe20000010050 */
[----:B------:R-:W-:-:S02]  /*7c30*/  HADD2.F32 R82, -RZ, R161.H1_H1 ;  /* 0x300000a1ff527230 */ /* 0x000fc40000004100 */
[-C--:B------:R-:W-:Y:S01]  /*7c40*/  FFMA.FTZ R46, R46, R52.reuse, -R55 ;  /* 0x000000342e2e7223 */ /* 0x080fe20000010837 */
[--C-:B------:R-:W-:Y:S02]  /*7c50*/  HADD2.F32 R47, -RZ, R35.reuse.H0_H0 ;  /* 0x20000023ff2f7230 */ /* 0x100fe40000004100 */
[----:B------:R-:W-:Y:S01]  /*7c60*/  FFMA.FTZ R52, R45, R52, R122 ;  /* 0x000000342d347223 */ /* 0x000fe2000001007a */
[----:B------:R-:W-:Y:S02]  /*7c70*/  HADD2.F32 R60, -RZ, R35.H1_H1 ;  /* 0x30000023ff3c7230 */ /* 0x000fe40000004100 */
[----:B------:R-:W-:Y:S01]  /*7c80*/  HADD2.F32 R62, -RZ, R62.H0_H0 ;  /* 0x2000003eff3e7230 */ /* 0x000fe20000004100 */
[----:B------:R-:W-:Y:S01]  /*7c90*/  F2FP.F16.F32.PACK_AB R13, R46, R13 ;  /* 0x0000000d2e0d723e */ /* 0x000fe200000000ff */
[----:B------:R-:W-:Y:S02]  /*7ca0*/  HADD2.F32 R35, -RZ, R33.H0_H0 ;  /* 0x20000021ff237230 */ /* 0x000fe40000004100 */
[----:B------:R-:W-:-:S02]  /*7cb0*/  HADD2.F32 R80, -RZ, R161.H0_H0 ;  /* 0x200000a1ff507230 */ /* 0x000fc40000004100 */
[----:B------:R-:W-:Y:S01]  /*7cc0*/  FMUL.FTZ R122, R60, R62 ;  /* 0x0000003e3c7a7220 */ /* 0x000fe20000410000 */
[----:B------:R-:W-:Y:S02]  /*7cd0*/  HADD2.F32 R45, -RZ, R33.H1_H1 ;  /* 0x30000021ff2d7230 */ /* 0x000fe40000004100 */
[----:B------:R-:W-:Y:S02]  /*7ce0*/  HADD2.F32 R53, -RZ, R54.H0_H0 ;  /* 0x20000036ff357230 */ /* 0x000fe40000004100 */
[-C--:B------:R-:W-:Y:S01]  /*7cf0*/  FMUL.FTZ R54, R47, R82.reuse ;  /* 0x000000522f367220 */ /* 0x080fe20000410000 */
[----:B------:R-:W-:Y:S01]  /*7d00*/  FMUL.FTZ R82, R35, R82 ;  /* 0x0000005223527220 */ /* 0x000fe20000410000 */
[----:B------:R-:W-:Y:S01]  /*7d10*/  FMUL.FTZ R55, R45, R62 ;  /* 0x0000003e2d377220 */ /* 0x000fe20000410000 */
[----:B------:R-:W-:Y:S02]  /*7d20*/  HADD2.F32 R62, -RZ, R42.H0_H0 ;  /* 0x2000002aff3e7230 */ /* 0x000fe40000004100 */
[-C--:B------:R-:W-:Y:S01]  /*7d30*/  FFMA.FTZ R33, R35, R80.reuse, -R54 ;  /* 0x0000005023217223 */ /* 0x080fe20000010836 */
[----:B------:R-:W-:Y:S01]  /*7d40*/  FFMA.FTZ R54, R45, R53, -R122 ;  /* 0x000000352d367223 */ /* 0x000fe2000001087a */
[----:B------:R-:W-:Y:S01]  /*7d50*/  FFMA.FTZ R35, R47, R80, R82 ;  /* 0x000000502f237223 */ /* 0x000fe20000010052 */
[----:B------:R-:W-:-:S02]  /*7d60*/  HADD2.F32 R61, -RZ, R153.H1_H1 ;  /* 0x30000099ff3d7230 */ /* 0x000fc40000004100 */
[----:B------:R-:W-:Y:S01]  /*7d70*/  FFMA.FTZ R60, R60, R53, R55 ;  /* 0x000000353c3c7223 */ /* 0x000fe20000010037 */
[----:B------:R-:W-:Y:S01]  /*7d80*/  HADD2.F32 R45, -RZ, R32.H0_H0 ;  /* 0x20000020ff2d7230 */ /* 0x000fe20000004100 */
[----:B------:R-:W-:Y:S01]  /*7d90*/  F2FP.F16.F32.PACK_AB R54, R54, R33 ;  /* 0x000000213636723e */ /* 0x000fe200000000ff */
[----:B------:R-:W-:Y:S01]  /*7da0*/  HADD2.F32 R42, -RZ, R12.H0_H0 ;  /* 0x2000000cff2a7230 */ /* 0x000fe20000004100 */
[----:B------:R-:W-:Y:S01]  /*7db0*/  F2FP.F16.F32.PACK_AB R33, R52, R15 ;  /* 0x0000000f3421723e */ /* 0x000fe200000000ff */
[----:B------:R-:W-:Y:S01]  /*7dc0*/  HADD2.F32 R47, -RZ, R32.H1_H1 ;  /* 0x30000020ff2f7230 */ /* 0x000fe20000004100 */
[----:B------:R-:W-:Y:S01]  /*7dd0*/  F2FP.F16.F32.PACK_AB R35, R60, R35 ;  /* 0x000000233c23723e */ /* 0x000fe200000000ff */
[----:B------:R-:W-:Y:S02]  /*7de0*/  HADD2.F32 R32, -RZ, R12.H1_H1 ;  /* 0x3000000cff207230 */ /* 0x000fe40000004100 */
[----:B------:R-:W-:Y:S01]  /*7df0*/  FMUL.FTZ R12, R42, R61 ;  /* 0x0000003d2a0c7220 */ /* 0x000fe20000410000 */
[----:B------:R-:W-:-:S02]  /*7e00*/  HADD2.F32 R55, -RZ, R11.H0_H0 ;  /* 0x2000000bff377230 */ /* 0x000fc40000004100 */
[----:B------:R-:W-:Y:S01]  /*7e10*/  FMUL.FTZ R11, R45, R61 ;  /* 0x0000003d2d0b7220 */ /* 0x000fe20000410000 */
[----:B------:R-:W-:Y:S02]  /*7e20*/  HADD2.F32 R53, -RZ, R152.H1_H1 ;  /* 0x30000098ff357230 */ /* 0x000fe40000004100 */
[CC--:B------:R-:W-:Y:S01]  /*7e30*/  FMUL.FTZ R61, R47.reuse, R62.reuse ;  /* 0x0000003e2f3d7220 */ /* 0x0c0fe20000410000 */
[----:B------:R-:W-:Y:S01]  /*7e40*/  FMUL.FTZ R80, R32, R62 ;  /* 0x0000003e20507220 */ /* 0x000fe20000410000 */
[----:B------:R-:W-:Y:S01]  /*7e50*/  HADD2.F32 R153, -RZ, R153.H0_H0 ;  /* 0x20000099ff997230 */ /* 0x000fe20000004100 */
[----:B------:R-:W-:Y:S01]  /*7e60*/  MOV R15, R54 ;  /* 0x00000036000f7202 */ /* 0x000fe20000000f00 */
[----:B------:R-:W-:Y:S01]  /*7e70*/  FFMA.FTZ R11, R42, R53, -R11 ;  /* 0x000000352a0b7223 */ /* 0x000fe2000001080b */
[-C--:B------:R-:W-:Y:S01]  /*7e80*/  FFMA.FTZ R62, R32, R55.reuse, -R61 ;  /* 0x00000037203e7223 */ /* 0x080fe2000001083d */
[----:B------:R-:W-:Y:S01]  /*7e90*/  FFMA.FTZ R55, R47, R55, R80 ;  /* 0x000000372f377223 */ /* 0x000fe20000010050 */
[----:B------:R-:W-:-:S02]  /*7ea0*/  HADD2.F32 R42, -RZ, R34.H0_H0 ;  /* 0x20000022ff2a7230 */ /* 0x000fc40000004100 */
[----:B------:R-:W-:Y:S01]  /*7eb0*/  FFMA.FTZ R12, R45, R53, R12 ;  /* 0x000000352d0c7223 */ /* 0x000fe2000001000c */
[----:B------:R-:W-:Y:S01]  /*7ec0*/  HADD2.F32 R47, -RZ, R44.H0_H0 ;  /* 0x2000002cff2f7230 */ /* 0x000fe20000004100 */
[----:B------:R-:W-:Y:S01]  /*7ed0*/  F2FP.F16.F32.PACK_AB R62, R62, R11 ;  /* 0x0000000b3e3e723e */ /* 0x000fe200000000ff */
[----:B------:R-:W-:Y:S02]  /*7ee0*/  HADD2.F32 R32, -RZ, R14.H0_H0 ;  /* 0x2000000eff207230 */ /* 0x000fe40000004100 */
[-C--:B------:R-:W-:Y:S01]  /*7ef0*/  FMUL.FTZ R53, R42, R153.reuse ;  /* 0x000000992a357220 */ /* 0x080fe20000410000 */
[----:B------:R-:W-:Y:S02]  /*7f00*/  HADD2.F32 R34, -RZ, R34.H1_H1 ;  /* 0x30000022ff227230 */ /* 0x000fe40000004100 */
[----:B------:R-:W-:Y:S02]  /*7f10*/  HADD2.F32 R14, -RZ, R14.H1_H1 ;  /* 0x3000000eff0e7230 */ /* 0x000fe40000004100 */
[----:B------:R-:W-:Y:S01]  /*7f20*/  FMUL.FTZ R153, R32, R153 ;  /* 0x0000009920997220 */ /* 0x000fe20000410000 */
[----:B------:R-:W-:-:S02]  /*7f30*/  HADD2.F32 R45, -RZ, R152.H0_H0 ;  /* 0x20000098ff2d7230 */ /* 0x000fc40000004100 */
[-C--:B------:R-:W-:Y:S01]  /*7f40*/  FMUL.FTZ R61, R34, R47.reuse ;  /* 0x0000002f223d7220 */ /* 0x080fe20000410000 */
[----:B------:R-:W-:Y:S02]  /*7f50*/  HADD2.F32 R43, -RZ, R43.H0_H0 ;  /* 0x2000002bff2b7230 */ /* 0x000fe40000004100 */
[----:B------:R-:W-:Y:S01]  /*7f60*/  FMUL.FTZ R47, R14, R47 ;  /* 0x0000002f0e2f7220 */ /* 0x000fe20000410000 */
[-C--:B------:R-:W-:Y:S01]  /*7f70*/  FFMA.FTZ R53, R32, R45.reuse, -R53 ;  /* 0x0000002d20357223 */ /* 0x080fe20000010835 */
[----:B------:R-:W-:Y:S01]  /*7f80*/  FFMA.FTZ R153, R42, R45, R153 ;  /* 0x0000002d2a997223 */ /* 0x000fe20000010099 */
[-C--:B------:R-:W-:Y:S01]  /*7f90*/  FFMA.FTZ R14, R14, R43.reuse, -R61 ;  /* 0x0000002b0e0e7223 */ /* 0x080fe2000001083d */
[----:B------:R-:W-:Y:S01]  /*7fa0*/  FFMA.FTZ R34, R34, R43, R47 ;  /* 0x0000002b22227223 */ /* 0x000fe2000001002f */
[----:B------:R-:W-:Y:S01]  /*7fb0*/  F2FP.F16.F32.PACK_AB R32, R55, R12 ;  /* 0x0000000c3720723e */ /* 0x000fe200000000ff */
[----:B------:R-:W-:Y:S02]  /*7fc0*/  IMAD.MOV.U32 R12, RZ, RZ, R62 ;  /* 0x000000ffff0c7224 */ /* 0x000fe400078e003e */
[----:B------:R-:W-:-:S02]  /*7fd0*/  F2FP.F16.F32.PACK_AB R14, R14, R53 ;  /* 0x000000350e0e723e */ /* 0x000fc400000000ff */
[----:B------:R-:W-:-:S07]  /*7fe0*/  F2FP.F16.F32.PACK_AB R34, R34, R153 ;  /* 0x000000992222723e */ /* 0x000fce00000000ff */
.L_x_531:
[----:B------:R-:W-:Y:S05]  /*7ff0*/  BSYNC B3 ;  /* 0x0000000000037941 */ /* 0x000fea0003800000 */
.L_x_530:
[----:B------:R-:W-:Y:S02]  /*8000*/  ULDC.64 UR4, c[0x0][0x208] ;  /* 0x0000820000047ab9 */ /* 0x000fe40000000a00 */
[----:B--2---:R2:W-:Y:S04]  /*8010*/  ST.E.128 desc[UR4][R38.64], R12 ;  /* 0x0000000c26007985 */ /* 0x0045e8000c101d04 */
[----:B----4-:R2:W-:Y:S02]  /*8020*/  @!P3 ST.E.128 desc[UR4][R40.64], R32 ;  /* 0x000000202800b985 */ /* 0x0105e4000c101d04 */
.L_x_529:
[----:B------:R-:W-:Y:S05]  /*8030*/  BSYNC B2 ;  /* 0x0000000000027941 */ /* 0x000fea0003800000 */
.L_x_528:
[----:B------:R-:W-:-:S13]  /*8040*/  ISETP.NE.AND P3, PT, R21, RZ, PT ;  /* 0x000000ff1500720c */ /* 0x000fda0003f65270 */
[----:B------:R-:W-:Y:S05]  /*8050*/  @!P3 BRA `(.L_x_527) ;  /* 0x0000000400f0b947 */ /* 0x000fea0003800000 */
[----:B--2-4-:R-:W2:Y:S01]  /*8060*/  LDL R14, [R1+0x54] ;  /* 0x00005400010e7983 */ /* 0x014ea20000100800 */
[----:B0-----:R-:W-:Y:S01]  /*8070*/  SEL R11, R115, R137, !P1 ;  /* 0x00000089730b7207 */ /* 0x001fe20004800000 */
[C---:B------:R-:W-:Y:S01]  /*8080*/  VIADD R13, R219.reuse, 0x20 ;  /* 0x00000020db0d7836 */ /* 0x040fe20000000000 */
[----:B------:R-:W-:Y:S01]  /*8090*/  LEA R38, P4, R20, R36, 0x1 ;  /* 0x0000002414267211 */ /* 0x000fe200078808ff */
        /* <DEDUP_REMOVED lines=20> */
[----:B--2---:R-:W-:-:S05]  /*81e0*/  IMAD R12, R12, 0x1400, R14 ;  /* 0x000014000c0c7824 */ /* 0x004fca00078e020e */
        /* <DEDUP_REMOVED lines=8> */
[----:B--2---:R-:W-:Y:S01]  /*8270*/  MOV R43, R12 ;  /* 0x0000000c002b7202 */ /* 0x004fe20000000f00 */
[----:B----4-:R-:W-:Y:S01]  /*8280*/  IMAD.MOV.U32 R12, RZ, RZ, R33 ;  /* 0x000000ffff0c7224 */ /* 0x010fe200078e0021 */
[----:B------:R-:W-:Y:S01]  /*8290*/  SHF.R.U64 R40, R48, 0x10, R49 ;  /* 0x0000001030287819 */ /* 0x000fe20000001231 */
[----:B------:R-:W-:Y:S01]  /*82a0*/  IMAD.MOV.U32 R44, RZ, RZ, R32 ;  /* 0x000000ffff2c7224 */ /* 0x000fe200078e0020 */
[----:B------:R-:W-:Y:S01]  /*82b0*/  SHF.R.U32.HI R48, RZ, 0x10, R57 ;  /* 0x00000010ff307819 */ /* 0x000fe20000011639 */
[----:B------:R-:W-:Y:S01]  /*82c0*/  IMAD.MOV.U32 R45, RZ, RZ, R35 ;  /* 0x000000ffff2d7224 */ /* 0x000fe200078e0023 */
[----:B------:R-:W-:Y:S01]  /*82d0*/  SHF.R.U32.HI R46, RZ, 0x10, R49 ;  /* 0x00000010ff2e7819 */ /* 0x000fe20000011631 */
[----:B------:R-:W-:Y:S01]  /*82e0*/  HADD2.F32 R49, -RZ, R151.H1_H1 ;  /* 0x30000097ff317230 */ /* 0x000fe20000004100 */
[----:B------:R-:W-:Y:S01]  /*82f0*/  MOV R33, R15 ;  /* 0x0000000f00217202 */ /* 0x000fe20000000f00 */
[--C-:B------:R-:W-:Y:S01]  /*8300*/  HADD2.F32 R32, -RZ, R12.reuse.H0_H0 ;  /* 0x2000000cff207230 */ /* 0x100fe20000004100 */
[----:B0-----:R-:W-:Y:S01]  /*8310*/  SHF.R.U64 R11, R50, 0x10, R51 ;  /* 0x00000010320b7819 */ /* 0x001fe20000001233 */
[----:B------:R-:W-:Y:S01]  /*8320*/  HADD2.F32 R35, -RZ, R12.H1_H1 ;  /* 0x3000000cff237230 */ /* 0x000fe20000004100 */
[--C-:B------:R-:W-:Y:S01]  /*8330*/  SHF.R.U64 R41, R58, 0x10, R59.reuse ;  /* 0x000000103a297819 */ /* 0x100fe2000000123b */
[--C-:B------:R-:W-:Y:S01]  /*8340*/  HADD2.F32 R12, -RZ, R13.reuse.H0_H0 ;  /* 0x2000000dff0c7230 */ /* 0x100fe20000004100 */
[----:B------:R-:W-:Y:S01]  /*8350*/  SHF.R.U32.HI R58, RZ, 0x10, R59 ;  /* 0x00000010ff3a7819 */ /* 0x000fe2000001163b */
[----:B------:R-:W-:Y:S01]  /*8360*/  HADD2.F32 R48, -RZ, R48.H0_H0 ;  /* 0x20000030ff307230 */ /* 0x000fe20000004100 */
[----:B------:R-:W-:Y:S01]  /*8370*/  SHF.R.U32.HI R51, RZ, 0x10, R51 ;  /* 0x00000010ff337819 */ /* 0x000fe20000011633 */
[----:B------:R-:W-:-:S02]  /*8380*/  HADD2.F32 R15, -RZ, R13.H1_H1 ;  /* 0x3000000dff0f7230 */ /* 0x000fc40000004100 */
[-C--:B------:R-:W-:Y:S01]  /*8390*/  FMUL.FTZ R13, R32, R49.reuse ;  /* 0x00000031200d7220 */ /* 0x080fe20000410000 */
[----:B------:R-:W-:Y:S02]  /*83a0*/  HADD2.F32 R47, -RZ, R149.H1_H1 ;  /* 0x30000095ff2f7230 */ /* 0x000fe40000004100 */
[C---:B------:R-:W-:Y:S01]  /*83b0*/  FMUL.FTZ R49, R12.reuse, R49 ;  /* 0x000000310c317220 */ /* 0x040fe20000410000 */
[----:B------:R-:W-:Y:S02]  /*83c0*/  HADD2.F32 R46, -RZ, R46.H0_H0 ;  /* 0x2000002eff2e7230 */ /* 0x000fe40000004100 */
[-C--:B------:R-:W-:Y:S01]  /*83d0*/  FMUL.FTZ R50, R35, R48.reuse ;  /* 0x0000003023327220 */ /* 0x080fe20000410000 */
[C---:B------:R-:W-:Y:S01]  /*83e0*/  FMUL.FTZ R48, R15.reuse, R48 ;  /* 0x000000300f307220 */ /* 0x040fe20000410000 */
[-C--:B------:R-:W-:Y:S01]  /*83f0*/  FFMA.FTZ R12, R12, R47.reuse, -R13 ;  /* 0x0000002f0c0c7223 */ /* 0x080fe2000001080d */
[----:B------:R-:W-:Y:S01]  /*8400*/  FFMA.FTZ R13, R32, R47, R49 ;  /* 0x0000002f200d7223 */ /* 0x000fe20000010031 */
[-C--:B------:R-:W-:Y:S01]  /*8410*/  FFMA.FTZ R15, R15, R46.reuse, -R50 ;  /* 0x0000002e0f0f7223 */ /* 0x080fe20000010832 */
[----:B------:R-:W-:Y:S01]  /*8420*/  FFMA.FTZ R32, R35, R46, R48 ;  /* 0x0000002e23207223 */ /* 0x000fe20000010030 */
[----:B------:R-:W-:Y:S01]  /*8430*/  HADD2.F32 R49, -RZ, R148.H1_H1 ;  /* 0x30000094ff317230 */ /* 0x000fe20000004100 */
[----:B------:R-:W-:Y:S01]  /*8440*/  SHF.R.U64 R42, R56, 0x10, R57 ;  /* 0x00000010382a7819 */ /* 0x000fe20000001239 */
[--C-:B------:R-:W-:Y:S01]  /*8450*/  HADD2.F32 R46, -RZ, R45.reuse.H0_H0 ;  /* 0x2000002dff2e7230 */ /* 0x100fe20000004100 */
[----:B------:R-:W-:Y:S01]  /*8460*/  F2FP.F16.F32.PACK_AB R15, R15, R12 ;  /* 0x0000000c0f0f723e */ /* 0x000fe200000000ff */
[----:B------:R-:W-:-:S02]  /*8470*/  HADD2.F32 R45, -RZ, R45.H1_H1 ;  /* 0x3000002dff2d7230 */ /* 0x000fc40000004100 */
[----:B------:R-:W-:Y:S02]  /*8480*/  HADD2.F32 R50, -RZ, R58.H0_H0 ;  /* 0x2000003aff327230 */ /* 0x000fe40000004100 */
[----:B------:R-:W-:Y:S01]  /*8490*/  FMUL.FTZ R52, R46, R49 ;  /* 0x000000312e347220 */ /* 0x000fe20000410000 */
[----:B------:R-:W-:Y:S02]  /*84a0*/  HADD2.F32 R47, -RZ, R150.H1_H1 ;  /* 0x30000096ff2f7230 */ /* 0x000fe40000004100 */
[--C-:B------:R-:W-:Y:S02]  /*84b0*/  HADD2.F32 R35, -RZ, R33.reuse.H0_H0 ;  /* 0x20000021ff237230 */ /* 0x100fe40000004100 */
[----:B------:R-:W-:Y:S01]  /*84c0*/  FMUL.FTZ R54, R45, R50 ;  /* 0x000000322d367220 */ /* 0x000fe20000410000 */
[----:B------:R-:W-:Y:S02]  /*84d0*/  HADD2.F32 R33, -RZ, R33.H1_H1 ;  /* 0x30000021ff217230 */ /* 0x000fe40000004100 */
[----:B------:R-:W-:-:S02]  /*84e0*/  HADD2.F32 R48, -RZ, R51.H0_H0 ;  /* 0x20000033ff307230 */ /* 0x000fc40000004100 */
[C---:B------:R-:W-:Y:S01]  /*84f0*/  FMUL.FTZ R49, R35.reuse, R49 ;  /* 0x0000003123317220 */ /* 0x040fe20000410000 */
[-C--:B------:R-:W-:Y:S01]  /*8500*/  FFMA.FTZ R52, R35, R47.reuse, -R52 ;  /* 0x0000002f23347223 */ /* 0x080fe20000010834 */
[C---:B------:R-:W-:Y:S01]  /*8510*/  FMUL.FTZ R50, R33.reuse, R50 ;  /* 0x0000003221327220 */ /* 0x040fe20000410000 */
[----:B------:R-:W-:Y:S02]  /*8520*/  HADD2.F32 R148, -RZ, R148.H0_H0 ;  /* 0x20000094ff947230 */ /* 0x000fe40000004100 */
[-C--:B------:R-:W-:Y:S01]  /*8530*/  FFMA.FTZ R51, R33, R48.reuse, -R54 ;  /* 0x0000003021337223 */ /* 0x080fe20000010836 */
[----:B------:R-:W-:Y:S02]  /*8540*/  HADD2.F32 R35, -RZ, R44.H0_H0 ;  /* 0x2000002cff237230 */ /* 0x000fe40000004100 */
[----:B------:R-:W-:Y:S01]  /*8550*/  FFMA.FTZ R49, R46, R47, R49 ;  /* 0x0000002f2e317223 */ /* 0x000fe20000010031 */
[----:B------:R-:W-:Y:S02]  /*8560*/  HADD2.F32 R33, -RZ, R43.H0_H0 ;  /* 0x2000002bff217230 */ /* 0x000fe40000004100 */
[----:B------:R-:W-:Y:S01]  /*8570*/  FFMA.FTZ R50, R45, R48, R50 ;  /* 0x000000302d327223 */ /* 0x000fe20000010032 */
[----:B------:R-:W-:-:S02]  /*8580*/  HADD2.F32 R150, -RZ, R150.H0_H0 ;  /* 0x20000096ff967230 */ /* 0x000fc40000004100 */
[-C--:B------:R-:W-:Y:S01]  /*8590*/  FMUL.FTZ R46, R35, R148.reuse ;  /* 0x00000094232e7220 */ /* 0x080fe20000410000 */
[----:B------:R-:W-:Y:S02]  /*85a0*/  HADD2.F32 R42, -RZ, R42.H0_H0 ;  /* 0x2000002aff2a7230 */ /* 0x000fe40000004100 */
[C---:B------:R-:W-:Y:S01]  /*85b0*/  FMUL.FTZ R148, R33.reuse, R148 ;  /* 0x0000009421947220 */ /* 0x040fe20000410000 */
[----:B------:R-:W-:Y:S02]  /*85c0*/  HADD2.F32 R44, -RZ, R44.H1_H1 ;  /* 0x3000002cff2c7230 */ /* 0x000fe40000004100 */
[-C--:B------:R-:W-:Y:S01]  /*85d0*/  FFMA.FTZ R46, R33, R150.reuse, -R46 ;  /* 0x00000096212e7223 */ /* 0x080fe2000001082e */
[----:B------:R-:W-:Y:S02]  /*85e0*/  HADD2.F32 R43, -RZ, R43.H1_H1 ;  /* 0x3000002bff2b7230 */ /* 0x000fe40000004100 */
[----:B------:R-:W-:Y:S01]  /*85f0*/  FFMA.FTZ R148, R35, R150, R148 ;  /* 0x0000009623947223 */ /* 0x000fe20000010094 */
[----:B------:R-:W-:-:S02]  /*8600*/  HADD2.F32 R40, -RZ, R40.H0_H0 ;  /* 0x20000028ff287230 */ /* 0x000fc40000004100 */
[CC--:B------:R-:W-:Y:S01]  /*8610*/  FMUL.FTZ R48, R44.reuse, R42.reuse ;  /* 0x0000002a2c307220 */ /* 0x0c0fe20000410000 */
[----:B------:R-:W-:Y:S02]  /*8620*/  HADD2.F32 R35, -RZ, R34.H0_H0 ;  /* 0x20000022ff237230 */ /* 0x000fe40000004100 */
[C---:B------:R-:W-:Y:S01]  /*8630*/  FMUL.FTZ R45, R43.reuse, R42 ;  /* 0x0000002a2b2d7220 */ /* 0x040fe20000410000 */
[----:B------:R-:W-:Y:S02]  /*8640*/  HADD2.F32 R42, -RZ, R149.H0_H0 ;  /* 0x20000095ff2a7230 */ /* 0x000fe40000004100 */
[-C--:B------:R-:W-:Y:S01]  /*8650*/  FFMA.FTZ R43, R43, R40.reuse, -R48 ;  /* 0x000000282b2b7223 */ /* 0x080fe20000010830 */
[----:B------:R-:W-:Y:S02]  /*8660*/  HADD2.F32 R41, -RZ, R41.H0_H0 ;  /* 0x20000029ff297230 */ /* 0x000fe40000004100 */
[----:B------:R-:W-:Y:S01]  /*8670*/  FFMA.FTZ R45, R44, R40, R45 ;  /* 0x000000282c2d7223 */ /* 0x000fe2000001002d */
[----:B------:R-:W-:-:S02]  /*8680*/  HADD2.F32 R33, -RZ, R14.H0_H0 ;  /* 0x2000000eff217230 */ /* 0x000fc40000004100 */
[----:B------:R-:W-:Y:S01]  /*8690*/  FMUL.FTZ R44, R35, R42 ;  /* 0x0000002a232c7220 */ /* 0x000fe20000410000 */
[----:B------:R-:W-:Y:S01]  /*86a0*/  HADD2.F32 R34, -RZ, R34.H1_H1 ;  /* 0x30000022ff227230 */ /* 0x000fe20000004100 */
[----:B------:R-:W-:Y:S01]  /*86b0*/  F2FP.F16.F32.PACK_AB R51, R51, R52 ;  /* 0x000000343333723e */ /* 0x000fe200000000ff */
[----:B------:R-:W-:Y:S02]  /*86c0*/  HADD2.F32 R14, -RZ, R14.H1_H1 ;  /* 0x3000000eff0e7230 */ /* 0x000fe40000004100 */
[----:B------:R-:W-:Y:S01]  /*86d0*/  FMUL.FTZ R42, R33, R42 ;  /* 0x0000002a212a7220 */ /* 0x000fe20000410000 */
[----:B------:R-:W-:Y:S02]  /*86e0*/  HADD2.F32 R40, -RZ, R151.H0_H0 ;  /* 0x20000097ff287230 */ /* 0x000fe40000004100 */
[-C--:B------:R-:W-:Y:S01]  /*86f0*/  FMUL.FTZ R47, R34, R41.reuse ;  /* 0x00000029222f7220 */ /* 0x080fe20000410000 */
[----:B------:R-:W-:Y:S02]  /*8700*/  HADD2.F32 R11, -RZ, R11.H0_H0 ;  /* 0x2000000bff0b7230 */ /* 0x000fe40000004100 */
[C---:B------:R-:W-:Y:S01]  /*8710*/  FMUL.FTZ R41, R14.reuse, R41 ;  /* 0x000000290e297220 */ /* 0x040fe20000410000 */
[----:B------:R-:W-:Y:S01]  /*8720*/  F2FP.F16.F32.PACK_AB R12, R43, R46 ;  /* 0x0000002e2b0c723e */ /* 0x000fe200000000ff */
[-C--:B------:R-:W-:Y:S01]  /*8730*/  FFMA.FTZ R44, R33, R40.reuse, -R44 ;  /* 0x00000028212c7223 */ /* 0x080fe2000001082c */
[----:B------:R-:W-:Y:S01]  /*8740*/  FFMA.FTZ R42, R35, R40, R42 ;  /* 0x00000028232a7223 */ /* 0x000fe2000001002a */
[-C--:B------:R-:W-:Y:S01]  /*8750*/  FFMA.FTZ R47, R14, R11.reuse, -R47 ;  /* 0x0000000b0e2f7223 */ /* 0x080fe2000001082f */
[----:B------:R-:W-:Y:S01]  /*8760*/  FFMA.FTZ R41, R34, R11, R41 ;  /* 0x0000000b22297223 */ /* 0x000fe20000010029 */
[----:B------:R-:W-:Y:S01]  /*8770*/  F2FP.F16.F32.PACK_AB R33, R32, R13 ;  /* 0x0000000d2021723e */ /* 0x000fe200000000ff */
[----:B------:R-:W-:Y:S01]  /*8780*/  IMAD.MOV.U32 R13, RZ, RZ, R15 ;  /* 0x000000ffff0d7224 */ /* 0x000fe200078e000f */
[----:B------:R-:W-:-:S02]  /*8790*/  F2FP.F16.F32.PACK_AB R35, R50, R49 ;  /* 0x000000313223723e */ /* 0x000fc400000000ff */
[----:B------:R-:W-:Y:S02]  /*87a0*/  F2FP.F16.F32.PACK_AB R32, R45, R148 ;  /* 0x000000942d20723e */ /* 0x000fe400000000ff */
[----:B------:R-:W-:Y:S02]  /*87b0*/  F2FP.F16.F32.PACK_AB R14, R47, R44 ;  /* 0x0000002c2f0e723e */ /* 0x000fe400000000ff */
[----:B------:R-:W-:Y:S02]  /*87c0*/  F2FP.F16.F32.PACK_AB R34, R41, R42 ;  /* 0x0000002a2922723e */ /* 0x000fe400000000ff */
[----:B------:R-:W-:-:S07]  /*87d0*/  MOV R15, R51 ;  /* 0x00000033000f7202 */ /* 0x000fce0000000f00 */
.L_x_533:
[----:B------:R-:W-:Y:S05]  /*87e0*/  BSYNC B2 ;  /* 0x0000000000027941 */ /* 0x000fea0003800000 */
.L_x_532:
[----:B------:R-:W-:Y:S02]  /*87f0*/  ULDC.64 UR4, c[0x0][0x208] ;  /* 0x0000820000047ab9 */ /* 0x000fe40000000a00 */
[----:B--2---:R2:W-:Y:S04]  /*8800*/  ST.E.128 desc[UR4][R38.64], R12 ;  /* 0x0000000c26007985 */ /* 0x0045e8000c101d04 */
[----:B----4-:R2:W-:Y:S02]  /*8810*/  @!P3 ST.E.128 desc[UR4][R36.64], R32 ;  /* 0x000000202400b985 */ /* 0x0105e4000c101d04 */
.L_x_527:
[----:B------:R-:W-:Y:S05]  /*8820*/  BSYNC B1 ;  /* 0x0000000000017941 */ /* 0x000fea0003800000 */
.L_x_526:
[----:B------:R-:W-:-:S03]  /*8830*/  UMOV UR4, 0xffffffff ;  /* 0xffffffff00047882 */ /* 0x000fc60000000000 */
[----:B------:R-:W-:Y:S05]  /*8840*/  BRA.DIV UR4, `(.L_x_534) ;  /* 0x000001f604d87947 */ /* 0x000fea000b800000 */
[----:B0-2---:R0:W2:Y:S04]  /*8850*/  SHFL.IDX PT, R37, R117, 0x2, 0x181f ;  /* 0x00581f0075257f89 */ /* 0x0050a800000e0000 */
[----:B------:R0:W0:Y:S02]  /*8860*/  SHFL.IDX PT, R36, R118, 0x2, 0x181f ;  /* 0x00581f0076247f89 */ /* 0x00002400000e0000 */
.L_x_830:
[----:B------:R-:W-:Y:S05]  /*8870*/  @P5 BRA `(.L_x_492) ;  /* 0x0000001400e45947 */ /* 0x000fea0003800000 */
[----:B------:R-:W-:Y:S01]  /*8880*/  ISETP.NE.AND P3, PT, R3, RZ, PT ;  /* 0x000000ff0300720c */ /* 0x000fe20003f65270 */
[----:B------:R-:W-:-:S12]  /*8890*/  BSSY B1, `(.L_x_535) ;  /* 0x000007d000017945 */ /* 0x000fd80003800000 */
[----:B------:R-:W-:Y:S05]  /*88a0*/  @!P3 BRA `(.L_x_536) ;  /* 0x0000000400ecb947 */ /* 0x000fea0003800000 */
[----:B----4-:R-:W4:Y:S01]  /*88b0*/  LDL R14, [R1+0x50] ;  /* 0x00005000010e7983 */ /* 0x010f220000100800 */
[----:B------:R-:W-:Y:S01]  /*88c0*/  SEL R11, R115, R137, !P2 ;  /* 0x00000089730b7207 */ /* 0x000fe20005000000 */
[C---:B------:R-:W-:Y:S01]  /*88d0*/  VIADD R13, R219.reuse, 0x40 ;  /* 0x00000040db0d7836 */ /* 0x040fe20000000000 */
[----:B------:R-:W-:Y:S01]  /*88e0*/  ISETP.GE.AND P4, PT, R16, R114, PT ;  /* 0x000000721000720c */ /* 0x000fe20003f86270 */
        /* <DEDUP_REMOVED lines=16> */
[----:B------:R-:W-:Y:S02]  /*89f0*/  ISETP.GE.AND P5, PT, R40, R135, PT ;  /* 0x000000872800720c */ /* 0x000fe40003fa6270 */
[----:B0-----:R-:W-:-:S04]  /*8a00*/  LEA R38, P3, R9, R36, 0x1 ;  /* 0x0000002409267211 */ /* 0x001fc800078608ff */
[----:B--2---:R-:W-:-:S07]  /*8a10*/  LEA.HI.X R39, R9, R37, R27, 0x1, P3 ;  /* 0x0000002509277211 */ /* 0x004fce00018f0c1b */
        /* <DEDUP_REMOVED lines=10> */
[----:B------:R-:W-:Y:S01]  /*8ac0*/  SHF.R.U32.HI R50, RZ, 0x10, R77 ;  /* 0x00000010ff327819 */ /* 0x000fe2000001164d */
[----:B----4-:R-:W-:Y:S01]  /*8ad0*/  IMAD.MOV.U32 R45, RZ, RZ, R32 ;  /* 0x000000ffff2d7224 */ /* 0x010fe200078e0020 */
[----:B------:R-:W-:Y:S01]  /*8ae0*/  MOV R46, R35 ;  /* 0x00000023002e7202 */ /* 0x000fe20000000f00 */
[----:B------:R-:W-:Y:S01]  /*8af0*/  HADD2.F32 R49, -RZ, R147.H1_H1 ;  /* 0x30000093ff317230 */ /* 0x000fe20000004100 */
[----:B--2---:R-:W-:Y:S01]  /*8b00*/  MOV R44, R12 ;  /* 0x0000000c002c7202 */ /* 0x004fe20000000f00 */
[--C-:B------:R-:W-:Y:S01]  /*8b10*/  HADD2.F32 R35, -RZ, R33.reuse.H0_H0 ;  /* 0x20000021ff237230 */ /* 0x100fe20000004100 */
[----:B------:R-:W-:Y:S01]  /*8b20*/  SHF.R.U32.HI R48, RZ, 0x10, R69 ;  /* 0x00000010ff307819 */ /* 0x000fe20000011645 */
[----:B------:R-:W-:Y:S01]  /*8b30*/  IMAD.MOV.U32 R32, RZ, RZ, R15 ;  /* 0x000000ffff207224 */ /* 0x000fe200078e000f */
[--C-:B------:R-:W-:Y:S01]  /*8b40*/  SHF.R.U64 R42, R78, 0x10, R79.reuse ;  /* 0x000000104e2a7819 */ /* 0x100fe2000000124f */
[----:B------:R-:W-:Y:S01]  /*8b50*/  HADD2.F32 R33, -RZ, R33.H1_H1 ;  /* 0x30000021ff217230 */ /* 0x000fe20000004100 */
[----:B------:R-:W-:Y:S01]  /*8b60*/  SHF.R.U32.HI R78, RZ, 0x10, R79 ;  /* 0x00000010ff4e7819 */ /* 0x000fe2000001164f */
[--C-:B------:R-:W-:Y:S01]  /*8b70*/  HADD2.F32 R12, -RZ, R13.reuse.H0_H0 ;  /* 0x2000000dff0c7230 */ /* 0x100fe20000004100 */
[--C-:B0-----:R-:W-:Y:S01]  /*8b80*/  SHF.R.U64 R11, R70, 0x10, R71.reuse ;  /* 0x00000010460b7819 */ /* 0x101fe20000001247 */
        /* <DEDUP_REMOVED lines=8> */
[----:B------:R-:W-:Y:S01]  /*8c10*/  FMUL.FTZ R50, R15, R50 ;  /* 0x000000320f327220 */ /* 0x000fe20000410000 */
[-C--:B------:R-:W-:Y:S01]  /*8c20*/  FFMA.FTZ R12, R12, R47.reuse, -R13 ;  /* 0x0000002f0c0c7223 */ /* 0x080fe2000001080d */
[----:B------:R-:W-:Y:S01]  /*8c30*/  FFMA.FTZ R13, R35, R47, R52 ;  /* 0x0000002f230d7223 */ /* 0x000fe20000010034 */
[----:B------:R-:W-:-:S02]  /*8c40*/  HADD2.F32 R47, -RZ, R78.H0_H0 ;  /* 0x2000004eff2f7230 */ /* 0x000fc40000004100 */
[-C--:B------:R-:W-:Y:S01]  /*8c50*/  FFMA.FTZ R52, R33, R48.reuse, R50 ;  /* 0x0000003021347223 */ /* 0x080fe20000010032 */
[--C-:B------:R-:W-:Y:S02]  /*8c60*/  HADD2.F32 R33, -RZ, R46.reuse.H0_H0 ;  /* 0x2000002eff217230 */ /* 0x100fe40000004100 */
[----:B------:R-:W-:Y:S01]  /*8c70*/  FFMA.FTZ R49, R15, R48, -R54 ;  /* 0x000000300f317223 */ /* 0x000fe20000010836 */
[----:B------:R-:W-:Y:S01]  /*8c80*/  HADD2.F32 R46, -RZ, R46.H1_H1 ;  /* 0x3000002eff2e7230 */ /* 0x000fe20000004100 */
[----:B------:R-:W-:Y:S01]  /*8c90*/  SHF.R.U64 R53, R76, 0x10, R77 ;  /* 0x000000104c357819 */ /* 0x000fe2000000124d */
[----:B------:R-:W-:Y:S01]  /*8ca0*/  HADD2.F32 R50, -RZ, R146.H1_H1 ;  /* 0x30000092ff327230 */ /* 0x000fe20000004100 */
[----:B------:R-:W-:Y:S01]  /*8cb0*/  SHF.R.U64 R43, R68, 0x10, R69 ;  /* 0x00000010442b7819 */ /* 0x000fe20000001245 */
[--C-:B------:R-:W-:Y:S02]  /*8cc0*/  HADD2.F32 R15, -RZ, R32.reuse.H0_H0 ;  /* 0x20000020ff0f7230 */ /* 0x100fe40000004100 */
[----:B------:R-:W-:Y:S01]  /*8cd0*/  FMUL.FTZ R51, R46, R47 ;  /* 0x0000002f2e337220 */ /* 0x000fe20000410000 */
[----:B------:R-:W-:-:S02]  /*8ce0*/  HADD2.F32 R32, -RZ, R32.H1_H1 ;  /* 0x30000020ff207230 */ /* 0x000fc40000004100 */
[-C--:B------:R-:W-:Y:S01]  /*8cf0*/  FMUL.FTZ R54, R33, R50.reuse ;  /* 0x0000003221367220 */ /* 0x080fe20000410000 */
[----:B------:R-:W-:Y:S02]  /*8d00*/  HADD2.F32 R35, -RZ, R70.H0_H0 ;  /* 0x20000046ff237230 */ /* 0x000fe40000004100 */
[----:B------:R-:W-:Y:S01]  /*8d10*/  FMUL.FTZ R50, R15, R50 ;  /* 0x000000320f327220 */ /* 0x000fe20000410000 */
[----:B------:R-:W-:Y:S02]  /*8d20*/  HADD2.F32 R48, -RZ, R144.H0_H0 ;  /* 0x20000090ff307230 */ /* 0x000fe40000004100 */
[C---:B------:R-:W-:Y:S01]  /*8d30*/  FMUL.FTZ R47, R32.reuse, R47 ;  /* 0x0000002f202f7220 */ /* 0x040fe20000410000 */
[----:B------:R-:W-:Y:S02]  /*8d40*/  HADD2.F32 R147, -RZ, R147.H0_H0 ;  /* 0x20000093ff937230 */ /* 0x000fe40000004100 */
[----:B------:R-:W-:Y:S01]  /*8d50*/  FFMA.FTZ R51, R32, R35, -R51 ;  /* 0x0000002320337223 */ /* 0x000fe20000010833 */
[----:B------:R-:W-:-:S02]  /*8d60*/  HADD2.F32 R32, -RZ, R45.H0_H0 ;  /* 0x2000002dff207230 */ /* 0x000fc40000004100 */
[-C--:B------:R-:W-:Y:S01]  /*8d70*/  FFMA.FTZ R54, R15, R48.reuse, -R54 ;  /* 0x000000300f367223 */ /* 0x080fe20000010836 */
[----:B------:R-:W-:Y:S02]  /*8d80*/  HADD2.F32 R15, -RZ, R44.H0_H0 ;  /* 0x2000002cff0f7230 */ /* 0x000fe40000004100 */
[----:B------:R-:W-:Y:S01]  /*8d90*/  FFMA.FTZ R47, R46, R35, R47 ;  /* 0x000000232e2f7223 */ /* 0x000fe2000001002f */
[----:B------:R-:W-:Y:S01]  /*8da0*/  FFMA.FTZ R50, R33, R48, R50 ;  /* 0x0000003021327223 */ /* 0x000fe20000010032 */
[----:B------:R-:W-:Y:S02]  /*8db0*/  HADD2.F32 R145, -RZ, R145.H0_H0 ;  /* 0x20000091ff917230 */ /* 0x000fe40000004100 */
[-C--:B------:R-:W-:Y:S01]  /*8dc0*/  FMUL.FTZ R46, R32, R147.reuse ;  /* 0x00000093202e7220 */ /* 0x080fe20000410000 */
[----:B------:R-:W-:Y:S02]  /*8dd0*/  HADD2.F32 R33, -RZ, R53.H0_H0 ;  /* 0x20000035ff217230 */ /* 0x000fe40000004100 */
[----:B------:R-:W-:Y:S01]  /*8de0*/  FMUL.FTZ R147, R15, R147 ;  /* 0x000000930f937220 */ /* 0x000fe20000410000 */
[----:B------:R-:W-:-:S02]  /*8df0*/  HADD2.F32 R45, -RZ, R45.H1_H1 ;  /* 0x3000002dff2d7230 */ /* 0x000fc40000004100 */
[-C--:B------:R-:W-:Y:S01]  /*8e00*/  FFMA.FTZ R46, R15, R145.reuse, -R46 ;  /* 0x000000910f2e7223 */ /* 0x080fe2000001082e */
[----:B------:R-:W-:Y:S02]  /*8e10*/  HADD2.F32 R44, -RZ, R44.H1_H1 ;  /* 0x3000002cff2c7230 */ /* 0x000fe40000004100 */
[----:B------:R-:W-:Y:S01]  /*8e20*/  FFMA.FTZ R147, R32, R145, R147 ;  /* 0x0000009120937223 */ /* 0x000fe20000010093 */
[----:B------:R-:W-:Y:S02]  /*8e30*/  HADD2.F32 R43, -RZ, R43.H0_H0 ;  /* 0x2000002bff2b7230 */ /* 0x000fe40000004100 */
[-C--:B------:R-:W-:Y:S01]  /*8e40*/  FMUL.FTZ R35, R45, R33.reuse ;  /* 0x000000212d237220 */ /* 0x080fe20000410000 */
[----:B------:R-:W-:Y:S02]  /*8e50*/  HADD2.F32 R32, -RZ, R34.H0_H0 ;  /* 0x20000022ff207230 */ /* 0x000fe40000004100 */
[----:B------:R-:W-:Y:S01]  /*8e60*/  FMUL.FTZ R48, R44, R33 ;  /* 0x000000212c307220 */ /* 0x000fe20000410000 */
[----:B------:R-:W-:-:S02]  /*8e70*/  HADD2.F32 R33, -RZ, R42.H0_H0 ;  /* 0x2000002aff217230 */ /* 0x000fc40000004100 */
[-C--:B------:R-:W-:Y:S01]  /*8e80*/  FFMA.FTZ R35, R44, R43.reuse, -R35 ;  /* 0x0000002b2c237223 */ /* 0x080fe20000010823 */
[----:B------:R-:W-:Y:S02]  /*8e90*/  HADD2.F32 R15, -RZ, R14.H0_H0 ;  /* 0x2000000eff0f7230 */ /* 0x000fe40000004100 */
[----:B------:R-:W-:Y:S01]  /*8ea0*/  FFMA.FTZ R48, R45, R43, R48 ;  /* 0x0000002b2d307223 */ /* 0x000fe20000010030 */
[----:B------:R-:W-:Y:S01]  /*8eb0*/  HADD2.F32 R34, -RZ, R34.H1_H1 ;  /* 0x30000022ff227230 */ /* 0x000fe20000004100 */
[----:B------:R-:W-:Y:S01]  /*8ec0*/  F2FP.F16.F32.PACK_AB R49, R49, R12 ;  /* 0x0000000c3131723e */ /* 0x000fe200000000ff */
[----:B------:R-:W-:Y:S01]  /*8ed0*/  HADD2.F32 R146, -RZ, R146.H0_H0 ;  /* 0x20000092ff927230 */ /* 0x000fe20000004100 */
[----:B------:R-:W-:Y:S01]  /*8ee0*/  F2FP.F16.F32.PACK_AB R47, R47, R50 ;  /* 0x000000322f2f723e */ /* 0x000fe200000000ff */
[----:B------:R-:W-:Y:S02]  /*8ef0*/  HADD2.F32 R14, -RZ, R14.H1_H1 ;  /* 0x3000000eff0e7230 */ /* 0x000fe40000004100 */
[----:B------:R-:W-:Y:S01]  /*8f00*/  FMUL.FTZ R45, R34, R33 ;  /* 0x00000021222d7220 */ /* 0x000fe20000410000 */
[----:B------:R-:W-:-:S02]  /*8f10*/  HADD2.F32 R144, -RZ, R144.H1_H1 ;  /* 0x30000090ff907230 */ /* 0x000fc40000004100 */
[-C--:B------:R-:W-:Y:S01]  /*8f20*/  FMUL.FTZ R42, R32, R146.reuse ;  /* 0x00000092202a7220 */ /* 0x080fe20000410000 */
[----:B------:R-:W-:Y:S02]  /*8f30*/  HADD2.F32 R11, -RZ, R11.H0_H0 ;  /* 0x2000000bff0b7230 */ /* 0x000fe40000004100 */
[C---:B------:R-:W-:Y:S01]  /*8f40*/  FMUL.FTZ R43, R15.reuse, R146 ;  /* 0x000000920f2b7220 */ /* 0x040fe20000410000 */
[----:B------:R-:W-:Y:S01]  /*8f50*/  FMUL.FTZ R33, R14, R33 ;  /* 0x000000210e217220 */ /* 0x000fe20000410000 */
[----:B------:R-:W-:Y:S01]  /*8f60*/  FFMA.FTZ R42, R15, R144, -R42 ;  /* 0x000000900f2a7223 */ /* 0x000fe2000001082a */
[----:B------:R-:W-:Y:S01]  /*8f70*/  F2FP.F16.F32.PACK_AB R12, R35, R46 ;  /* 0x0000002e230c723e */ /* 0x000fe200000000ff */
[----:B------:R-:W-:Y:S01]  /*8f80*/  FFMA.FTZ R43, R32, R144, R43 ;  /* 0x00000090202b7223 */ /* 0x000fe2000001002b */
[-C--:B------:R-:W-:Y:S01]  /*8f90*/  FFMA.FTZ R45, R14, R11.reuse, -R45 ;  /* 0x0000000b0e2d7223 */ /* 0x080fe2000001082d */
[----:B------:R-:W-:Y:S01]  /*8fa0*/  FFMA.FTZ R34, R34, R11, R33 ;  /* 0x0000000b22227223 */ /* 0x000fe20000010021 */
[----:B------:R-:W-:Y:S01]  /*8fb0*/  F2FP.F16.F32.PACK_AB R33, R52, R13 ;  /* 0x0000000d3421723e */ /* 0x000fe200000000ff */
[----:B------:R-:W-:Y:S01]  /*8fc0*/  IMAD.MOV.U32 R13, RZ, RZ, R49 ;  /* 0x000000ffff0d7224 */ /* 0x000fe200078e0031 */
[----:B------:R-:W-:Y:S01]  /*8fd0*/  F2FP.F16.F32.PACK_AB R15, R51, R54 ;  /* 0x00000036330f723e */ /* 0x000fe200000000ff */
[----:B------:R-:W-:Y:S01]  /*8fe0*/  IMAD.MOV.U32 R35, RZ, RZ, R47 ;  /* 0x000000ffff237224 */ /* 0x000fe200078e002f */
[----:B------:R-:W-:-:S02]  /*8ff0*/  F2FP.F16.F32.PACK_AB R32, R48, R147 ;  /* 0x000000933020723e */ /* 0x000fc400000000ff */
[----:B------:R-:W-:Y:S02]  /*9000*/  F2FP.F16.F32.PACK_AB R14, R45, R42 ;  /* 0x0000002a2d0e723e */ /* 0x000fe400000000ff */
[----:B------:R-:W-:-:S07]  /*9010*/  F2FP.F16.F32.PACK_AB R34, R34, R43 ;  /* 0x0000002b2222723e */ /* 0x000fce00000000ff */
.L_x_538:
[----:B------:R-:W-:Y:S05]  /*9020*/  BSYNC B2 ;  /* 0x0000000000027941 */ /* 0x000fea0003800000 */
.L_x_537:
[----:B------:R-:W-:Y:S02]  /*9030*/  ULDC.64 UR4, c[0x0][0x208] ;  /* 0x0000820000047ab9 */ /* 0x000fe40000000a00 */
[----:B--2---:R2:W-:Y:S04]  /*9040*/  ST.E.128 desc[UR4][R38.64], R12 ;  /* 0x0000000c26007985 */ /* 0x0045e8000c101d04 */
[----:B----4-:R2:W-:Y:S02]  /*9050*/  @!P5 ST.E.128 desc[UR4][R40.64], R32 ;  /* 0x000000202800d985 */ /* 0x0105e4000c101d04 */
.L_x_536:
[----:B------:R-:W-:Y:S05]  /*9060*/  BSYNC B1 ;  /* 0x0000000000017941 */ /* 0x000fea0003800000 */
.L_x_535:
[----:B------:R-:W-:-:S13]  /*9070*/  ISETP.NE.AND P3, PT, R21, RZ, PT ;  /* 0x000000ff1500720c */ /* 0x000fda0003f65270 */
[----:B------:R-:W-:Y:S05]  /*9080*/  @!P3 BRA `(.L_x_492) ;  /* 0x0000000c00e0b947 */ /* 0x000fea0003800000 */
[----:B--2-4-:R-:W2:Y:S01]  /*9090*/  LDL R15, [R1+0x50] ;  /* 0x00005000010f7983 */ /* 0x014ea20000100800 */
[----:B------:R-:W-:Y:S01]  /*90a0*/  SEL R137, R115, R137, !P1 ;  /* 0x0000008973897207 */ /* 0x000fe20004800000 */
[C---:B------:R-:W-:Y:S01]  /*90b0*/  VIADD R14, R219.reuse, 0x40 ;  /* 0x00000040db0e7836 */ /* 0x040fe20000000000 */
[----:B------:R-:W-:Y:S01]  /*90c0*/  IADD3 R32, R219, 0x40, RZ ;  /* 0x00000040db207810 */ /* 0x000fe20007ffe0ff */
[----:B------:R-:W-:Y:S01]  /*90d0*/  BSSY B1, `(.L_x_539) ;  /* 0x0000071000017945 */ /* 0x000fe20003800000 */
[----:B------:R-:W-:Y:S01]  /*90e0*/  SHF.R.S32.HI R12, RZ, 0x1f, R137 ;  /* 0x0000001fff0c7819 */ /* 0x000fe20000011489 */
[----:B------:R-:W-:Y:S01]  /*90f0*/  IMAD.SHL.U32 R14, R14, 0x40, RZ ;  /* 0x000000400e0e7824 */ /* 0x000fe200078e00ff */
[----:B------:R-:W-:Y:S01]  /*9100*/  ISETP.GE.AND P4, PT, R213, R114, PT ;  /* 0x00000072d500720c */ /* 0x000fe20003f86270 */
[----:B------:R-:W-:Y:S01]  /*9110*/  IMAD.SHL.U32 R32, R32, 0x40, RZ ;  /* 0x0000004020207824 */ /* 0x000fe200078e00ff */
[----:B------:R-:W-:Y:S02]  /*9120*/  LEA.HI R137, R12, R137, RZ, 0x4 ;  /* 0x000000890c897211 */ /* 0x000fe400078f20ff */
[----:B------:R-:W-:-:S02]  /*9130*/  LOP3.LUT R14, R14, 0x1c0, RZ, 0xc0, !PT ;  /* 0x000001c00e0e7812 */ /* 0x000fc400078ec0ff */
[----:B------:R-:W-:Y:S02]  /*9140*/  LEA.HI.SX32 R137, R137, R10, 0x1c ;  /* 0x0000000a89897211 */ /* 0x000fe400078fe2ff */
[----:B------:R-:W-:Y:S02]  /*9150*/  LOP3.LUT R32, R32, 0x1c0, RZ, 0xc0, !PT ;  /* 0x000001c020207812 */ /* 0x000fe400078ec0ff */
[----:B------:R-:W-:Y:S02]  /*9160*/  SHF.R.S32.HI R12, RZ, 0x1f, R137 ;  /* 0x0000001fff0c7819 */ /* 0x000fe40000011489 */
[----:B0-----:R-:W-:Y:S02]  /*9170*/  SHF.L.U32 R11, R137, 0x3, RZ ;  /* 0x00000003890b7819 */ /* 0x001fe400000006ff */
[----:B------:R-:W-:Y:S02]  /*9180*/  LEA.HI R12, R12, R137, RZ, 0x3 ;  /* 0x000000890c0c7211 */ /* 0x000fe400078f18ff */
[----:B------:R-:W-:-:S02]  /*9190*/  SHF.R.U32.HI R14, RZ, 0x3, R14 ;  /* 0x00000003ff0e7819 */ /* 0x000fc4000001160e */
[----:B------:R-:W-:Y:S02]  /*91a0*/  SHF.R.S32.HI R13, RZ, 0x3, R12 ;  /* 0x00000003ff0d7819 */ /* 0x000fe4000001140c */
[----:B------:R-:W-:Y:S02]  /*91b0*/  LOP3.LUT R12, R32, 0x38, R11, 0xf8, !PT ;  /* 0x00000038200c7812 */ /* 0x000fe400078ef80b */
[----:B------:R-:W-:Y:S02]  /*91c0*/  LEA R38, P3, R20, R36, 0x1 ;  /* 0x0000002414267211 */ /* 0x000fe400078608ff */
[----:B------:R-:W-:Y:S02]  /*91d0*/  LOP3.LUT R12, R12, R14, RZ, 0x3c, !PT ;  /* 0x0000000e0c0c7212 */ /* 0x000fe400078e3cff */
[----:B------:R-:W-:Y:S01]  /*91e0*/  LEA.HI.X R39, R20, R37, R28, 0x1, P3 ;  /* 0x0000002514277211 */ /* 0x000fe200018f0c1c */
[----:B--2---:R-:W-:-:S04]  /*91f0*/  IMAD R13, R13, 0x1400, R15 ;  /* 0x000014000d0d7824 */ /* 0x004fc800078e020f */
[----:B------:R-:W-:Y:S02]  /*9200*/  IMAD.IADD R15, R13, 0x1, R12 ;  /* 0x000000010d0f7824 */ /* 0x000fe400078e020c */
[C---:B------:R-:W-:Y:S02]  /*9210*/  IMAD R13, R212.reuse, 0x5000, R129 ;  /* 0x00005000d40d7824 */ /* 0x040fe400078e0281 */
[----:B------:R-:W-:-:S03]  /*9220*/  IMAD R15, R212, 0x5000, R15 ;  /* 0x00005000d40f7824 */ /* 0x000fc600078e020f */
[----:B------:R-:W-:Y:S01]  /*9230*/  LEA R13, R13, R22, 0x1 ;  /* 0x000000160d0d7211 */ /* 0x000fe200078e08ff */
[----:B------:R-:W-:-:S05]  /*9240*/  IMAD R32, R15, 0x2, R22 ;  /* 0x000000020f207824 */ /* 0x000fca00078e0216 */
[----:B------:R-:W0:Y:S04]  /*9250*/  LDS.128 R12, [R13+0x24400] ;  /* 0x024400000d0c7984 */ /* 0x000e280000000c00 */
[----:B------:R-:W2:Y:S01]  /*9260*/  LDS.128 R32, [R32+0x24400] ;  /* 0x0244000020207984 */ /* 0x000ea20000000c00 */
[----:B------:R-:W-:Y:S05]  /*9270*/  @P4 BRA `(.L_x_540) ;  /* 0x0000000400584947 */ /* 0x000fea0003800000 */
[----:B------:R-:W-:Y:S01]  /*9280*/  SHF.R.U32.HI R44, RZ, 0x10, R73 ;  /* 0x00000010ff2c7819 */ /* 0x000fe20000011649 */
[----:B--2---:R-:W-:Y:S01]  /*9290*/  IMAD.MOV.U32 R40, RZ, RZ, R32 ;  /* 0x000000ffff287224 */ /* 0x004fe200078e0020 */
[----:B0-----:R-:W-:Y:S01]  /*92a0*/  MOV R32, R14 ;  /* 0x0000000e00207202 */ /* 0x001fe20000000f00 */
[----:B------:R-:W-:Y:S01]  /*92b0*/  IMAD.MOV.U32 R41, RZ, RZ, R34 ;  /* 0x000000ffff297224 */ /* 0x000fe200078e0022 */
[----:B------:R-:W-:Y:S01]  /*92c0*/  SHF.R.U32.HI R42, RZ, 0x10, R65 ;  /* 0x00000010ff2a7819 */ /* 0x000fe20000011641 */
[--C-:B------:R-:W-:Y:S01]  /*92d0*/  HADD2.F32 R34, -RZ, R33.reuse.H0_H0 ;  /* 0x20000021ff227230 */ /* 0x100fe20000004100 */
[--C-:B------:R-:W-:Y:S01]  /*92e0*/  SHF.R.U64 R53, R74, 0x10, R75.reuse ;  /* 0x000000104a357819 */ /* 0x100fe2000000124b */
[----:B------:R-:W-:Y:S01]  /*92f0*/  HADD2.F32 R33, -RZ, R33.H1_H1 ;  /* 0x30000021ff217230 */ /* 0x000fe20000004100 */
[----:B------:R-:W-:Y:S01]  /*9300*/  SHF.R.U32.HI R74, RZ, 0x10, R75 ;  /* 0x00000010ff4a7819 */ /* 0x000fe2000001164b */
[--C-:B------:R-:W-:Y:S01]  /*9310*/  HADD2.F32 R14, -RZ, R13.reuse.H0_H0 ;  /* 0x2000000dff0e7230 */ /* 0x100fe20000004100 */
[--C-:B------:R-:W-:Y:S01]  /*9320*/  SHF.R.U64 R55, R66, 0x10, R67.reuse ;  /* 0x0000001042377819 */ /* 0x100fe20000001243 */
[----:B------:R-:W-:Y:S01]  /*9330*/  HADD2.F32 R44, -RZ, R44.H0_H0 ;  /* 0x2000002cff2c7230 */ /* 0x000fe20000004100 */
[----:B------:R-:W-:Y:S01]  /*9340*/  SHF.R.U32.HI R66, RZ, 0x10, R67 ;  /* 0x00000010ff427819 */ /* 0x000fe20000011643 */
[----:B------:R-:W-:Y:S01]  /*9350*/  HADD2.F32 R13, -RZ, R13.H1_H1 ;  /* 0x3000000dff0d7230 */ /* 0x000fe20000004100 */
[----:B------:R-:W-:Y:S01]  /*9360*/  SHF.R.U64 R54, R72, 0x10, R73 ;  /* 0x0000001048367819 */ /* 0x000fe20000001249 */
[----:B------:R-:W-:-:S02]  /*9370*/  HADD2.F32 R45, -RZ, R143.H1_H1 ;  /* 0x3000008fff2d7230 */ /* 0x000fc40000004100 */
[-C--:B------:R-:W-:Y:S01]  /*9380*/  FMUL.FTZ R46, R33, R44.reuse ;  /* 0x0000002c212e7220 */ /* 0x080fe20000410000 */
[----:B------:R-:W-:Y:S02]  /*9390*/  HADD2.F32 R42, -RZ, R42.H0_H0 ;  /* 0x2000002aff2a7230 */ /* 0x000fe40000004100 */
[C---:B------:R-:W-:Y:S01]  /*93a0*/  FMUL.FTZ R44, R13.reuse, R44 ;  /* 0x0000002c0d2c7220 */ /* 0x040fe20000410000 */
[----:B------:R-:W-:Y:S02]  /*93b0*/  HADD2.F32 R43, -RZ, R141.H1_H1 ;  /* 0x3000008dff2b7230 */ /* 0x000fe40000004100 */
[-C--:B------:R-:W-:Y:S01]  /*93c0*/  FMUL.FTZ R47, R34, R45.reuse ;  /* 0x0000002d222f7220 */ /* 0x080fe20000410000 */
[C---:B------:R-:W-:Y:S01]  /*93d0*/  FMUL.FTZ R45, R14.reuse, R45 ;  /* 0x0000002d0e2d7220 */ /* 0x040fe20000410000 */
[-C--:B------:R-:W-:Y:S01]  /*93e0*/  FFMA.FTZ R46, R13, R42.reuse, -R46 ;  /* 0x0000002a0d2e7223 */ /* 0x080fe2000001082e */
[----:B------:R-:W-:Y:S01]  /*93f0*/  FFMA.FTZ R48, R33, R42, R44 ;  /* 0x0000002a21307223 */ /* 0x000fe2000001002c */
[----:B------:R-:W-:Y:S01]  /*9400*/  FFMA.FTZ R47, R14, R43, -R47 ;  /* 0x0000002b0e2f7223 */ /* 0x000fe2000001082f */
[----:B------:R-:W-:-:S02]  /*9410*/  HADD2.F32 R42, -RZ, R142.H1_H1 ;  /* 0x3000008eff2a7230 */ /* 0x000fc40000004100 */
[----:B------:R-:W-:Y:S01]  /*9420*/  FFMA.FTZ R45, R34, R43, R45 ;  /* 0x0000002b222d7223 */ /* 0x000fe2000001002d */
[----:B------:R-:W-:Y:S01]  /*9430*/  HADD2.F32 R13, -RZ, R15.H0_H0 ;  /* 0x2000000fff0d7230 */ /* 0x000fe20000004100 */
[----:B------:R-:W-:Y:S01]  /*9440*/  SHF.R.U64 R56, R64, 0x10, R65 ;  /* 0x0000001040387819 */ /* 0x000fe20000001241 */
[--C-:B------:R-:W-:Y:S02]  /*9450*/  HADD2.F32 R14, -RZ, R35.reuse.H0_H0 ;  /* 0x20000023ff0e7230 */ /* 0x100fe40000004100 */
[----:B------:R-:W-:Y:S02]  /*9460*/  HADD2.F32 R35, -RZ, R35.H1_H1 ;  /* 0x30000023ff237230 */ /* 0x000fe40000004100 */
[-C--:B------:R-:W-:Y:S01]  /*9470*/  FMUL.FTZ R43, R13, R42.reuse ;  /* 0x0000002a0d2b7220 */ /* 0x080fe20000410000 */
[----:B------:R-:W-:Y:S02]  /*9480*/  HADD2.F32 R44, -RZ, R74.H0_H0 ;  /* 0x2000004aff2c7230 */ /* 0x000fe40000004100 */
[----:B------:R-:W-:Y:S01]  /*9490*/  FMUL.FTZ R50, R14, R42 ;  /* 0x0000002a0e327220 */ /* 0x000fe20000410000 */
[----:B------:R-:W-:Y:S01]  /*94a0*/  HADD2.F32 R15, -RZ, R15.H1_H1 ;  /* 0x3000000fff0f7230 */ /* 0x000fe20000004100 */
[----:B------:R-:W-:Y:S01]  /*94b0*/  F2FP.F16.F32.PACK_AB R45, R48, R45 ;  /* 0x0000002d302d723e */ /* 0x000fe200000000ff */
[----:B------:R-:W-:-:S02]  /*94c0*/  HADD2.F32 R33, -RZ, R139.H1_H1 ;  /* 0x3000008bff217230 */ /* 0x000fc40000004100 */
[-C--:B------:R-:W-:Y:S01]  /*94d0*/  FMUL.FTZ R42, R35, R44.reuse ;  /* 0x0000002c232a7220 */ /* 0x080fe20000410000 */
[----:B------:R-:W-:Y:S02]  /*94e0*/  HADD2.F32 R34, -RZ, R66.H0_H0 ;  /* 0x20000042ff227230 */ /* 0x000fe40000004100 */
[----:B------:R-:W-:Y:S01]  /*94f0*/  FMUL.FTZ R52, R15, R44 ;  /* 0x0000002c0f347220 */ /* 0x000fe20000410000 */
[----:B------:R-:W-:Y:S02]  /*9500*/  HADD2.F32 R143, -RZ, R143.H0_H0 ;  /* 0x2000008fff8f7230 */ /* 0x000fe40000004100 */
[-C--:B------:R-:W-:Y:S01]  /*9510*/  FFMA.FTZ R44, R14, R33.reuse, R43 ;  /* 0x000000210e2c7223 */ /* 0x080fe2000001002b */
[----:B------:R-:W-:Y:S01]  /*9520*/  FFMA.FTZ R50, R13, R33, -R50 ;  /* 0x000000210d327223 */ /* 0x000fe20000010832 */
[----:B------:R-:W-:Y:S02]  /*9530*/  HADD2.F32 R14, -RZ, R40.H0_H0 ;  /* 0x20000028ff0e7230 */ /* 0x000fe40000004100 */
[----:B------:R-:W-:Y:S01]  /*9540*/  FFMA.FTZ R49, R15, R34, -R42 ;  /* 0x000000220f317223 */ /* 0x000fe2000001082a */
[----:B------:R-:W-:-:S02]  /*9550*/  HADD2.F32 R33, -RZ, R54.H0_H0 ;  /* 0x20000036ff217230 */ /* 0x000fc40000004100 */
[----:B------:R-:W-:Y:S01]  /*9560*/  FFMA.FTZ R51, R35, R34, R52 ;  /* 0x0000002223337223 */ /* 0x000fe20000010034 */
[----:B------:R-:W-:Y:S02]  /*9570*/  HADD2.F32 R13, -RZ, R12.H0_H0 ;  /* 0x2000000cff0d7230 */ /* 0x000fe40000004100 */
[-C--:B------:R-:W-:Y:S01]  /*9580*/  FMUL.FTZ R34, R14, R143.reuse ;  /* 0x0000008f0e227220 */ /* 0x080fe20000410000 */
[----:B------:R-:W-:Y:S02]  /*9590*/  HADD2.F32 R40, -RZ, R40.H1_H1 ;  /* 0x30000028ff287230 */ /* 0x000fe40000004100 */
[----:B------:R-:W-:Y:S02]  /*95a0*/  HADD2.F32 R12, -RZ, R12.H1_H1 ;  /* 0x3000000cff0c7230 */ /* 0x000fe40000004100 */
[----:B------:R-:W-:Y:S01]  /*95b0*/  FMUL.FTZ R143, R13, R143 ;  /* 0x0000008f0d8f7220 */ /* 0x000fe20000410000 */
[----:B------:R-:W-:Y:S02]  /*95c0*/  HADD2.F32 R141, -RZ, R141.H0_H0 ;  /* 0x2000008dff8d7230 */ /* 0x000fe40000004100 */
[----:B------:R-:W-:Y:S01]  /*95d0*/  FMUL.FTZ R35, R40, R33 ;  /* 0x0000002128237220 */ /* 0x000fe20000410000 */
[----:B------:R-:W-:-:S02]  /*95e0*/  HADD2.F32 R15, -RZ, R56.H0_H0 ;  /* 0x20000038ff0f7230 */ /* 0x000fc40000004100 */
[C---:B------:R-:W-:Y:S01]  /*95f0*/  FMUL.FTZ R33, R12.reuse, R33 ;  /* 0x000000210c217220 */ /* 0x040fe20000410000 */
[----:B------:R-:W-:Y:S02]  /*9600*/  HADD2.F32 R142, -RZ, R142.H0_H0 ;  /* 0x2000008eff8e7230 */ /* 0x000fe40000004100 */
[----:B------:R-:W-:Y:S01]  /*9610*/  FFMA.FTZ R34, R13, R141, -R34 ;  /* 0x0000008d0d227223 */ /* 0x000fe20000010822 */
[----:B------:R-:W-:Y:S02]  /*9620*/  HADD2.F32 R13, -RZ, R41.H0_H0 ;  /* 0x20000029ff0d7230 */ /* 0x000fe40000004100 */
[-C--:B------:R-:W-:Y:S01]  /*9630*/  FFMA.FTZ R35, R12, R15.reuse, -R35 ;  /* 0x0000000f0c237223 */ /* 0x080fe20000010823 */
[----:B------:R-:W-:Y:S01]  /*9640*/  FFMA.FTZ R40, R40, R15, R33 ;  /* 0x0000000f28287223 */ /* 0x000fe20000010021 */
        /* <DEDUP_REMOVED lines=11> */
[----:B------:R-:W-:Y:S01]  /*9700*/  FMUL.FTZ R42, R32, R15 ;  /* 0x0000000f202a7220 */ /* 0x000fe20000410000 */
        /* <DEDUP_REMOVED lines=8> */
[----:B------:R-:W-:Y:S01]  /*9790*/  F2FP.F16.F32.PACK_AB R14, R32, R33 ;  /* 0x00000021200e723e */ /* 0x000fe200000000ff */
[----:B------:R-:W-:Y:S01]  /*97a0*/  IMAD.MOV.U32 R32, RZ, RZ, R44 ;  /* 0x000000ffff207224 */ /* 0x000fe200078e002c */
[----:B------:R-:W-:Y:S02]  /*97b0*/  F2FP.F16.F32.PACK_AB R15, R49, R50 ;  /* 0x00000032310f723e */ /* 0x000fe400000000ff */
[----:B------:R-:W-:Y:S02]  /*97c0*/  F2FP.F16.F32.PACK_AB R34, R41, R142 ;  /* 0x0000008e2922723e */ /* 0x000fe400000000ff */
[----:B------:R-:W-:-:S07]  /*97d0*/  MOV R33, R45 ;  /* 0x0000002d00217202 */ /* 0x000fce0000000f00 */
.L_x_540:
[----:B------:R-:W-:Y:S05]  /*97e0*/  BSYNC B1 ;  /* 0x0000000000017941 */ /* 0x000fea0003800000 */
.L_x_539:
[----:B------:R-:W-:Y:S01]  /*97f0*/  ISETP.GE.AND P3, PT, R11, R135, PT ;  /* 0x000000870b00720c */ /* 0x000fe20003f66270 */
[----:B------:R-:W-:Y:S02]  /*9800*/  ULDC.64 UR4, c[0x0][0x208] ;  /* 0x0000820000047ab9 */ /* 0x000fe40000000a00 */
[----:B0-----:R0:W-:Y:S10]  /*9810*/  ST.E.128 desc[UR4][R38.64], R12 ;  /* 0x0000000c26007985 */ /* 0x0011f4000c101d04 */
[----:B------:R-:W-:Y:S05]  /*9820*/  @P3 BRA `(.L_x_492) ;  /* 0x0000000400f83947 */ /* 0x000fea0003800000 */
[----:B------:R-:W-:Y:S01]  /*9830*/  IMAD.WIDE R36, R11, 0x2, R36 ;  /* 0x000000020b247825 */ /* 0x000fe200078e0224 */
[----:B------:R-:W-:-:S04]  /*9840*/  ULDC.64 UR4, c[0x0][0x208] ;  /* 0x0000820000047ab9 */ /* 0x000fc80000000a00 */
[----:B--2---:R2:W-:Y:S01]  /*9850*/  ST.E.128 desc[UR4][R36.64], R32 ;  /* 0x0000002024007985 */ /* 0x0045e2000c101d04 */
[----:B------:R-:W-:Y:S05]  /*9860*/  BRA `(.L_x_492) ;  /* 0x0000000400e87947 */ /* 0x000fea0003800000 */
.L_x_446:
[----:B------:R-:W-:-:S04]  /*9870*/  ULOP3.LUT UR4, UR60, 0x1, URZ, 0xfc, !UPT ;  /* 0x000000013c047892 */ /* 0x000fc8000f8efc3f */
[----:B------:R-:W-:-:S06]  /*9880*/  UISETP.NE.AND UP0, UPT, UR4, 0x3, UPT ;  /* 0x000000030400788c */ /* 0x000fcc000bf05270 */
[----:B------:R-:W-:-:S13]  /*9890*/  PLOP3.LUT P0, PT, PT, PT, UP0, 0x80, 0x0 ;  /* 0x000000000000781c */ /* 0x000fda0003f0f008 */
[----:B------:R-:W-:Y:S05]  /*98a0*/  @!P0 BRA `(.L_x_541) ;  /* 0x0000000000048947 */ /* 0x000fea0003800000 */
[----:B------:R-:W-:Y:S01]  /*98b0*/  BPT.TRAP 0x1 ;  /* 0x000000040000795c */ /* 0x000fe20000300000 */
.L_x_541:
[----:B------:R-:W-:Y:S01]  /*98c0*/  IMAD R89, R212, 0x8, R22 ;  /* 0x00000008d4597824 */ /* 0x000fe200078e0216 */
[----:B------:R-:W-:Y:S01]  /*98d0*/  SHF.L.U32 R90, R223, 0x1f, RZ ;  /* 0x0000001fdf5a7819 */ /* 0x000fe200000006ff */
[----:B------:R-:W-:Y:S01]  /*98e0*/  BSSY B1, `(.L_x_542) ;  /* 0x0000004000017945 */ /* 0x000fe20003800000 */
[----:B------:R-:W-:Y:S02]  /*98f0*/  SHF.R.S32.HI R86, RZ, 0x1f, R84 ;  /* 0x0000001fff567819 */ /* 0x000fe40000011454 */
[----:B------:R-:W0:Y:S02]  /*9900*/  SYNCS.PHASECHK.TRANS64.TRYWAIT P3, [R89+URZ+0x38890], R90 ;  /* 0x0388905a590075a7 */ /* 0x000e24000806017f */
[----:B0-----:R-:W-:Y:S05]  /*9910*/  @!P3 BRA `(.L_x_543) ;  /* 0x000001e400f0b947 */ /* 0x001fea0003800000 */
.L_x_831:
[----:B------:R-:W-:Y:S05]  /*9920*/  BSYNC B1 ;  /* 0x0000000000017941 */ /* 0x000fea0003800000 */
.L_x_542:
[----:B------:R-:W-:Y:S01]  /*9930*/  ULDC.64 UR4, c[0x0][0x300] ;  /* 0x0000c00000047ab9 */ /* 0x000fe20000000a00 */
[----:B-----5:R-:W-:Y:S01]  /*9940*/  SHF.R.S32.HI R87, RZ, 0x1f, R31 ;  /* 0x0000001fff577819 */ /* 0x020fe2000001141f */
[----:B------:R-:W-:Y:S02]  /*9950*/  IMAD R11, R86, UR4, RZ ;  /* 0x00000004560b7c24 */ /* 0x000fe4000f8e02ff */
[----:B------:R-:W-:-:S04]  /*9960*/  IMAD.WIDE.U32 R12, R84, UR4, RZ ;  /* 0x00000004540c7c25 */ /* 0x000fc8000f8e00ff */
[----:B------:R-:W-:Y:S01]  /*9970*/  IMAD R11, R84, UR5, R11 ;  /* 0x00000005540b7c24 */ /* 0x000fe2000f8e020b */
[----:B------:R-:W-:Y:S01]  /*9980*/  ULDC.64 UR4, c[0x0][0x310] ;  /* 0x0000c40000047ab9 */ /* 0x000fe20000000a00 */
[----:B------:R-:W-:Y:S02]  /*9990*/  IMAD R88, R2, -0x50, R24 ;  /* 0xffffffb002587824 */ /* 0x000fe400078e0218 */
[----:B------:R-:W-:Y:S01]  /*99a0*/  IMAD R14, R87, UR4, RZ ;  /* 0x00000004570e7c24 */ /* 0x000fe2000f8e02ff */
[----:B------:R-:W-:Y:S02]  /*99b0*/  IADD3 R13, R13, R11, RZ ;  /* 0x0000000b0d0d7210 */ /* 0x000fe40007ffe0ff */
[----:B------:R-:W-:Y:S01]  /*99c0*/  VIMNMX R88, R88, 0x50, PT ;  /* 0x0000005058587848 */ /* 0x000fe20003fe0100 */
[C---:B------:R-:W-:Y:S02]  /*99d0*/  IMAD R11, R31.reuse, UR5, R14 ;  /* 0x000000051f0b7c24 */ /* 0x040fe4000f8e020e */
[----:B------:R-:W-:Y:S01]  /*99e0*/  IMAD.WIDE.U32 R12, R31, UR4, R12 ;  /* 0x000000041f0c7c25 */ /* 0x000fe2000f8e000c */
[----:B------:R-:W-:Y:S01]  /*99f0*/  ULDC.64 UR4, c[0x0][0x308] ;  /* 0x0000c20000047ab9 */ /* 0x000fe20000000a00 */
[----:B------:R-:W-:-:S02]  /*9a00*/  IADD3 R42, -R219, R88, RZ ;  /* 0x00000058db2a7210 */ /* 0x000fc40007ffe1ff */
[----:B------:R-:W-:Y:S02]  /*9a10*/  IMAD R15, R0, UR4, RZ ;  /* 0x00000004000f7c24 */ /* 0x000fe4000f8e02ff */
[----:B------:R-:W-:Y:S02]  /*9a20*/  IMAD.IADD R13, R13, 0x1, R11 ;  /* 0x000000010d0d7824 */ /* 0x000fe400078e020b */
[C---:B------:R-:W-:Y:S02]  /*9a30*/  IMAD R15, R30.reuse, UR5, R15 ;  /* 0x000000051e0f7c24 */ /* 0x040fe4000f8e020f */
[----:B------:R-:W-:Y:S01]  /*9a40*/  IMAD.WIDE.U32 R12, R30, UR4, R12 ;  /* 0x000000041e0c7c25 */ /* 0x000fe2000f8e000c */
[----:B------:R-:W-:-:S03]  /*9a50*/  ULDC.64 UR4, c[0x0][0x2e8] ;  /* 0x0000ba0000047ab9 */ /* 0x000fc60000000a00 */
[----:B------:R-:W-:Y:S01]  /*9a60*/  IMAD.IADD R15, R13, 0x1, R15 ;  /* 0x000000010d0f7824 */ /* 0x000fe200078e020f */
[----:B------:R-:W-:Y:S01]  /*9a70*/  LEA R40, P3, R12, UR4, 0x1 ;  /* 0x000000040c287c11 */ /* 0x000fe2000f8608ff */
[----:B------:R-:W-:-:S03]  /*9a80*/  UMOV UR4, 0xffffffff ;  /* 0xffffffff00047882 */ /* 0x000fc60000000000 */
[----:B------:R-:W-:Y:S02]  /*9a90*/  LEA.HI.X R41, R12, UR5, R15, 0x1, P3 ;  /* 0x000000050c297c11 */ /* 0x000fe400098f0c0f */
[----:B------:R-:W-:Y:S01]  /*9aa0*/  ISETP.GE.AND P3, PT, R42, 0x1, PT ;  /* 0x000000012a00780c */ /* 0x000fe20003f66270 */
[----:B------:R-:W-:-:S12]  /*9ab0*/  BRA.DIV UR4, `(.L_x_544) ;  /* 0x000001e6049c7947 */ /* 0x000fd8000b800000 */
[----:B------:R1:W2:Y:S04]  /*9ac0*/  SHFL.IDX PT, R33, R41, RZ, 0x181f ;  /* 0x00181fff29217589 */ /* 0x0002a800000e0000 */
[----:B------:R1:W3:Y:S02]  /*9ad0*/  SHFL.IDX PT, R32, R40, RZ, 0x181f ;  /* 0x00181fff28207589 */ /* 0x0002e400000e0000 */
.L_x_835:
[----:B------:R-:W-:Y:S04]  /*9ae0*/  BSSY B1, `(.L_x_545) ;  /* 0x0000018000017945 */ /* 0x000fe80003800000 */
[----:B------:R-:W-:Y:S05]  /*9af0*/  @!P3 BRA `(.L_x_546) ;  /* 0x000000000058b947 */ /* 0x000fea0003800000 */
[----:B------:R-:W-:Y:S01]  /*9b00*/  ULDC UR4, c[0x0][0x2f4] ;  /* 0x0000bd0000047ab9 */ /* 0x000fe20000000800 */
[----:B------:R-:W-:Y:S01]  /*9b10*/  ULDC.64 UR6, c[0x0][0x208] ;  /* 0x0000820000067ab9 */ /* 0x000fe20000000a00 */
[----:B------:R-:W-:Y:S02]  /*9b20*/  ISETP.GE.AND P4, PT, R16, UR4, PT ;  /* 0x0000000410007c0c */ /* 0x000fe4000bf86270 */
[----:B------:R-:W-:-:S11]  /*9b30*/  ISETP.GE.AND P3, PT, R213, UR4, PT ;  /* 0x00000004d5007c0c */ /* 0x000fd6000bf66270 */
[----:B------:R-:W4:Y:S01]  /*9b40*/  @!P4 LDS.128 R12, [R85+0x24400] ;  /* 0x02440000550cc984 */ /* 0x000f220000000c00 */
[----:B---3--:R-:W-:-:S04]  /*9b50*/  @!P4 LEA R34, P5, R16, R32, 0x1 ;  /* 0x000000201022c211 */ /* 0x008fc800078a08ff */
[----:B--2---:R-:W-:Y:S02]  /*9b60*/  @!P4 LEA.HI.X R35, R16, R33, R17, 0x1, P5 ;  /* 0x000000211023c211 */ /* 0x004fe400028f0c11 */
[----:B------:R-:W-:-:S04]  /*9b70*/  @!P3 LEA R36, P5, R23, R32, 0x1 ;  /* 0x000000201724b211 */ /* 0x000fc800078a08ff */
[----:B------:R-:W-:Y:S01]  /*9b80*/  @!P3 LEA.HI.X R37, R23, R33, R216, 0x1, P5 ;  /* 0x000000211725b211 */ /* 0x000fe200028f0cd8 */
[----:B----4-:R-:W-:Y:S01]  /*9b90*/  @!P4 ST.E.128 desc[UR6][R34.64], R12 ;  /* 0x0000000c2200c985 */ /* 0x010fe2000c101d06 */
[----:B------:R-:W-:-:S03]  /*9ba0*/  ISETP.GE.AND P4, PT, R18, UR4, PT ;  /* 0x0000000412007c0c */ /* 0x000fc6000bf86270 */
[----:B------:R-:W2:Y:S10]  /*9bb0*/  @!P3 LDS.128 R12, [R85+0x26c00] ;  /* 0x026c0000550cb984 */ /* 0x000eb40000000c00 */
[----:B------:R-:W-:-:S04]  /*9bc0*/  @!P4 LEA R38, P5, R18, R32, 0x1 ;  /* 0x000000201226c211 */ /* 0x000fc800078a08ff */
[----:B------:R-:W-:Y:S01]  /*9bd0*/  @!P4 LEA.HI.X R39, R18, R33, R218, 0x1, P5 ;  /* 0x000000211227c211 */ /* 0x000fe200028f0cda */
[----:B--2---:R-:W-:Y:S01]  /*9be0*/  @!P3 ST.E.128 desc[UR6][R36.64], R12 ;  /* 0x0000000c2400b985 */ /* 0x004fe2000c101d06 */
[----:B------:R-:W-:-:S03]  /*9bf0*/  ISETP.GE.AND P3, PT, R19, UR4, PT ;  /* 0x0000000413007c0c */ /* 0x000fc6000bf66270 */
[----:B------:R-:W2:Y:S04]  /*9c00*/  @!P4 LDS.128 R12, [R85+0x29400] ;  /* 0x02940000550cc984 */ /* 0x000ea80000000c00 */
[----:B--2---:R-:W-:Y:S06]  /*9c10*/  @!P4 ST.E.128 desc[UR6][R38.64], R12 ;  /* 0x0000000c2600c985 */ /* 0x004fec000c101d06 */
[C---:B------:R-:W-:Y:S01]  /*9c20*/  @!P3 LEA R32, P4, R19.reuse, R32, 0x1 ;  /* 0x000000201320b211 */ /* 0x040fe200078808ff */
[----:B------:R-:W2:Y:S03]  /*9c30*/  @!P3 LDS.128 R12, [R85+0x2bc00] ;  /* 0x02bc0000550cb984 */ /* 0x000ea60000000c00 */
[----:B------:R-:W-:-:S05]  /*9c40*/  @!P3 LEA.HI.X R33, R19, R33, R217, 0x1, P4 ;  /* 0x000000211321b211 */ /* 0x000fca00020f0cd9 */
[----:B--2---:R4:W-:Y:S04]  /*9c50*/  @!P3 ST.E.128 desc[UR6][R32.64], R12 ;  /* 0x0000000c2000b985 */ /* 0x0049e8000c101d06 */
.L_x_546:
[----:B------:R-:W-:Y:S05]  /*9c60*/  BSYNC B1 ;  /* 0x0000000000017941 */ /* 0x000fea0003800000 */
.L_x_545:
[----:B------:R-:W-:-:S03]  /*9c70*/  UMOV UR4, 0xffffffff ;  /* 0xffffffff00047882 */ /* 0x000fc60000000000 */
[----:B------:R-:W-:Y:S05]  /*9c80*/  BRA.DIV UR4, `(.L_x_547) ;  /* 0x000001e604747947 */ /* 0x000fea000b800000 */
[----:B--2-4-:R2:W4:Y:S04]  /*9c90*/  SHFL.IDX PT, R33, R41, 0x1, 0x181f ;  /* 0x00381f0029217f89 */ /* 0x01452800000e0000 */
[----:B---3--:R2:W3:Y:S02]  /*9ca0*/  SHFL.IDX PT, R32, R40, 0x1, 0x181f ;  /* 0x00381f0028207f89 */ /* 0x0084e400000e0000 */
.L_x_839:
[----:B------:R-:W-:Y:S01]  /*9cb0*/  ISETP.GE.AND P3, PT, R42, 0x21, PT ;  /* 0x000000212a00780c */ /* 0x000fe20003f66270 */
[----:B------:R-:W-:-:S12]  /*9cc0*/  BSSY B1, `(.L_x_548) ;  /* 0x0000018000017945 */ /* 0x000fd80003800000 */
[----:B------:R-:W-:Y:S05]  /*9cd0*/  @!P3 BRA `(.L_x_549) ;  /* 0x000000000058b947 */ /* 0x000fea0003800000 */
[----:B------:R-:W-:Y:S01]  /*9ce0*/  ULDC UR4, c[0x0][0x2f4] ;  /* 0x0000bd0000047ab9 */ /* 0x000fe20000000800 */
[----:B------:R-:W-:Y:S01]  /*9cf0*/  ULDC.64 UR6, c[0x0][0x208] ;  /* 0x0000820000067ab9 */ /* 0x000fe20000000a00 */
[----:B------:R-:W-:Y:S02]  /*9d00*/  ISETP.GE.AND P5, PT, R16, UR4, PT ;  /* 0x0000000410007c0c */ /* 0x000fe4000bfa6270 */
[----:B------:R-:W-:-:S11]  /*9d10*/  ISETP.GE.AND P4, PT, R213, UR4, PT ;  /* 0x00000004d5007c0c */ /* 0x000fd6000bf86270 */
[----:B------:R-:W5:Y:S01]  /*9d20*/  @!P5 LDS.128 R12, [R85+0x25400] ;  /* 0x02540000550cd984 */ /* 0x000f620000000c00 */
[----:B---3--:R-:W-:-:S04]  /*9d30*/  @!P5 LEA R34, P3, R16, R32, 0x1 ;  /* 0x000000201022d211 */ /* 0x008fc800078608ff */
[----:B----4-:R-:W-:Y:S02]  /*9d40*/  @!P5 LEA.HI.X R35, R16, R33, R17, 0x1, P3 ;  /* 0x000000211023d211 */ /* 0x010fe400018f0c11 */
[----:B------:R-:W-:-:S03]  /*9d50*/  ISETP.GE.AND P3, PT, R18, UR4, PT ;  /* 0x0000000412007c0c */ /* 0x000fc6000bf66270 */
[----:B-----5:R-:W-:Y:S01]  /*9d60*/  @!P5 ST.E.128 desc[UR6][R34.64], R12 ;  /* 0x0000000c2200d985 */ /* 0x020fe2000c101d06 */
[----:B------:R-:W-:-:S03]  /*9d70*/  @!P4 LEA R36, P5, R23, R32, 0x1 ;  /* 0x000000201724c211 */ /* 0x000fc600078a08ff */
[----:B------:R-:W3:Y:S01]  /*9d80*/  @!P4 LDS.128 R12, [R85+0x27c00] ;  /* 0x027c0000550cc984 */ /* 0x000ee20000000c00 */
[----:B------:R-:W-:-:S05]  /*9d90*/  @!P4 LEA.HI.X R37, R23, R33, R216, 0x1, P5 ;  /* 0x000000211725c211 */ /* 0x000fca00028f0cd8 */
[----:B------:R-:W-:-:S04]  /*9da0*/  @!P3 LEA R38, P5, R18, R32, 0x1 ;  /* 0x000000201226b211 */ /* 0x000fc800078a08ff */
[----:B------:R-:W-:Y:S01]  /*9db0*/  @!P3 LEA.HI.X R39, R18, R33, R218, 0x1, P5 ;  /* 0x000000211227b211 */ /* 0x000fe200028f0cda */
[----:B---3--:R-:W-:Y:S01]  /*9dc0*/  @!P4 ST.E.128 desc[UR6][R36.64], R12 ;  /* 0x0000000c2400c985 */ /* 0x008fe2000c101d06 */
[----:B------:R-:W-:-:S03]  /*9dd0*/  ISETP.GE.AND P4, PT, R19, UR4, PT ;  /* 0x0000000413007c0c */ /* 0x000fc6000bf86270 */
[----:B------:R-:W3:Y:S04]  /*9de0*/  @!P3 LDS.128 R12, [R85+0x2a400] ;  /* 0x02a40000550cb984 */ /* 0x000ee80000000c00 */
[----:B---3--:R-:W-:Y:S06]  /*9df0*/  @!P3 ST.E.128 desc[UR6][R38.64], R12 ;  /* 0x0000000c2600b985 */ /* 0x008fec000c101d06 */
[C---:B------:R-:W-:Y:S01]  /*9e00*/  @!P4 LEA R32, P3, R19.reuse, R32, 0x1 ;  /* 0x000000201320c211 */ /* 0x040fe200078608ff */
[----:B------:R-:W3:Y:S03]  /*9e10*/  @!P4 LDS.128 R12, [R85+0x2cc00] ;  /* 0x02cc0000550cc984 */ /* 0x000ee60000000c00 */
[----:B------:R-:W-:-:S05]  /*9e20*/  @!P4 LEA.HI.X R33, R19, R33, R217, 0x1, P3 ;  /* 0x000000211321c211 */ /* 0x000fca00018f0cd9 */
[----:B---3--:R3:W-:Y:S04]  /*9e30*/  @!P4 ST.E.128 desc[UR6][R32.64], R12 ;  /* 0x0000000c2000c985 */ /* 0x0087e8000c101d06 */
.L_x_549:
[----:B------:R-:W-:Y:S05]  /*9e40*/  BSYNC B1 ;  /* 0x0000000000017941 */ /* 0x000fea0003800000 */
.L_x_548:
[----:B------:R-:W-:-:S03]  /*9e50*/  UMOV UR4, 0xffffffff ;  /* 0xffffffff00047882 */ /* 0x000fc60000000000 */
[----:B------:R-:W-:Y:S05]  /*9e60*/  BRA.DIV UR4, `(.L_x_550) ;  /* 0x000001e604487947 */ /* 0x000fea000b800000 */
[----:B---34-:R3:W4:Y:S04]  /*9e70*/  SHFL.IDX PT, R33, R41, 0x2, 0x181f ;  /* 0x00581f0029217f89 */ /* 0x01872800000e0000 */
[----:B------:R3:W0:Y:S02]  /*9e80*/  SHFL.IDX PT, R32, R40, 0x2, 0x181f ;  /* 0x00581f0028207f89 */ /* 0x00062400000e0000 */
.L_x_843:
[----:B------:R-:W-:-:S13]  /*9e90*/  ISETP.GE.AND P3, PT, R42, 0x41, PT ;  /* 0x000000412a00780c */ /* 0x000fda0003f66270 */
[----:B------:R-:W-:Y:S05]  /*9ea0*/  @!P3 BRA `(.L_x_492) ;  /* 0x000000000058b947 */ /* 0x000fea0003800000 */
[----:B------:R-:W-:Y:S01]  /*9eb0*/  ULDC UR4, c[0x0][0x2f4] ;  /* 0x0000bd0000047ab9 */ /* 0x000fe20000000800 */
[----:B------:R-:W-:Y:S01]  /*9ec0*/  ULDC.64 UR6, c[0x0][0x208] ;  /* 0x0000820000067ab9 */ /* 0x000fe20000000a00 */
[----:B------:R-:W-:Y:S02]  /*9ed0*/  ISETP.GE.AND P5, PT, R16, UR4, PT ;  /* 0x0000000410007c0c */ /* 0x000fe4000bfa6270 */
[----:B------:R-:W-:-:S11]  /*9ee0*/  ISETP.GE.AND P4, PT, R213, UR4, PT ;  /* 0x00000004d5007c0c */ /* 0x000fd6000bf86270 */
[----:B------:R-:W5:Y:S01]  /*9ef0*/  @!P5 LDS.128 R12, [R85+0x26400] ;  /* 0x02640000550cd984 */ /* 0x000f620000000c00 */
[----:B0-----:R-:W-:-:S04]  /*9f00*/  @!P5 LEA R34, P3, R16, R32, 0x1 ;  /* 0x000000201022d211 */ /* 0x001fc800078608ff */
[----:B----4-:R-:W-:Y:S02]  /*9f10*/  @!P5 LEA.HI.X R35, R16, R33, R17, 0x1, P3 ;  /* 0x000000211023d211 */ /* 0x010fe400018f0c11 */
[----:B------:R-:W-:-:S03]  /*9f20*/  ISETP.GE.AND P3, PT, R18, UR4, PT ;  /* 0x0000000412007c0c */ /* 0x000fc6000bf66270 */
[----:B-----5:R-:W-:Y:S01]  /*9f30*/  @!P5 ST.E.128 desc[UR6][R34.64], R12 ;  /* 0x0000000c2200d985 */ /* 0x020fe2000c101d06 */
[----:B------:R-:W-:-:S03]  /*9f40*/  @!P4 LEA R36, P5, R23, R32, 0x1 ;  /* 0x000000201724c211 */ /* 0x000fc600078a08ff */
[----:B------:R-:W0:Y:S01]  /*9f50*/  @!P4 LDS.128 R12, [R85+0x28c00] ;  /* 0x028c0000550cc984 */ /* 0x000e220000000c00 */
[----:B------:R-:W-:-:S05]  /*9f60*/  @!P4 LEA.HI.X R37, R23, R33, R216, 0x1, P5 ;  /* 0x000000211725c211 */ /* 0x000fca00028f0cd8 */
[----:B------:R-:W-:-:S04]  /*9f70*/  @!P3 LEA R38, P5, R18, R32, 0x1 ;  /* 0x000000201226b211 */ /* 0x000fc800078a08ff */
[----:B------:R-:W-:Y:S01]  /*9f80*/  @!P3 LEA.HI.X R39, R18, R33, R218, 0x1, P5 ;  /* 0x000000211227b211 */ /* 0x000fe200028f0cda */
[----:B0-----:R-:W-:Y:S01]  /*9f90*/  @!P4 ST.E.128 desc[UR6][R36.64], R12 ;  /* 0x0000000c2400c985 */ /* 0x001fe2000c101d06 */
[----:B------:R-:W-:-:S03]  /*9fa0*/  ISETP.GE.AND P4, PT, R19, UR4, PT ;  /* 0x0000000413007c0c */ /* 0x000fc6000bf86270 */
[----:B------:R-:W0:Y:S04]  /*9fb0*/  @!P3 LDS.128 R12, [R85+0x2b400] ;  /* 0x02b40000550cb984 */ /* 0x000e280000000c00 */
[----:B0-----:R-:W-:Y:S06]  /*9fc0*/  @!P3 ST.E.128 desc[UR6][R38.64], R12 ;  /* 0x0000000c2600b985 */ /* 0x001fec000c101d06 */
[C---:B------:R-:W-:Y:S01]  /*9fd0*/  @!P4 LEA R32, P3, R19.reuse, R32, 0x1 ;  /* 0x000000201320c211 */ /* 0x040fe200078608ff */
[----:B------:R-:W0:Y:S03]  /*9fe0*/  @!P4 LDS.128 R12, [R85+0x2dc00] ;  /* 0x02dc0000550cc984 */ /* 0x000e260000000c00 */
[----:B------:R-:W-:-:S05]  /*9ff0*/  @!P4 LEA.HI.X R33, R19, R33, R217, 0x1, P3 ;  /* 0x000000211321c211 */ /* 0x000fca00018f0cd9 */
[----:B0-----:R0:W-:Y:S04]  /*a000*/  @!P4 ST.E.128 desc[UR6][R32.64], R12 ;  /* 0x0000000c2000c985 */ /* 0x0011e8000c101d06 */
.L_x_492:
[----:B------:R-:W-:Y:S05]  /*a010*/  BSYNC B0 ;  /* 0x0000000000007941 */ /* 0x000fea0003800000 */
.L_x_445:
[----:B0-----:R-:W0:Y:S01]  /*a020*/  S2R R11, SR_TID.X ;  /* 0x00000000000b7919 */ /* 0x001e220000002100 */
[----:B------:R-:W-:Y:S01]  /*a030*/  @!PT LDS RZ, [RZ] ;  /* 0x00000000fffff984 */ /* 0x000fe20000000800 */
[----:B------:R-:W-:Y:S01]  /*a040*/  @!PT LDS RZ, [RZ] ;  /* 0x00000000fffff984 */ /* 0x000fe20000000800 */
[----:B------:R-:W-:Y:S01]  /*a050*/  @!PT LDS RZ, [RZ] ;  /* 0x00000000fffff984 */ /* 0x000fe20000000800 */
[----:B------:R-:W-:Y:S01]  /*a060*/  @!PT LDS RZ, [RZ] ;  /* 0x00000000fffff984 */ /* 0x000fe20000000800 */
[----:B------:R5:W-:Y:S06]  /*a070*/  MEMBAR.ALL.CTA ;  /* 0x0000000000007992 */ /* 0x000bec0000008000 */
[----:B-----5:R-:W5:Y:S01]  /*a080*/  FENCE.VIEW.ASYNC.S ;  /* 0x00000000000073c6 */ /* 0x020f620000000000 */
[----:B------:R-:W-:Y:S05]  /*a090*/  WARPSYNC.ALL ;  /* 0x0000000000007948 */ /* 0x000fea0003800000 */
[----:B------:R-:W-:Y:S01]  /*a0a0*/  BSSY B0, `(.L_x_551) ;  /* 0x0000009000007945 */ /* 0x000fe20003800000 */
[----:B0-----:R-:W-:Y:S01]  /*a0b0*/  LOP3.LUT R11, R11, 0x7f, RZ, 0xc0, !PT ;  /* 0x0000007f0b0b7812 */ /* 0x001fe200078ec0ff */
[----:B-----5:R0:W-:Y:S03]  /*a0c0*/  BAR.SYNC.DEFER_BLOCKING R138, 0x80 ;  /* 0x0002008a0000751d */ /* 0x0201e60000010000 */
[----:B------:R-:W-:-:S13]  /*a0d0*/  ISETP.NE.AND P3, PT, R11, RZ, PT ;  /* 0x000000ff0b00720c */ /* 0x000fda0003f65270 */
[----:B------:R-:W-:-:S05]  /*a0e0*/  @!P3 VIADD R11, R89, 0x388a0 ;  /* 0x000388a0590bb836 */ /* 0x000fca0000000000 */
[----:B------:R-:W-:-:S04]  /*a0f0*/  @!P3 PRMT R11, RZ, 0x654, R11 ;  /* 0x00000654ff0bb816 */ /* 0x000fc8000000000b */
[----:B------:R0:W-:Y:S01]  /*a100*/  @!P3 SYNCS.ARRIVE.TRANS64.RED.A1T0 RZ, [R11+URZ], RZ ;  /* 0x000000ff0bffb9a7 */ /* 0x0001e2000810043f */
[----:B------:R-:W-:Y:S05]  /*a110*/  @!P0 BRA `(.L_x_552) ;  /* 0x0000000000048947 */ /* 0x000fea0003800000 */
[----:B------:R-:W-:Y:S01]  /*a120*/  BPT.TRAP 0x1 ;  /* 0x000000040000795c */ /* 0x000fe20000300000 */
.L_x_552:
[----:B------:R-:W-:Y:S05]  /*a130*/  BSYNC B0 ;  /* 0x0000000000007941 */ /* 0x000fea0003800000 */
.L_x_551:
[----:B------:R-:W5:Y:S01]  /*a140*/  SYNCS.PHASECHK.TRANS64.TRYWAIT P0, [R89+URZ+0x388b0], R90 ;  /* 0x0388b05a590075a7 */ /* 0x000f62000800017f */
[----:B------:R-:W-:Y:S01]  /*a150*/  ULDC UR61, c[0x0][0x2f4] ;  /* 0x0000bd00003d7ab9 */ /* 0x000fe20000000800 */
[----:B------:R-:W-:Y:S04]  /*a160*/  BSSY B0, `(.L_x_553) ;  /* 0x0000002000007945 */ /* 0x000fe80003800000 */
[----:B-----5:R-:W-:Y:S05]  /*a170*/  @!P0 BRA `(.L_x_554) ;  /* 0x000001e000d08947 */ /* 0x020fea0003800000 */
.L_x_844:
[----:B------:R-:W-:Y:S05]  /*a180*/  BSYNC B0 ;  /* 0x0000000000007941 */ /* 0x000fea0003800000 */
.L_x_553:
[----:B------:R-:W-:Y:S01]  /*a190*/  ULDC.64 UR4, c[0x0][0x328] ;  /* 0x0000ca0000047ab9 */ /* 0x000fe20000000a00 */
[----:B------:R-:W-:Y:S01]  /*a1a0*/  IMAD.IADD R88, R88, 0x1, -R219 ;  /* 0x0000000158587824 */ /* 0x000fe200078e0adb */
[----:B------:R-:W-:Y:S01]  /*a1b0*/  BSSY B0, `(.L_x_555) ;  /* 0x000002c000007945 */ /* 0x000fe20003800000 */
[----:B0-----:R-:W-:Y:S02]  /*a1c0*/  IMAD R11, R86, UR4, RZ ;  /* 0x00000004560b7c24 */ /* 0x001fe4000f8e02ff */
[----:B--2-4-:R-:W-:Y:S01]  /*a1d0*/  IMAD.WIDE.U32 R12, R84, UR4, RZ ;  /* 0x00000004540c7c25 */ /* 0x014fe2000f8e00ff */
[C---:B------:R-:W-:Y:S02]  /*a1e0*/  ISETP.GE.AND P4, PT, R88.reuse, 0x1, PT ;  /* 0x000000015800780c */ /* 0x040fe40003f86270 */
[----:B------:R-:W-:Y:S01]  /*a1f0*/  ISETP.GE.AND P0, PT, R88, 0x21, PT ;  /* 0x000000215800780c */ /* 0x000fe20003f06270 */
[----:B------:R-:W-:Y:S01]  /*a200*/  IMAD R11, R84, UR5, R11 ;  /* 0x00000005540b7c24 */ /* 0x000fe2000f8e020b */
[----:B------:R-:W-:-:S02]  /*a210*/  ULDC.64 UR4, c[0x0][0x338] ;  /* 0x0000ce0000047ab9 */ /* 0x000fc40000000a00 */
[----:B------:R-:W-:Y:S02]  /*a220*/  IMAD R14, R87, UR4, RZ ;  /* 0x00000004570e7c24 */ /* 0x000fe4000f8e02ff */
[----:B------:R-:W-:Y:S02]  /*a230*/  IMAD.IADD R13, R13, 0x1, R11 ;  /* 0x000000010d0d7824 */ /* 0x000fe400078e020b */
[C---:B------:R-:W-:Y:S02]  /*a240*/  IMAD R11, R31.reuse, UR5, R14 ;  /* 0x000000051f0b7c24 */ /* 0x040fe4000f8e020e */
[----:B------:R-:W-:Y:S01]  /*a250*/  IMAD.WIDE.U32 R12, R31, UR4, R12 ;  /* 0x000000041f0c7c25 */ /* 0x000fe2000f8e000c */
[----:B------:R-:W-:-:S03]  /*a260*/  ULDC.64 UR4, c[0x0][0x330] ;  /* 0x0000cc0000047ab9 */ /* 0x000fc60000000a00 */
[----:B------:R-:W-:Y:S01]  /*a270*/  IMAD R15, R0, UR4, RZ ;  /* 0x00000004000f7c24 */ /* 0x000fe2000f8e02ff */
[----:B------:R-:W-:-:S03]  /*a280*/  IADD3 R13, R13, R11, RZ ;  /* 0x0000000b0d0d7210 */ /* 0x000fc60007ffe0ff */
[C---:B------:R-:W-:Y:S02]  /*a290*/  IMAD R11, R30.reuse, UR5, R15 ;  /* 0x000000051e0b7c24 */ /* 0x040fe4000f8e020f */
[----:B------:R-:W-:Y:S01]  /*a2a0*/  IMAD.WIDE.U32 R12, R30, UR4, R12 ;  /* 0x000000041e0c7c25 */ /* 0x000fe2000f8e000c */
[----:B------:R-:W-:-:S03]  /*a2b0*/  ULDC.64 UR4, c[0x0][0x318] ;  /* 0x0000c60000047ab9 */ /* 0x000fc60000000a00 */
[----:B------:R-:W-:Y:S01]  /*a2c0*/  IMAD.IADD R11, R13, 0x1, R11 ;  /* 0x000000010d0b7824 */ /* 0x000fe200078e020b */
[----:B------:R-:W-:-:S04]  /*a2d0*/  LEA R31, P5, R12, UR4, 0x1 ;  /* 0x000000040c1f7c11 */ /* 0x000fc8000f8a08ff */
[----:B------:R-:W-:Y:S01]  /*a2e0*/  LEA.HI.X R11, R12, UR5, R11, 0x1, P5 ;  /* 0x000000050c0b7c11 */ /* 0x000fe2000a8f0c0b */
[----:B------:R0:W2:Y:S04]  /*a2f0*/  SHFL.IDX PT, R38, R31, RZ, 0x181f ;  /* 0x00181fff1f267589 */ /* 0x0000a800000e0000 */
[----:B------:R0:W4:Y:S01]  /*a300*/  SHFL.IDX PT, R39, R11, RZ, 0x181f ;  /* 0x00181fff0b277589 */ /* 0x00012200000e0000 */
[----:B------:R-:W-:Y:S05]  /*a310*/  @!P4 BRA `(.L_x_556) ;  /* 0x000000000054c947 */ /* 0x000fea0003800000 */
[----:B------:R-:W-:Y:S01]  /*a320*/  ISETP.GE.AND P5, PT, R16, UR61, PT ;  /* 0x0000003d10007c0c */ /* 0x000fe2000bfa6270 */
[----:B------:R-:W-:-:S12]  /*a330*/  ULDC.64 UR4, c[0x0][0x208] ;  /* 0x0000820000047ab9 */ /* 0x000fd80000000a00 */
[----:B------:R-:W5:Y:S01]  /*a340*/  @!P5 LDS.128 R12, [R85+0x400] ;  /* 0x00040000550cd984 */ /* 0x000f620000000c00 */
[----:B--2---:R-:W-:-:S04]  /*a350*/  @!P5 LEA R32, P4, R16, R38, 0x1 ;  /* 0x000000261020d211 */ /* 0x004fc800078808ff */
[----:B----4-:R-:W-:Y:S02]  /*a360*/  @!P5 LEA.HI.X R33, R16, R39, R17, 0x1, P4 ;  /* 0x000000271021d211 */ /* 0x010fe400020f0c11 */
[----:B------:R-:W-:-:S03]  /*a370*/  ISETP.GE.AND P4, PT, R213, UR61, PT ;  /* 0x0000003dd5007c0c */ /* 0x000fc6000bf86270 */
[----:B-----5:R-:W-:Y:S10]  /*a380*/  @!P5 ST.E.128 desc[UR4][R32.64], R12 ;  /* 0x0000000c2000d985 */ /* 0x020ff4000c101d04 */
[C---:B------:R-:W-:Y:S01]  /*a390*/  @!P4 LEA R34, P5, R23.reuse, R38, 0x1 ;  /* 0x000000261722c211 */ /* 0x040fe200078a08ff */
[----:B------:R-:W2:Y:S03]  /*a3a0*/  @!P4 LDS.128 R12, [R85+0x2c00] ;  /* 0x002c0000550cc984 */ /* 0x000ea60000000c00 */
[----:B------:R-:W-:-:S02]  /*a3b0*/  @!P4 LEA.HI.X R35, R23, R39, R216, 0x1, P5 ;  /* 0x000000271723c211 */ /* 0x000fc400028f0cd8 */
[----:B------:R-:W-:-:S03]  /*a3c0*/  ISETP.GE.AND P5, PT, R18, UR61, PT ;  /* 0x0000003d12007c0c */ /* 0x000fc6000bfa6270 */
[----:B--2---:R-:W-:Y:S10]  /*a3d0*/  @!P4 ST.E.128 desc[UR4][R34.64], R12 ;  /* 0x0000000c2200c985 */ /* 0x004ff4000c101d04 */
[C---:B------:R-:W-:Y:S01]  /*a3e0*/  @!P5 LEA R36, P4, R18.reuse, R38, 0x1 ;  /* 0x000000261224d211 */ /* 0x040fe200078808ff */
[----:B------:R-:W2:Y:S03]  /*a3f0*/  @!P5 LDS.128 R12, [R85+0x5400] ;  /* 0x00540000550cd984 */ /* 0x000ea60000000c00 */
[----:B------:R-:W-:-:S02]  /*a400*/  @!P5 LEA.HI.X R37, R18, R39, R218, 0x1, P4 ;  /* 0x000000271225d211 */ /* 0x000fc400020f0cda */
[----:B------:R-:W-:-:S03]  /*a410*/  ISETP.GE.AND P4, PT, R19, UR61, PT ;  /* 0x0000003d13007c0c */ /* 0x000fc6000bf86270 */
[----:B--2---:R-:W-:Y:S10]  /*a420*/  @!P5 ST.E.128 desc[UR4][R36.64], R12 ;  /* 0x0000000c2400d985 */ /* 0x004ff4000c101d04 */
[C---:B------:R-:W-:Y:S01]  /*a430*/  @!P4 LEA R32, P5, R19.reuse, R38, 0x1 ;  /* 0x000000261320c211 */ /* 0x040fe200078a08ff */
[----:B------:R-:W2:Y:S03]  /*a440*/  @!P4 LDS.128 R12, [R85+0x7c00] ;  /* 0x007c0000550cc984 */ /* 0x000ea60000000c00 */
[----:B------:R-:W-:-:S05]  /*a450*/  @!P4 LEA.HI.X R33, R19, R39, R217, 0x1, P5 ;  /* 0x000000271321c211 */ /* 0x000fca00028f0cd9 */
[----:B--2---:R2:W-:Y:S04]  /*a460*/  @!P4 ST.E.128 desc[UR4][R32.64], R12 ;  /* 0x0000000c2000c985 */ /* 0x0045e8000c101d04 */
.L_x_556:
[----:B------:R-:W-:Y:S05]  /*a470*/  BSYNC B0 ;  /* 0x0000000000007941 */ /* 0x000fea0003800000 */
.L_x_555:
[----:B----4-:R4:W0:Y:S01]  /*a480*/  SHFL.IDX PT, R39, R11, 0x1, 0x181f ;  /* 0x00381f000b277f89 */ /* 0x01082200000e0000 */
[----:B------:R-:W-:Y:S03]  /*a490*/  BSSY B0, `(.L_x_557) ;  /* 0x0000018000007945 */ /* 0x000fe60003800000 */
[----:B--2---:R4:W2:Y:S01]  /*a4a0*/  SHFL.IDX PT, R38, R31, 0x1, 0x181f ;  /* 0x00381f001f267f89 */ /* 0x0048a200000e0000 */
[----:B------:R-:W-:Y:S05]  /*a4b0*/  @!P0 BRA `(.L_x_558) ;  /* 0x0000000000548947 */ /* 0x000fea0003800000 */
[----:B------:R-:W-:Y:S01]  /*a4c0*/  ISETP.GE.AND P5, PT, R16, UR61, PT ;  /* 0x0000003d10007c0c */ /* 0x000fe2000bfa6270 */
[----:B------:R-:W-:Y:S01]  /*a4d0*/  ULDC.64 UR4, c[0x0][0x208] ;  /* 0x0000820000047ab9 */ /* 0x000fe20000000a00 */
[----:B------:R-:W-:-:S11]  /*a4e0*/  ISETP.GE.AND P4, PT, R213, UR61, PT ;  /* 0x0000003dd5007c0c */ /* 0x000fd6000bf86270 */
[----:B------:R-:W5:Y:S01]  /*a4f0*/  @!P5 LDS.128 R12, [R85+0x1400] ;  /* 0x00140000550cd984 */ /* 0x000f620000000c00 */
[----:B--2---:R-:W-:-:S04]  /*a500*/  @!P5 LEA R32, P0, R16, R38, 0x1 ;  /* 0x000000261020d211 */ /* 0x004fc800078008ff */
[----:B0-----:R-:W-:Y:S02]  /*a510*/  @!P5 LEA.HI.X R33, R16, R39, R17, 0x1, P0 ;  /* 0x000000271021d211 */ /* 0x001fe400000f0c11 */
        /* <DEDUP_REMOVED lines=15> */
.L_x_558:
[----:B------:R-:W-:Y:S05]  /*a610*/  BSYNC B0 ;  /* 0x0000000000007941 */ /* 0x000fea0003800000 */
.L_x_557:
[----:B------:R-:W-:Y:S01]  /*a620*/  ISETP.GE.AND P0, PT, R88, 0x41, PT ;  /* 0x000000415800780c */ /* 0x000fe20003f06270 */
[----:B0---4-:R-:W0:Y:S01]  /*a630*/  SHFL.IDX PT, R11, R11, 0x2, 0x181f ;  /* 0x00581f000b0b7f89 */ /* 0x011e2200000e0000 */
[----:B------:R-:W-:Y:S03]  /*a640*/  BSSY B0, `(.L_x_559) ;  /* 0x0000018000007945 */ /* 0x000fe60003800000 */
[----:B------:R-:W4:Y:S08]  /*a650*/  SHFL.IDX PT, R31, R31, 0x2, 0x181f ;  /* 0x00581f001f1f7f89 */ /* 0x000f3000000e0000 */
[----:B------:R-:W-:Y:S05]  /*a660*/  @!P0 BRA `(.L_x_560) ;  /* 0x0000000000548947 */ /* 0x000fea0003800000 */
[----:B------:R-:W-:Y:S01]  /*a670*/  ISETP.GE.AND P5, PT, R16, UR61, PT ;  /* 0x0000003d10007c0c */ /* 0x000fe2000bfa6270 */
[----:B------:R-:W-:Y:S01]  /*a680*/  ULDC.64 UR4, c[0x0][0x208] ;  /* 0x0000820000047ab9 */ /* 0x000fe20000000a00 */
[----:B------:R-:W-:-:S11]  /*a690*/  ISETP.GE.AND P4, PT, R213, UR61, PT ;  /* 0x0000003dd5007c0c */ /* 0x000fd6000bf86270 */
[----:B------:R-:W5:Y:S01]  /*a6a0*/  @!P5 LDS.128 R12, [R85+0x2400] ;  /* 0x00240000550cd984 */ /* 0x000f620000000c00 */
[----:B----4-:R-:W-:-:S04]  /*a6b0*/  @!P5 LEA R32, P0, R16, R31, 0x1 ;  /* 0x0000001f1020d211 */ /* 0x010fc800078008ff */
        /* <DEDUP_REMOVED lines=16> */
.L_x_560:
[----:B------:R-:W-:Y:S05]  /*a7c0*/  BSYNC B0 ;  /* 0x0000000000007941 */ /* 0x000fea0003800000 */
.L_x_559:
[----:B------:R-:W-:Y:S01]  /*a7d0*/  @!PT LDS RZ, [RZ] ;  /* 0x00000000fffff984 */ /* 0x000fe20000000800 */
[----:B------:R-:W-:Y:S01]  /*a7e0*/  @!PT LDS RZ, [RZ] ;  /* 0x00000000fffff984 */ /* 0x000fe20000000800 */
[----:B------:R-:W-:Y:S01]  /*a7f0*/  @!PT LDS RZ, [RZ] ;  /* 0x00000000fffff984 */ /* 0x000fe20000000800 */
[----:B------:R-:W-:Y:S01]  /*a800*/  @!PT LDS RZ, [RZ] ;  /* 0x00000000fffff984 */ /* 0x000fe20000000800 */
[----:B------:R5:W-:Y:S06]  /*a810*/  MEMBAR.ALL.CTA ;  /* 0x0000000000007992 */ /* 0x000bec0000008000 */
[----:B-----5:R-:W5:Y:S01]  /*a820*/  FENCE.VIEW.ASYNC.S ;  /* 0x00000000000073c6 */ /* 0x020f620000000000 */
[----:B-1----:R-:W-:Y:S01]  /*a830*/  @!P3 IADD3 R89, R89, 0x388c0, RZ ;  /* 0x000388c05959b810 */ /* 0x002fe20007ffe0ff */
[----:B------:R-:W-:Y:S01]  /*a840*/  VIADD R212, R212, 0x1 ;  /* 0x00000001d4d47836 */ /* 0x000fe20000000000 */
[----:B-----5:R1:W-:Y:S01]  /*a850*/  BAR.SYNC.DEFER_BLOCKING R138, 0x80 ;  /* 0x0002008a0000751d */ /* 0x0203e20000010000 */
[----:B------:R-:W-:-:S02]  /*a860*/  ISETP.NE.AND P4, PT, R113, RZ, PT ;  /* 0x000000ff7100720c */ /* 0x000fc40003f85270 */
[----:B------:R-:W-:Y:S02]  /*a870*/  @!P3 PRMT R89, RZ, 0x654, R89 ;  /* 0x00000654ff59b816 */ /* 0x000fe40000000059 */
[----:B------:R-:W-:Y:S02]  /*a880*/  PLOP3.LUT P0, PT, PT, PT, PT, 0x8, 0x0 ;  /* 0x000000000000781c */ /* 0x000fe40003f0e170 */
[----:B------:R1:W-:Y:S01]  /*a890*/  @!P3 SYNCS.ARRIVE.TRANS64.RED.A1T0 RZ, [R89+URZ], RZ ;  /* 0x000000ff59ffb9a7 */ /* 0x0003e2000810043f */
[----:B------:R-:W-:-:S04]  /*a8a0*/  ISETP.NE.AND P3, PT, R212, 0x2, PT ;  /* 0x00000002d400780c */ /* 0x000fc80003f65270 */
[----:B0-----:R-:W-:Y:S02]  /*a8b0*/  SEL R12, RZ, 0x1, P3 ;  /* 0x00000001ff0c7807 */ /* 0x001fe40001800000 */
[----:B------:R-:W-:Y:S02]  /*a8c0*/  SEL R212, R212, RZ, P3 ;  /* 0x000000ffd4d47207 */ /* 0x000fe40001800000 */
[----:B------:R-:W-:Y:S01]  /*a8d0*/  LOP3.LUT R223, R223, R12, RZ, 0x3c, !PT ;  /* 0x0000000cdfdf7212 */ /* 0x000fe200078e3cff */
[----:B-1----:R-:W-:Y:S06]  /*a8e0*/  @P4 BRA `(.L_x_561) ;  /* 0xffffff7400e84947 */ /* 0x002fec000383ffff */
.L_x_440:
[----:B------:R-:W-:Y:S01]  /*a8f0*/  BSSY B0, `(.L_x_562) ;  /* 0x000004a000007945 */ /* 0x000fe20003800000 */
[----:B------:R-:W-:Y:S02]  /*a900*/  ISETP.GE.AND P2, PT, R180, 0x1, PT ;  /* 0x00000001b400780c */ /* 0x000fe40003f46270 */
[----:B------:R-:W-:Y:S02]  /*a910*/  CS2R R2, SRZ ;  /* 0x0000000000027805 */ /* 0x000fe4000001ff00 */
[----:B------:R-:W-:Y:S01]  /*a920*/  PLOP3.LUT P1, PT, PT, PT, PT, 0x80, 0x0 ;  /* 0x000000000000781c */ /* 0x000fe20003f2f070 */
[----:B------:R-:W-:Y:S01]  /*a930*/  IMAD.MOV.U32 R0, RZ, RZ, RZ ;  /* 0x000000ffff007224 */ /* 0x000fe200078e00ff */
[----:B------:R-:W-:Y:S02]  /*a940*/  CS2R R150, SRZ ;  /* 0x0000000000967805 */ /* 0x000fe4000001ff00 */
[----:B------:R-:W-:Y:S02]  /*a950*/  CS2R R148, SRZ ;  /* 0x0000000000947805 */ /* 0x000fe4000001ff00 */
[----:B------:R-:W-:-:S02]  /*a960*/  CS2R R146, SRZ ;  /* 0x0000000000927805 */ /* 0x000fc4000001ff00 */
[----:B------:R-:W-:Y:S02]  /*a970*/  CS2R R144, SRZ ;  /* 0x0000000000907805 */ /* 0x000fe4000001ff00 */
[----:B------:R-:W-:Y:S02]  /*a980*/  CS2R R142, SRZ ;  /* 0x00000000008e7805 */ /* 0x000fe4000001ff00 */
[----:B------:R-:W-:Y:S02]  /*a990*/  MOV R141, RZ ;  /* 0x000000ff008d7202 */ /* 0x000fe40000000f00 */
[----:B------:R-:W-:Y:S02]  /*a9a0*/  CS2R R178, SRZ ;  /* 0x0000000000b27805 */ /* 0x000fe4000001ff00 */
[----:B------:R-:W-:Y:S01]  /*a9b0*/  CS2R R138, SRZ ;  /* 0x00000000008a7805 */ /* 0x000fe2000001ff00 */
[----:B------:R-:W-:Y:S01]  /*a9c0*/  IMAD.MOV.U32 R137, RZ, RZ, RZ ;  /* 0x000000ffff897224 */ /* 0x000fe200078e00ff */
        /* <DEDUP_REMOVED lines=8> */
[----:B---3--:R-:W-:Y:S02]  /*aa50*/  CS2R R118, SRZ ;  /* 0x0000000000767805 */ /* 0x008fe4000001ff00 */
        /* <DEDUP_REMOVED lines=39> */
[----:B------:R-:W-:Y:S01]  /*acd0*/  IMAD.MOV.U32 R46, RZ, RZ, RZ ;  /* 0x000000ffff2e7224 */ /* 0x000fe200078e00ff */
[----:B------:R-:W-:-:S02]  /*ace0*/  CS2R R8, SRZ ;  /* 0x0000000000087805 */ /* 0x000fc4000001ff00 */
[----:B------:R-:W-:Y:S02]  /*acf0*/  CS2R R158, SRZ ;  /* 0x00000000009e7805 */ /* 0x000fe4000001ff00 */
[----:B--2---:R-:W-:Y:S02]  /*ad00*/  CS2R R38, SRZ ;  /* 0x0000000000267805 */ /* 0x004fe4000001ff00 */
[----:B------:R-:W-:Y:S02]  /*ad10*/  CS2R R34, SRZ ;  /* 0x0000000000227805 */ /* 0x000fe4000001ff00 */
[----:B------:R-:W-:Y:S01]  /*ad20*/  MOV R24, RZ ;  /* 0x000000ff00187202 */ /* 0x000fe20000000f00 */
[----:B------:R-:W-:Y:S01]  /*ad30*/  IMAD.MOV.U32 R7, RZ, RZ, RZ ;  /* 0x000000ffff077224 */ /* 0x000fe200078e00ff */
[----:B------:R-:W-:Y:S01]  /*ad40*/  MOV R5, RZ ;  /* 0x000000ff00057202 */ /* 0x000fe20000000f00 */
[----:B------:R-:W-:Y:S01]  /*ad50*/  IMAD.MOV.U32 R27, RZ, RZ, RZ ;  /* 0x000000ffff1b7224 */ /* 0x000fe200078e00ff */
[----:B------:R-:W-:Y:S06]  /*ad60*/  @P0 BRA `(.L_x_563) ;  /* 0x0000000000080947 */ /* 0x000fec0003800000 */
[----:B------:R-:W0:Y:S02]  /*ad70*/  FENCE.VIEW.ASYNC.G ;  /* 0x00000000000073c6 */ /* 0x000e240000000100 */
[----:B0-----:R-:W-:Y:S06]  /*ad80*/  BAR.ARV 0xc, 0x180 ;  /* 0x0306000000007b1d */ /* 0x001fec0000002000 */
.L_x_563:
[----:B------:R-:W-:Y:S05]  /*ad90*/  BSYNC B0 ;  /* 0x0000000000007941 */ /* 0x000fea0003800000 */
.L_x_562:
[----:B------:R-:W-:Y:S02]  /*ada0*/  IMAD.MOV.U32 R25, RZ, RZ, RZ ;  /* 0x000000ffff197224 */ /* 0x000fe400078e00ff */
[----:B------:R-:W-:Y:S01]  /*adb0*/  IMAD.MOV.U32 R4, RZ, RZ, RZ ;  /* 0x000000ffff047224 */ /* 0x000fe200078e00ff */
[----:B------:R-:W-:Y:S06]  /*adc0*/  @!P2 BRA `(.L_x_564) ;  /* 0x000001280084a947 */ /* 0x000fec0003800000 */
[----:B------:R-:W2:Y:S01]  /*add0*/  LDL R6, [R1+0x6c] ;  /* 0x00006c0001067983 */ /* 0x000ea20000100800 */
[----:B------:R-:W0:Y:S02]  /*ade0*/  S2R R64, SR_TID.X ;  /* 0x0000000000407919 */ /* 0x000e240000002100 */
[----:B0-----:R-:W-:-:S04]  /*adf0*/  IADD3 R64, R64, -0x80, RZ ;  /* 0xffffff8040407810 */ /* 0x001fc80007ffe0ff */
[----:B------:R-:W-:-:S04]  /*ae00*/  SHF.R.S32.HI R65, RZ, 0x1f, R64 ;  /* 0x0000001fff417819 */ /* 0x000fc80000011440 */
[----:B------:R-:W-:-:S04]  /*ae10*/  LEA.HI R65, R65, R64, RZ, 0x7 ;  /* 0x0000004041417211 */ /* 0x000fc800078f38ff */
[----:B------:R-:W-:-:S06]  /*ae20*/  SHF.R.S32.HI R0, RZ, 0x7, R65 ;  /* 0x00000007ff007819 */ /* 0x000fcc0000011441 */
[----:B------:R-:W0:Y:S02]  /*ae30*/  SHFL.IDX PT, R0, R0, RZ, 0x1f ;  /* 0x00001fff00007589 */ /* 0x000e2400000e0000 */
[----:B0-----:R-:W-:-:S04]  /*ae40*/  LEA.HI R2, R0, R0, RZ, 0x1 ;  /* 0x0000000000027211 */ /* 0x001fc800078f08ff */
[----:B------:R-:W-:-:S05]  /*ae50*/  LOP3.LUT R3, R2, 0x1e, RZ, 0xc0, !PT ;  /* 0x0000001e02037812 */ /* 0x000fca00078ec0ff */
[----:B------:R-:W-:Y:S01]  /*ae60*/  IMAD.IADD R3, R0, 0x1, -R3 ;  /* 0x0000000100037824 */ /* 0x000fe200078e0a03 */
[----:B--2---:R-:W-:-:S13]  /*ae70*/  R2UR UR4, R6 ;  /* 0x00000000060472ca */ /* 0x004fda00000e0000 */
[----:B------:R-:W-:Y:S02]  /*ae80*/  ULOP3.LUT UP0, URZ, UR4, 0x9f, URZ, 0xc0, !UPT ;  /* 0x0000009f043f7892 */ /* 0x000fe4000f80c03f */
[----:B------:R-:W-:-:S04]  /*ae90*/  LEA R3, R3, UR4, 0xd ;  /* 0x0000000403037c11 */ /* 0x000fc8000f8e68ff */
[----:B------:R-:W-:Y:S02]  /*aea0*/  SHF.R.U32.HI R3, RZ, 0x4, R3 ;  /* 0x00000004ff037819 */ /* 0x000fe40000011603 */
[----:B------:R-:W-:Y:S02]  /*aeb0*/  PLOP3.LUT P0, PT, PT, PT, UP0, 0x80, 0x0 ;  /* 0x000000000000781c */ /* 0x000fe40003f0f008 */
[----:B------:R-:W-:-:S11]  /*aec0*/  LOP3.LUT R28, R3, 0x3fff, RZ, 0xc0, !PT ;  /* 0x00003fff031c7812 */ /* 0x000fd600078ec0ff */
        /* <DEDUP_REMOVED lines=16> */
[----:B-1--45:R-:W-:Y:S05]  /*afd0*/  CALL.ABS.NOINC R2 ;  /* 0x0000000002007343 */ /* 0x032fea0003c00000 */
.L_x_565:
[----:B------:R-:W-:Y:S02]  /*afe0*/  ULDC UR4, c[0x0][0x3f4] ;  /* 0x0000fd0000047ab9 */ /* 0x000fe40000000800 */
[----:B------:R-:W-:-:S13]  /*aff0*/  ISETP.LT.AND P0, PT, RZ, UR4, PT ;  /* 0x00000004ff007c0c */ /* 0x000fda000bf01270 */
[----:B------:R-:W-:Y:S05]  /*b000*/  @P0 BRA `(.L_x_566) ;  /* 0x0000000000400947 */ /* 0x000fea0003800000 */
[----:B------:R-:W2:Y:S02]  /*b010*/  LDL R2, [R1+0x70] ;  /* 0x0000700001027983 */ /* 0x000ea40000100800 */
[----:B--2---:R-:W-:-:S04]  /*b020*/  LEA.HI R0, R2, R2, RZ, 0x1 ;  /* 0x0000000202007211 */ /* 0x004fc800078f08ff */
[----:B------:R-:W-:-:S05]  /*b030*/  LOP3.LUT R0, R0, 0xfffffffe, RZ, 0xc0, !PT ;  /* 0xfffffffe00007812 */ /* 0x000fca00078ec0ff */
[----:B------:R-:W-:-:S05]  /*b040*/  IMAD.IADD R0, R2, 0x1, -R0 ;  /* 0x0000000102007824 */ /* 0x000fca00078e0a00 */
[----:B------:R-:W-:-:S04]  /*b050*/  SHF.L.U32 R3, R0, 0x1f, RZ ;  /* 0x0000001f00037819 */ /* 0x000fc800000006ff */
[----:B------:R0:W1:Y:S03]  /*b060*/  SYNCS.PHASECHK.TRANS64.TRYWAIT P0, [R22+URZ+0x38800], R3 ;  /* 0x03880003160075a7 */ /* 0x000066000800017f */
[----:B-1----:R-:W-:Y:S05]  /*b070*/  @!P0 NANOSLEEP.SYNCS 0x989680 ;  /* 0x009896800000895d */ /* 0x002fea0003900000 */
[----:B------:R-:W1:Y:S01]  /*b080*/  @!P0 SYNCS.PHASECHK.TRANS64 P0, [R22+URZ+0x38800], R3 ;  /* 0x03880003160085a7 */ /* 0x000e62000800007f */
[----:B------:R-:W-:Y:S04]  /*b090*/  BSSY B0, `(.L_x_567) ;  /* 0x0000006000007945 */ /* 0x000fe80003800000 */
[----:B-1----:R-:W-:Y:S05]  /*b0a0*/  @P0 BRA `(.L_x_568) ;  /* 0x0000000000100947 */ /* 0x002fea0003800000 */
.L_x_569:
[----:B-1----:R1:W2:Y:S02]  /*b0b0*/  SYNCS.PHASECHK.TRANS64.TRYWAIT P0, [R22+URZ+0x38800], R3 ;  /* 0x03880003160075a7 */ /* 0x0022a4000800017f */
[----:B--2---:R-:W-:Y:S05]  /*b0c0*/  @!P0 NANOSLEEP.SYNCS 0x989680 ;  /* 0x009896800000895d */ /* 0x004fea0003900000 */
[----:B------:R-:W2:Y:S02]  /*b0d0*/  @!P0 SYNCS.PHASECHK.TRANS64 P0, [R22+URZ+0x38800], R3 ;  /* 0x03880003160085a7 */ /* 0x000ea4000800007f */
[----:B--2---:R-:W-:Y:S05]  /*b0e0*/  @!P0 BRA `(.L_x_569) ;  /* 0xfffffffc00f08947 */ /* 0x004fea000383ffff */
.L_x_568:
[----:B------:R-:W-:Y:S05]  /*b0f0*/  BSYNC B0 ;  /* 0x0000000000007941 */ /* 0x000fea0003800000 */
.L_x_567:
[----:B------:R-:W-:Y:S05]  /*b100*/  BRA `(.L_x_570) ;  /* 0x0000006c00e87947 */ /* 0x000fea0003800000 */
.L_x_566:
[----:B------:R-:W2:Y:S01]  /*b110*/  LDL R30, [R1+0x6c] ;  /* 0x00006c00011e7983 */ /* 0x000ea20000100800 */
[----:B-----5:R-:W-:Y:S01]  /*b120*/  SHF.R.S32.HI R0, RZ, 0x1f, R136 ;  /* 0x0000001fff007819 */ /* 0x020fe20000011488 */
[----:B------:R-:W-:Y:S01]  /*b130*/  ULDC.64 UR4, c[0x0][0x3f8] ;  /* 0x0000fe0000047ab9 */ /* 0x000fe20000000a00 */
[----:B------:R-:W-:Y:S01]  /*b140*/  ULDC.64 UR6, c[0x0][0x408] ;  /* 0x0001020000067ab9 */ /* 0x000fe20000000a00 */
[----:B------:R-:W-:-:S04]  /*b150*/  IMAD.WIDE.U32 R4, R136, UR4, RZ ;  /* 0x0000000488047c25 */ /* 0x000fc8000f8e00ff */
[C---:B------:R-:W-:Y:S02]  /*b160*/  IMAD R3, R0.reuse, UR4, RZ ;  /* 0x0000000400037c24 */ /* 0x040fe4000f8e02ff */
[----:B------:R-:W-:Y:S02]  /*b170*/  IMAD R7, R0, UR6, RZ ;  /* 0x0000000600077c24 */ /* 0x000fe4000f8e02ff */
[C---:B------:R-:W-:Y:S01]  /*b180*/  IMAD R3, R136.reuse, UR5, R3 ;  /* 0x0000000588037c24 */ /* 0x040fe2000f8e0203 */
[----:B------:R-:W-:Y:S01]  /*b190*/  ULDC.64 UR4, c[0x0][0x3e8] ;  /* 0x0000fa0000047ab9 */ /* 0x000fe20000000a00 */
[----:B------:R-:W-:Y:S01]  /*b1a0*/  IMAD R7, R136, UR7, R7 ;  /* 0x0000000788077c24 */ /* 0x000fe2000f8e0207 */
[----:B------:R-:W-:Y:S01]  /*b1b0*/  LEA R2, P0, R4, UR4, 0x1 ;  /* 0x0000000404027c11 */ /* 0x000fe2000f8008ff */
[----:B------:R-:W-:Y:S01]  /*b1c0*/  IMAD.WIDE.U32 R26, R136, UR6, RZ ;  /* 0x00000006881a7c25 */ /* 0x000fe2000f8e00ff */
[----:B------:R-:W-:Y:S01]  /*b1d0*/  ULDC.64 UR6, c[0x0][0x400] ;  /* 0x0001000000067ab9 */ /* 0x000fe20000000a00 */
[----:B------:R-:W-:-:S02]  /*b1e0*/  IADD3 R5, R3, R5, RZ ;  /* 0x0000000503057210 */ /* 0x000fc40007ffe0ff */
[----:B------:R-:W-:Y:S01]  /*b1f0*/  IMAD.IADD R3, R7, 0x1, R27 ;  /* 0x0000000107037824 */ /* 0x000fe200078e021b */
[----:B------:R-:W-:Y:S02]  /*b200*/  LEA R25, P1, R26, UR6, 0x1 ;  /* 0x000000061a197c11 */ /* 0x000fe4000f8208ff */
[----:B------:R-:W-:Y:S02]  /*b210*/  LEA.HI.X R24, R4, UR5, R5, 0x1, P0 ;  /* 0x0000000504187c11 */ /* 0x000fe400080f0c05 */
[----:B------:R-:W-:Y:S02]  /*b220*/  LEA.HI.X R26, R26, UR7, R3, 0x1, P1 ;  /* 0x000000071a1a7c11 */ /* 0x000fe400088f0c03 */
[----:B--2---:R-:W-:-:S13]  /*b230*/  R2UR UR8, R30 ;  /* 0x000000001e0872ca */ /* 0x004fda00000e0000 */
[----:B------:R-:W-:-:S06]  /*b240*/  ULOP3.LUT UP0, URZ, UR8, 0x3ff, URZ, 0xc0, !UPT ;  /* 0x000003ff083f7892 */ /* 0x000fcc000f80c03f */
[----:B------:R-:W-:-:S13]  /*b250*/  PLOP3.LUT P2, PT, PT, PT, UP0, 0x80, 0x0 ;  /* 0x000000000000781c */ /* 0x000fda0003f4f008 */
        /* <DEDUP_REMOVED lines=16> */
[----:B-1--4-:R-:W-:Y:S05]  /*b360*/  CALL.ABS.NOINC R14 ;  /* 0x000000000e007343 */ /* 0x012fea0003c00000 */
.L_x_571:
[----:B------:R-:W-:Y:S01]  /*b370*/  ULDC.U8 UR4, c[0x0][0x410] ;  /* 0x0001040000047ab9 */ /* 0x000fe20000000000 */
[----:B------:R-:W-:Y:S01]  /*b380*/  R2UR UR5, R30 ;  /* 0x000000001e0572ca */ /* 0x000fe200000e0000 */
[----:B------:R-:W-:Y:S01]  /*b390*/  BSSY B0, `(.L_x_572) ;  /* 0x00006c9000007945 */ /* 0x000fe20003800000 */
[----:B------:R-:W-:Y:S01]  /*b3a0*/  ISETP.NE.AND P0, PT, RZ, UR4, PT ;  /* 0x00000004ff007c0c */ /* 0x000fe2000bf05270 */
[----:B----4-:R-:W-:Y:S01]  /*b3b0*/  VIADD R31, R219, 0x20 ;  /* 0x00000020db1f7836 */ /* 0x010fe20000000000 */
[----:B------:R-:W-:Y:S01]  /*b3c0*/  SHF.R.U32.HI R20, RZ, 0x3, R224 ;  /* 0x00000003ff147819 */ /* 0x000fe200000116e0 */
[----:B------:R-:W-:Y:S01]  /*b3d0*/  IMAD R8, R29, 0x80, R219 ;  /* 0x000000801d087824 */ /* 0x000fe200078e02db */
[----:B------:R-:W-:Y:S02]  /*b3e0*/  LOP3.LUT R3, R224, 0x38, R16, 0xf8, !PT ;  /* 0x00000038e0037812 */ /* 0x000fe400078ef810 */
[----:B------:R-:W-:Y:S02]  /*b3f0*/  IADD3 R21, R219, 0x60, RZ ;  /* 0x00000060db157810 */ /* 0x000fe40007ffe0ff */
[----:B------:R-:W-:-:S04]  /*b400*/  LOP3.LUT R3, R228, R3, R20, 0xf6, !PT ;  /* 0x00000003e4037212 */ /* 0x000fc800078ef614 */
[----:B------:R-:W-:Y:S01]  /*b410*/  LEA R30, R3, UR5, 0x1 ;  /* 0x00000005031e7c11 */ /* 0x000fe2000f8e08ff */
[----:B------:R-:W-:Y:S06]  /*b420*/  @!P0 BRA `(.L_x_573) ;  /* 0x0000003000a48947 */ /* 0x000fec0003800000 */
[----:B------:R-:W-:-:S03]  /*b430*/  UMOV UR4, 0xffffffff ;  /* 0xffffffff00047882 */ /* 0x000fc60000000000 */
[----:B------:R-:W-:Y:S05]  /*b440*/  BRA.DIV UR4, `(.L_x_574) ;  /* 0x000001d204307947 */ /* 0x000fea000b800000 */
[----:B------:R0:W1:Y:S04]  /*b450*/  SHFL.IDX PT, R3, R24, RZ, 0x181f ;  /* 0x00181fff18037589 */ /* 0x00006800000e0000 */
[----:B------:R-:W2:Y:S04]  /*b460*/  SHFL.IDX PT, R2, R2, RZ, 0x181f ;  /* 0x00181fff02027589 */ /* 0x000ea800000e0000 */
[----:B------:R0:W3:Y:S04]  /*b470*/  SHFL.IDX PT, R5, R26, RZ, 0x181f ;  /* 0x00181fff1a057589 */ /* 0x0000e800000e0000 */
[----:B------:R0:W4:Y:S02]  /*b480*/  SHFL.IDX PT, R14, R25, RZ, 0x181f ;  /* 0x00181fff190e7589 */ /* 0x00012400000e0000 */
.L_x_850:
[----:B------:R-:W-:Y:S01]  /*b490*/  ULDC UR4, c[0x0][0x448] ;  /* 0x0001120000047ab9 */ /* 0x000fe20000000800 */
[----:B------:R-:W-:Y:S01]  /*b4a0*/  BSSY B1, `(.L_x_575) ;  /* 0x000003b000017945 */ /* 0x000fe20003800000 */
[----:B------:R-:W-:Y:S01]  /*b4b0*/  IMAD R0, R140, UR4, RZ ;  /* 0x000000048c007c24 */ /* 0x000fe2000f8e02ff */
[----:B------:R-:W-:Y:S02]  /*b4c0*/  CS2R R6, SRZ ;  /* 0x0000000000067805 */ /* 0x000fe4000001ff00 */
[----:B------:R-:W-:Y:S02]  /*b4d0*/  CS2R R10, SRZ ;  /* 0x00000000000a7805 */ /* 0x000fe4000001ff00 */
[----:B------:R-:W-:Y:S02]  /*b4e0*/  CS2R R12, SRZ ;  /* 0x00000000000c7805 */ /* 0x000fe4000001ff00 */
[----:B0-----:R-:W-:Y:S02]  /*b4f0*/  CS2R R24, SRZ ;  /* 0x0000000000187805 */ /* 0x001fe4000001ff00 */
[----:B------:R-:W-:Y:S01]  /*b500*/  ISETP.GE.AND P0, PT, R8, R0, PT ;  /* 0x000000000800720c */ /* 0x000fe20003f06270 */
[----:B------:R-:W-:Y:S01]  /*b510*/  IMAD R0, R29, -0x80, R0 ;  /* 0xffffff801d007824 */ /* 0x000fe200078e0200 */
[----:B------:R-:W-:-:S02]  /*b520*/  CS2R R8, SRZ ;  /* 0x0000000000087805 */ /* 0x000fc4000001ff00 */
[----:B------:R-:W-:Y:S02]  /*b530*/  CS2R R26, SRZ ;  /* 0x00000000001a7805 */ /* 0x000fe4000001ff00 */
[----:B------:R-:W-:Y:S02]  /*b540*/  CS2R R32, SRZ ;  /* 0x0000000000207805 */ /* 0x000fe4000001ff00 */
[----:B------:R-:W-:-:S05]  /*b550*/  CS2R R34, SRZ ;  /* 0x0000000000227805 */ /* 0x000fca000001ff00 */
[----:B------:R-:W-:Y:S05]  /*b560*/  @P0 BRA `(.L_x_576) ;  /* 0x0000000000b80947 */ /* 0x000fea0003800000 */
[----:B------:R-:W-:Y:S01]  /*b570*/  ULDC UR4, c[0x0][0x3f4] ;  /* 0x0000fd0000047ab9 */ /* 0x000fe20000000800 */
[C---:B------:R-:W-:Y:S01]  /*b580*/  IMAD.SHL.U32 R41, R221.reuse, 0x2, RZ ;  /* 0x00000002dd297824 */ /* 0x040fe200078e00ff */
[----:B------:R-:W-:Y:S01]  /*b590*/  ISETP.GE.AND P1, PT, R220, UR4, PT ;  /* 0x00000004dc007c0c */ /* 0x000fe2000bf26270 */
[C---:B------:R-:W-:Y:S01]  /*b5a0*/  IMAD.SHL.U32 R49, R222.reuse, 0x2, RZ ;  /* 0x00000002de317824 */ /* 0x040fe200078e00ff */
[----:B------:R-:W-:Y:S02]  /*b5b0*/  ISETP.GE.AND P2, PT, R221, UR4, PT ;  /* 0x00000004dd007c0c */ /* 0x000fe4000bf46270 */
[----:B------:R-:W-:Y:S02]  /*b5c0*/  CS2R R12, SRZ ;  /* 0x00000000000c7805 */ /* 0x000fe4000001ff00 */
[----:B------:R-:W-:Y:S02]  /*b5d0*/  ISETP.GE.AND P0, PT, R222, UR4, PT ;  /* 0x00000004de007c0c */ /* 0x000fe4000bf06270 */
[----:B------:R-:W-:-:S02]  /*b5e0*/  CS2R R34, SRZ ;  /* 0x0000000000227805 */ /* 0x000fc4000001ff00 */
[----:B------:R-:W-:Y:S02]  /*b5f0*/  SHF.R.S32.HI R7, RZ, 0x1f, R220 ;  /* 0x0000001fff077819 */ /* 0x000fe400000114dc */
[----:B------:R-:W-:Y:S02]  /*b600*/  CS2R R10, SRZ ;  /* 0x00000000000a7805 */ /* 0x000fe4000001ff00 */
[----:B------:R-:W-:Y:S01]  /*b610*/  SHF.L.U32 R45, R220, 0x1, RZ ;  /* 0x00000001dc2d7819 */ /* 0x000fe200000006ff */
[----:B------:R-:W-:Y:S01]  /*b620*/  ULDC.64 UR6, c[0x0][0x208] ;  /* 0x0000820000067ab9 */ /* 0x000fe20000000a00 */
[----:B------:R-:W-:Y:S02]  /*b630*/  ISETP.GE.AND P3, PT, R214, UR4, PT ;  /* 0x00000004d6007c0c */ /* 0x000fe4000bf66270 */
[----:B------:R-:W-:Y:S02]  /*b640*/  SHF.R.S32.HI R4, RZ, 0x1f, R221 ;  /* 0x0000001fff047819 */ /* 0x000fe400000114dd */
[----:B------:R-:W-:-:S02]  /*b650*/  SHF.L.U64.HI R6, R220, 0x1, R7 ;  /* 0x00000001dc067819 */ /* 0x000fc40000010207 */
[C---:B--2---:R-:W-:Y:S02]  /*b660*/  @!P1 IADD3 R42, P5, R2.reuse, R45, RZ ;  /* 0x0000002d022a9210 */ /* 0x044fe40007fbe0ff */
[----:B------:R-:W-:Y:S02]  /*b670*/  SHF.L.U64.HI R4, R221, 0x1, R4 ;  /* 0x00000001dd047819 */ /* 0x000fe40000010204 */
[-C--:B------:R-:W-:Y:S01]  /*b680*/  @!P2 IADD3 R38, P4, R2, R41.reuse, RZ ;  /* 0x000000290226a210 */ /* 0x080fe20007f9e0ff */
[C---:B-1----:R-:W-:Y:S01]  /*b690*/  @!P1 IMAD.X R43, R3.reuse, 0x1, R6, P5 ;  /* 0x00000001032b9824 */ /* 0x042fe200028e0606 */
[----:B----4-:R-:W-:Y:S02]  /*b6a0*/  @!P2 IADD3 R40, P6, R14, R41, RZ ;  /* 0x000000290e28a210 */ /* 0x010fe40007fde0ff */
[----:B------:R-:W-:Y:S01]  /*b6b0*/  SHF.R.S32.HI R9, RZ, 0x1f, R222 ;  /* 0x0000001fff097819 */ /* 0x000fe200000114de */
[----:B------:R-:W-:Y:S01]  /*b6c0*/  @!P2 IMAD.X R39, R3, 0x1, R4, P4 ;  /* 0x000000010327a824 */ /* 0x000fe200020e0604 */
[----:B---3--:R-:W-:Y:S01]  /*b6d0*/  @!P2 IADD3.X R41, R5, R4, RZ, P6, !PT ;  /* 0x000000040529a210 */ /* 0x008fe200037fe4ff */
[----:B------:R-:W-:Y:S01]  /*b6e0*/  @!P3 IMAD.MOV.U32 R4, RZ, RZ, R14 ;  /* 0x000000ffff04b224 */ /* 0x000fe200078e000e */
[----:B------:R-:W-:-:S02]  /*b6f0*/  SHF.L.U64.HI R8, R222, 0x1, R9 ;  /* 0x00000001de087819 */ /* 0x000fc40000010209 */
[-C--:B------:R-:W-:Y:S02]  /*b700*/  @!P0 IADD3 R46, P6, R2, R49.reuse, RZ ;  /* 0x00000031022e8210 */ /* 0x080fe40007fde0ff */
[----:B------:R-:W-:Y:S02]  /*b710*/  CS2R R32, SRZ ;  /* 0x0000000000207805 */ /* 0x000fe4000001ff00 */
[C---:B------:R-:W-:Y:S02]  /*b720*/  @!P0 IADD3 R48, P5, R14.reuse, R49, RZ ;  /* 0x000000310e308210 */ /* 0x040fe40007fbe0ff */
[----:B------:R-:W-:Y:S02]  /*b730*/  CS2R R26, SRZ ;  /* 0x00000000001a7805 */ /* 0x000fe4000001ff00 */
[----:B------:R-:W-:Y:S01]  /*b740*/  @!P1 IADD3 R44, P4, R14, R45, RZ ;  /* 0x0000002d0e2c9210 */ /* 0x000fe20007f9e0ff */
[--C-:B------:R-:W-:Y:S01]  /*b750*/  @!P0 IMAD.X R47, R3, 0x1, R8.reuse, P6 ;  /* 0x00000001032f8824 */ /* 0x100fe200030e0608 */
[----:B------:R-:W-:Y:S01]  /*b760*/  CS2R R24, SRZ ;  /* 0x0000000000187805 */ /* 0x000fe2000001ff00 */
[C---:B------:R-:W-:Y:S01]  /*b770*/  @!P0 IMAD.X R49, R5.reuse, 0x1, R8, P5 ;  /* 0x0000000105318824 */ /* 0x040fe200028e0608 */
[----:B------:R-:W-:-:S02]  /*b780*/  @!P1 IADD3.X R45, R5, R6, RZ, P4, !PT ;  /* 0x00000006052d9210 */ /* 0x000fc400027fe4ff */
[----:B------:R-:W-:Y:S02]  /*b790*/  CS2R R8, SRZ ;  /* 0x0000000000087805 */ /* 0x000fe4000001ff00 */
[----:B------:R-:W-:Y:S01]  /*b7a0*/  CS2R R6, SRZ ;  /* 0x0000000000067805 */ /* 0x000fe2000001ff00 */
[C---:B------:R-:W-:Y:S01]  /*b7b0*/  @!P3 IMAD.WIDE R14, R214.reuse, 0x2, R2 ;  /* 0x00000002d60eb825 */ /* 0x040fe200078e0202 */
[----:B------:R0:W5:Y:S03]  /*b7c0*/  @!P2 LD.E.64 R10, desc[UR6][R38.64] ;  /* 0x00000006260aa980 */ /* 0x000166000c101b00 */
[----:B------:R-:W-:Y:S01]  /*b7d0*/  @!P3 IMAD.WIDE R36, R214, 0x2, R4 ;  /* 0x00000002d624b825 */ /* 0x000fe200078e0204 */
[----:B------:R0:W5:Y:S04]  /*b7e0*/  @!P3 LD.E.64 R12, desc[UR6][R14.64] ;  /* 0x000000060e0cb980 */ /* 0x000168000c101b00 */
[----:B------:R0:W5:Y:S04]  /*b7f0*/  @!P3 LD.E.64 R34, desc[UR6][R36.64] ;  /* 0x000000062422b980 */ /* 0x000168000c101b00 */
[----:B------:R0:W5:Y:S04]  /*b800*/  @!P2 LD.E.64 R32, desc[UR6][R40.64] ;  /* 0x000000062820a980 */ /* 0x000168000c101b00 */
[----:B------:R0:W5:Y:S04]  /*b810*/  @!P1 LD.E.64 R8, desc[UR6][R42.64] ;  /* 0x000000062a089980 */ /* 0x000168000c101b00 */
[----:B------:R0:W5:Y:S04]  /*b820*/  @!P1 LD.E.64 R26, desc[UR6][R44.64] ;  /* 0x000000062c1a9980 */ /* 0x000168000c101b00 */
[----:B------:R0:W5:Y:S04]  /*b830*/  @!P0 LD.E.64 R6, desc[UR6][R46.64] ;  /* 0x000000062e068980 */ /* 0x000168000c101b00 */
[----:B------:R0:W5:Y:S02]  /*b840*/  @!P0 LD.E.64 R24, desc[UR6][R48.64] ;  /* 0x0000000630188980 */ /* 0x000164000c101b00 */
.L_x_576:
[----:B------:R-:W-:Y:S05]  /*b850*/  BSYNC B1 ;  /* 0x0000000000017941 */ /* 0x000fea0003800000 */
.L_x_575:
[----:B---3--:R-:W2:Y:S01]  /*b860*/  LDL R5, [R1+0x70] ;  /* 0x0000700001057983 */ /* 0x008ea20000100800 */
[----:B0----5:R-:W-:Y:S01]  /*b870*/  MOV R15, R12 ;  /* 0x0000000c000f7202 */ /* 0x021fe20000000f00 */
[--C-:B------:R-:W-:Y:S01]  /*b880*/  IMAD.MOV.U32 R20, RZ, RZ, R13.reuse ;  /* 0x000000ffff147224 */ /* 0x100fe200078e000d */
[--C-:B------:R-:W-:Y:S01]  /*b890*/  SHF.R.U64 R37, R12, 0x10, R13.reuse ;  /* 0x000000100c257819 */ /* 0x100fe2000000120d */
[----:B----4-:R-:W-:Y:S01]  /*b8a0*/  IMAD.MOV.U32 R14, RZ, RZ, R10 ;  /* 0x000000ffff0e7224 */ /* 0x010fe200078e000a */
[----:B------:R-:W-:Y:S01]  /*b8b0*/  SHF.R.U32.HI R38, RZ, 0x10, R13 ;  /* 0x00000010ff267819 */ /* 0x000fe2000001160d */
[----:B------:R-:W-:Y:S01]  /*b8c0*/  IMAD.MOV.U32 R4, RZ, RZ, R7 ;  /* 0x000000ffff047224 */ /* 0x000fe200078e0007 */
[----:B------:R-:W-:Y:S01]  /*b8d0*/  MOV R12, R11 ;  /* 0x0000000b000c7202 */ /* 0x000fe20000000f00 */
[----:B------:R-:W-:Y:S01]  /*b8e0*/  IMAD.MOV.U32 R29, RZ, RZ, R34 ;  /* 0x000000ffff1d7224 */ /* 0x000fe200078e0022 */
[--C-:B------:R-:W-:Y:S01]  /*b8f0*/  SHF.R.U64 R39, R10, 0x10, R11.reuse ;  /* 0x000000100a277819 */ /* 0x100fe2000000120b */
[----:B------:R-:W-:Y:S01]  /*b900*/  IMAD.MOV.U32 R10, RZ, RZ, R8 ;  /* 0x000000ffff0a7224 */ /* 0x000fe200078e0008 */
[----:B------:R-:W-:Y:S01]  /*b910*/  SHF.R.U32.HI R40, RZ, 0x10, R11 ;  /* 0x00000010ff287819 */ /* 0x000fe2000001160b */
[--C-:B------:R-:W-:Y:S01]  /*b920*/  IMAD.MOV.U32 R11, RZ, RZ, R9.reuse ;  /* 0x000000ffff0b7224 */ /* 0x100fe200078e0009 */
[--C-:B------:R-:W-:Y:S01]  /*b930*/  SHF.R.U64 R41, R8, 0x10, R9.reuse ;  /* 0x0000001008297819 */ /* 0x100fe20000001209 */
[----:B------:R-:W-:Y:S01]  /*b940*/  IMAD.MOV.U32 R13, RZ, RZ, R32 ;  /* 0x000000ffff0d7224 */ /* 0x000fe200078e0020 */
[----:B------:R-:W-:Y:S01]  /*b950*/  SHF.R.U32.HI R42, RZ, 0x10, R9 ;  /* 0x00000010ff2a7819 */ /* 0x000fe20000011609 */
[----:B------:R-:W-:Y:S01]  /*b960*/  IMAD.MOV.U32 R9, RZ, RZ, R27 ;  /* 0x000000ffff097224 */ /* 0x000fe200078e001b */
[----:B-1----:R-:W-:Y:S01]  /*b970*/  MOV R3, R6 ;  /* 0x0000000600037202 */ /* 0x002fe20000000f00 */
[----:B------:R-:W-:Y:S01]  /*b980*/  BSSY B1, `(.L_x_577) ;  /* 0x0000027000017945 */ /* 0x000fe20003800000 */
[----:B------:R-:W-:Y:S01]  /*b990*/  SHF.R.U64 R43, R6, 0x10, R7 ;  /* 0x00000010062b7819 */ /* 0x000fe20000001207 */
[----:B------:R-:W-:Y:S01]  /*b9a0*/  IMAD.MOV.U32 R6, RZ, RZ, R25 ;  /* 0x000000ffff067224 */ /* 0x000fe200078e0019 */
[----:B------:R-:W-:Y:S01]  /*b9b0*/  SHF.R.U32.HI R44, RZ, 0x10, R7 ;  /* 0x00000010ff2c7819 */ /* 0x000fe20000011607 */
[----:B------:R-:W-:Y:S01]  /*b9c0*/  IMAD.MOV.U32 R7, RZ, RZ, R26 ;  /* 0x000000ffff077224 */ /* 0x000fe200078e001a */
[----:B------:R-:W-:-:S02]  /*b9d0*/  SHF.R.U64 R45, R34, 0x10, R35 ;  /* 0x00000010222d7819 */ /* 0x000fc40000001223 */
[----:B------:R-:W-:Y:S02]  /*b9e0*/  MOV R36, R35 ;  /* 0x0000002300247202 */ /* 0x000fe40000000f00 */
[----:B------:R-:W-:Y:S02]  /*b9f0*/  MOV R34, R33 ;  /* 0x0000002100227202 */ /* 0x000fe40000000f00 */
[----:B------:R-:W-:Y:S02]  /*ba00*/  SHF.R.U64 R32, R32, 0x10, R33 ;  /* 0x0000001020207819 */ /* 0x000fe40000001221 */
[----:B------:R-:W-:Y:S02]  /*ba10*/  SHF.R.U32.HI R35, RZ, 0x10, R35 ;  /* 0x00000010ff237819 */ /* 0x000fe40000011623 */
[----:B------:R-:W-:Y:S02]  /*ba20*/  SHF.R.U32.HI R33, RZ, 0x10, R33 ;  /* 0x00000010ff217819 */ /* 0x000fe40000011621 */
[----:B------:R-:W-:-:S02]  /*ba30*/  SHF.R.U64 R46, R26, 0x10, R27 ;  /* 0x000000101a2e7819 */ /* 0x000fc4000000121b */
[----:B------:R-:W-:Y:S02]  /*ba40*/  SHF.R.U32.HI R47, RZ, 0x10, R27 ;  /* 0x00000010ff2f7819 */ /* 0x000fe4000001161b */
[----:B------:R-:W-:Y:S02]  /*ba50*/  MOV R8, R24 ;  /* 0x0000001800087202 */ /* 0x000fe40000000f00 */
[----:B------:R-:W-:Y:S02]  /*ba60*/  VIMNMX R0, R0, 0x80, PT ;  /* 0x0000008000007848 */ /* 0x000fe40003fe0100 */
[--C-:B------:R-:W-:Y:S02]  /*ba70*/  SHF.R.U64 R48, R24, 0x10, R25.reuse ;  /* 0x0000001018307819 */ /* 0x100fe40000001219 */
[----:B------:R-:W-:Y:S02]  /*ba80*/  SHF.R.U32.HI R49, RZ, 0x10, R25 ;  /* 0x00000010ff317819 */ /* 0x000fe40000011619 */
[----:B------:R-:W-:-:S02]  /*ba90*/  PRMT R25, R15, 0x5410, R20 ;  /* 0x000054100f197816 */ /* 0x000fc40000000014 */
[----:B------:R-:W-:Y:S02]  /*baa0*/  PRMT R14, R14, 0x5410, R12 ;  /* 0x000054100e0e7816 */ /* 0x000fe4000000000c */
[----:B------:R-:W-:Y:S02]  /*bab0*/  PRMT R10, R10, 0x5410, R11 ;  /* 0x000054100a0a7816 */ /* 0x000fe4000000000b */
[----:B------:R-:W-:Y:S02]  /*bac0*/  PRMT R27, R29, 0x5410, R36 ;  /* 0x000054101d1b7816 */ /* 0x000fe40000000024 */
[----:B------:R-:W-:Y:S02]  /*bad0*/  PRMT R20, R13, 0x5410, R34 ;  /* 0x000054100d147816 */ /* 0x000fe40000000022 */
[----:B------:R-:W-:Y:S02]  /*bae0*/  PRMT R26, R37, 0x5410, R38 ;  /* 0x00005410251a7816 */ /* 0x000fe40000000026 */
[----:B------:R-:W-:-:S02]  /*baf0*/  PRMT R15, R39, 0x5410, R40 ;  /* 0x00005410270f7816 */ /* 0x000fc40000000028 */
[----:B------:R-:W-:Y:S02]  /*bb00*/  PRMT R11, R41, 0x5410, R42 ;  /* 0x00005410290b7816 */ /* 0x000fe4000000002a */
[----:B------:R-:W-:Y:S02]  /*bb10*/  PRMT R29, R45, 0x5410, R35 ;  /* 0x000054102d1d7816 */ /* 0x000fe40000000023 */
[----:B------:R-:W-:Y:S02]  /*bb20*/  PRMT R24, R32, 0x5410, R33 ;  /* 0x0000541020187816 */ /* 0x000fe40000000021 */
[----:B------:R-:W-:Y:S02]  /*bb30*/  ISETP.GE.AND P1, PT, R219, R0, PT ;  /* 0x00000000db00720c */ /* 0x000fe40003f26270 */
[----:B------:R-:W-:Y:S02]  /*bb40*/  PRMT R12, R7, 0x5410, R9 ;  /* 0x00005410070c7816 */ /* 0x000fe40000000009 */
[----:B------:R-:W-:-:S02]  /*bb50*/  PRMT R13, R46, 0x5410, R47 ;  /* 0x000054102e0d7816 */ /* 0x000fc4000000002f */
[----:B------:R-:W-:Y:S02]  /*bb60*/  PRMT R8, R8, 0x5410, R6 ;  /* 0x0000541008087816 */ /* 0x000fe40000000006 */
[----:B--2---:R-:W-:-:S04]  /*bb70*/  LEA.HI R2, R5, R5, RZ, 0x1 ;  /* 0x0000000505027211 */ /* 0x004fc800078f08ff */
[----:B------:R-:W-:-:S05]  /*bb80*/  LOP3.LUT R2, R2, 0xfffffffe, RZ, 0xc0, !PT ;  /* 0xfffffffe02027812 */ /* 0x000fca00078ec0ff */
[----:B------:R-:W-:-:S05]  /*bb90*/  IMAD.IADD R2, R5, 0x1, -R2 ;  /* 0x0000000105027824 */ /* 0x000fca00078e0a02 */
[----:B------:R-:W-:Y:S02]  /*bba0*/  SHF.L.U32 R5, R2, 0x1f, RZ ;  /* 0x0000001f02057819 */ /* 0x000fe400000006ff */
[----:B------:R-:W-:Y:S02]  /*bbb0*/  PRMT R2, R3, 0x5410, R4 ;  /* 0x0000541003027816 */ /* 0x000fe40000000004 */
[----:B------:R-:W0:Y:S01]  /*bbc0*/  SYNCS.PHASECHK.TRANS64.TRYWAIT P0, [R22+URZ+0x38800], R5 ;  /* 0x03880005160075a7 */ /* 0x000e22000800017f */
[----:B------:R-:W-:Y:S01]  /*bbd0*/  PRMT R3, R43, 0x5410, R44 ;  /* 0x000054102b037816 */ /* 0x000fe2000000002c */
[----:B0-----:R-:W-:Y:S06]  /*bbe0*/  @!P0 BRA `(.L_x_578) ;  /* 0x000001c800b88947 */ /* 0x001fec0003800000 */
.L_x_851:
[----:B------:R-:W-:Y:S05]  /*bbf0*/  BSYNC B1 ;  /* 0x0000000000017941 */ /* 0x000fea0003800000 */
.L_x_577:
[----:B------:R-:W-:Y:S01]  /*bc00*/  BSSY B1, `(.L_x_579) ;  /* 0x00000aa000017945 */ /* 0x000fe20003800000 */
[----:B------:R-:W-:-:S03]  /*bc10*/  PRMT R9, R48, 0x5410, R49 ;  /* 0x0000541030097816 */ /* 0x000fc60000000031 */
[----:B------:R-:W-:Y:S05]  /*bc20*/  @P1 BRA `(.L_x_580) ;  /* 0x00000008009c1947 */ /* 0x000fea0003800000 */
[----:B0-----:R-:W0:Y:S01]  /*bc30*/  LDC R5, c[0x0][0x3f4] ;  /* 0x0000fd00ff057b82 */ /* 0x001e220000000800 */
[----:B------:R-:W-:Y:S01]  /*bc40*/  BSSY B2, `(.L_x_581) ;  /* 0x000002c000027945 */ /* 0x000fe20003800000 */
[-C--:B0-----:R-:W-:Y:S02]  /*bc50*/  ISETP.GE.AND P0, PT, R214, R5.reuse, PT ;  /* 0x00000005d600720c */ /* 0x081fe40003f06270 */
[-C--:B------:R-:W-:Y:S02]  /*bc60*/  ISETP.GE.AND P1, PT, R221, R5.reuse, PT ;  /* 0x00000005dd00720c */ /* 0x080fe40003f26270 */
[-C--:B------:R-:W-:Y:S02]  /*bc70*/  ISETP.GE.AND P2, PT, R220, R5.reuse, PT ;  /* 0x00000005dc00720c */ /* 0x080fe40003f46270 */
[----:B------:R-:W-:-:S07]  /*bc80*/  ISETP.GE.AND P3, PT, R222, R5, PT ;  /* 0x00000005de00720c */ /* 0x000fce0003f66270 */
[----:B------:R-:W-:Y:S06]  /*bc90*/  @P0 BRA `(.L_x_582) ;  /* 0x0000000000980947 */ /* 0x000fec0003800000 */
[----:B------:R-:W0:Y:S01]  /*bca0*/  LDS.128 R4, [R30] ;  /* 0x000000001e047984 */ /* 0x000e220000000c00 */
[----:B------:R-:W-:Y:S02]  /*bcb0*/  HADD2.F32 R39, -RZ, R27.H0_H0 ;  /* 0x2000001bff277230 */ /* 0x000fe40000004100 */
[----:B------:R-:W-:Y:S02]  /*bcc0*/  HADD2.F32 R37, -RZ, R25.H0_H0 ;  /* 0x20000019ff257230 */ /* 0x000fe40000004100 */
[----:B------:R-:W-:Y:S02]  /*bcd0*/  HADD2.F32 R36, -RZ, R26.H0_H0 ;  /* 0x2000001aff247230 */ /* 0x000fe40000004100 */
[----:B------:R-:W-:Y:S02]  /*bce0*/  HADD2.F32 R38, -RZ, R29.H0_H0 ;  /* 0x2000001dff267230 */ /* 0x000fe40000004100 */
[--C-:B0-----:R-:W-:Y:S02]  /*bcf0*/  HADD2.F32 R32, -RZ, R4.reuse.H0_H0 ;  /* 0x20000004ff207230 */ /* 0x101fe40000004100 */
[----:B------:R-:W-:-:S02]  /*bd00*/  HADD2.F32 R4, -RZ, R4.H1_H1 ;  /* 0x30000004ff047230 */ /* 0x000fc40000004100 */
[--C-:B------:R-:W-:Y:S02]  /*bd10*/  HADD2.F32 R33, -RZ, R5.reuse.H0_H0 ;  /* 0x20000005ff217230 */ /* 0x100fe40000004100 */
[----:B------:R-:W-:Y:S02]  /*bd20*/  HADD2.F32 R5, -RZ, R5.H1_H1 ;  /* 0x30000005ff057230 */ /* 0x000fe40000004100 */
[C---:B------:R-:W-:Y:S01]  /*bd30*/  FMUL.FTZ R41, R4.reuse, R39 ;  /* 0x0000002704297220 */ /* 0x040fe20000410000 */
[-C--:B------:R-:W-:Y:S01]  /*bd40*/  FMUL.FTZ R4, R4, R37.reuse ;  /* 0x0000002504047220 */ /* 0x080fe20000410000 */
[--C-:B------:R-:W-:Y:S02]  /*bd50*/  HADD2.F32 R34, -RZ, R6.reuse.H0_H0 ;  /* 0x20000006ff227230 */ /* 0x100fe40000004100 */
[----:B------:R-:W-:Y:S02]  /*bd60*/  HADD2.F32 R35, -RZ, R7.H0_H0 ;  /* 0x20000007ff237230 */ /* 0x000fe40000004100 */
[C---:B------:R-:W-:Y:S01]  /*bd70*/  FMUL.FTZ R42, R5.reuse, R38 ;  /* 0x00000026052a7220 */ /* 0x040fe20000410000 */
[C---:B------:R-:W-:Y:S01]  /*bd80*/  FFMA.FTZ R41, R32.reuse, R37, -R41 ;  /* 0x0000002520297223 */ /* 0x040fe20000010829 */
[----:B------:R-:W-:Y:S01]  /*bd90*/  FFMA.FTZ R40, R32, R39, R4 ;  /* 0x0000002720287223 */ /* 0x000fe20000010004 */
[----:B------:R-:W-:Y:S01]  /*bda0*/  FMUL.FTZ R44, R5, R36 ;  /* 0x00000024052c7220 */ /* 0x000fe20000410000 */
[----:B------:R-:W-:-:S02]  /*bdb0*/  HADD2.F32 R6, -RZ, R6.H1_H1 ;  /* 0x30000006ff067230 */ /* 0x000fc40000004100 */
[C---:B------:R-:W-:Y:S01]  /*bdc0*/  FFMA.FTZ R42, R33.reuse, R36, -R42 ;  /* 0x00000024212a7223 */ /* 0x040fe2000001082a */
[----:B------:R-:W-:Y:S02]  /*bdd0*/  HADD2.F32 R7, -RZ, R7.H1_H1 ;  /* 0x30000007ff077230 */ /* 0x000fe40000004100 */
[----:B------:R-:W-:Y:S01]  /*bde0*/  FFMA.FTZ R33, R33, R38, R44 ;  /* 0x0000002621217223 */ /* 0x000fe2000001002c */
[----:B------:R-:W-:Y:S02]  /*bdf0*/  HADD2.F32 R37, -RZ, R27.H1_H1 ;  /* 0x3000001bff257230 */ /* 0x000fe40000004100 */
[----:B------:R-:W-:Y:S02]  /*be00*/  HADD2.F32 R5, -RZ, R25.H1_H1 ;  /* 0x30000019ff057230 */ /* 0x000fe40000004100 */
[----:B------:R-:W-:Y:S02]  /*be10*/  HADD2.F32 R32, -RZ, R29.H1_H1 ;  /* 0x3000001dff207230 */ /* 0x000fe40000004100 */
[----:B------:R-:W-:Y:S01]  /*be20*/  FMUL.FTZ R39, R6, R37 ;  /* 0x0000002506277220 */ /* 0x000fe20000410000 */
[----:B------:R-:W-:-:S02]  /*be30*/  HADD2.F32 R4, -RZ, R26.H1_H1 ;  /* 0x3000001aff047230 */ /* 0x000fc40000004100 */
[-C--:B------:R-:W-:Y:S01]  /*be40*/  FMUL.FTZ R36, R6, R5.reuse ;  /* 0x0000000506247220 */ /* 0x080fe20000410000 */
[C---:B------:R-:W-:Y:S01]  /*be50*/  FMUL.FTZ R38, R7.reuse, R32 ;  /* 0x0000002007267220 */ /* 0x040fe20000410000 */
[C---:B------:R-:W-:Y:S01]  /*be60*/  FFMA.FTZ R6, R34.reuse, R5, -R39 ;  /* 0x0000000522067223 */ /* 0x040fe20000010827 */
[-C--:B------:R-:W-:Y:S01]  /*be70*/  FMUL.FTZ R43, R7, R4.reuse ;  /* 0x00000004072b7220 */ /* 0x080fe20000410000 */
[----:B------:R-:W-:Y:S01]  /*be80*/  FFMA.FTZ R37, R34, R37, R36 ;  /* 0x0000002522257223 */ /* 0x000fe20000010024 */
[C---:B------:R-:W-:Y:S01]  /*be90*/  FFMA.FTZ R7, R35.reuse, R4, -R38 ;  /* 0x0000000423077223 */ /* 0x040fe20000010826 */
[----:B------:R-:W-:Y:S01]  /*bea0*/  F2FP.F16.F32.PACK_AB R4, R40, R41 ;  /* 0x000000292804723e */ /* 0x000fe200000000ff */
[----:B------:R-:W-:Y:S01]  /*beb0*/  FFMA.FTZ R32, R35, R32, R43 ;  /* 0x0000002023207223 */ /* 0x000fe2000001002b */
[----:B------:R-:W-:Y:S02]  /*bec0*/  F2FP.F16.F32.PACK_AB R5, R33, R42 ;  /* 0x0000002a2105723e */ /* 0x000fe400000000ff */
[----:B------:R-:W-:-:S02]  /*bed0*/  F2FP.F16.F32.PACK_AB R6, R37, R6 ;  /* 0x000000062506723e */ /* 0x000fc400000000ff */
[----:B------:R-:W-:-:S05]  /*bee0*/  F2FP.F16.F32.PACK_AB R7, R32, R7 ;  /* 0x000000072007723e */ /* 0x000fca00000000ff */
[----:B------:R0:W-:Y:S02]  /*bef0*/  STS.128 [R30], R4 ;  /* 0x000000041e007388 */ /* 0x0001e40000000c00 */
.L_x_582:
[----:B------:R-:W-:Y:S05]  /*bf00*/  BSYNC B2 ;  /* 0x0000000000027941 */ /* 0x000fea0003800000 */
.L_x_581:
[----:B------:R-:W-:Y:S04]  /*bf10*/  BSSY B2, `(.L_x_583) ;  /* 0x0000028000027945 */ /* 0x000fe80003800000 */
[----:B------:R-:W-:Y:S05]  /*bf20*/  @P1 BRA `(.L_x_584) ;  /* 0x0000000000981947 */ /* 0x000fea0003800000 */
[----:B0-----:R-:W0:Y:S01]  /*bf30*/  LDS.128 R4, [R30+0x4000] ;  /* 0x004000001e047984 */ /* 0x001e220000000c00 */
        /* <DEDUP_REMOVED lines=36> */
[----:B------:R1:W-:Y:S02]  /*c180*/  STS.128 [R30+0x4000], R4 ;  /* 0x004000041e007388 */ /* 0x0003e40000000c00 */
.L_x_584:
[----:B------:R-:W-:Y:S05]  /*c190*/  BSYNC B2 ;  /* 0x0000000000027941 */ /* 0x000fea0003800000 */
.L_x_583:
[----:B------:R-:W-:Y:S04]  /*c1a0*/  BSSY B2, `(.L_x_585) ;  /* 0x0000028000027945 */ /* 0x000fe80003800000 */
[----:B------:R-:W-:Y:S05]  /*c1b0*/  @P2 BRA `(.L_x_586) ;  /* 0x0000000000982947 */ /* 0x000fea0003800000 */
[----:B01----:R-:W0:Y:S01]  /*c1c0*/  LDS.128 R4, [R30+0x8000] ;  /* 0x008000001e047984 */ /* 0x003e220000000c00 */
        /* <DEDUP_REMOVED lines=37> */
.L_x_586:
[----:B------:R-:W-:Y:S05]  /*c420*/  BSYNC B2 ;  /* 0x0000000000027941 */ /* 0x000fea0003800000 */
.L_x_585:
[----:B------:R-:W-:Y:S05]  /*c430*/  @P3 BRA `(.L_x_580) ;  /* 0x0000000000983947 */ /* 0x000fea0003800000 */
[----:B012---:R-:W0:Y:S01]  /*c440*/  LDS.128 R4, [R30+0xc000] ;  /* 0x00c000001e047984 */ /* 0x007e220000000c00 */
        /* <DEDUP_REMOVED lines=37> */
.L_x_580:
[----:B------:R-:W-:Y:S05]  /*c6a0*/  BSYNC B1 ;  /* 0x0000000000017941 */ /* 0x000fea0003800000 */
.L_x_579:
[----:B------:R-:W-:Y:S01]  /*c6b0*/  ISETP.GE.AND P0, PT, R31, R0, PT ;  /* 0x000000001f00720c */ /* 0x000fe20003f06270 */
[----:B------:R-:W-:-:S12]  /*c6c0*/  BSSY B1, `(.L_x_587) ;  /* 0x00000a9000017945 */ /* 0x000fd80003800000 */
[----:B------:R-:W-:Y:S05]  /*c6d0*/  @P0 BRA `(.L_x_588) ;  /* 0x00000008009c0947 */ /* 0x000fea0003800000 */
[----:B0123--:R-:W0:Y:S01]  /*c6e0*/  LDC R5, c[0x0][0x3f4] ;  /* 0x0000fd00ff057b82 */ /* 0x00fe220000000800 */
[----:B------:R-:W-:Y:S01]  /*c6f0*/  BSSY B2, `(.L_x_589) ;  /* 0x000002c000027945 */ /* 0x000fe20003800000 */
[-C--:B0-----:R-:W-:Y:S02]  /*c700*/  ISETP.GE.AND P0, PT, R214, R5.reuse, PT ;  /* 0x00000005d600720c */ /* 0x081fe40003f06270 */
[-C--:B------:R-:W-:Y:S02]  /*c710*/  ISETP.GE.AND P1, PT, R221, R5.reuse, PT ;  /* 0x00000005dd00720c */ /* 0x080fe40003f26270 */
[-C--:B------:R-:W-:Y:S02]  /*c720*/  ISETP.GE.AND P2, PT, R220, R5.reuse, PT ;  /* 0x00000005dc00720c */ /* 0x080fe40003f46270 */
[----:B------:R-:W-:-:S07]  /*c730*/  ISETP.GE.AND P3, PT, R222, R5, PT ;  /* 0x00000005de00720c */ /* 0x000fce0003f66270 */
[----:B------:R-:W-:Y:S06]  /*c740*/  @P0 BRA `(.L_x_590) ;  /* 0x0000000000980947 */ /* 0x000fec0003800000 */
[----:B------:R-:W0:Y:S01]  /*c750*/  LDS.128 R4, [R30+0x1000] ;  /* 0x001000001e047984 */ /* 0x000e220000000c00 */
[----:B------:R-:W-:Y:S02]  /*c760*/  HADD2.F32 R39, -RZ, R27.H0_H0 ;  /* 0x2000001bff277230 */ /* 0x000fe40000004100 */
[----:B------:R-:W-:Y:S02]  /*c770*/  HADD2.F32 R37, -RZ, R25.H0_H0 ;  /* 0x20000019ff257230 */ /* 0x000fe40000004100 */
[----:B------:R-:W-:Y:S02]  /*c780*/  HADD2.F32 R42, -RZ, R29.H0_H0 ;  /* 0x2000001dff2a7230 */ /* 0x000fe40000004100 */
[----:B------:R-:W-:Y:S02]  /*c790*/  HADD2.F32 R40, -RZ, R26.H0_H0 ;  /* 0x2000001aff287230 */ /* 0x000fe40000004100 */
[----:B------:R-:W-:Y:S02]  /*c7a0*/  HADD2.F32 R41, -RZ, R27.H1_H1 ;  /* 0x3000001bff297230 */ /* 0x000fe40000004100 */
[----:B------:R-:W-:-:S02]  /*c7b0*/  HADD2.F32 R44, -RZ, R29.H1_H1 ;  /* 0x3000001dff2c7230 */ /* 0x000fc40000004100 */
[--C-:B0-----:R-:W-:Y:S02]  /*c7c0*/  HADD2.F32 R31, -RZ, R4.reuse.H0_H0 ;  /* 0x20000004ff1f7230 */ /* 0x101fe40000004100 */
[----:B------:R-:W-:Y:S02]  /*c7d0*/  HADD2.F32 R4, -RZ, R4.H1_H1 ;  /* 0x30000004ff047230 */ /* 0x000fe40000004100 */
[--C-:B------:R-:W-:Y:S02]  /*c7e0*/  HADD2.F32 R32, -RZ, R5.reuse.H0_H0 ;  /* 0x20000005ff207230 */ /* 0x100fe40000004100 */
[----:B------:R-:W-:Y:S02]  /*c7f0*/  HADD2.F32 R5, -RZ, R5.H1_H1 ;  /* 0x30000005ff057230 */ /* 0x000fe40000004100 */
[-C--:B------:R-:W-:Y:S01]  /*c800*/  FMUL.FTZ R36, R39, R4.reuse ;  /* 0x0000000427247220 */ /* 0x080fe20000410000 */
[----:B------:R-:W-:Y:S01]  /*c810*/  FMUL.FTZ R38, R37, R4 ;  /* 0x0000000425267220 */ /* 0x000fe20000410000 */
[----:B------:R-:W-:-:S02]  /*c820*/  HADD2.F32 R33, -RZ, R6.H0_H0 ;  /* 0x20000006ff217230 */ /* 0x000fc40000004100 */
[----:B------:R-:W-:Y:S01]  /*c830*/  FMUL.FTZ R35, R42, R5 ;  /* 0x000000052a237220 */ /* 0x000fe20000410000 */
[----:B------:R-:W-:Y:S01]  /*c840*/  FFMA.FTZ R4, R37, R31, -R36 ;  /* 0x0000001f25047223 */ /* 0x000fe20000010824 */
[--C-:B------:R-:W-:Y:S02]  /*c850*/  HADD2.F32 R34, -RZ, R7.reuse.H0_H0 ;  /* 0x20000007ff227230 */ /* 0x100fe40000004100 */
[C---:B------:R-:W-:Y:S01]  /*c860*/  FMUL.FTZ R37, R40.reuse, R5 ;  /* 0x0000000528257220 */ /* 0x040fe20000410000 */
[----:B------:R-:W-:Y:S02]  /*c870*/  HADD2.F32 R6, -RZ, R6.H1_H1 ;  /* 0x30000006ff067230 */ /* 0x000fe40000004100 */
[----:B------:R-:W-:Y:S01]  /*c880*/  FFMA.FTZ R31, R39, R31, R38 ;  /* 0x0000001f271f7223 */ /* 0x000fe20000010026 */
[----:B------:R-:W-:Y:S02]  /*c890*/  HADD2.F32 R7, -RZ, R7.H1_H1 ;  /* 0x30000007ff077230 */ /* 0x000fe40000004100 */
[----:B------:R-:W-:Y:S01]  /*c8a0*/  FFMA.FTZ R5, R40, R32, -R35 ;  /* 0x0000002028057223 */ /* 0x000fe20000010823 */
[----:B------:R-:W-:-:S02]  /*c8b0*/  HADD2.F32 R39, -RZ, R25.H1_H1 ;  /* 0x30000019ff277230 */ /* 0x000fc40000004100 */
[----:B------:R-:W-:Y:S01]  /*c8c0*/  FFMA.FTZ R32, R42, R32, R37 ;  /* 0x000000202a207223 */ /* 0x000fe20000010025 */
[----:B------:R-:W-:Y:S02]  /*c8d0*/  HADD2.F32 R40, -RZ, R26.H1_H1 ;  /* 0x3000001aff287230 */ /* 0x000fe40000004100 */
[-C--:B------:R-:W-:Y:S01]  /*c8e0*/  FMUL.FTZ R36, R41, R6.reuse ;  /* 0x0000000629247220 */ /* 0x080fe20000410000 */
[-C--:B------:R-:W-:Y:S01]  /*c8f0*/  FMUL.FTZ R35, R44, R7.reuse ;  /* 0x000000072c237220 */ /* 0x080fe20000410000 */
[----:B------:R-:W-:Y:S01]  /*c900*/  FMUL.FTZ R38, R39, R6 ;  /* 0x0000000627267220 */ /* 0x000fe20000410000 */
[----:B------:R-:W-:Y:S01]  /*c910*/  F2FP.F16.F32.PACK_AB R4, R31, R4 ;  /* 0x000000041f04723e */ /* 0x000fe200000000ff */
[C---:B------:R-:W-:Y:S01]  /*c920*/  FMUL.FTZ R37, R40.reuse, R7 ;  /* 0x0000000728257220 */ /* 0x040fe20000410000 */
[-C--:B------:R-:W-:Y:S01]  /*c930*/  FFMA.FTZ R6, R39, R33.reuse, -R36 ;  /* 0x0000002127067223 */ /* 0x080fe20000010824 */
[-C--:B------:R-:W-:Y:S01]  /*c940*/  FFMA.FTZ R7, R40, R34.reuse, -R35 ;  /* 0x0000002228077223 */ /* 0x080fe20000010823 */
[----:B------:R-:W-:Y:S01]  /*c950*/  FFMA.FTZ R33, R41, R33, R38 ;  /* 0x0000002129217223 */ /* 0x000fe20000010026 */
[----:B------:R-:W-:Y:S01]  /*c960*/  FFMA.FTZ R34, R44, R34, R37 ;  /* 0x000000222c227223 */ /* 0x000fe20000010025 */
[----:B------:R-:W-:-:S03]  /*c970*/  F2FP.F16.F32.PACK_AB R5, R32, R5 ;  /* 0x000000052005723e */ /* 0x000fc600000000ff */
[----:B------:R-:W-:Y:S02]  /*c980*/  F2FP.F16.F32.PACK_AB R6, R33, R6 ;  /* 0x000000062106723e */ /* 0x000fe400000000ff */
[----:B------:R-:W-:-:S05]  /*c990*/  F2FP.F16.F32.PACK_AB R7, R34, R7 ;  /* 0x000000072207723e */ /* 0x000fca00000000ff */
[----:B------:R0:W-:Y:S02]  /*c9a0*/  STS.128 [R30+0x1000], R4 ;  /* 0x001000041e007388 */ /* 0x0001e40000000c00 */
.L_x_590:
[----:B------:R-:W-:Y:S05]  /*c9b0*/  BSYNC B2 ;  /* 0x0000000000027941 */ /* 0x000fea0003800000 */
.L_x_589:
[----:B------:R-:W-:Y:S04]  /*c9c0*/  BSSY B2, `(.L_x_591) ;  /* 0x0000028000027945 */ /* 0x000fe80003800000 */
[----:B------:R-:W-:Y:S05]  /*c9d0*/  @P1 BRA `(.L_x_592) ;  /* 0x0000000000981947 */ /* 0x000fea0003800000 */
[----:B0-----:R-:W0:Y:S01]  /*c9e0*/  LDS.128 R4, [R30+0x5000] ;  /* 0x005000001e047984 */ /* 0x001e220000000c00 */
        /* <DEDUP_REMOVED lines=37> */
.L_x_592:
[----:B------:R-:W-:Y:S05]  /*cc40*/  BSYNC B2 ;  /* 0x0000000000027941 */ /* 0x000fea0003800000 */
.L_x_591:
[----:B------:R-:W-:Y:S04]  /*cc50*/  BSSY B2, `(.L_x_593) ;  /* 0x0000028000027945 */ /* 0x000fe80003800000 */
[----:B------:R-:W-:Y:S05]  /*cc60*/  @P2 BRA `(.L_x_594) ;  /* 0x0000000000982947 */ /* 0x000fea0003800000 */
[----:B01----:R-:W0:Y:S01]  /*cc70*/  LDS.128 R4, [R30+0x9000] ;  /* 0x009000001e047984 */ /* 0x003e220000000c00 */
        /* <DEDUP_REMOVED lines=37> */
.L_x_594:
[----:B------:R-:W-:Y:S05]  /*ced0*/  BSYNC B2 ;  /* 0x0000000000027941 */ /* 0x000fea0003800000 */
.L_x_593:
[----:B------:R-:W-:Y:S05]  /*cee0*/  @P3 BRA `(.L_x_588) ;  /* 0x0000000000983947 */ /* 0x000fea0003800000 */
[----:B012---:R-:W0:Y:S01]  /*cef0*/  LDS.128 R4, [R30+0xd000] ;  /* 0x00d000001e047984 */ /* 0x007e220000000c00 */
        /* <DEDUP_REMOVED lines=37> */
.L_x_588:
[----:B------:R-:W-:Y:S05]  /*d150*/  BSYNC B1 ;  /* 0x0000000000017941 */ /* 0x000fea0003800000 */
.L_x_587:
[----:B01234-:R-:W-:Y:S01]  /*d160*/  VIADD R4, R219, 0x40 ;  /* 0x00000040db047836 */ /* 0x01ffe20000000000 */
[----:B------:R-:W-:Y:S04]  /*d170*/  BSSY B1, `(.L_x_595) ;  /* 0x00000aa000017945 */ /* 0x000fe80003800000 */
[----:B------:R-:W-:-:S13]  /*d180*/  ISETP.GE.AND P0, PT, R4, R0, PT ;  /* 0x000000000400720c */ /* 0x000fda0003f06270 */
[----:B------:R-:W-:Y:S05]  /*d190*/  @P0 BRA `(.L_x_596) ;  /* 0x00000008009c0947 */ /* 0x000fea0003800000 */
[----:B------:R-:W0:Y:S01]  /*d1a0*/  LDC R5, c[0x0][0x3f4] ;  /* 0x0000fd00ff057b82 */ /* 0x000e220000000800 */
        /* <DEDUP_REMOVED lines=44> */
.L_x_598:
[----:B------:R-:W-:Y:S05]  /*d470*/  BSYNC B2 ;  /* 0x0000000000027941 */ /* 0x000fea0003800000 */
.L_x_597:
        /* <DEDUP_REMOVED lines=40> */
.L_x_600:
[----:B------:R-:W-:Y:S05]  /*d700*/  BSYNC B2 ;  /* 0x0000000000027941 */ /* 0x000fea0003800000 */
.L_x_599:
        /* <DEDUP_REMOVED lines=40> */
.L_x_602:
[----:B------:R-:W-:Y:S05]  /*d990*/  BSYNC B2 ;  /* 0x0000000000027941 */ /* 0x000fea0003800000 */
.L_x_601:
        /* <DEDUP_REMOVED lines=39> */
.L_x_596:
[----:B------:R-:W-:Y:S05]  /*dc10*/  BSYNC B1 ;  /* 0x0000000000017941 */ /* 0x000fea0003800000 */
.L_x_595:
[----:B------:R-:W-:-:S13]  /*dc20*/  ISETP.GE.AND P0, PT, R21, R0, PT ;  /* 0x000000001500720c */ /* 0x000fda0003f06270 */
        /* <DEDUP_REMOVED lines=17> */
[-C--:B------:R-:W-:Y:S01]  /*dd40*/  FMUL.FTZ R33, R38, R4.reuse ;  /* 0x0000000426217220 */ /* 0x080fe20000410000 */
[C---:B------:R-:W-:Y:S01]  /*dd50*/  FMUL.FTZ R35, R36.reuse, R4 ;  /* 0x0000000424237220 */ /* 0x040fe20000410000 */
[--C-:B------:R-:W-:Y:S02]  /*dd60*/  HADD2.F32 R31, -RZ, R6.reuse.H0_H0 ;  /* 0x20000006ff1f7230 */ /* 0x100fe40000004100 */
[----:B------:R-:W-:Y:S02]  /*dd70*/  HADD2.F32 R32, -RZ, R7.H0_H0 ;  /* 0x20000007ff207230 */ /* 0x000fe40000004100 */
[-C--:B------:R-:W-:Y:S01]  /*dd80*/  FFMA.FTZ R4, R36, R0.reuse, -R33 ;  /* 0x0000000024047223 */ /* 0x080fe20000010821 */
[----:B------:R-:W-:Y:S01]  /*dd90*/  FFMA.FTZ R35, R38, R0, R35 ;  /* 0x0000000026237223 */ /* 0x000fe20000010023 */
[----:B------:R-:W-:-:S02]  /*dda0*/  HADD2.F32 R6, -RZ, R6.H1_H1 ;  /* 0x30000006ff067230 */ /* 0x000fc40000004100 */
[-C--:B------:R-:W-:Y:S01]  /*ddb0*/  FMUL.FTZ R34, R39, R5.reuse ;  /* 0x0000000527227220 */ /* 0x080fe20000410000 */
[----:B------:R-:W-:Y:S02]  /*ddc0*/  HADD2.F32 R7, -RZ, R7.H1_H1 ;  /* 0x30000007ff077230 */ /* 0x000fe40000004100 */
[C---:B------:R-:W-:Y:S01]  /*ddd0*/  FMUL.FTZ R0, R37.reuse, R5 ;  /* 0x0000000525007220 */ /* 0x040fe20000410000 */
[----:B------:R-:W-:Y:S02]  /*dde0*/  HADD2.F32 R33, -RZ, R27.H1_H1 ;  /* 0x3000001bff217230 */ /* 0x000fe40000004100 */
[-C--:B------:R-:W-:Y:S01]  /*ddf0*/  FFMA.FTZ R5, R37, R21.reuse, -R34 ;  /* 0x0000001525057223 */ /* 0x080fe20000010822 */
[----:B------:R-:W-:Y:S02]  /*de00*/  HADD2.F32 R38, -RZ, R29.H1_H1 ;  /* 0x3000001dff267230 */ /* 0x000fe40000004100 */
[----:B------:R-:W-:Y:S01]  /*de10*/  FFMA.FTZ R0, R39, R21, R0 ;  /* 0x0000001527007223 */ /* 0x000fe20000010000 */
[----:B------:R-:W-:Y:S01]  /*de20*/  HADD2.F32 R27, -RZ, R25.H1_H1 ;  /* 0x30000019ff1b7230 */ /* 0x000fe20000004100 */
[----:B------:R-:W-:Y:S01]  /*de30*/  F2FP.F16.F32.PACK_AB R4, R35, R4 ;  /* 0x000000042304723e */ /* 0x000fe200000000ff */
[----:B------:R-:W-:-:S02]  /*de40*/  HADD2.F32 R36, -RZ, R26.H1_H1 ;  /* 0x3000001aff247230 */ /* 0x000fc40000004100 */
[-C--:B------:R-:W-:Y:S01]  /*de50*/  FMUL.FTZ R26, R33, R6.reuse ;  /* 0x00000006211a7220 */ /* 0x080fe20000410000 */
[----:B------:R-:W-:Y:S01]  /*de60*/  FMUL.FTZ R21, R38, R7 ;  /* 0x0000000726157220 */ /* 0x000fe20000410000 */
[C---:B------:R-:W-:Y:S01]  /*de70*/  FMUL.FTZ R34, R27.reuse, R6 ;  /* 0x000000061b227220 */ /* 0x040fe20000410000 */
[----:B------:R-:W-:Y:S01]  /*de80*/  F2FP.F16.F32.PACK_AB R5, R0, R5 ;  /* 0x000000050005723e */ /* 0x000fe200000000ff */
[C---:B------:R-:W-:Y:S01]  /*de90*/  FMUL.FTZ R25, R36.reuse, R7 ;  /* 0x0000000724197220 */ /* 0x040fe20000410000 */
[-C--:B------:R-:W-:Y:S01]  /*dea0*/  FFMA.FTZ R6, R27, R31.reuse, -R26 ;  /* 0x0000001f1b067223 */ /* 0x080fe2000001081a */
[-C--:B------:R-:W-:Y:S01]  /*deb0*/  FFMA.FTZ R7, R36, R32.reuse, -R21 ;  /* 0x0000002024077223 */ /* 0x080fe20000010815 */
[----:B------:R-:W-:Y:S01]  /*dec0*/  FFMA.FTZ R31, R33, R31, R34 ;  /* 0x0000001f211f7223 */ /* 0x000fe20000010022 */
[----:B------:R-:W-:-:S04]  /*ded0*/  FFMA.FTZ R32, R38, R32, R25 ;  /* 0x0000002026207223 */ /* 0x000fc80000010019 */
[----:B------:R-:W-:Y:S02]  /*dee0*/  F2FP.F16.F32.PACK_AB R6, R31, R6 ;  /* 0x000000061f06723e */ /* 0x000fe400000000ff */
[----:B------:R-:W-:-:S05]  /*def0*/  F2FP.F16.F32.PACK_AB R7, R32, R7 ;  /* 0x000000072007723e */ /* 0x000fca00000000ff */
[----:B------:R0:W-:Y:S02]  /*df00*/  STS.128 [R30+0x3000], R4 ;  /* 0x003000041e007388 */ /* 0x0001e40000000c00 */
.L_x_605:
[----:B------:R-:W-:Y:S05]  /*df10*/  BSYNC B1 ;  /* 0x0000000000017941 */ /* 0x000fea0003800000 */
.L_x_604:
        /* <DEDUP_REMOVED lines=13> */
[----:B------:R-:W-:Y:S02]  /*dff0*/  HADD2.F32 R25, -RZ, R6.H0_H0 ;  /* 0x20000006ff197230 */ /* 0x000fe40000004100 */
[-C--:B------:R-:W-:Y:S01]  /*e000*/  FMUL.FTZ R32, R33, R5.reuse ;  /* 0x0000000521207220 */ /* 0x080fe20000410000 */
[-C--:B------:R-:W-:Y:S01]  /*e010*/  FFMA.FTZ R4, R34, R0.reuse, -R27 ;  /* 0x0000000022047223 */ /* 0x080fe2000001081b */
[----:B------:R-:W-:Y:S01]  /*e020*/  FFMA.FTZ R29, R36, R0, R29 ;  /* 0x00000000241d7223 */ /* 0x000fe2000001001d */
[----:B------:R-:W-:Y:S01]  /*e030*/  FMUL.FTZ R0, R31, R5 ;  /* 0x000000051f007220 */ /* 0x000fe20000410000 */
[----:B------:R-:W-:-:S02]  /*e040*/  HADD2.F32 R26, -RZ, R7.H0_H0 ;  /* 0x20000007ff1a7230 */ /* 0x000fc40000004100 */
[-C--:B------:R-:W-:Y:S01]  /*e050*/  FFMA.FTZ R5, R31, R21.reuse, -R32 ;  /* 0x000000151f057223 */ /* 0x080fe20000010820 */
[----:B------:R-:W-:Y:S02]  /*e060*/  HADD2.F32 R6, -RZ, R6.H1_H1 ;  /* 0x30000006ff067230 */ /* 0x000fe40000004100 */
[----:B------:R-:W-:Y:S01]  /*e070*/  FFMA.FTZ R0, R33, R21, R0 ;  /* 0x0000001521007223 */ /* 0x000fe20000010000 */
[----:B------:R-:W-:Y:S01]  /*e080*/  HADD2.F32 R7, -RZ, R7.H1_H1 ;  /* 0x30000007ff077230 */ /* 0x000fe20000004100 */
[----:B------:R-:W-:Y:S01]  /*e090*/  F2FP.F16.F32.PACK_AB R4, R29, R4 ;  /* 0x000000041d04723e */ /* 0x000fe200000000ff */
[----:B------:R-:W-:Y:S02]  /*e0a0*/  HADD2.F32 R31, -RZ, R20.H1_H1 ;  /* 0x30000014ff1f7230 */ /* 0x000fe40000004100 */
[----:B------:R-:W-:Y:S01]  /*e0b0*/  HADD2.F32 R32, -RZ, R24.H1_H1 ;  /* 0x30000018ff207230 */ /* 0x000fe20000004100 */
[----:B------:R-:W-:Y:S01]  /*e0c0*/  F2FP.F16.F32.PACK_AB R5, R0, R5 ;  /* 0x000000050005723e */ /* 0x000fe200000000ff */
[----:B------:R-:W-:-:S02]  /*e0d0*/  HADD2.F32 R27, -RZ, R14.H1_H1 ;  /* 0x3000000eff1b7230 */ /* 0x000fc40000004100 */
[-C--:B------:R-:W-:Y:S01]  /*e0e0*/  FMUL.FTZ R14, R31, R6.reuse ;  /* 0x000000061f0e7220 */ /* 0x080fe20000410000 */
[----:B------:R-:W-:Y:S02]  /*e0f0*/  HADD2.F32 R24, -RZ, R15.H1_H1 ;  /* 0x3000000fff187230 */ /* 0x000fe40000004100 */
[----:B------:R-:W-:Y:S01]  /*e100*/  FMUL.FTZ R15, R32, R7 ;  /* 0x00000007200f7220 */ /* 0x000fe20000410000 */
[C---:B------:R-:W-:Y:S01]  /*e110*/  FMUL.FTZ R20, R27.reuse, R6 ;  /* 0x000000061b147220 */ /* 0x040fe20000410000 */
[----:B------:R-:W-:Y:S01]  /*e120*/  FFMA.FTZ R6, R27, R25, -R14 ;  /* 0x000000191b067223 */ /* 0x000fe2000001080e */
[C---:B------:R-:W-:Y:S01]  /*e130*/  FMUL.FTZ R21, R24.reuse, R7 ;  /* 0x0000000718157220 */ /* 0x040fe20000410000 */
[-C--:B------:R-:W-:Y:S01]  /*e140*/  FFMA.FTZ R7, R24, R26.reuse, -R15 ;  /* 0x0000001a18077223 */ /* 0x080fe2000001080f */
[----:B------:R-:W-:Y:S02]  /*e150*/  FFMA.FTZ R25, R31, R25, R20 ;  /* 0x000000191f197223 */ /* 0x000fe40000010014 */
[----:B------:R-:W-:-:S03]  /*e160*/  FFMA.FTZ R26, R32, R26, R21 ;  /* 0x0000001a201a7223 */ /* 0x000fc60000010015 */
[----:B------:R-:W-:Y:S02]  /*e170*/  F2FP.F16.F32.PACK_AB R6, R25, R6 ;  /* 0x000000061906723e */ /* 0x000fe400000000ff */
[----:B------:R-:W-:-:S05]  /*e180*/  F2FP.F16.F32.PACK_AB R7, R26, R7 ;  /* 0x000000071a07723e */ /* 0x000fca00000000ff */
[----:B------:R1:W-:Y:S02]  /*e190*/  STS.128 [R30+0x7000], R4 ;  /* 0x007000041e007388 */ /* 0x0003e40000000c00 */
.L_x_607:
[----:B------:R-:W-:Y:S05]  /*e1a0*/  BSYNC B1 ;  /* 0x0000000000017941 */ /* 0x000fea0003800000 */
.L_x_606:
        /* <DEDUP_REMOVED lines=16> */
[-C--:B------:R-:W-:Y:S01]  /*e2b0*/  FMUL.FTZ R27, R34, R5.reuse ;  /* 0x00000005221b7220 */ /* 0x080fe20000410000 */
[----:B------:R-:W-:Y:S01]  /*e2c0*/  FFMA.FTZ R4, R24, R0, -R21 ;  /* 0x0000000018047223 */ /* 0x000fe20000010815 */
[C---:B------:R-:W-:Y:S01]  /*e2d0*/  FMUL.FTZ R21, R26.reuse, R5 ;  /* 0x000000051a157220 */ /* 0x040fe20000410000 */
[--C-:B------:R-:W-:Y:S02]  /*e2e0*/  HADD2.F32 R20, -RZ, R7.reuse.H0_H0 ;  /* 0x20000007ff147230 */ /* 0x100fe40000004100 */
[----:B------:R-:W-:Y:S01]  /*e2f0*/  FFMA.FTZ R5, R26, R14, -R27 ;  /* 0x0000000e1a057223 */ /* 0x000fe2000001081b */
[----:B------:R-:W-:Y:S02]  /*e300*/  HADD2.F32 R6, -RZ, R6.H1_H1 ;  /* 0x30000006ff067230 */ /* 0x000fe40000004100 */
[----:B------:R-:W-:Y:S01]  /*e310*/  FFMA.FTZ R25, R32, R0, R25 ;  /* 0x0000000020197223 */ /* 0x000fe20000010019 */
[----:B------:R-:W-:Y:S02]  /*e320*/  HADD2.F32 R7, -RZ, R7.H1_H1 ;  /* 0x30000007ff077230 */ /* 0x000fe40000004100 */
[----:B------:R-:W-:Y:S01]  /*e330*/  FFMA.FTZ R14, R34, R14, R21 ;  /* 0x0000000e220e7223 */ /* 0x000fe20000010015 */
[----:B------:R-:W-:-:S02]  /*e340*/  HADD2.F32 R27, -RZ, R10.H1_H1 ;  /* 0x3000000aff1b7230 */ /* 0x000fc40000004100 */
[----:B------:R-:W-:Y:S01]  /*e350*/  FMUL.FTZ R0, R29, R6 ;  /* 0x000000061d007220 */ /* 0x000fe20000410000 */
[----:B------:R-:W-:Y:S02]  /*e360*/  HADD2.F32 R10, -RZ, R11.H1_H1 ;  /* 0x3000000bff0a7230 */ /* 0x000fe40000004100 */
[----:B------:R-:W-:Y:S01]  /*e370*/  FMUL.FTZ R11, R12, R7 ;  /* 0x000000070c0b7220 */ /* 0x000fe20000410000 */
[----:B------:R-:W-:Y:S01]  /*e380*/  F2FP.F16.F32.PACK_AB R4, R25, R4 ;  /* 0x000000041904723e */ /* 0x000fe200000000ff */
[C---:B------:R-:W-:Y:S01]  /*e390*/  FMUL.FTZ R6, R27.reuse, R6 ;  /* 0x000000061b067220 */ /* 0x040fe20000410000 */
[----:B------:R-:W-:Y:S01]  /*e3a0*/  FFMA.FTZ R0, R27, R15, -R0 ;  /* 0x0000000f1b007223 */ /* 0x000fe20000010800 */
[C---:B------:R-:W-:Y:S01]  /*e3b0*/  FMUL.FTZ R13, R10.reuse, R7 ;  /* 0x000000070a0d7220 */ /* 0x040fe20000410000 */
[-C--:B------:R-:W-:Y:S01]  /*e3c0*/  FFMA.FTZ R7, R10, R20.reuse, -R11 ;  /* 0x000000140a077223 */ /* 0x080fe2000001080b */
[----:B------:R-:W-:Y:S01]  /*e3d0*/  FFMA.FTZ R15, R29, R15, R6 ;  /* 0x0000000f1d0f7223 */ /* 0x000fe20000010006 */
[----:B------:R-:W-:Y:S01]  /*e3e0*/  F2FP.F16.F32.PACK_AB R5, R14, R5 ;  /* 0x000000050e05723e */ /* 0x000fe200000000ff */
[----:B------:R-:W-:-:S03]  /*e3f0*/  FFMA.FTZ R20, R12, R20, R13 ;  /* 0x000000140c147223 */ /* 0x000fc6000001000d */
[----:B------:R-:W-:Y:S02]  /*e400*/  F2FP.F16.F32.PACK_AB R6, R15, R0 ;  /* 0x000000000f06723e */ /* 0x000fe400000000ff */
[----:B------:R-:W-:-:S05]  /*e410*/  F2FP.F16.F32.PACK_AB R7, R20, R7 ;  /* 0x000000071407723e */ /* 0x000fca00000000ff */
[----:B------:R2:W-:Y:S02]  /*e420*/  STS.128 [R30+0xb000], R4 ;  /* 0x00b000041e007388 */ /* 0x0005e40000000c00 */
.L_x_609:
[----:B------:R-:W-:Y:S05]  /*e430*/  BSYNC B1 ;  /* 0x0000000000017941 */ /* 0x000fea0003800000 */
.L_x_608:
        /* <DEDUP_REMOVED lines=38> */
[----:B------:R4:W-:Y:S01]  /*e6a0*/  STS.128 [R30+0xf000], R4 ;  /* 0x00f000041e007388 */ /* 0x0009e20000000c00 */
[----:B------:R-:W-:Y:S05]  /*e6b0*/  BRA `(.L_x_603) ;  /* 0x0000003800587947 */ /* 0x000fea0003800000 */
.L_x_573:
[----:B------:R-:W-:-:S03]  /*e6c0*/  UMOV UR4, 0xffffffff ;  /* 0xffffffff00047882 */ /* 0x000fc60000000000 */
[----:B------:R-:W-:Y:S05]  /*e6d0*/  BRA.DIV UR4, `(.L_x_610) ;  /* 0x000001a204107947 */ /* 0x000fea000b800000 */
[----:B------:R0:W1:Y:S04]  /*e6e0*/  SHFL.IDX PT, R0, R24, RZ, 0x181f ;  /* 0x00181fff18007589 */ /* 0x00006800000e0000 */
[----:B------:R-:W2:Y:S04]  /*e6f0*/  SHFL.IDX PT, R2, R2, RZ, 0x181f ;  /* 0x00181fff02027589 */ /* 0x000ea800000e0000 */
[----:B------:R0:W3:Y:S04]  /*e700*/  SHFL.IDX PT, R3, R26, RZ, 0x181f ;  /* 0x00181fff1a037589 */ /* 0x0000e800000e0000 */
[----:B------:R0:W4:Y:S02]  /*e710*/  SHFL.IDX PT, R20, R25, RZ, 0x181f ;  /* 0x00181fff19147589 */ /* 0x00012400000e0000 */
.L_x_857:
[----:B------:R-:W-:Y:S01]  /*e720*/  ULDC UR4, c[0x0][0x448] ;  /* 0x0001120000047ab9 */ /* 0x000fe20000000800 */
[----:B------:R-:W-:Y:S01]  /*e730*/  BSSY B1, `(.L_x_611) ;  /* 0x0000029000017945 */ /* 0x000fe20003800000 */
[----:B------:R-:W-:Y:S01]  /*e740*/  IMAD R39, R140, UR4, RZ ;  /* 0x000000048c277c24 */ /* 0x000fe2000f8e02ff */
[----:B------:R-:W-:Y:S02]  /*e750*/  CS2R R4, SRZ ;  /* 0x0000000000047805 */ /* 0x000fe4000001ff00 */
[----:B------:R-:W-:Y:S02]  /*e760*/  CS2R R6, SRZ ;  /* 0x0000000000067805 */ /* 0x000fe4000001ff00 */
[----:B------:R-:W-:Y:S02]  /*e770*/  CS2R R10, SRZ ;  /* 0x00000000000a7805 */ /* 0x000fe4000001ff00 */
[----:B------:R-:W-:Y:S02]  /*e780*/  CS2R R12, SRZ ;  /* 0x00000000000c7805 */ /* 0x000fe4000001ff00 */
[----:B------:R-:W-:Y:S01]  /*e790*/  ISETP.GE.AND P0, PT, R8, R39, PT ;  /* 0x000000270800720c */ /* 0x000fe20003f06270 */
[----:B------:R-:W-:Y:S01]  /*e7a0*/  IMAD R39, R29, -0x80, R39 ;  /* 0xffffff801d277824 */ /* 0x000fe200078e0227 */
[----:B------:R-:W-:-:S02]  /*e7b0*/  CS2R R8, SRZ ;  /* 0x0000000000087805 */ /* 0x000fc4000001ff00 */
[----:B------:R-:W-:Y:S02]  /*e7c0*/  CS2R R14, SRZ ;  /* 0x00000000000e7805 */ /* 0x000fe4000001ff00 */
[----:B0-----:R-:W-:Y:S02]  /*e7d0*/  CS2R R24, SRZ ;  /* 0x0000000000187805 */ /* 0x001fe4000001ff00 */
[----:B------:R-:W-:-:S05]  /*e7e0*/  CS2R R26, SRZ ;  /* 0x00000000001a7805 */ /* 0x000fca000001ff00 */
[----:B------:R-:W-:Y:S05]  /*e7f0*/  @P0 BRA `(.L_x_612) ;  /* 0x0000000000700947 */ /* 0x000fea0003800000 */
[----:B------:R-:W-:Y:S01]  /*e800*/  ULDC UR4, c[0x0][0x3f4] ;  /* 0x0000fd0000047ab9 */ /* 0x000fe20000000800 */
[----:B------:R-:W-:Y:S02]  /*e810*/  CS2R R12, SRZ ;  /* 0x00000000000c7805 */ /* 0x000fe4000001ff00 */
[----:B------:R-:W-:Y:S02]  /*e820*/  ISETP.GE.AND P5, PT, R213, UR4, PT ;  /* 0x00000004d5007c0c */ /* 0x000fe4000bfa6270 */
[----:B------:R-:W-:Y:S02]  /*e830*/  CS2R R14, SRZ ;  /* 0x00000000000e7805 */ /* 0x000fe4000001ff00 */
[----:B------:R-:W-:Y:S01]  /*e840*/  ISETP.GE.AND P4, PT, R16, UR4, PT ;  /* 0x0000000410007c0c */ /* 0x000fe2000bf86270 */
[----:B------:R-:W-:-:S08]  /*e850*/  ULDC.64 UR6, c[0x0][0x208] ;  /* 0x0000820000067ab9 */ /* 0x000fd00000000a00 */
[C---:B------:R-:W-:Y:S01]  /*e860*/  @!P5 IMAD.SHL.U32 R5, R23.reuse, 0x2, RZ ;  /* 0x000000021705d824 */ /* 0x040fe200078e00ff */
[----:B------:R-:W-:-:S03]  /*e870*/  @!P5 SHF.L.U64.HI R4, R23, 0x1, R216 ;  /* 0x000000011704d819 */ /* 0x000fc600000102d8 */
[----:B------:R-:W-:Y:S02]  /*e880*/  @!P4 SHF.L.U32 R35, R16, 0x1, RZ ;  /* 0x000000011023c819 */ /* 0x000fe400000006ff */
[C---:B--2---:R-:W-:Y:S02]  /*e890*/  @!P5 IADD3 R36, P2, R2.reuse, R5, RZ ;  /* 0x000000050224d210 */ /* 0x044fe40007f5e0ff */
[-C--:B------:R-:W-:Y:S02]  /*e8a0*/  @!P4 IADD3 R32, P0, R2, R35.reuse, RZ ;  /* 0x000000230220c210 */ /* 0x080fe40007f1e0ff */
[----:B------:R-:W-:Y:S01]  /*e8b0*/  @!P4 SHF.L.U64.HI R6, R16, 0x1, R17 ;  /* 0x000000011006c819 */ /* 0x000fe20000010211 */
[----:B-1----:R-:W-:Y:S01]  /*e8c0*/  @!P5 IMAD.X R37, R0, 0x1, R4, P2 ;  /* 0x000000010025d824 */ /* 0x002fe200010e0604 */
[C---:B----4-:R-:W-:Y:S02]  /*e8d0*/  @!P4 IADD3 R34, P1, R20.reuse, R35, RZ ;  /* 0x000000231422c210 */ /* 0x050fe40007f3e0ff */
[----:B------:R-:W-:Y:S01]  /*e8e0*/  @!P5 IADD3 R2, P3, R20, R5, RZ ;  /* 0x000000051402d210 */ /* 0x000fe20007f7e0ff */
[----:B------:R-:W-:Y:S01]  /*e8f0*/  @!P4 IMAD.X R33, R0, 0x1, R6, P0 ;  /* 0x000000010021c824 */ /* 0x000fe200000e0606 */
[----:B---3--:R-:W-:-:S02]  /*e900*/  @!P4 IADD3.X R35, R3, R6, RZ, P1, !PT ;  /* 0x000000060323c210 */ /* 0x008fc40000ffe4ff */
[----:B------:R-:W-:Y:S02]  /*e910*/  CS2R R6, SRZ ;  /* 0x0000000000067805 */ /* 0x000fe4000001ff00 */
[----:B------:R-:W-:Y:S01]  /*e920*/  CS2R R24, SRZ ;  /* 0x0000000000187805 */ /* 0x000fe2000001ff00 */
[----:B------:R-:W-:Y:S01]  /*e930*/  @!P5 IMAD.X R3, R3, 0x1, R4, P3 ;  /* 0x000000010303d824 */ /* 0x000fe200018e0604 */
[----:B------:R-:W-:Y:S02]  /*e940*/  CS2R R4, SRZ ;  /* 0x0000000000047805 */ /* 0x000fe4000001ff00 */
[----:B------:R-:W-:Y:S02]  /*e950*/  CS2R R26, SRZ ;  /* 0x00000000001a7805 */ /* 0x000fe4000001ff00 */
[----:B------:R-:W-:Y:S02]  /*e960*/  CS2R R8, SRZ ;  /* 0x0000000000087805 */ /* 0x000fe4000001ff00 */
[----:B------:R-:W-:Y:S01]  /*e970*/  CS2R R10, SRZ ;  /* 0x00000000000a7805 */ /* 0x000fe2000001ff00 */
[----:B------:R0:W5:Y:S04]  /*e980*/  @!P4 LD.E.128 R12, desc[UR6][R32.64] ;  /* 0x00000006200cc980 */ /* 0x000168000c101d00 */
[----:B------:R0:W5:Y:S04]  /*e990*/  @!P4 LD.E.128 R4, desc[UR6][R34.64] ;  /* 0x000000062204c980 */ /* 0x000168000c101d00 */
[----:B------:R0:W5:Y:S04]  /*e9a0*/  @!P5 LD.E.128 R24, desc[UR6][R36.64] ;  /* 0x000000062418d980 */ /* 0x000168000c101d00 */
[----:B------:R0:W5:Y:S02]  /*e9b0*/  @!P5 LD.E.128 R8, desc[UR6][R2.64] ;  /* 0x000000060208d980 */ /* 0x000164000c101d00 */
.L_x_612:
[----:B------:R-:W-:Y:S05]  /*e9c0*/  BSYNC B1 ;  /* 0x0000000000017941 */ /* 0x000fea0003800000 */
.L_x_611:
[----:B------:R-:W1:Y:S01]  /*e9d0*/  LDL R46, [R1+0x70] ;  /* 0x00007000012e7983 */ /* 0x000e620000100800 */
[----:B0-2--5:R-:W-:Y:S01]  /*e9e0*/  MOV R2, R5 ;  /* 0x0000000500027202 */ /* 0x025fe20000000f00 */
[----:B------:R-:W-:Y:S01]  /*e9f0*/  IMAD.MOV.U32 R33, RZ, RZ, R14 ;  /* 0x000000ffff217224 */ /* 0x000fe200078e000e */
[----:B------:R-:W-:Y:S01]  /*ea00*/  SHF.R.U64 R43, R4, 0x10, R5 ;  /* 0x00000010042b7819 */ /* 0x000fe20000001205 */
[----:B----4-:R-:W-:Y:S01]  /*ea10*/  IMAD.MOV.U32 R20, RZ, RZ, R13 ;  /* 0x000000ffff147224 */ /* 0x010fe200078e000d */
[----:B------:R-:W-:Y:S01]  /*ea20*/  SHF.R.U32.HI R44, RZ, 0x10, R5 ;  /* 0x00000010ff2c7819 */ /* 0x000fe20000011605 */
[----:B------:R-:W-:Y:S01]  /*ea30*/  IMAD.MOV.U32 R35, RZ, RZ, R4 ;  /* 0x000000ffff237224 */ /* 0x000fe200078e0004 */
[----:B------:R-:W-:Y:S01]  /*ea40*/  MOV R29, R12 ;  /* 0x0000000c001d7202 */ /* 0x000fe20000000f00 */
[----:B------:R-:W-:Y:S01]  /*ea50*/  IMAD.MOV.U32 R37, RZ, RZ, R6 ;  /* 0x000000ffff257224 */ /* 0x000fe200078e0006 */
[----:B------:R-:W-:Y:S01]  /*ea60*/  SHF.R.U64 R32, R12, 0x10, R13 ;  /* 0x000000100c207819 */ /* 0x000fe2000000120d */
[----:B---3--:R-:W-:Y:S01]  /*ea70*/  IMAD.MOV.U32 R3, RZ, RZ, R7 ;  /* 0x000000ffff037224 */ /* 0x008fe200078e0007 */
[----:B------:R-:W-:Y:S01]  /*ea80*/  MOV R12, R15 ;  /* 0x0000000f000c7202 */ /* 0x000fe20000000f00 */
[----:B------:R-:W-:Y:S01]  /*ea90*/  IMAD.MOV.U32 R4, RZ, RZ, R9 ;  /* 0x000000ffff047224 */ /* 0x000fe200078e0009 */
[----:B------:R-:W-:Y:S01]  /*eaa0*/  SHF.R.U32.HI R34, RZ, 0x10, R13 ;  /* 0x00000010ff227819 */ /* 0x000fe2000001160d */
[----:B------:R-:W-:Y:S01]  /*eab0*/  IMAD.MOV.U32 R13, RZ, RZ, R24 ;  /* 0x000000ffff0d7224 */ /* 0x000fe200078e0018 */
[----:B------:R-:W-:Y:S01]  /*eac0*/  SHF.R.U64 R36, R14, 0x10, R15 ;  /* 0x000000100e247819 */ /* 0x000fe2000000120f */
[----:B------:R-:W-:Y:S01]  /*ead0*/  IMAD.MOV.U32 R14, RZ, RZ, R25 ;  /* 0x000000ffff0e7224 */ /* 0x000fe200078e0019 */
[----:B------:R-:W-:Y:S01]  /*eae0*/  SHF.R.U32.HI R38, RZ, 0x10, R15 ;  /* 0x00000010ff267819 */ /* 0x000fe2000001160f */
[----:B------:R-:W-:Y:S01]  /*eaf0*/  BSSY B1, `(.L_x_613) ;  /* 0x000002a000017945 */ /* 0x000fe20003800000 */
[--C-:B------:R-:W-:Y:S01]  /*eb00*/  SHF.R.U64 R40, R24, 0x10, R25.reuse ;  /* 0x0000001018287819 */ /* 0x100fe20000001219 */
[----:B------:R-:W-:Y:S01]  /*eb10*/  IMAD.MOV.U32 R24, RZ, RZ, R8 ;  /* 0x000000ffff187224 */ /* 0x000fe200078e0008 */
[----:B------:R-:W-:Y:S01]  /*eb20*/  SHF.R.U32.HI R41, RZ, 0x10, R25 ;  /* 0x00000010ff297819 */ /* 0x000fe20000011619 */
[----:B------:R-:W-:Y:S01]  /*eb30*/  IMAD.MOV.U32 R25, RZ, RZ, R27 ;  /* 0x000000ffff197224 */ /* 0x000fe200078e001b */
[----:B------:R-:W-:-:S02]  /*eb40*/  MOV R15, R26 ;  /* 0x0000001a000f7202 */ /* 0x000fc40000000f00 */
[----:B------:R-:W-:Y:S02]  /*eb50*/  SHF.R.U64 R42, R26, 0x10, R27 ;  /* 0x000000101a2a7819 */ /* 0x000fe4000000121b */
[----:B------:R-:W-:Y:S01]  /*eb60*/  SHF.R.U64 R45, R6, 0x10, R7 ;  /* 0x00000010062d7819 */ /* 0x000fe20000001207 */
[----:B------:R-:W-:Y:S01]  /*eb70*/  IMAD.MOV.U32 R6, RZ, RZ, R11 ;  /* 0x000000ffff067224 */ /* 0x000fe200078e000b */
[----:B------:R-:W-:Y:S02]  /*eb80*/  SHF.R.U32.HI R27, RZ, 0x10, R27 ;  /* 0x00000010ff1b7819 */ /* 0x000fe4000001161b */
[----:B------:R-:W-:Y:S02]  /*eb90*/  SHF.R.U64 R8, R8, 0x10, R9 ;  /* 0x0000001008087819 */ /* 0x000fe40000001209 */
[----:B------:R-:W-:Y:S02]  /*eba0*/  MOV R26, R10 ;  /* 0x0000000a001a7202 */ /* 0x000fe40000000f00 */
[----:B------:R-:W-:-:S02]  /*ebb0*/  PRMT R33, R33, 0x5410, R12 ;  /* 0x0000541021217816 */ /* 0x000fc4000000000c */
[----:B------:R-:W-:Y:S02]  /*ebc0*/  SHF.R.U32.HI R7, RZ, 0x10, R7 ;  /* 0x00000010ff077819 */ /* 0x000fe40000011607 */
[----:B------:R-:W-:Y:S02]  /*ebd0*/  SHF.R.U32.HI R9, RZ, 0x10, R9 ;  /* 0x00000010ff097819 */ /* 0x000fe40000011609 */
[----:B------:R-:W-:Y:S02]  /*ebe0*/  SHF.R.U64 R10, R10, 0x10, R11 ;  /* 0x000000100a0a7819 */ /* 0x000fe4000000120b */
[----:B------:R-:W-:Y:S02]  /*ebf0*/  VIMNMX R12, R39, 0x80, PT ;  /* 0x00000080270c7848 */ /* 0x000fe40003fe0100 */
[----:B------:R-:W-:Y:S02]  /*ec00*/  PRMT R29, R29, 0x5410, R20 ;  /* 0x000054101d1d7816 */ /* 0x000fe40000000014 */
[----:B------:R-:W-:-:S02]  /*ec10*/  PRMT R32, R32, 0x5410, R34 ;  /* 0x0000541020207816 */ /* 0x000fc40000000022 */
[----:B------:R-:W-:Y:S02]  /*ec20*/  PRMT R34, R36, 0x5410, R38 ;  /* 0x0000541024227816 */ /* 0x000fe40000000026 */
[----:B------:R-:W-:Y:S02]  /*ec30*/  PRMT R13, R13, 0x5410, R14 ;  /* 0x000054100d0d7816 */ /* 0x000fe4000000000e */
[----:B------:R-:W-:Y:S02]  /*ec40*/  PRMT R15, R15, 0x5410, R25 ;  /* 0x000054100f0f7816 */ /* 0x000fe40000000019 */
[----:B------:R-:W-:Y:S02]  /*ec50*/  PRMT R20, R42, 0x5410, R27 ;  /* 0x000054102a147816 */ /* 0x000fe4000000001b */
[----:B------:R-:W-:Y:S02]  /*ec60*/  PRMT R37, R37, 0x5410, R3 ;  /* 0x0000541025257816 */ /* 0x000fe40000000003 */
[----:B------:R-:W-:-:S02]  /*ec70*/  SHF.R.U32.HI R11, RZ, 0x10, R11 ;  /* 0x00000010ff0b7819 */ /* 0x000fc4000001160b */
[----:B------:R-:W-:Y:S02]  /*ec80*/  PRMT R14, R40, 0x5410, R41 ;  /* 0x00005410280e7816 */ /* 0x000fe40000000029 */
[----:B------:R-:W-:Y:S02]  /*ec90*/  PRMT R35, R35, 0x5410, R2 ;  /* 0x0000541023237816 */ /* 0x000fe40000000002 */
[----:B------:R-:W-:Y:S02]  /*eca0*/  PRMT R36, R43, 0x5410, R44 ;  /* 0x000054102b247816 */ /* 0x000fe4000000002c */
[----:B------:R-:W-:Y:S02]  /*ecb0*/  PRMT R38, R45, 0x5410, R7 ;  /* 0x000054102d267816 */ /* 0x000fe40000000007 */
[----:B------:R-:W-:Y:S02]  /*ecc0*/  PRMT R24, R24, 0x5410, R4 ;  /* 0x0000541018187816 */ /* 0x000fe40000000004 */
[----:B------:R-:W-:-:S02]  /*ecd0*/  PRMT R25, R8, 0x5410, R9 ;  /* 0x0000541008197816 */ /* 0x000fc40000000009 */
[----:B------:R-:W-:Y:S02]  /*ece0*/  ISETP.GE.AND P1, PT, R219, R12, PT ;  /* 0x0000000cdb00720c */ /* 0x000fe40003f26270 */
[----:B------:R-:W-:Y:S02]  /*ecf0*/  PRMT R26, R26, 0x5410, R6 ;  /* 0x000054101a1a7816 */ /* 0x000fe40000000006 */
[----:B------:R-:W-:Y:S02]  /*ed00*/  PRMT R27, R10, 0x7610, R27 ;  /* 0x000076100a1b7816 */ /* 0x000fe4000000001b */
[----:B-1----:R-:W-:-:S04]  /*ed10*/  LEA.HI R0, R46, R46, RZ, 0x1 ;  /* 0x0000002e2e007211 */ /* 0x002fc800078f08ff */
[----:B------:R-:W-:-:S04]  /*ed20*/  LOP3.LUT R0, R0, 0xfffffffe, RZ, 0xc0, !PT ;  /* 0xfffffffe00007812 */ /* 0x000fc800078ec0ff */
[----:B------:R-:W-:-:S04]  /*ed30*/  IADD3 R0, R46, -R0, RZ ;  /* 0x800000002e007210 */ /* 0x000fc80007ffe0ff */
[----:B------:R-:W-:Y:S02]  /*ed40*/  SHF.L.U32 R5, R0, 0x1f, RZ ;  /* 0x0000001f00057819 */ /* 0x000fe400000006ff */
[----:B------:R-:W-:Y:S02]  /*ed50*/  SHF.R.S32.HI R0, RZ, 0x1f, R213 ;  /* 0x0000001fff007819 */ /* 0x000fe400000114d5 */
[----:B------:R-:W0:Y:S02]  /*ed60*/  SYNCS.PHASECHK.TRANS64.TRYWAIT P0, [R22+URZ+0x38800], R5 ;  /* 0x03880005160075a7 */ /* 0x000e24000800017f */
[----:B------:R-:W-:Y:S01]  /*ed70*/  LEA.HI R3, R0, R213, RZ, 0x3 ;  /* 0x000000d500037211 */ /* 0x000fe200078f18ff */
[----:B0-----:R-:W-:Y:S06]  /*ed80*/  @!P0 BRA `(.L_x_614) ;  /* 0x0000019800d88947 */ /* 0x001fec0003800000 */
.L_x_858:
[----:B------:R-:W-:Y:S05]  /*ed90*/  BSYNC B1 ;  /* 0x0000000000017941 */ /* 0x000fea0003800000 */
.L_x_613:
[----:B------:R-:W-:Y:S01]  /*eda0*/  BSSY B1, `(.L_x_615) ;  /* 0x00000c2000017945 */ /* 0x000fe20003800000 */
[----:B------:R-:W-:Y:S02]  /*edb0*/  PRMT R27, R27, 0x5410, R11 ;  /* 0x000054101b1b7816 */ /* 0x000fe4000000000b */
[----:B------:R-:W-:Y:S01]  /*edc0*/  SHF.R.S32.HI R2, RZ, 0x3, R3 ;  /* 0x00000003ff027819 */ /* 0x000fe20000011403 */
[----:B------:R-:W-:Y:S06]  /*edd0*/  @P1 BRA `(.L_x_616) ;  /* 0x0000000800f81947 */ /* 0x000fec0003800000 */
[----:B------:R-:W1:Y:S01]  /*ede0*/  LDC R61, c[0x0][0x3f4] ;  /* 0x0000fd00ff3d7b82 */ /* 0x000e620000000800 */
[----:B------:R-:W-:Y:S01]  /*edf0*/  BSSY B2, `(.L_x_617) ;  /* 0x000005c000027945 */ /* 0x000fe20003800000 */
[----:B------:R-:W-:Y:S02]  /*ee00*/  SHF.R.U32.HI R56, RZ, 0x3, R224 ;  /* 0x00000003ff387819 */ /* 0x000fe400000116e0 */
[-C--:B-1----:R-:W-:Y:S02]  /*ee10*/  ISETP.GE.AND P0, PT, R16, R61.reuse, PT ;  /* 0x0000003d1000720c */ /* 0x082fe40003f06270 */
[----:B------:R-:W-:-:S11]  /*ee20*/  ISETP.GE.AND P1, PT, R213, R61, PT ;  /* 0x0000003dd500720c */ /* 0x000fd60003f26270 */
[----:B------:R-:W-:Y:S05]  /*ee30*/  @P0 BRA `(.L_x_618) ;  /* 0x00000004005c0947 */ /* 0x000fea0003800000 */
[----:B------:R-:W2:Y:S01]  /*ee40*/  LDL R4, [R1+0x64] ;  /* 0x0000640001047983 */ /* 0x000ea20000100800 */
[----:B------:R-:W-:Y:S02]  /*ee50*/  HADD2.F32 R51, -RZ, R35.H0_H0 ;  /* 0x20000023ff337230 */ /* 0x000fe40000004100 */
[----:B------:R-:W-:Y:S02]  /*ee60*/  HADD2.F32 R49, -RZ, R29.H0_H0 ;  /* 0x2000001dff317230 */ /* 0x000fe40000004100 */
[----:B------:R-:W-:Y:S01]  /*ee70*/  HADD2.F32 R53, -RZ, R36.H0_H0 ;  /* 0x20000024ff357230 */ /* 0x000fe20000004100 */
[----:B--2---:R-:W-:-:S04]  /*ee80*/  LEA.HI R4, R61, R4, RZ, 0x1d ;  /* 0x000000043d047211 */ /* 0x004fc800078fe8ff */
[----:B------:R-:W-:Y:S01]  /*ee90*/  SHF.R.S32.HI R7, RZ, 0x1f, R4 ;  /* 0x0000001fff077819 */ /* 0x000fe20000011404 */
[----:B0-----:R-:W-:-:S03]  /*eea0*/  IMAD.SHL.U32 R5, R4, 0x8, RZ ;  /* 0x0000000804057824 */ /* 0x001fc600078e00ff */
[----:B------:R-:W-:Y:S02]  /*eeb0*/  LEA.HI R7, R7, R4, RZ, 0x3 ;  /* 0x0000000407077211 */ /* 0x000fe400078f18ff */
[----:B------:R-:W-:Y:S02]  /*eec0*/  LOP3.LUT R5, R224, 0x38, R5, 0xf8, !PT ;  /* 0x00000038e0057812 */ /* 0x000fe400078ef805 */
[----:B------:R-:W-:Y:S02]  /*eed0*/  SHF.L.U32 R7, R7, 0xa, RZ ;  /* 0x0000000a07077819 */ /* 0x000fe400000006ff */
[----:B------:R-:W-:Y:S02]  /*eee0*/  LOP3.LUT R8, R5, R56, RZ, 0x3c, !PT ;  /* 0x0000003805087212 */ /* 0x000fe400078e3cff */
[----:B------:R-:W-:Y:S02]  /*eef0*/  LOP3.LUT R9, R7, 0x7fffe000, RZ, 0xc0, !PT ;  /* 0x7fffe00007097812 */ /* 0x000fe400078ec0ff */
[----:B------:R-:W0:Y:S02]  /*ef00*/  LDS.128 R4, [R30] ;  /* 0x000000001e047984 */ /* 0x000e240000000c00 */
[----:B------:R-:W-:-:S05]  /*ef10*/  IADD3 R9, R8, R9, R228 ;  /* 0x0000000908097210 */ /* 0x000fca0007ffe0e4 */
[----:B------:R-:W-:-:S05]  /*ef20*/  IMAD R39, R9, 0x2, R22 ;  /* 0x0000000209277824 */ /* 0x000fca00078e0216 */
[----:B------:R-:W1:Y:S01]  /*ef30*/  LDS.128 R8, [R39+0x14400] ;  /* 0x0144000027087984 */ /* 0x000e620000000c00 */
[--C-:B0-----:R-:W-:Y:S02]  /*ef40*/  HADD2.F32 R40, -RZ, R4.reuse.H0_H0 ;  /* 0x20000004ff287230 */ /* 0x101fe40000004100 */
[----:B------:R-:W-:Y:S02]  /*ef50*/  HADD2.F32 R4, -RZ, R4.H1_H1 ;  /* 0x30000004ff047230 */ /* 0x000fe40000004100 */
[--C-:B------:R-:W-:Y:S02]  /*ef60*/  HADD2.F32 R41, -RZ, R5.reuse.H0_H0 ;  /* 0x20000005ff297230 */ /* 0x100fe40000004100 */
[----:B------:R-:W-:Y:S02]  /*ef70*/  HADD2.F32 R5, -RZ, R5.H1_H1 ;  /* 0x30000005ff057230 */ /* 0x000fe40000004100 */
[--C-:B------:R-:W-:Y:S02]  /*ef80*/  HADD2.F32 R42, -RZ, R6.reuse.H0_H0 ;  /* 0x20000006ff2a7230 */ /* 0x100fe40000004100 */
[----:B------:R-:W-:-:S02]  /*ef90*/  HADD2.F32 R6, -RZ, R6.H1_H1 ;  /* 0x30000006ff067230 */ /* 0x000fc40000004100 */
[--C-:B-1----:R-:W-:Y:S02]  /*efa0*/  HADD2.F32 R44, -RZ, R8.reuse.H0_H0 ;  /* 0x20000008ff2c7230 */ /* 0x102fe40000004100 */
[----:B------:R-:W-:Y:S02]  /*efb0*/  HADD2.F32 R8, -RZ, R8.H1_H1 ;  /* 0x30000008ff087230 */ /* 0x000fe40000004100 */
[----:B------:R-:W-:Y:S02]  /*efc0*/  HADD2.F32 R45, -RZ, R9.H0_H0 ;  /* 0x20000009ff2d7230 */ /* 0x000fe40000004100 */
[C---:B------:R-:W-:Y:S01]  /*efd0*/  FMUL.FTZ R55, R44.reuse, R51 ;  /* 0x000000332c377220 */ /* 0x040fe20000410000 */
[----:B------:R-:W-:Y:S01]  /*efe0*/  FMUL.FTZ R57, R44, R49 ;  /* 0x000000312c397220 */ /* 0x000fe20000410000 */
[----:B------:R-:W-:Y:S02]  /*eff0*/  HADD2.F32 R44, -RZ, R35.H1_H1 ;  /* 0x30000023ff2c7230 */ /* 0x000fe40000004100 */
[----:B------:R-:W-:Y:S01]  /*f000*/  FMUL.FTZ R59, R8, R53 ;  /* 0x00000035083b7220 */ /* 0x000fe20000410000 */
[----:B------:R-:W-:Y:S01]  /*f010*/  FFMA.FTZ R55, R40, R49, -R55 ;  /* 0x0000003128377223 */ /* 0x000fe20000010837 */
[----:B------:R-:W-:-:S02]  /*f020*/  HADD2.F32 R49, -RZ, R32.H0_H0 ;  /* 0x20000020ff317230 */ /* 0x000fc40000004100 */
[----:B------:R-:W-:Y:S01]  /*f030*/  FFMA.FTZ R57, R40, R51, R57 ;  /* 0x0000003328397223 */ /* 0x000fe20000010039 */
[----:B------:R-:W-:Y:S02]  /*f040*/  HADD2.F32 R40, -RZ, R29.H1_H1 ;  /* 0x3000001dff287230 */ /* 0x000fe40000004100 */
[C---:B------:R-:W-:Y:S01]  /*f050*/  FMUL.FTZ R52, R45.reuse, R44 ;  /* 0x0000002c2d347220 */ /* 0x040fe20000410000 */
[----:B------:R-:W-:Y:S02]  /*f060*/  HADD2.F32 R9, -RZ, R9.H1_H1 ;  /* 0x30000009ff097230 */ /* 0x000fe40000004100 */
[-C--:B------:R-:W-:Y:S01]  /*f070*/  FMUL.FTZ R51, R8, R49.reuse ;  /* 0x0000003108337220 */ /* 0x080fe20000410000 */
[C---:B------:R-:W-:Y:S01]  /*f080*/  FFMA.FTZ R48, R4.reuse, R49, -R59 ;  /* 0x0000003104307223 */ /* 0x040fe2000001083b */
[----:B------:R-:W-:Y:S01]  /*f090*/  FMUL.FTZ R45, R45, R40 ;  /* 0x000000282d2d7220 */ /* 0x000fe20000410000 */
[----:B------:R-:W-:Y:S02]  /*f0a0*/  HADD2.F32 R8, -RZ, R36.H1_H1 ;  /* 0x30000024ff087230 */ /* 0x000fe40000004100 */
[----:B------:R-:W-:Y:S01]  /*f0b0*/  FFMA.FTZ R50, R4, R53, R51 ;  /* 0x0000003504327223 */ /* 0x000fe20000010033 */
[----:B------:R-:W-:-:S02]  /*f0c0*/  HADD2.F32 R4, -RZ, R32.H1_H1 ;  /* 0x30000020ff047230 */ /* 0x000fc40000004100 */
[C---:B------:R-:W-:Y:S01]  /*f0d0*/  FFMA.FTZ R44, R41.reuse, R44, R45 ;  /* 0x0000002c292c7223 */ /* 0x040fe2000001002d */
[--C-:B------:R-:W-:Y:S02]  /*f0e0*/  HADD2.F32 R46, -RZ, R10.reuse.H0_H0 ;  /* 0x2000000aff2e7230 */ /* 0x100fe40000004100 */
[----:B------:R-:W-:Y:S01]  /*f0f0*/  FFMA.FTZ R52, R41, R40, -R52 ;  /* 0x0000002829347223 */ /* 0x000fe20000010834 */
[----:B------:R-:W-:Y:S02]  /*f100*/  HADD2.F32 R45, -RZ, R37.H0_H0 ;  /* 0x20000025ff2d7230 */ /* 0x000fe40000004100 */
[C---:B------:R-:W-:Y:S01]  /*f110*/  FMUL.FTZ R40, R9.reuse, R8 ;  /* 0x0000000809287220 */ /* 0x040fe20000410000 */
[----:B------:R-:W-:Y:S02]  /*f120*/  HADD2.F32 R41, -RZ, R33.H0_H0 ;  /* 0x20000021ff297230 */ /* 0x000fe40000004100 */
[----:B------:R-:W-:Y:S01]  /*f130*/  FMUL.FTZ R54, R9, R4 ;  /* 0x0000000409367220 */ /* 0x000fe20000410000 */
[----:B------:R-:W-:-:S02]  /*f140*/  HADD2.F32 R10, -RZ, R10.H1_H1 ;  /* 0x3000000aff0a7230 */ /* 0x000fc40000004100 */
[C---:B------:R-:W-:Y:S01]  /*f150*/  FMUL.FTZ R59, R46.reuse, R45 ;  /* 0x0000002d2e3b7220 */ /* 0x040fe20000410000 */
[----:B------:R-:W-:Y:S02]  /*f160*/  HADD2.F32 R49, -RZ, R38.H0_H0 ;  /* 0x20000026ff317230 */ /* 0x000fe40000004100 */
[C---:B------:R-:W-:Y:S01]  /*f170*/  FFMA.FTZ R51, R5.reuse, R4, -R40 ;  /* 0x0000000405337223 */ /* 0x040fe20000010828 */
[----:B------:R-:W-:Y:S02]  /*f180*/  HADD2.F32 R9, -RZ, R34.H0_H0 ;  /* 0x20000022ff097230 */ /* 0x000fe40000004100 */
[-C--:B------:R-:W-:Y:S01]  /*f190*/  FMUL.FTZ R46, R46, R41.reuse ;  /* 0x000000292e2e7220 */ /* 0x080fe20000410000 */
[----:B------:R-:W-:Y:S01]  /*f1a0*/  FFMA.FTZ R53, R5, R8, R54 ;  /* 0x0000000805357223 */ /* 0x000fe20000010036 */
[----:B------:R-:W-:Y:S01]  /*f1b0*/  FFMA.FTZ R59, R42, R41, -R59 ;  /* 0x000000292a3b7223 */ /* 0x000fe2000001083b */
[--C-:B------:R-:W-:Y:S02]  /*f1c0*/  HADD2.F32 R47, -RZ, R11.reuse.H0_H0 ;  /* 0x2000000bff2f7230 */ /* 0x100fe40000004100 */
[C---:B------:R-:W-:Y:S01]  /*f1d0*/  FMUL.FTZ R5, R10.reuse, R49 ;  /* 0x000000310a057220 */ /* 0x040fe20000410000 */
[----:B------:R-:W-:Y:S01]  /*f1e0*/  FMUL.FTZ R41, R10, R9 ;  /* 0x000000090a297220 */ /* 0x000fe20000410000 */
[----:B------:R-:W-:-:S02]  /*f1f0*/  HADD2.F32 R11, -RZ, R11.H1_H1 ;  /* 0x3000000bff0b7230 */ /* 0x000fc40000004100 */
[----:B------:R-:W-:Y:S01]  /*f200*/  FFMA.FTZ R46, R42, R45, R46 ;  /* 0x0000002d2a2e7223 */ /* 0x000fe2000001002e */
[----:B------:R-:W-:Y:S02]  /*f210*/  HADD2.F32 R10, -RZ, R37.H1_H1 ;  /* 0x30000025ff0a7230 */ /* 0x000fe40000004100 */
[C---:B------:R-:W-:Y:S01]  /*f220*/  FFMA.FTZ R42, R6.reuse, R9, -R5 ;  /* 0x00000009062a7223 */ /* 0x040fe20000010805 */
[----:B------:R-:W-:Y:S02]  /*f230*/  HADD2.F32 R40, -RZ, R38.H1_H1 ;  /* 0x30000026ff287230 */ /* 0x000fe40000004100 */
[----:B------:R-:W-:Y:S01]  /*f240*/  FFMA.FTZ R41, R6, R49, R41 ;  /* 0x0000003106297223 */ /* 0x000fe20000010029 */
[----:B------:R-:W-:Y:S02]  /*f250*/  HADD2.F32 R4, -RZ, R33.H1_H1 ;  /* 0x30000021ff047230 */ /* 0x000fe40000004100 */
[----:B------:R-:W-:Y:S01]  /*f260*/  FMUL.FTZ R6, R47, R10 ;  /* 0x0000000a2f067220 */ /* 0x000fe20000410000 */
[----:B------:R-:W-:-:S02]  /*f270*/  HADD2.F32 R8, -RZ, R34.H1_H1 ;  /* 0x30000022ff087230 */ /* 0x000fc40000004100 */
[----:B------:R-:W-:Y:S01]  /*f280*/  FMUL.FTZ R54, R11, R40 ;  /* 0x000000280b367220 */ /* 0x000fe20000410000 */
[--C-:B------:R-:W-:Y:S02]  /*f290*/  HADD2.F32 R43, -RZ, R7.reuse.H0_H0 ;  /* 0x20000007ff2b7230 */ /* 0x100fe40000004100 */
[----:B------:R-:W-:Y:S01]  /*f2a0*/  FMUL.FTZ R47, R47, R4 ;  /* 0x000000042f2f7220 */ /* 0x000fe20000410000 */
[----:B------:R-:W-:Y:S02]  /*f2b0*/  HADD2.F32 R7, -RZ, R7.H1_H1 ;  /* 0x30000007ff077230 */ /* 0x000fe40000004100 */
[----:B------:R-:W-:Y:S01]  /*f2c0*/  FMUL.FTZ R5, R11, R8 ;  /* 0x000000080b057220 */ /* 0x000fe20000410000 */
[----:B------:R-:W-:Y:S01]  /*f2d0*/  F2FP.F16.F32.PACK_AB R9, R53, R44 ;  /* 0x0000002c3509723e */ /* 0x000fe200000000ff */
[C---:B------:R-:W-:Y:S01]  /*f2e0*/  FFMA.FTZ R11, R43.reuse, R4, -R6 ;  /* 0x000000042b0b7223 */ /* 0x040fe20000010806 */
[----:B------:R-:W-:Y:S01]  /*f2f0*/  FFMA.FTZ R47, R43, R10, R47 ;  /* 0x0000000a2b2f7223 */ /* 0x000fe2000001002f */
[C---:B------:R-:W-:Y:S01]  /*f300*/  FFMA.FTZ R54, R7.reuse, R8, -R54 ;  /* 0x0000000807367223 */ /* 0x040fe20000010836 */
[----:B------:R-:W-:Y:S01]  /*f310*/  FFMA.FTZ R40, R7, R40, R5 ;  /* 0x0000002807287223 */ /* 0x000fe20000010005 */
[----:B------:R-:W-:-:S02]  /*f320*/  F2FP.F16.F32.PACK_AB R4, R48, R55 ;  /* 0x000000373004723e */ /* 0x000fc400000000ff */
[----:B------:R-:W-:Y:S02]  /*f330*/  F2FP.F16.F32.PACK_AB R5, R51, R52 ;  /* 0x000000343305723e */ /* 0x000fe400000000ff */
[----:B------:R-:W-:Y:S02]  /*f340*/  F2FP.F16.F32.PACK_AB R6, R42, R59 ;  /* 0x0000003b2a06723e */ /* 0x000fe400000000ff */
[----:B------:R-:W-:Y:S02]  /*f350*/  F2FP.F16.F32.PACK_AB R7, R54, R11 ;  /* 0x0000000b3607723e */ /* 0x000fe400000000ff */
[----:B------:R-:W-:Y:S02]  /*f360*/  F2FP.F16.F32.PACK_AB R8, R50, R57 ;  /* 0x000000393208723e */ /* 0x000fe400000000ff */
[----:B------:R-:W-:Y:S01]  /*f370*/  F2FP.F16.F32.PACK_AB R10, R41, R46 ;  /* 0x0000002e290a723e */ /* 0x000fe200000000ff */
[----:B------:R1:W-:Y:S01]  /*f380*/  STS.128 [R30], R4 ;  /* 0x000000041e007388 */ /* 0x0003e20000000c00 */
[----:B------:R-:W-:-:S05]  /*f390*/  F2FP.F16.F32.PACK_AB R11, R40, R47 ;  /* 0x0000002f280b723e */ /* 0x000fca00000000ff */
[----:B------:R1:W-:Y:S02]  /*f3a0*/  STS.128 [R39+0x14400], R8 ;  /* 0x0144000827007388 */ /* 0x0003e40000000c00 */
.L_x_618:
[----:B------:R-:W-:Y:S05]  /*f3b0*/  BSYNC B2 ;  /* 0x0000000000027941 */ /* 0x000fea0003800000 */
.L_x_617:
[----:B------:R-:W-:Y:S05]  /*f3c0*/  @P1 BRA `(.L_x_616) ;  /* 0x00000004007c1947 */ /* 0x000fea0003800000 */
[----:B-1----:R-:W2:Y:S01]  /*f3d0*/  LDL R4, [R1+0x6c] ;  /* 0x00006c0001047983 */ /* 0x002ea20000100800 */
[----:B------:R-:W-:Y:S01]  /*f3e0*/  LEA.HI R6, R0, R213, RZ, 0x6 ;  /* 0x000000d500067211 */ /* 0x000fe200078f30ff */
[----:B------:R-:W-:Y:S01]  /*f3f0*/  HADD2.F32 R48, -RZ, R13.H0_H0 ;  /* 0x2000000dff307230 */ /* 0x000fe20000004100 */
[----:B0-----:R-:W-:Y:S01]  /*f400*/  LOP3.LUT R5, R224, 0x38, R3, 0xf8, !PT ;  /* 0x00000038e0057812 */ /* 0x001fe200078ef803 */
[--C-:B------:R-:W-:Y:S02]  /*f410*/  HADD2.F32 R50, -RZ, R24.reuse.H0_H0 ;  /* 0x20000018ff327230 */ /* 0x100fe40000004100 */
[----:B------:R-:W-:Y:S01]  /*f420*/  IMAD.SHL.U32 R6, R6, 0x80, RZ ;  /* 0x0000008006067824 */ /* 0x000fe200078e00ff */
[----:B------:R-:W-:Y:S01]  /*f430*/  LOP3.LUT R8, R5, R56, RZ, 0x3c, !PT ;  /* 0x0000003805087212 */ /* 0x000fe200078e3cff */
[----:B------:R-:W-:Y:S02]  /*f440*/  HADD2.F32 R47, -RZ, R25.H0_H0 ;  /* 0x20000019ff2f7230 */ /* 0x000fe40000004100 */
[----:B------:R-:W-:Y:S01]  /*f450*/  HADD2.F32 R49, -RZ, R24.H1_H1 ;  /* 0x30000018ff317230 */ /* 0x000fe20000004100 */
[----:B------:R-:W-:-:S04]  /*f460*/  LOP3.LUT R9, R6, 0xffffe000, RZ, 0xc0, !PT ;  /* 0xffffe00006097812 */ /* 0x000fc800078ec0ff */
[----:B------:R-:W-:Y:S02]  /*f470*/  IADD3 R8, R8, R9, R228 ;  /* 0x0000000908087210 */ /* 0x000fe40007ffe0e4 */
[----:B--2---:R-:W-:Y:S02]  /*f480*/  R2UR UR4, R4 ;  /* 0x00000000040472ca */ /* 0x004fe400000e0000 */
[----:B------:R-:W-:-:S04]  /*f490*/  LEA.HI R4, R61, R2, RZ, 0x1d ;  /* 0x000000023d047211 */ /* 0x000fc800078fe8ff */
[----:B------:R-:W-:Y:S02]  /*f4a0*/  SHF.R.S32.HI R7, RZ, 0x1f, R4 ;  /* 0x0000001fff077819 */ /* 0x000fe40000011404 */
[----:B------:R-:W-:Y:S02]  /*f4b0*/  SHF.L.U32 R5, R4, 0x3, RZ ;  /* 0x0000000304057819 */ /* 0x000fe400000006ff */
[----:B------:R-:W-:Y:S02]  /*f4c0*/  LEA.HI R7, R7, R4, RZ, 0x3 ;  /* 0x0000000407077211 */ /* 0x000fe400078f18ff */
[----:B------:R-:W-:Y:S02]  /*f4d0*/  LOP3.LUT R5, R224, 0x38, R5, 0xf8, !PT ;  /* 0x00000038e0057812 */ /* 0x000fe400078ef805 */
[----:B------:R-:W-:Y:S01]  /*f4e0*/  LEA R55, R8, UR4, 0x1 ;  /* 0x0000000408377c11 */ /* 0x000fe2000f8e08ff */
[----:B------:R-:W-:Y:S01]  /*f4f0*/  IMAD.SHL.U32 R7, R7, 0x400, RZ ;  /* 0x0000040007077824 */ /* 0x000fe200078e00ff */
[----:B------:R-:W-:-:S04]  /*f500*/  LOP3.LUT R8, R5, R56, RZ, 0x3c, !PT ;  /* 0x0000003805087212 */ /* 0x000fc800078e3cff */
        /* <DEDUP_REMOVED lines=15> */
[-C--:B------:R-:W-:Y:S01]  /*f600*/  FMUL.FTZ R54, R43, R48.reuse ;  /* 0x000000302b367220 */ /* 0x080fe20000410000 */
[----:B------:R-:W-:Y:S02]  /*f610*/  HADD2.F32 R43, -RZ, R14.H0_H0 ;  /* 0x2000000eff2b7230 */ /* 0x000fe40000004100 */
[----:B------:R-:W-:Y:S01]  /*f620*/  FMUL.FTZ R51, R8, R47 ;  /* 0x0000002f08337220 */ /* 0x000fe20000410000 */
[C---:B------:R-:W-:Y:S01]  /*f630*/  FFMA.FTZ R52, R39.reuse, R48, -R52 ;  /* 0x0000003027347223 */ /* 0x040fe20000010834 */
[----:B------:R-:W-:Y:S01]  /*f640*/  FFMA.FTZ R54, R39, R50, R54 ;  /* 0x0000003227367223 */ /* 0x000fe20000010036 */
[----:B------:R-:W-:-:S02]  /*f650*/  HADD2.F32 R39, -RZ, R13.H1_H1 ;  /* 0x3000000dff277230 */ /* 0x000fc40000004100 */
[-C--:B------:R-:W-:Y:S01]  /*f660*/  FMUL.FTZ R53, R8, R43.reuse ;  /* 0x0000002b08357220 */ /* 0x080fe20000410000 */
[----:B------:R-:W-:Y:S01]  /*f670*/  FFMA.FTZ R51, R4, R43, -R51 ;  /* 0x0000002b04337223 */ /* 0x000fe20000010833 */
[C---:B------:R-:W-:Y:S01]  /*f680*/  FMUL.FTZ R43, R44.reuse, R49 ;  /* 0x000000312c2b7220 */ /* 0x040fe20000410000 */
[----:B------:R-:W-:Y:S02]  /*f690*/  HADD2.F32 R9, -RZ, R9.H1_H1 ;  /* 0x30000009ff097230 */ /* 0x000fe40000004100 */
[----:B------:R-:W-:Y:S01]  /*f6a0*/  FMUL.FTZ R44, R44, R39 ;  /* 0x000000272c2c7220 */ /* 0x000fe20000410000 */
[----:B------:R-:W-:Y:S02]  /*f6b0*/  HADD2.F32 R48, -RZ, R25.H1_H1 ;  /* 0x30000019ff307230 */ /* 0x000fe40000004100 */
[----:B------:R-:W-:Y:S01]  /*f6c0*/  FFMA.FTZ R53, R4, R47, R53 ;  /* 0x0000002f04357223 */ /* 0x000fe20000010035 */
[----:B------:R-:W-:Y:S02]  /*f6d0*/  HADD2.F32 R4, -RZ, R14.H1_H1 ;  /* 0x3000000eff047230 */ /* 0x000fe40000004100 */
[C---:B------:R-:W-:Y:S01]  /*f6e0*/  FFMA.FTZ R43, R40.reuse, R39, -R43 ;  /* 0x00000027282b7223 */ /* 0x040fe2000001082b */
[----:B------:R-:W-:Y:S01]  /*f6f0*/  FFMA.FTZ R44, R40, R49, R44 ;  /* 0x00000031282c7223 */ /* 0x000fe2000001002c */
[----:B------:R-:W-:-:S02]  /*f700*/  HADD2.F32 R45, -RZ, R10.H0_H0 ;  /* 0x2000000aff2d7230 */ /* 0x000fc40000004100 */
[C---:B------:R-:W-:Y:S01]  /*f710*/  FMUL.FTZ R50, R9.reuse, R48 ;  /* 0x0000003009327220 */ /* 0x040fe20000410000 */
[----:B------:R-:W-:Y:S02]  /*f720*/  HADD2.F32 R8, -RZ, R15.H0_H0 ;  /* 0x2000000fff087230 */ /* 0x000fe40000004100 */
[-C--:B------:R-:W-:Y:S01]  /*f730*/  FMUL.FTZ R56, R9, R4.reuse ;  /* 0x0000000409387220 */ /* 0x080fe20000410000 */
[----:B------:R-:W-:Y:S02]  /*f740*/  HADD2.F32 R40, -RZ, R26.H0_H0 ;  /* 0x2000001aff287230 */ /* 0x000fe40000004100 */
[----:B------:R-:W-:Y:S01]  /*f750*/  FFMA.FTZ R50, R5, R4, -R50 ;  /* 0x0000000405327223 */ /* 0x000fe20000010832 */
[----:B------:R-:W-:Y:S02]  /*f760*/  HADD2.F32 R10, -RZ, R10.H1_H1 ;  /* 0x3000000aff0a7230 */ /* 0x000fe40000004100 */
[----:B------:R-:W-:Y:S01]  /*f770*/  FMUL.FTZ R49, R45, R8 ;  /* 0x000000082d317220 */ /* 0x000fe20000410000 */
[----:B------:R-:W-:-:S02]  /*f780*/  HADD2.F32 R39, -RZ, R27.H0_H0 ;  /* 0x2000001bff277230 */ /* 0x000fc40000004100 */
[----:B------:R-:W-:Y:S01]  /*f790*/  FMUL.FTZ R4, R45, R40 ;  /* 0x000000282d047220 */ /* 0x000fe20000410000 */
[----:B------:R-:W-:Y:S02]  /*f7a0*/  HADD2.F32 R9, -RZ, R20.H0_H0 ;  /* 0x20000014ff097230 */ /* 0x000fe40000004100 */
[----:B------:R-:W-:Y:S01]  /*f7b0*/  FFMA.FTZ R45, R5, R48, R56 ;  /* 0x00000030052d7223 */ /* 0x000fe20000010038 */
[C---:B------:R-:W-:Y:S01]  /*f7c0*/  FFMA.FTZ R49, R41.reuse, R40, R49 ;  /* 0x0000002829317223 */ /* 0x040fe20000010031 */
[C---:B------:R-:W-:Y:S01]  /*f7d0*/  FMUL.FTZ R5, R10.reuse, R39 ;  /* 0x000000270a057220 */ /* 0x040fe20000410000 */
[----:B------:R-:W-:Y:S01]  /*f7e0*/  FFMA.FTZ R47, R41, R8, -R4 ;  /* 0x00000008292f7223 */ /* 0x000fe20000010804 */
[-C--:B------:R-:W-:Y:S01]  /*f7f0*/  FMUL.FTZ R41, R10, R9.reuse ;  /* 0x000000090a297220 */ /* 0x080fe20000410000 */
[----:B------:R-:W-:Y:S02]  /*f800*/  HADD2.F32 R46, -RZ, R11.H0_H0 ;  /* 0x2000000bff2e7230 */ /* 0x000fe40000004100 */
[----:B------:R-:W-:Y:S01]  /*f810*/  FFMA.FTZ R10, R6, R9, -R5 ;  /* 0x00000009060a7223 */ /* 0x000fe20000010805 */
[----:B------:R-:W-:-:S02]  /*f820*/  HADD2.F32 R9, -RZ, R26.H1_H1 ;  /* 0x3000001aff097230 */ /* 0x000fc40000004100 */
[----:B------:R-:W-:Y:S01]  /*f830*/  FFMA.FTZ R40, R6, R39, R41 ;  /* 0x0000002706287223 */ /* 0x000fe20000010029 */
[----:B------:R-:W-:Y:S02]  /*f840*/  HADD2.F32 R5, -RZ, R15.H1_H1 ;  /* 0x3000000fff057230 */ /* 0x000fe40000004100 */
[----:B------:R-:W-:Y:S02]  /*f850*/  HADD2.F32 R11, -RZ, R11.H1_H1 ;  /* 0x3000000bff0b7230 */ /* 0x000fe40000004100 */
[C---:B------:R-:W-:Y:S01]  /*f860*/  FMUL.FTZ R39, R46.reuse, R9 ;  /* 0x000000092e277220 */ /* 0x040fe20000410000 */
[----:B------:R-:W-:Y:S02]  /*f870*/  HADD2.F32 R8, -RZ, R27.H1_H1 ;  /* 0x3000001bff087230 */ /* 0x000fe40000004100 */
[----:B------:R-:W-:Y:S01]  /*f880*/  FMUL.FTZ R46, R46, R5 ;  /* 0x000000052e2e7220 */ /* 0x000fe20000410000 */
[----:B------:R-:W-:Y:S02]  /*f890*/  HADD2.F32 R4, -RZ, R20.H1_H1 ;  /* 0x30000014ff047230 */ /* 0x000fe40000004100 */
[----:B------:R-:W-:-:S02]  /*f8a0*/  HADD2.F32 R42, -RZ, R7.H0_H0 ;  /* 0x20000007ff2a7230 */ /* 0x000fc40000004100 */
[C---:B------:R-:W-:Y:S01]  /*f8b0*/  FMUL.FTZ R6, R11.reuse, R8 ;  /* 0x000000080b067220 */ /* 0x040fe20000410000 */
[----:B------:R-:W-:Y:S02]  /*f8c0*/  HADD2.F32 R7, -RZ, R7.H1_H1 ;  /* 0x30000007ff077230 */ /* 0x000fe40000004100 */
[-C--:B------:R-:W-:Y:S01]  /*f8d0*/  FMUL.FTZ R41, R11, R4.reuse ;  /* 0x000000040b297220 */ /* 0x080fe20000410000 */
[C---:B------:R-:W-:Y:S01]  /*f8e0*/  FFMA.FTZ R39, R42.reuse, R5, -R39 ;  /* 0x000000052a277223 */ /* 0x040fe20000010827 */
[----:B------:R-:W-:Y:S01]  /*f8f0*/  FFMA.FTZ R11, R42, R9, R46 ;  /* 0x000000092a0b7223 */ /* 0x000fe2000001002e */
[C---:B------:R-:W-:Y:S01]  /*f900*/  FFMA.FTZ R42, R7.reuse, R4, -R6 ;  /* 0x00000004072a7223 */ /* 0x040fe20000010806 */
[----:B------:R-:W-:Y:S01]  /*f910*/  FFMA.FTZ R46, R7, R8, R41 ;  /* 0x00000008072e7223 */ /* 0x000fe20000010029 */
[----:B------:R-:W-:Y:S02]  /*f920*/  F2FP.F16.F32.PACK_AB R4, R51, R52 ;  /* 0x000000343304723e */ /* 0x000fe400000000ff */
[----:B------:R-:W-:-:S02]  /*f930*/  F2FP.F16.F32.PACK_AB R5, R50, R43 ;  /* 0x0000002b3205723e */ /* 0x000fc400000000ff */
[----:B------:R-:W-:Y:S02]  /*f940*/  F2FP.F16.F32.PACK_AB R6, R10, R47 ;  /* 0x0000002f0a06723e */ /* 0x000fe400000000ff */
[----:B------:R-:W-:Y:S02]  /*f950*/  F2FP.F16.F32.PACK_AB R7, R42, R39 ;  /* 0x000000272a07723e */ /* 0x000fe400000000ff */
[----:B------:R-:W-:Y:S02]  /*f960*/  F2FP.F16.F32.PACK_AB R8, R53, R54 ;  /* 0x000000363508723e */ /* 0x000fe400000000ff */
[----:B------:R-:W-:Y:S01]  /*f970*/  F2FP.F16.F32.PACK_AB R9, R45, R44 ;  /* 0x0000002c2d09723e */ /* 0x000fe200000000ff */
[----:B------:R2:W-:Y:S01]  /*f980*/  STS.128 [R55], R4 ;  /* 0x0000000437007388 */ /* 0x0005e20000000c00 */
[----:B------:R-:W-:Y:S02]  /*f990*/  F2FP.F16.F32.PACK_AB R10, R40, R49 ;  /* 0x00000031280a723e */ /* 0x000fe400000000ff */
[----:B------:R-:W-:-:S05]  /*f9a0*/  F2FP.F16.F32.PACK_AB R11, R46, R11 ;  /* 0x0000000b2e0b723e */ /* 0x000fca00000000ff */
[----:B------:R2:W-:Y:S02]  /*f9b0*/  STS.128 [R30+0x14400], R8 ;  /* 0x014400081e007388 */ /* 0x0005e40000000c00 */
.L_x_616:
[----:B------:R-:W-:Y:S05]  /*f9c0*/  BSYNC B1 ;  /* 0x0000000000017941 */ /* 0x000fea0003800000 */
.L_x_615:
[----:B------:R-:W-:Y:S01]  /*f9d0*/  ISETP.GE.AND P0, PT, R31, R12, PT ;  /* 0x0000000c1f00720c */ /* 0x000fe20003f06270 */
[----:B------:R-:W-:-:S12]  /*f9e0*/  BSSY B1, `(.L_x_619) ;  /* 0x00000cb000017945 */ /* 0x000fd80003800000 */
[----:B------:R-:W-:Y:S05]  /*f9f0*/  @P0 BRA `(.L_x_620) ;  /* 0x0000000c00240947 */ /* 0x000fea0003800000 */
[----:B------:R3:W5:Y:S01]  /*fa00*/  LDL R63, [R1+0x6c] ;  /* 0x00006c00013f7983 */ /* 0x0007620000100800 */
[----:B------:R-:W4:Y:S03]  /*fa10*/  LDC R53, c[0x0][0x3f4] ;  /* 0x0000fd00ff357b82 */ /* 0x000f260000000800 */
[----:B------:R3:W5:Y:S01]  /*fa20*/  LDL R60, [R1+0x54] ;  /* 0x00005400013c7983 */ /* 0x0007620000100800 */
[C---:B------:R-:W-:Y:S01]  /*fa30*/  IADD3 R61, R219.reuse, 0x20, RZ ;  /* 0x00000020db3d7810 */ /* 0x040fe20007ffe0ff */
[----:B------:R-:W-:Y:S01]  /*fa40*/  VIADD R62, R219, 0x20 ;  /* 0x00000020db3e7836 */ /* 0x000fe20000000000 */
[----:B------:R-:W-:Y:S03]  /*fa50*/  BSSY B2, `(.L_x_621) ;  /* 0x0000064000027945 */ /* 0x000fe60003800000 */
[----:B------:R-:W-:Y:S01]  /*fa60*/  IMAD.SHL.U32 R61, R61, 0x40, RZ ;  /* 0x000000403d3d7824 */ /* 0x000fe200078e00ff */
[----:B------:R-:W-:-:S04]  /*fa70*/  SHF.L.U32 R62, R62, 0x6, RZ ;  /* 0x000000063e3e7819 */ /* 0x000fc800000006ff */
[----:B------:R-:W-:Y:S02]  /*fa80*/  LOP3.LUT R61, R61, 0x1c0, RZ, 0xc0, !PT ;  /* 0x000001c03d3d7812 */ /* 0x000fe400078ec0ff */
[----:B------:R-:W-:Y:S02]  /*fa90*/  LOP3.LUT R62, R62, 0x1c0, RZ, 0xc0, !PT ;  /* 0x000001c03e3e7812 */ /* 0x000fe400078ec0ff */
[----:B------:R-:W-:Y:S02]  /*faa0*/  SHF.R.U32.HI R61, RZ, 0x3, R61 ;  /* 0x00000003ff3d7819 */ /* 0x000fe4000001163d */
[-C--:B----4-:R-:W-:Y:S02]  /*fab0*/  ISETP.GE.AND P0, PT, R16, R53.reuse, PT ;  /* 0x000000351000720c */ /* 0x090fe40003f06270 */
[----:B------:R-:W-:-:S11]  /*fac0*/  ISETP.GE.AND P1, PT, R213, R53, PT ;  /* 0x00000035d500720c */ /* 0x000fd60003f26270 */
[----:B---3--:R-:W-:Y:S05]  /*fad0*/  @P0 BRA `(.L_x_622) ;  /* 0x00000004006c0947 */ /* 0x008fea0003800000 */
[----:B-12---:R-:W2:Y:S01]  /*fae0*/  LDL R4, [R1+0x64] ;  /* 0x0000640001047983 */ /* 0x006ea20000100800 */
[----:B-----5:R-:W-:Y:S01]  /*faf0*/  R2UR UR4, R63 ;  /* 0x000000003f0472ca */ /* 0x020fe200000e0000 */
[----:B------:R-:W-:Y:S01]  /*fb00*/  HADD2.F32 R49, -RZ, R35.H0_H0 ;  /* 0x20000023ff317230 */ /* 0x000fe20000004100 */
[----:B------:R-:W-:Y:S01]  /*fb10*/  LOP3.LUT R6, R62, 0x38, R16, 0xf8, !PT ;  /* 0x000000383e067812 */ /* 0x000fe200078ef810 */
[----:B------:R-:W-:Y:S02]  /*fb20*/  HADD2.F32 R47, -RZ, R29.H0_H0 ;  /* 0x2000001dff2f7230 */ /* 0x000fe40000004100 */
[----:B------:R-:W-:Y:S01]  /*fb30*/  HADD2.F32 R50, -RZ, R36.H0_H0 ;  /* 0x20000024ff327230 */ /* 0x000fe20000004100 */
[----:B------:R-:W-:Y:S01]  /*fb40*/  LOP3.LUT R6, R60, R6, R61, 0xf6, !PT ;  /* 0x000000063c067212 */ /* 0x000fe200078ef63d */
[----:B------:R-:W-:Y:S02]  /*fb50*/  HADD2.F32 R48, -RZ, R32.H0_H0 ;  /* 0x20000020ff307230 */ /* 0x000fe40000004100 */
[----:B------:R-:W-:-:S02]  /*fb60*/  HADD2.F32 R51, -RZ, R35.H1_H1 ;  /* 0x30000023ff337230 */ /* 0x000fc40000004100 */
[----:B------:R-:W-:Y:S02]  /*fb70*/  HADD2.F32 R55, -RZ, R36.H1_H1 ;  /* 0x30000024ff377230 */ /* 0x000fe40000004100 */
[----:B------:R-:W-:Y:S01]  /*fb80*/  LEA R58, R6, UR4, 0x1 ;  /* 0x00000004063a7c11 */ /* 0x000fe2000f8e08ff */
[--C-:B------:R-:W-:Y:S02]  /*fb90*/  HADD2.F32 R56, -RZ, R38.reuse.H0_H0 ;  /* 0x20000026ff387230 */ /* 0x100fe40000004100 */
[----:B------:R-:W-:Y:S02]  /*fba0*/  HADD2.F32 R52, -RZ, R33.H0_H0 ;  /* 0x20000021ff347230 */ /* 0x000fe40000004100 */
[--C-:B------:R-:W-:Y:S02]  /*fbb0*/  HADD2.F32 R54, -RZ, R37.reuse.H0_H0 ;  /* 0x20000025ff367230 */ /* 0x100fe40000004100 */
[----:B------:R-:W-:Y:S02]  /*fbc0*/  HADD2.F32 R57, -RZ, R37.H1_H1 ;  /* 0x30000025ff397230 */ /* 0x000fe40000004100 */
[----:B------:R-:W-:Y:S01]  /*fbd0*/  HADD2.F32 R59, -RZ, R38.H1_H1 ;  /* 0x30000026ff3b7230 */ /* 0x000fe20000004100 */
[----:B--2---:R-:W-:-:S04]  /*fbe0*/  LEA.HI R4, R53, R4, RZ, 0x1d ;  /* 0x0000000435047211 */ /* 0x004fc800078fe8ff */
[----:B------:R-:W-:Y:S01]  /*fbf0*/  SHF.R.S32.HI R7, RZ, 0x1f, R4 ;  /* 0x0000001fff077819 */ /* 0x000fe20000011404 */
[----:B0-----:R-:W-:-:S03]  /*fc00*/  IMAD.SHL.U32 R5, R4, 0x8, RZ ;  /* 0x0000000804057824 */ /* 0x001fc600078e00ff */
[----:B------:R-:W-:Y:S02]  /*fc10*/  LEA.HI R7, R7, R4, RZ, 0x3 ;  /* 0x0000000407077211 */ /* 0x000fe400078f18ff */
[----:B------:R-:W-:-:S03]  /*fc20*/  LOP3.LUT R4, R62, 0x38, R5, 0xf8, !PT ;  /* 0x000000383e047812 */ /* 0x000fc600078ef805 */
[----:B------:R-:W-:Y:S01]  /*fc30*/  IMAD.SHL.U32 R7, R7, 0x400, RZ ;  /* 0x0000040007077824 */ /* 0x000fe200078e00ff */
[----:B------:R-:W-:-:S04]  /*fc40*/  LOP3.LUT R8, R4, R61, RZ, 0x3c, !PT ;  /* 0x0000003d04087212 */ /* 0x000fc800078e3cff */
[----:B------:R-:W-:Y:S02]  /*fc50*/  LOP3.LUT R9, R7, 0x7fffe000, RZ, 0xc0, !PT ;  /* 0x7fffe00007097812 */ /* 0x000fe400078ec0ff */
[----:B------:R-:W0:Y:S02]  /*fc60*/  LDS.128 R4, [R58] ;  /* 0x000000003a047984 */ /* 0x000e240000000c00 */
[----:B------:R-:W-:-:S04]  /*fc70*/  IADD3 R9, R8, R9, R60 ;  /* 0x0000000908097210 */ /* 0x000fc80007ffe03c */
[----:B------:R-:W-:-:S05]  /*fc80*/  LEA R30, R9, R22, 0x1 ;  /* 0x00000016091e7211 */ /* 0x000fca00078e08ff */
        /* <DEDUP_REMOVED lines=9> */
[--C-:B------:R-:W-:Y:S02]  /*fd20*/  HADD2.F32 R43, -RZ, R9.reuse.H0_H0 ;  /* 0x20000009ff2b7230 */ /* 0x100fe40000004100 */
[-C--:B------:R-:W-:Y:S01]  /*fd30*/  FMUL.FTZ R46, R49, R42.reuse ;  /* 0x0000002a312e7220 */ /* 0x080fe20000410000 */
[C---:B------:R-:W-:Y:S01]  /*fd40*/  FMUL.FTZ R42, R47.reuse, R42 ;  /* 0x0000002a2f2a7220 */ /* 0x040fe20000410000 */
[----:B------:R-:W-:Y:S02]  /*fd50*/  HADD2.F32 R9, -RZ, R9.H1_H1 ;  /* 0x30000009ff097230 */ /* 0x000fe40000004100 */
[-C--:B------:R-:W-:Y:S01]  /*fd60*/  FFMA.FTZ R46, R47, R31.reuse, -R46 ;  /* 0x0000001f2f2e7223 */ /* 0x080fe2000001082e */
[----:B------:R-:W-:Y:S01]  /*fd70*/  FFMA.FTZ R42, R49, R31, R42 ;  /* 0x0000001f312a7223 */ /* 0x000fe2000001002a */
[----:B------:R-:W-:Y:S01]  /*fd80*/  FMUL.FTZ R47, R50, R8 ;  /* 0x00000008322f7220 */ /* 0x000fe20000410000 */
[----:B------:R-:W-:-:S02]  /*fd90*/  HADD2.F32 R49, -RZ, R29.H1_H1 ;  /* 0x3000001dff317230 */ /* 0x000fc40000004100 */
[C---:B------:R-:W-:Y:S01]  /*fda0*/  FMUL.FTZ R31, R48.reuse, R8 ;  /* 0x00000008301f7220 */ /* 0x040fe20000410000 */
[-C--:B------:R-:W-:Y:S01]  /*fdb0*/  FMUL.FTZ R8, R51, R43.reuse ;  /* 0x0000002b33087220 */ /* 0x080fe20000410000 */
[-C--:B------:R-:W-:Y:S01]  /*fdc0*/  FFMA.FTZ R47, R48, R4.reuse, -R47 ;  /* 0x00000004302f7223 */ /* 0x080fe2000001082f */
[----:B------:R-:W-:Y:S02]  /*fdd0*/  HADD2.F32 R44, -RZ, R10.H0_H0 ;  /* 0x2000000aff2c7230 */ /* 0x000fe40000004100 */
[C---:B------:R-:W-:Y:S01]  /*fde0*/  FMUL.FTZ R48, R49.reuse, R43 ;  /* 0x0000002b31307220 */ /* 0x040fe20000410000 */
[----:B------:R-:W-:Y:S01]  /*fdf0*/  FFMA.FTZ R43, R49, R39, -R8 ;  /* 0x00000027312b7223 */ /* 0x000fe20000010808 */
[----:B------:R-:W-:Y:S02]  /*fe00*/  HADD2.F32 R49, -RZ, R32.H1_H1 ;  /* 0x30000020ff317230 */ /* 0x000fe40000004100 */
[----:B------:R-:W-:Y:S01]  /*fe10*/  FFMA.FTZ R31, R50, R4, R31 ;  /* 0x00000004321f7223 */ /* 0x000fe2000001001f */
[----:B------:R-:W-:Y:S01]  /*fe20*/  FMUL.FTZ R4, R55, R9 ;  /* 0x0000000937047220 */ /* 0x000fe20000410000 */
[----:B------:R-:W-:-:S02]  /*fe30*/  HADD2.F32 R10, -RZ, R10.H1_H1 ;  /* 0x3000000aff0a7230 */ /* 0x000fc40000004100 */
[----:B------:R-:W-:Y:S01]  /*fe40*/  FFMA.FTZ R48, R51, R39, R48 ;  /* 0x0000002733307223 */ /* 0x000fe20000010030 */
[C---:B------:R-:W-:Y:S01]  /*fe50*/  FMUL.FTZ R8, R49.reuse, R9 ;  /* 0x0000000931087220 */ /* 0x040fe20000410000 */
[-C--:B------:R-:W-:Y:S01]  /*fe60*/  FFMA.FTZ R50, R49, R5.reuse, -R4 ;  /* 0x0000000531327223 */ /* 0x080fe20000010804 */
[----:B------:R-:W-:Y:S02]  /*fe70*/  HADD2.F32 R4, -RZ, R34.H0_H0 ;  /* 0x20000022ff047230 */ /* 0x000fe40000004100 */
[----:B------:R-:W-:Y:S01]  /*fe80*/  FMUL.FTZ R39, R54, R44 ;  /* 0x0000002c36277220 */ /* 0x000fe20000410000 */
[----:B------:R-:W-:Y:S01]  /*fe90*/  FFMA.FTZ R9, R55, R5, R8 ;  /* 0x0000000537097223 */ /* 0x000fe20000010008 */
[-C--:B------:R-:W-:Y:S01]  /*fea0*/  FMUL.FTZ R5, R56, R10.reuse ;  /* 0x0000000a38057220 */ /* 0x080fe20000410000 */
[--C-:B------:R-:W-:Y:S02]  /*feb0*/  HADD2.F32 R45, -RZ, R11.reuse.H0_H0 ;  /* 0x2000000bff2d7230 */ /* 0x100fe40000004100 */
[----:B------:R-:W-:Y:S01]  /*fec0*/  FMUL.FTZ R51, R4, R10 ;  /* 0x0000000a04337220 */ /* 0x000fe20000410000 */
[----:B------:R-:W-:-:S02]  /*fed0*/  HADD2.F32 R11, -RZ, R11.H1_H1 ;  /* 0x3000000bff0b7230 */ /* 0x000fc40000004100 */
[----:B------:R-:W-:Y:S01]  /*fee0*/  FMUL.FTZ R49, R52, R44 ;  /* 0x0000002c34317220 */ /* 0x000fe20000410000 */
[----:B------:R-:W-:Y:S01]  /*fef0*/  FFMA.FTZ R10, R4, R6, -R5 ;  /* 0x00000006040a7223 */ /* 0x000fe20000010805 */
[----:B------:R-:W-:Y:S02]  /*ff00*/  HADD2.F32 R5, -RZ, R33.H1_H1 ;  /* 0x30000021ff057230 */ /* 0x000fe40000004100 */
[-C--:B------:R-:W-:Y:S01]  /*ff10*/  FFMA.FTZ R39, R52, R40.reuse, -R39 ;  /* 0x0000002834277223 */ /* 0x080fe20000010827 */
[----:B------:R-:W-:Y:S02]  /*ff20*/  HADD2.F32 R55, -RZ, R34.H1_H1 ;  /* 0x30000022ff377230 */ /* 0x000fe40000004100 */
[----:B------:R-:W-:Y:S01]  /*ff30*/  FFMA.FTZ R49, R54, R40, R49 ;  /* 0x0000002836317223 */ /* 0x000fe20000010031 */
[--C-:B------:R-:W-:Y:S02]  /*ff40*/  HADD2.F32 R41, -RZ, R7.reuse.H0_H0 ;  /* 0x20000007ff297230 */ /* 0x100fe40000004100 */
[----:B------:R-:W-:Y:S01]  /*ff50*/  FFMA.FTZ R40, R56, R6, R51 ;  /* 0x0000000638287223 */ /* 0x000fe20000010033 */
[----:B------:R-:W-:-:S02]  /*ff60*/  HADD2.F32 R7, -RZ, R7.H1_H1 ;  /* 0x30000007ff077230 */ /* 0x000fc40000004100 */
[----:B------:R-:W-:Y:S01]  /*ff70*/  FMUL.FTZ R4, R57, R45 ;  /* 0x0000002d39047220 */ /* 0x000fe20000410000 */
[----:B------:R-:W-:Y:S01]  /*ff80*/  FMUL.FTZ R8, R59, R11 ;  /* 0x0000000b3b087220 */ /* 0x000fe20000410000 */
[----:B------:R-:W-:Y:S01]  /*ff90*/  FMUL.FTZ R6, R5, R45 ;  /* 0x0000002d05067220 */ /* 0x000fe20000410000 */
[----:B------:R-:W-:Y:S01]  /*ffa0*/  FMUL.FTZ R52, R55, R11 ;  /* 0x0000000b37347220 */ /* 0x000fe20000410000 */
[----:B------:R-:W-:Y:S01]  /*ffb0*/  FFMA.FTZ R11, R5, R41, -R4 ;  /* 0x00000029050b7223 */ /* 0x000fe20000010804 */
[----:B------:R-:W-:Y:S01]  /*ffc0*/  FFMA.FTZ R44, R55, R7, -R8 ;  /* 0x00000007372c7223 */ /* 0x000fe20000010808 */
[----:B------:R-:W-:Y:S01]  /*ffd0*/  FFMA.FTZ R41, R57, R41, R6 ;  /* 0x0000002939297223 */ /* 0x000fe20000010006 */
        /* <DEDUP_REMOVED lines=11> */
.L_x_622:
[----:B------:R-:W-:Y:S05]  /*10090*/  BSYNC B2 ;  /* 0x0000000000027941 */ /* 0x000fea0003800000 */
.L_x_621:
[----:B------:R-:W-:Y:S05]  /*100a0*/  @P1 BRA `(.L_x_620) ;  /* 0x0000000400781947 */ /* 0x000fea0003800000 */
[----:B-123--:R-:W-:Y:S01]  /*100b0*/  LEA.HI R4, R0, R213, RZ, 0x6 ;  /* 0x000000d500047211 */ /* 0x00efe200078f30ff */
[----:B------:R-:W-:Y:S01]  /*100c0*/  HADD2.F32 R49, -RZ, R24.H0_H0 ;  /* 0x20000018ff317230 */ /* 0x000fe20000004100 */
[----:B------:R-:W-:Y:S01]  /*100d0*/  LEA.HI R53, R53, R2, RZ, 0x1d ;  /* 0x0000000235357211 */ /* 0x000fe200078fe8ff */
[----:B------:R-:W-:Y:S01]  /*100e0*/  HADD2.F32 R47, -RZ, R13.H0_H0 ;  /* 0x2000000dff2f7230 */ /* 0x000fe20000004100 */
[----:B0-----:R-:W-:Y:S01]  /*100f0*/  LOP3.LUT R5, R62, 0x38, R3, 0xf8, !PT ;  /* 0x000000383e057812 */ /* 0x001fe200078ef803 */
[----:B------:R-:W-:Y:S01]  /*10100*/  IMAD.SHL.U32 R4, R4, 0x80, RZ ;  /* 0x0000008004047824 */ /* 0x000fe200078e00ff */
[----:B------:R-:W-:Y:S01]  /*10110*/  SHF.R.S32.HI R6, RZ, 0x1f, R53 ;  /* 0x0000001fff067819 */ /* 0x000fe20000011435 */
[--C-:B------:R-:W-:Y:S01]  /*10120*/  HADD2.F32 R50, -RZ, R25.reuse.H0_H0 ;  /* 0x20000019ff327230 */ /* 0x100fe20000004100 */
[----:B------:R-:W-:Y:S01]  /*10130*/  LOP3.LUT R8, R5, R61, RZ, 0x3c, !PT ;  /* 0x0000003d05087212 */ /* 0x000fe200078e3cff */
[----:B------:R-:W-:Y:S01]  /*10140*/  HADD2.F32 R48, -RZ, R14.H0_H0 ;  /* 0x2000000eff307230 */ /* 0x000fe20000004100 */
[----:B------:R-:W-:Y:S01]  /*10150*/  LOP3.LUT R5, R4, 0xffffe000, RZ, 0xc0, !PT ;  /* 0xffffe00004057812 */ /* 0x000fe200078ec0ff */
[----:B------:R-:W-:Y:S01]  /*10160*/  IMAD.SHL.U32 R4, R53, 0x8, RZ ;  /* 0x0000000835047824 */ /* 0x000fe200078e00ff */
[----:B------:R-:W-:Y:S01]  /*10170*/  LEA.HI R6, R6, R53, RZ, 0x3 ;  /* 0x0000003506067211 */ /* 0x000fe200078f18ff */
[----:B------:R-:W-:Y:S01]  /*10180*/  HADD2.F32 R51, -RZ, R24.H1_H1 ;  /* 0x30000018ff337230 */ /* 0x000fe20000004100 */
[----:B-----5:R-:W-:Y:S01]  /*10190*/  IADD3 R5, R8, R5, R60 ;  /* 0x0000000508057210 */ /* 0x020fe20007ffe03c */
[----:B------:R-:W-:Y:S01]  /*101a0*/  HADD2.F32 R53, -RZ, R25.H1_H1 ;  /* 0x30000019ff357230 */ /* 0x000fe20000004100 */
[----:B------:R-:W-:Y:S01]  /*101b0*/  LOP3.LUT R4, R62, 0x38, R4, 0xf8, !PT ;  /* 0x000000383e047812 */ /* 0x000fe200078ef804 */
[----:B------:R-:W-:Y:S01]  /*101c0*/  HADD2.F32 R56, -RZ, R27.H0_H0 ;  /* 0x2000001bff387230 */ /* 0x000fe20000004100 */
[----:B------:R-:W-:Y:S01]  /*101d0*/  SHF.L.U32 R6, R6, 0xa, RZ ;  /* 0x0000000a06067819 */ /* 0x000fe200000006ff */
[----:B------:R-:W-:Y:S01]  /*101e0*/  HADD2.F32 R52, -RZ, R15.H0_H0 ;  /* 0x2000000fff347230 */ /* 0x000fe20000004100 */
[----:B------:R-:W-:Y:S01]  /*101f0*/  LOP3.LUT R8, R4, R61, RZ, 0x3c, !PT ;  /* 0x0000003d04087212 */ /* 0x000fe200078e3cff */
[--C-:B------:R-:W-:Y:S01]  /*10200*/  HADD2.F32 R54, -RZ, R26.reuse.H0_H0 ;  /* 0x2000001aff367230 */ /* 0x100fe20000004100 */
[----:B------:R-:W-:Y:S01]  /*10210*/  LOP3.LUT R9, R6, 0x7fffe000, RZ, 0xc0, !PT ;  /* 0x7fffe00006097812 */ /* 0x000fe200078ec0ff */
[----:B------:R-:W-:Y:S01]  /*10220*/  HADD2.F32 R55, -RZ, R26.H1_H1 ;  /* 0x3000001aff377230 */ /* 0x000fe20000004100 */
[----:B------:R-:W-:Y:S01]  /*10230*/  R2UR UR4, R63 ;  /* 0x000000003f0472ca */ /* 0x000fe200000e0000 */
[----:B------:R-:W-:Y:S01]  /*10240*/  HADD2.F32 R57, -RZ, R27.H1_H1 ;  /* 0x3000001bff397230 */ /* 0x000fe20000004100 */
[----:B------:R-:W-:-:S05]  /*10250*/  IADD3 R9, R8, R9, R60 ;  /* 0x0000000908097210 */ /* 0x000fca0007ffe03c */
[----:B------:R-:W-:-:S05]  /*10260*/  IMAD R30, R9, 0x2, R22 ;  /* 0x00000002091e7824 */ /* 0x000fca00078e0216 */
[----:B------:R-:W0:Y:S01]  /*10270*/  LDS.128 R8, [R30+0x14400] ;  /* 0x014400001e087984 */ /* 0x000e220000000c00 */
[----:B------:R-:W-:-:S05]  /*10280*/  LEA R58, R5, UR4, 0x1 ;  /* 0x00000004053a7c11 */ /* 0x000fca000f8e08ff */
[----:B------:R-:W1:Y:S01]  /*10290*/  LDS.128 R4, [R58] ;  /* 0x000000003a047984 */ /* 0x000e620000000c00 */
[--C-:B0-----:R-:W-:Y:S02]  /*102a0*/  HADD2.F32 R42, -RZ, R8.reuse.H0_H0 ;  /* 0x20000008ff2a7230 */ /* 0x101fe40000004100 */
[----:B------:R-:W-:Y:S02]  /*102b0*/  HADD2.F32 R8, -RZ, R8.H1_H1 ;  /* 0x30000008ff087230 */ /* 0x000fe40000004100 */
[----:B------:R-:W-:Y:S02]  /*102c0*/  HADD2.F32 R43, -RZ, R9.H0_H0 ;  /* 0x20000009ff2b7230 */ /* 0x000fe40000004100 */
[-C--:B------:R-:W-:Y:S01]  /*102d0*/  FMUL.FTZ R46, R49, R42.reuse ;  /* 0x0000002a312e7220 */ /* 0x080fe20000410000 */
[--C-:B-1----:R-:W-:Y:S02]  /*102e0*/  HADD2.F32 R31, -RZ, R4.reuse.H0_H0 ;  /* 0x20000004ff1f7230 */ /* 0x102fe40000004100 */
[----:B------:R-:W-:Y:S01]  /*102f0*/  FMUL.FTZ R42, R47, R42 ;  /* 0x0000002a2f2a7220 */ /* 0x000fe20000410000 */
[----:B------:R-:W-:-:S02]  /*10300*/  HADD2.F32 R4, -RZ, R4.H1_H1 ;  /* 0x30000004ff047230 */ /* 0x000fc40000004100 */
[----:B------:R-:W-:Y:S02]  /*10310*/  HADD2.F32 R39, -RZ, R5.H0_H0 ;  /* 0x20000005ff277230 */ /* 0x000fe40000004100 */
[-C--:B------:R-:W-:Y:S01]  /*10320*/  FFMA.FTZ R46, R47, R31.reuse, -R46 ;  /* 0x0000001f2f2e7223 */ /* 0x080fe2000001082e */
[----:B------:R-:W-:Y:S01]  /*10330*/  FFMA.FTZ R42, R49, R31, R42 ;  /* 0x0000001f312a7223 */ /* 0x000fe2000001002a */
[-C--:B------:R-:W-:Y:S01]  /*10340*/  FMUL.FTZ R47, R50, R8.reuse ;  /* 0x00000008322f7220 */ /* 0x080fe20000410000 */
[----:B------:R-:W-:Y:S02]  /*10350*/  HADD2.F32 R49, -RZ, R13.H1_H1 ;  /* 0x3000000dff317230 */ /* 0x000fe40000004100 */
[C---:B------:R-:W-:Y:S01]  /*10360*/  FMUL.FTZ R31, R48.reuse, R8 ;  /* 0x00000008301f7220 */ /* 0x040fe20000410000 */
[----:B------:R-:W-:Y:S01]  /*10370*/  FMUL.FTZ R8, R51, R43 ;  /* 0x0000002b33087220 */ /* 0x000fe20000410000 */
[----:B------:R-:W-:Y:S01]  /*10380*/  FFMA.FTZ R47, R48, R4, -R47 ;  /* 0x00000004302f7223 */ /* 0x000fe2000001082f */
[----:B------:R-:W-:-:S02]  /*10390*/  HADD2.F32 R9, -RZ, R9.H1_H1 ;  /* 0x30000009ff097230 */ /* 0x000fc40000004100 */
[C---:B------:R-:W-:Y:S01]  /*103a0*/  FMUL.FTZ R48, R49.reuse, R43 ;  /* 0x0000002b31307220 */ /* 0x040fe20000410000 */
[----:B------:R-:W-:Y:S01]  /*103b0*/  FFMA.FTZ R43, R49, R39, -R8 ;  /* 0x00000027312b7223 */ /* 0x000fe20000010808 */
[----:B------:R-:W-:Y:S02]  /*103c0*/  HADD2.F32 R49, -RZ, R14.H1_H1 ;  /* 0x3000000eff317230 */ /* 0x000fe40000004100 */
[----:B------:R-:W-:Y:S01]  /*103d0*/  FFMA.FTZ R31, R50, R4, R31 ;  /* 0x00000004321f7223 */ /* 0x000fe2000001001f */
[----:B------:R-:W-:Y:S02]  /*103e0*/  HADD2.F32 R5, -RZ, R5.H1_H1 ;  /* 0x30000005ff057230 */ /* 0x000fe40000004100 */
[-C--:B------:R-:W-:Y:S01]  /*103f0*/  FMUL.FTZ R4, R53, R9.reuse ;  /* 0x0000000935047220 */ /* 0x080fe20000410000 */
[--C-:B------:R-:W-:Y:S02]  /*10400*/  HADD2.F32 R44, -RZ, R10.reuse.H0_H0 ;  /* 0x2000000aff2c7230 */ /* 0x100fe40000004100 */
[----:B------:R-:W-:Y:S01]  /*10410*/  FMUL.FTZ R8, R49, R9 ;  /* 0x0000000931087220 */ /* 0x000fe20000410000 */
[----:B------:R-:W-:-:S02]  /*10420*/  HADD2.F32 R10, -RZ, R10.H1_H1 ;  /* 0x3000000aff0a7230 */ /* 0x000fc40000004100 */
[-C--:B------:R-:W-:Y:S01]  /*10430*/  FFMA.FTZ R50, R49, R5.reuse, -R4 ;  /* 0x0000000531327223 */ /* 0x080fe20000010804 */
[----:B------:R-:W-:Y:S02]  /*10440*/  HADD2.F32 R40, -RZ, R6.H0_H0 ;  /* 0x20000006ff287230 */ /* 0x000fe40000004100 */
[----:B------:R-:W-:Y:S01]  /*10450*/  FFMA.FTZ R9, R53, R5, R8 ;  /* 0x0000000535097223 */ /* 0x000fe20000010008 */
[----:B------:R-:W-:Y:S02]  /*10460*/  HADD2.F32 R4, -RZ, R20.H0_H0 ;  /* 0x20000014ff047230 */ /* 0x000fe40000004100 */
[----:B------:R-:W-:Y:S01]  /*10470*/  FMUL.FTZ R5, R56, R10 ;  /* 0x0000000a38057220 */ /* 0x000fe20000410000 */
[----:B------:R-:W-:Y:S02]  /*10480*/  HADD2.F32 R6, -RZ, R6.H1_H1 ;  /* 0x30000006ff067230 */ /* 0x000fe40000004100 */
[----:B------:R-:W-:Y:S01]  /*10490*/  FFMA.FTZ R48, R51, R39, R48 ;  /* 0x0000002733307223 */ /* 0x000fe20000010030 */
[----:B------:R-:W-:-:S02]  /*104a0*/  HADD2.F32 R45, -RZ, R11.H0_H0 ;  /* 0x2000000bff2d7230 */ /* 0x000fc40000004100 */
[----:B------:R-:W-:Y:S01]  /*104b0*/  FMUL.FTZ R51, R4, R10 ;  /* 0x0000000a04337220 */ /* 0x000fe20000410000 */
[----:B------:R-:W-:Y:S02]  /*104c0*/  HADD2.F32 R11, -RZ, R11.H1_H1 ;  /* 0x3000000bff0b7230 */ /* 0x000fe40000004100 */
[-C--:B------:R-:W-:Y:S01]  /*104d0*/  FMUL.FTZ R39, R54, R44.reuse ;  /* 0x0000002c36277220 */ /* 0x080fe20000410000 */
[----:B------:R-:W-:Y:S01]  /*104e0*/  FMUL.FTZ R49, R52, R44 ;  /* 0x0000002c34317220 */ /* 0x000fe20000410000 */
[----:B------:R-:W-:Y:S01]  /*104f0*/  FFMA.FTZ R10, R4, R6, -R5 ;  /* 0x00000006040a7223 */ /* 0x000fe20000010805 */
[----:B------:R-:W-:Y:S02]  /*10500*/  HADD2.F32 R5, -RZ, R15.H1_H1 ;  /* 0x3000000fff057230 */ /* 0x000fe40000004100 */
[-C--:B------:R-:W-:Y:S01]  /*10510*/  FFMA.FTZ R39, R52, R40.reuse, -R39 ;  /* 0x0000002834277223 */ /* 0x080fe20000010827 */
[----:B------:R-:W-:Y:S02]  /*10520*/  HADD2.F32 R53, -RZ, R20.H1_H1 ;  /* 0x30000014ff357230 */ /* 0x000fe40000004100 */
[----:B------:R-:W-:Y:S01]  /*10530*/  FFMA.FTZ R49, R54, R40, R49 ;  /* 0x0000002836317223 */ /* 0x000fe20000010031 */
[----:B------:R-:W-:-:S02]  /*10540*/  HADD2.F32 R41, -RZ, R7.H0_H0 ;  /* 0x20000007ff297230 */ /* 0x000fc40000004100 */
[----:B------:R-:W-:Y:S01]  /*10550*/  FFMA.FTZ R40, R56, R6, R51 ;  /* 0x0000000638287223 */ /* 0x000fe20000010033 */
[----:B------:R-:W-:Y:S02]  /*10560*/  HADD2.F32 R7, -RZ, R7.H1_H1 ;  /* 0x30000007ff077230 */ /* 0x000fe40000004100 */
        /* <DEDUP_REMOVED lines=15> */
[----:B------:R-:W-:-:S02]  /*10660*/  F2FP.F16.F32.PACK_AB R10, R40, R49 ;  /* 0x00000031280a723e */ /* 0x000fc400000000ff */
[----:B------:R-:W-:-:S05]  /*10670*/  F2FP.F16.F32.PACK_AB R11, R52, R41 ;  /* 0x00000029340b723e */ /* 0x000fca00000000ff */
[----:B------:R4:W-:Y:S02]  /*10680*/  STS.128 [R30+0x14400], R8 ;  /* 0x014400081e007388 */ /* 0x0009e40000000c00 */
.L_x_620:
[----:B------:R-:W-:Y:S05]  /*10690*/  BSYNC B1 ;  /* 0x0000000000017941 */ /* 0x000fea0003800000 */
.L_x_619:
[----:B-1234-:R-:W-:Y:S01]  /*106a0*/  VIADD R4, R219, 0x40 ;  /* 0x00000040db047836 */ /* 0x01efe20000000000 */
[----:B------:R-:W-:Y:S04]  /*106b0*/  BSSY B1, `(.L_x_623) ;  /* 0x00000cc000017945 */ /* 0x000fe80003800000 */
[----:B------:R-:W-:-:S13]  /*106c0*/  ISETP.GE.AND P0, PT, R4, R12, PT ;  /* 0x0000000c0400720c */ /* 0x000fda0003f06270 */
[----:B------:R-:W-:Y:S05]  /*106d0*/  @P0 BRA `(.L_x_624) ;  /* 0x0000000c00240947 */ /* 0x000fea0003800000 */
[----:B-----5:R1:W5:Y:S01]  /*106e0*/  LDL R63, [R1+0x6c] ;  /* 0x00006c00013f7983 */ /* 0x0203620000100800 */
[----:B------:R-:W2:Y:S03]  /*106f0*/  LDC R53, c[0x0][0x3f4] ;  /* 0x0000fd00ff357b82 */ /* 0x000ea60000000800 */
        /* <DEDUP_REMOVED lines=9> */
[-C--:B--2---:R-:W-:Y:S02]  /*10790*/  ISETP.GE.AND P0, PT, R16, R53.reuse, PT ;  /* 0x000000351000720c */ /* 0x084fe40003f06270 */
[----:B------:R-:W-:-:S11]  /*107a0*/  ISETP.GE.AND P1, PT, R213, R53, PT ;  /* 0x00000035d500720c */ /* 0x000fd60003f26270 */
[----:B-1----:R-:W-:Y:S05]  /*107b0*/  @P0 BRA `(.L_x_626) ;  /* 0x00000004006c0947 */ /* 0x002fea0003800000 */
[----:B------:R-:W2:Y:S01]  /*107c0*/  LDL R4, [R1+0x64] ;  /* 0x0000640001047983 */ /* 0x000ea20000100800 */
        /* <DEDUP_REMOVED lines=90> */
.L_x_626:
[----:B------:R-:W-:Y:S05]  /*10d70*/  BSYNC B2 ;  /* 0x0000000000027941 */ /* 0x000fea0003800000 */
.L_x_625:
[----:B------:R-:W-:Y:S05]  /*10d80*/  @P1 BRA `(.L_x_624) ;  /* 0x0000000400781947 */ /* 0x000fea0003800000 */
[----:B-1----:R-:W-:Y:S01]  /*10d90*/  LEA.HI R4, R0, R213, RZ, 0x6 ;  /* 0x000000d500047211 */ /* 0x002fe200078f30ff */
        /* <DEDUP_REMOVED lines=93> */
.L_x_624:
[----:B------:R-:W-:Y:S05]  /*11370*/  BSYNC B1 ;  /* 0x0000000000017941 */ /* 0x000fea0003800000 */
.L_x_623:
[----:B------:R-:W-:-:S13]  /*11380*/  ISETP.GE.AND P0, PT, R21, R12, PT ;  /* 0x0000000c1500720c */ /* 0x000fda0003f06270 */
[----:B------:R-:W-:Y:S05]  /*11390*/  @P0 BRA `(.L_x_603) ;  /* 0x0000000c00200947 */ /* 0x000fea0003800000 */
[----:B-12---:R1:W5:Y:S01]  /*113a0*/  LDL R58, [R1+0x6c] ;  /* 0x00006c00013a7983 */ /* 0x0063620000100800 */
[----:B------:R-:W2:Y:S01]  /*113b0*/  LDC R45, c[0x0][0x3f4] ;  /* 0x0000fd00ff2d7b82 */ /* 0x000ea20000000800 */
[----:B------:R-:W-:Y:S01]  /*113c0*/  SHF.R.S32.HI R4, RZ, 0x1f, R21 ;  /* 0x0000001fff047819 */ /* 0x000fe20000011415 */
[----:B0-----:R-:W-:Y:S01]  /*113d0*/  IMAD.SHL.U32 R5, R21, 0x40, RZ ;  /* 0x0000004015057824 */ /* 0x001fe200078e00ff */
[----:B------:R-:W-:Y:S02]  /*113e0*/  BSSY B1, `(.L_x_627) ;  /* 0x0000064000017945 */ /* 0x000fe40003800000 */
[----:B------:R-:W-:Y:S02]  /*113f0*/  LEA.HI R4, R4, R21, RZ, 0x3 ;  /* 0x0000001504047211 */ /* 0x000fe400078f18ff */
[----:B------:R-:W-:Y:S02]  /*11400*/  LOP3.LUT R55, R5, 0x1c0, RZ, 0xc0, !PT ;  /* 0x000001c005377812 */ /* 0x000fe400078ec0ff */
[----:B------:R-:W-:-:S02]  /*11410*/  SHF.L.U32 R4, R4, 0x6, RZ ;  /* 0x0000000604047819 */ /* 0x000fc400000006ff */
[----:B------:R-:W-:Y:S02]  /*11420*/  SHF.R.U32.HI R57, RZ, 0x3, R55 ;  /* 0x00000003ff397819 */ /* 0x000fe40000011637 */
[----:B------:R-:W-:Y:S02]  /*11430*/  LOP3.LUT R54, R4, 0xfffffe00, RZ, 0xc0, !PT ;  /* 0xfffffe0004367812 */ /* 0x000fe400078ec0ff */
[-C--:B--2---:R-:W-:Y:S02]  /*11440*/  ISETP.GE.AND P0, PT, R16, R45.reuse, PT ;  /* 0x0000002d1000720c */ /* 0x084fe40003f06270 */
[----:B------:R-:W-:-:S11]  /*11450*/  ISETP.GE.AND P1, PT, R213, R45, PT ;  /* 0x0000002dd500720c */ /* 0x000fd60003f26270 */
[----:B-1----:R-:W-:Y:S05]  /*11460*/  @P0 BRA `(.L_x_628) ;  /* 0x00000004006c0947 */ /* 0x002fea0003800000 */
[----:B------:R-:W2:Y:S01]  /*11470*/  LDL R6, [R1+0x64] ;  /* 0x0000640001067983 */ /* 0x000ea20000100800 */
[----:B-----5:R-:W-:Y:S01]  /*11480*/  R2UR UR4, R58 ;  /* 0x000000003a0472ca */ /* 0x020fe200000e0000 */
[----:B------:R-:W-:Y:S02]  /*11490*/  HADD2.F32 R49, -RZ, R35.H0_H0 ;  /* 0x20000023ff317230 */ /* 0x000fe40000004100 */
[----:B------:R-:W-:Y:S02]  /*114a0*/  HADD2.F32 R47, -RZ, R29.H0_H0 ;  /* 0x2000001dff2f7230 */ /* 0x000fe40000004100 */
[----:B------:R-:W-:Y:S02]  /*114b0*/  HADD2.F32 R50, -RZ, R36.H0_H0 ;  /* 0x20000024ff327230 */ /* 0x000fe40000004100 */
[----:B------:R-:W-:Y:S02]  /*114c0*/  HADD2.F32 R46, -RZ, R32.H0_H0 ;  /* 0x20000020ff2e7230 */ /* 0x000fe40000004100 */
[----:B------:R-:W-:-:S02]  /*114d0*/  HADD2.F32 R52, -RZ, R35.H1_H1 ;  /* 0x30000023ff347230 */ /* 0x000fc40000004100 */
[----:B------:R-:W-:Y:S02]  /*114e0*/  HADD2.F32 R48, -RZ, R29.H1_H1 ;  /* 0x3000001dff307230 */ /* 0x000fe40000004100 */
[----:B------:R-:W-:Y:S02]  /*114f0*/  HADD2.F32 R51, -RZ, R36.H1_H1 ;  /* 0x30000024ff337230 */ /* 0x000fe40000004100 */
[----:B------:R-:W-:Y:S01]  /*11500*/  HADD2.F32 R53, -RZ, R37.H0_H0 ;  /* 0x20000025ff357230 */ /* 0x000fe20000004100 */
[----:B--2---:R-:W-:Y:S02]  /*11510*/  LEA.HI R4, R45, R6, RZ, 0x1d ;  /* 0x000000062d047211 */ /* 0x004fe400078fe8ff */
[----:B------:R-:W-:Y:S02]  /*11520*/  LOP3.LUT R6, R55, 0x38, R16, 0xf8, !PT ;  /* 0x0000003837067812 */ /* 0x000fe400078ef810 */
[----:B------:R-:W-:Y:S01]  /*11530*/  SHF.R.S32.HI R7, RZ, 0x1f, R4 ;  /* 0x0000001fff077819 */ /* 0x000fe20000011404 */
[----:B------:R-:W-:Y:S01]  /*11540*/  IMAD.SHL.U32 R5, R4, 0x8, RZ ;  /* 0x0000000804057824 */ /* 0x000fe200078e00ff */
[----:B------:R-:W-:-:S02]  /*11550*/  LOP3.LUT R6, R54, R6, R57, 0xf6, !PT ;  /* 0x0000000636067212 */ /* 0x000fc400078ef639 */
[----:B------:R-:W-:Y:S02]  /*11560*/  LEA.HI R7, R7, R4, RZ, 0x3 ;  /* 0x0000000407077211 */ /* 0x000fe400078f18ff */
[----:B------:R-:W-:Y:S02]  /*11570*/  LOP3.LUT R4, R55, 0x38, R5, 0xf8, !PT ;  /* 0x0000003837047812 */ /* 0x000fe400078ef805 */
[----:B------:R-:W-:Y:S01]  /*11580*/  LEA R56, R6, UR4, 0x1 ;  /* 0x0000000406387c11 */ /* 0x000fe2000f8e08ff */
        /* <DEDUP_REMOVED lines=19> */
[-C--:B------:R-:W-:Y:S01]  /*116c0*/  FMUL.FTZ R35, R50, R8.reuse ;  /* 0x0000000832237220 */ /* 0x080fe20000410000 */
[-C--:B------:R-:W-:Y:S01]  /*116d0*/  FFMA.FTZ R44, R47, R21.reuse, -R44 ;  /* 0x000000152f2c7223 */ /* 0x080fe2000001082c */
[----:B------:R-:W-:Y:S01]  /*116e0*/  FFMA.FTZ R40, R49, R21, R40 ;  /* 0x0000001531287223 */ /* 0x000fe20000010028 */
[----:B------:R-:W-:Y:S01]  /*116f0*/  FMUL.FTZ R21, R46, R8 ;  /* 0x000000082e157220 */ /* 0x000fe20000410000 */
[----:B------:R-:W-:Y:S01]  /*11700*/  FMUL.FTZ R29, R52, R41 ;  /* 0x00000029341d7220 */ /* 0x000fe20000410000 */
[----:B------:R-:W-:-:S02]  /*11710*/  HADD2.F32 R47, -RZ, R32.H1_H1 ;  /* 0x30000020ff2f7230 */ /* 0x000fc40000004100 */
[-C--:B------:R-:W-:Y:S01]  /*11720*/  FFMA.FTZ R35, R46, R4.reuse, -R35 ;  /* 0x000000042e237223 */ /* 0x080fe20000010823 */
[----:B------:R-:W-:Y:S01]  /*11730*/  FMUL.FTZ R41, R48, R41 ;  /* 0x0000002930297220 */ /* 0x000fe20000410000 */
[----:B------:R-:W-:Y:S01]  /*11740*/  FFMA.FTZ R21, R50, R4, R21 ;  /* 0x0000000432157223 */ /* 0x000fe20000010015 */
[--C-:B------:R-:W-:Y:S02]  /*11750*/  HADD2.F32 R42, -RZ, R10.reuse.H0_H0 ;  /* 0x2000000aff2a7230 */ /* 0x100fe40000004100 */
[-C--:B------:R-:W-:Y:S01]  /*11760*/  FMUL.FTZ R4, R51, R9.reuse ;  /* 0x0000000933047220 */ /* 0x080fe20000410000 */
[----:B------:R-:W-:Y:S01]  /*11770*/  FFMA.FTZ R29, R48, R30, -R29 ;  /* 0x0000001e301d7223 */ /* 0x000fe2000001081d */
[----:B------:R-:W-:Y:S02]  /*11780*/  HADD2.F32 R49, -RZ, R33.H0_H0 ;  /* 0x20000021ff317230 */ /* 0x000fe40000004100 */
[----:B------:R-:W-:Y:S01]  /*11790*/  FMUL.FTZ R8, R47, R9 ;  /* 0x000000092f087220 */ /* 0x000fe20000410000 */
[----:B------:R-:W-:-:S02]  /*117a0*/  HADD2.F32 R10, -RZ, R10.H1_H1 ;  /* 0x3000000aff0a7230 */ /* 0x000fc40000004100 */
[----:B------:R-:W-:Y:S01]  /*117b0*/  FFMA.FTZ R41, R52, R30, R41 ;  /* 0x0000001e34297223 */ /* 0x000fe20000010029 */
[----:B------:R-:W-:Y:S02]  /*117c0*/  HADD2.F32 R48, -RZ, R38.H0_H0 ;  /* 0x20000026ff307230 */ /* 0x000fe40000004100 */
[-C--:B------:R-:W-:Y:S01]  /*117d0*/  FFMA.FTZ R30, R47, R5.reuse, -R4 ;  /* 0x000000052f1e7223 */ /* 0x080fe20000010804 */
[-C--:B------:R-:W-:Y:S01]  /*117e0*/  FMUL.FTZ R4, R53, R42.reuse ;  /* 0x0000002a35047220 */ /* 0x080fe20000410000 */
[----:B------:R-:W-:Y:S02]  /*117f0*/  HADD2.F32 R46, -RZ, R34.H0_H0 ;  /* 0x20000022ff2e7230 */ /* 0x000fe40000004100 */
[----:B------:R-:W-:Y:S01]  /*11800*/  FMUL.FTZ R42, R49, R42 ;  /* 0x0000002a312a7220 */ /* 0x000fe20000410000 */
[----:B------:R-:W-:Y:S01]  /*11810*/  FFMA.FTZ R32, R51, R5, R8 ;  /* 0x0000000533207223 */ /* 0x000fe20000010008 */
[----:B------:R-:W-:Y:S01]  /*11820*/  FMUL.FTZ R5, R48, R10 ;  /* 0x0000000a30057220 */ /* 0x000fe20000410000 */
[----:B------:R-:W-:-:S02]  /*11830*/  HADD2.F32 R43, -RZ, R11.H0_H0 ;  /* 0x2000000bff2b7230 */ /* 0x000fc40000004100 */
[-C--:B------:R-:W-:Y:S01]  /*11840*/  FFMA.FTZ R36, R49, R31.reuse, -R4 ;  /* 0x0000001f31247223 */ /* 0x080fe20000010804 */
[----:B------:R-:W-:Y:S01]  /*11850*/  FFMA.FTZ R42, R53, R31, R42 ;  /* 0x0000001f352a7223 */ /* 0x000fe2000001002a */
[----:B------:R-:W-:Y:S02]  /*11860*/  HADD2.F32 R11, -RZ, R11.H1_H1 ;  /* 0x3000000bff0b7230 */ /* 0x000fe40000004100 */
[C---:B------:R-:W-:Y:S01]  /*11870*/  FFMA.FTZ R31, R46.reuse, R6, -R5 ;  /* 0x000000062e1f7223 */ /* 0x040fe20000010805 */
[----:B------:R-:W-:Y:S02]  /*11880*/  HADD2.F32 R47, -RZ, R37.H1_H1 ;  /* 0x30000025ff2f7230 */ /* 0x000fe40000004100 */
[----:B------:R-:W-:Y:S01]  /*11890*/  FMUL.FTZ R9, R46, R10 ;  /* 0x0000000a2e097220 */ /* 0x000fe20000410000 */
[----:B------:R-:W-:Y:S02]  /*118a0*/  HADD2.F32 R49, -RZ, R38.H1_H1 ;  /* 0x30000026ff317230 */ /* 0x000fe40000004100 */
[----:B------:R-:W-:-:S02]  /*118b0*/  HADD2.F32 R5, -RZ, R33.H1_H1 ;  /* 0x30000021ff057230 */ /* 0x000fc40000004100 */
[----:B------:R-:W-:Y:S01]  /*118c0*/  FFMA.FTZ R33, R48, R6, R9 ;  /* 0x0000000630217223 */ /* 0x000fe20000010009 */
[----:B------:R-:W-:Y:S02]  /*118d0*/  HADD2.F32 R37, -RZ, R34.H1_H1 ;  /* 0x30000022ff257230 */ /* 0x000fe40000004100 */
[----:B------:R-:W-:Y:S01]  /*118e0*/  FMUL.FTZ R4, R47, R43 ;  /* 0x0000002b2f047220 */ /* 0x000fe20000410000 */
[--C-:B------:R-:W-:Y:S02]  /*118f0*/  HADD2.F32 R39, -RZ, R7.reuse.H0_H0 ;  /* 0x20000007ff277230 */ /* 0x100fe40000004100 */
[----:B------:R-:W-:Y:S01]  /*11900*/  FMUL.FTZ R8, R49, R11 ;  /* 0x0000000b31087220 */ /* 0x000fe20000410000 */
[----:B------:R-:W-:Y:S02]  /*11910*/  HADD2.F32 R7, -RZ, R7.H1_H1 ;  /* 0x30000007ff077230 */ /* 0x000fe40000004100 */
[----:B------:R-:W-:Y:S01]  /*11920*/  FMUL.FTZ R6, R5, R43 ;  /* 0x0000002b05067220 */ /* 0x000fe20000410000 */
[----:B------:R-:W-:Y:S01]  /*11930*/  FMUL.FTZ R10, R37, R11 ;  /* 0x0000000b250a7220 */ /* 0x000fe20000410000 */
[----:B------:R-:W-:Y:S01]  /*11940*/  FFMA.FTZ R11, R5, R39, -R4 ;  /* 0x00000027050b7223 */ /* 0x000fe20000010804 */
[----:B------:R-:W-:Y:S01]  /*11950*/  F2FP.F16.F32.PACK_AB R4, R35, R44 ;  /* 0x0000002c2304723e */ /* 0x000fe200000000ff */
[----:B------:R-:W-:Y:S01]  /*11960*/  FFMA.FTZ R34, R37, R7, -R8 ;  /* 0x0000000725227223 */ /* 0x000fe20000010808 */
[----:B------:R-:W-:Y:S01]  /*11970*/  FFMA.FTZ R39, R47, R39, R6 ;  /* 0x000000272f277223 */ /* 0x000fe20000010006 */
[----:B------:R-:W-:Y:S01]  /*11980*/  FFMA.FTZ R38, R49, R7, R10 ;  /* 0x0000000731267223 */ /* 0x000fe2000001000a */
        /* <DEDUP_REMOVED lines=9> */
.L_x_628:
[----:B------:R-:W-:Y:S05]  /*11a20*/  BSYNC B1 ;  /* 0x0000000000017941 */ /* 0x000fea0003800000 */
.L_x_627:
[----:B------:R-:W-:Y:S05]  /*11a30*/  @P1 BRA `(.L_x_603) ;  /* 0x0000000400781947 */ /* 0x000fea0003800000 */
[----:B------:R-:W-:Y:S01]  /*11a40*/  LEA.HI R0, R0, R213, RZ, 0x6 ;  /* 0x000000d500007211 */ /* 0x000fe200078f30ff */
[--C-:B------:R-:W-:Y:S01]  /*11a50*/  HADD2.F32 R36, -RZ, R24.reuse.H0_H0 ;  /* 0x20000018ff247230 */ /* 0x100fe20000004100 */
[----:B------:R-:W-:Y:S01]  /*11a60*/  LEA.HI R2, R45, R2, RZ, 0x1d ;  /* 0x000000022d027211 */ /* 0x000fe200078fe8ff */
[----:B------:R-:W-:Y:S01]  /*11a70*/  HADD2.F32 R34, -RZ, R13.H0_H0 ;  /* 0x2000000dff227230 */ /* 0x000fe20000004100 */
[----:B0-----:R-:W-:Y:S01]  /*11a80*/  LOP3.LUT R4, R55, 0x38, R3, 0xf8, !PT ;  /* 0x0000003837047812 */ /* 0x001fe200078ef803 */
[----:B------:R-:W-:Y:S01]  /*11a90*/  IMAD.SHL.U32 R0, R0, 0x80, RZ ;  /* 0x0000008000007824 */ /* 0x000fe200078e00ff */
[----:B------:R-:W-:Y:S01]  /*11aa0*/  SHF.R.S32.HI R3, RZ, 0x1f, R2 ;  /* 0x0000001fff037819 */ /* 0x000fe20000011402 */
[----:B------:R-:W-:Y:S01]  /*11ab0*/  HADD2.F32 R38, -RZ, R25.H0_H0 ;  /* 0x20000019ff267230 */ /* 0x000fe20000004100 */
[----:B-----5:R-:W-:Y:S01]  /*11ac0*/  R2UR UR4, R58 ;  /* 0x000000003a0472ca */ /* 0x020fe200000e0000 */
[----:B------:R-:W-:Y:S01]  /*11ad0*/  HADD2.F32 R40, -RZ, R24.H1_H1 ;  /* 0x30000018ff287230 */ /* 0x000fe20000004100 */
[----:B------:R-:W-:Y:S01]  /*11ae0*/  LOP3.LUT R5, R0, 0xffffe000, RZ, 0xc0, !PT ;  /* 0xffffe00000057812 */ /* 0x000fe200078ec0ff */
[----:B------:R-:W-:Y:S01]  /*11af0*/  IMAD.SHL.U32 R0, R2, 0x8, RZ ;  /* 0x0000000802007824 */ /* 0x000fe200078e00ff */
[----:B------:R-:W-:Y:S01]  /*11b00*/  LEA.HI R3, R3, R2, RZ, 0x3 ;  /* 0x0000000203037211 */ /* 0x000fe200078f18ff */
[----:B------:R-:W-:Y:S01]  /*11b10*/  HADD2.F32 R24, -RZ, R13.H1_H1 ;  /* 0x3000000dff187230 */ /* 0x000fe20000004100 */
[----:B------:R-:W-:Y:S01]  /*11b20*/  LOP3.LUT R4, R4, R57, RZ, 0x3c, !PT ;  /* 0x0000003904047212 */ /* 0x000fe200078e3cff */
[----:B------:R-:W-:Y:S01]  /*11b30*/  HADD2.F32 R37, -RZ, R25.H1_H1 ;  /* 0x30000019ff257230 */ /* 0x000fe20000004100 */
[----:B------:R-:W-:-:S02]  /*11b40*/  LOP3.LUT R0, R55, 0x38, R0, 0xf8, !PT ;  /* 0x0000003837007812 */ /* 0x000fc400078ef800 */
[----:B------:R-:W-:Y:S02]  /*11b50*/  SHF.L.U32 R3, R3, 0xa, RZ ;  /* 0x0000000a03037819 */ /* 0x000fe400000006ff */
[----:B------:R-:W-:Y:S02]  /*11b60*/  LOP3.LUT R0, R0, R57, RZ, 0x3c, !PT ;  /* 0x0000003900007212 */ /* 0x000fe400078e3cff */
[----:B------:R-:W-:Y:S02]  /*11b70*/  LOP3.LUT R3, R3, 0x7fffe000, RZ, 0xc0, !PT ;  /* 0x7fffe00003037812 */ /* 0x000fe400078ec0ff */
[--C-:B------:R-:W-:Y:S02]  /*11b80*/  IADD3 R4, R4, R5, R54.reuse ;  /* 0x0000000504047210 */ /* 0x100fe40007ffe036 */
[----:B------:R-:W-:Y:S02]  /*11b90*/  IADD3 R3, R0, R3, R54 ;  /* 0x0000000300037210 */ /* 0x000fe40007ffe036 */
[----:B------:R-:W-:-:S03]  /*11ba0*/  LEA R39, R4, UR4, 0x1 ;  /* 0x0000000404277c11 */ /* 0x000fc6000f8e08ff */
[----:B------:R-:W-:Y:S02]  /*11bb0*/  IMAD R3, R3, 0x2, R22 ;  /* 0x0000000203037824 */ /* 0x000fe400078e0216 */
[----:B------:R-:W0:Y:S04]  /*11bc0*/  LDS.128 R4, [R39] ;  /* 0x0000000027047984 */ /* 0x000e280000000c00 */
[----:B------:R-:W1:Y:S01]  /*11bd0*/  LDS.128 R8, [R3+0x14400] ;  /* 0x0144000003087984 */ /* 0x000e620000000c00 */
[--C-:B0-----:R-:W-:Y:S02]  /*11be0*/  HADD2.F32 R0, -RZ, R4.reuse.H0_H0 ;  /* 0x20000004ff007230 */ /* 0x101fe40000004100 */
[----:B------:R-:W-:Y:S02]  /*11bf0*/  HADD2.F32 R4, -RZ, R4.H1_H1 ;  /* 0x30000004ff047230 */ /* 0x000fe40000004100 */
[----:B-1----:R-:W-:-:S02]  /*11c00*/  HADD2.F32 R29, -RZ, R8.H0_H0 ;  /* 0x20000008ff1d7230 */ /* 0x002fc40000004100 */
[----:B------:R-:W-:Y:S02]  /*11c10*/  HADD2.F32 R8, -RZ, R8.H1_H1 ;  /* 0x30000008ff087230 */ /* 0x000fe40000004100 */
[----:B------:R-:W-:Y:S02]  /*11c20*/  HADD2.F32 R30, -RZ, R9.H0_H0 ;  /* 0x20000009ff1e7230 */ /* 0x000fe40000004100 */
[-C--:B------:R-:W-:Y:S01]  /*11c30*/  FMUL.FTZ R33, R36, R29.reuse ;  /* 0x0000001d24217220 */ /* 0x080fe20000410000 */
[----:B------:R-:W-:Y:S01]  /*11c40*/  FMUL.FTZ R29, R34, R29 ;  /* 0x0000001d221d7220 */ /* 0x000fe20000410000 */
[----:B------:R-:W-:Y:S01]  /*11c50*/  FMUL.FTZ R35, R38, R8 ;  /* 0x0000000826237220 */ /* 0x000fe20000410000 */
[----:B------:R-:W-:Y:S02]  /*11c60*/  HADD2.F32 R2, -RZ, R5.H0_H0 ;  /* 0x20000005ff027230 */ /* 0x000fe40000004100 */
[----:B------:R-:W-:Y:S01]  /*11c70*/  FFMA.FTZ R33, R34, R0, -R33 ;  /* 0x0000000022217223 */ /* 0x000fe20000010821 */
[----:B------:R-:W-:-:S02]  /*11c80*/  HADD2.F32 R34, -RZ, R14.H0_H0 ;  /* 0x2000000eff227230 */ /* 0x000fc40000004100 */
[----:B------:R-:W-:Y:S01]  /*11c90*/  FFMA.FTZ R29, R36, R0, R29 ;  /* 0x00000000241d7223 */ /* 0x000fe2000001001d */
[----:B------:R-:W-:Y:S02]  /*11ca0*/  HADD2.F32 R9, -RZ, R9.H1_H1 ;  /* 0x30000009ff097230 */ /* 0x000fe40000004100 */
[----:B------:R-:W-:Y:S01]  /*11cb0*/  FMUL.FTZ R25, R24, R30 ;  /* 0x0000001e18197220 */ /* 0x000fe20000410000 */
[----:B------:R-:W-:Y:S02]  /*11cc0*/  HADD2.F32 R5, -RZ, R5.H1_H1 ;  /* 0x30000005ff057230 */ /* 0x000fe40000004100 */
[C---:B------:R-:W-:Y:S01]  /*11cd0*/  FMUL.FTZ R13, R34.reuse, R8 ;  /* 0x00000008220d7220 */ /* 0x040fe20000410000 */
[----:B------:R-:W-:Y:S01]  /*11ce0*/  FFMA.FTZ R0, R34, R4, -R35 ;  /* 0x0000000422007223 */ /* 0x000fe20000010823 */
[----:B------:R-:W-:Y:S01]  /*11cf0*/  FMUL.FTZ R35, R40, R30 ;  /* 0x0000001e28237220 */ /* 0x000fe20000410000 */
[----:B------:R-:W-:Y:S02]  /*11d00*/  HADD2.F32 R31, -RZ, R10.H0_H0 ;  /* 0x2000000aff1f7230 */ /* 0x000fe40000004100 */
[----:B------:R-:W-:Y:S01]  /*11d10*/  FFMA.FTZ R8, R38, R4, R13 ;  /* 0x0000000426087223 */ /* 0x000fe2000001000d */
[----:B------:R-:W-:-:S02]  /*11d20*/  HADD2.F32 R13, -RZ, R14.H1_H1 ;  /* 0x3000000eff0d7230 */ /* 0x000fc40000004100 */
[-C--:B------:R-:W-:Y:S01]  /*11d30*/  FFMA.FTZ R35, R24, R2.reuse, -R35 ;  /* 0x0000000218237223 */ /* 0x080fe20000010823 */
[----:B------:R-:W-:Y:S01]  /*11d40*/  FFMA.FTZ R25, R40, R2, R25 ;  /* 0x0000000228197223 */ /* 0x000fe20000010019 */
[----:B------:R-:W-:Y:S02]  /*11d50*/  HADD2.F32 R10, -RZ, R10.H1_H1 ;  /* 0x3000000aff0a7230 */ /* 0x000fe40000004100 */
[-C--:B------:R-:W-:Y:S01]  /*11d60*/  FMUL.FTZ R2, R37, R9.reuse ;  /* 0x0000000925027220 */ /* 0x080fe20000410000 */
[C---:B------:R-:W-:Y:S01]  /*11d70*/  FMUL.FTZ R4, R13.reuse, R9 ;  /* 0x000000090d047220 */ /* 0x040fe20000410000 */
[----:B------:R-:W-:Y:S01]  /*11d80*/  HADD2.F32 R36, -RZ, R27.H0_H0 ;  /* 0x2000001bff247230 */ /* 0x000fe20000004100 */
[----:B------:R-:W-:Y:S01]  /*11d90*/  F2FP.F16.F32.PACK_AB R8, R8, R29 ;  /* 0x0000001d0808723e */ /* 0x000fe200000000ff */
[----:B------:R-:W-:Y:S02]  /*11da0*/  HADD2.F32 R34, -RZ, R26.H0_H0 ;  /* 0x2000001aff227230 */ /* 0x000fe40000004100 */
[----:B------:R-:W-:Y:S01]  /*11db0*/  FFMA.FTZ R2, R13, R5, -R2 ;  /* 0x000000050d027223 */ /* 0x000fe20000010802 */
[----:B------:R-:W-:-:S02]  /*11dc0*/  HADD2.F32 R12, -RZ, R6.H0_H0 ;  /* 0x20000006ff0c7230 */ /* 0x000fc40000004100 */
[----:B------:R-:W-:Y:S01]  /*11dd0*/  FFMA.FTZ R14, R37, R5, R4 ;  /* 0x00000005250e7223 */ /* 0x000fe20000010004 */
[----:B------:R-:W-:Y:S02]  /*11de0*/  HADD2.F32 R24, -RZ, R15.H0_H0 ;  /* 0x2000000fff187230 */ /* 0x000fe40000004100 */
[----:B------:R-:W-:Y:S01]  /*11df0*/  FMUL.FTZ R5, R36, R10 ;  /* 0x0000000a24057220 */ /* 0x000fe20000410000 */
[----:B------:R-:W-:Y:S02]  /*11e00*/  HADD2.F32 R30, -RZ, R20.H0_H0 ;  /* 0x20000014ff1e7230 */ /* 0x000fe40000004100 */
[-C--:B------:R-:W-:Y:S01]  /*11e10*/  FMUL.FTZ R9, R34, R31.reuse ;  /* 0x0000001f22097220 */ /* 0x080fe20000410000 */
[----:B------:R-:W-:Y:S02]  /*11e20*/  HADD2.F32 R6, -RZ, R6.H1_H1 ;  /* 0x30000006ff067230 */ /* 0x000fe40000004100 */
[----:B------:R-:W-:Y:S01]  /*11e30*/  FMUL.FTZ R31, R24, R31 ;  /* 0x0000001f181f7220 */ /* 0x000fe20000410000 */
[----:B------:R-:W-:-:S02]  /*11e40*/  HADD2.F32 R32, -RZ, R11.H0_H0 ;  /* 0x2000000bff207230 */ /* 0x000fc40000004100 */
[C---:B------:R-:W-:Y:S01]  /*11e50*/  FMUL.FTZ R13, R30.reuse, R10 ;  /* 0x0000000a1e0d7220 */ /* 0x040fe20000410000 */
[----:B------:R-:W-:Y:S02]  /*11e60*/  HADD2.F32 R11, -RZ, R11.H1_H1 ;  /* 0x3000000bff0b7230 */ /* 0x000fe40000004100 */
[----:B------:R-:W-:Y:S01]  /*11e70*/  FFMA.FTZ R10, R30, R6, -R5 ;  /* 0x000000061e0a7223 */ /* 0x000fe20000010805 */
[----:B------:R-:W-:Y:S02]  /*11e80*/  HADD2.F32 R37, -RZ, R26.H1_H1 ;  /* 0x3000001aff257230 */ /* 0x000fe40000004100 */
[-C--:B------:R-:W-:Y:S01]  /*11e90*/  FFMA.FTZ R9, R24, R12.reuse, -R9 ;  /* 0x0000000c18097223 */ /* 0x080fe20000010809 */
[----:B------:R-:W-:Y:S02]  /*11ea0*/  HADD2.F32 R27, -RZ, R27.H1_H1 ;  /* 0x3000001bff1b7230 */ /* 0x000fe40000004100 */
[----:B------:R-:W-:Y:S01]  /*11eb0*/  FFMA.FTZ R31, R34, R12, R31 ;  /* 0x0000000c221f7223 */ /* 0x000fe2000001001f */
[----:B------:R-:W-:-:S02]  /*11ec0*/  HADD2.F32 R15, -RZ, R15.H1_H1 ;  /* 0x3000000fff0f7230 */ /* 0x000fc40000004100 */
[----:B------:R-:W-:Y:S01]  /*11ed0*/  FFMA.FTZ R12, R36, R6, R13 ;  /* 0x00000006240c7223 */ /* 0x000fe2000001000d */
[----:B------:R-:W-:Y:S02]  /*11ee0*/  HADD2.F32 R5, -RZ, R20.H1_H1 ;  /* 0x30000014ff057230 */ /* 0x000fe40000004100 */
[-C--:B------:R-:W-:Y:S01]  /*11ef0*/  FMUL.FTZ R4, R37, R32.reuse ;  /* 0x0000002025047220 */ /* 0x080fe20000410000 */
[--C-:B------:R-:W-:Y:S02]  /*11f00*/  HADD2.F32 R21, -RZ, R7.reuse.H0_H0 ;  /* 0x20000007ff157230 */ /* 0x100fe40000004100 */
[-C--:B------:R-:W-:Y:S01]  /*11f10*/  FMUL.FTZ R6, R27, R11.reuse ;  /* 0x0000000b1b067220 */ /* 0x080fe20000410000 */
        /* <DEDUP_REMOVED lines=14> */
[----:B------:R-:W-:-:S05]  /*12000*/  F2FP.F16.F32.PACK_AB R9, R14, R25 ;  /* 0x000000190e09723e */ /* 0x000fca00000000ff */
[----:B------:R0:W-:Y:S02]  /*12010*/  STS.128 [R3+0x14400], R8 ;  /* 0x0144000803007388 */ /* 0x0001e40000000c00 */
.L_x_603:
[----:B------:R-:W-:Y:S05]  /*12020*/  BSYNC B0 ;  /* 0x0000000000007941 */ /* 0x000fea0003800000 */
.L_x_572:
[----:B------:R-:W-:Y:S01]  /*12030*/  @!PT LDS RZ, [RZ] ;  /* 0x00000000fffff984 */ /* 0x000fe20000000800 */
[----:B------:R-:W-:Y:S01]  /*12040*/  @!PT LDS RZ, [RZ] ;  /* 0x00000000fffff984 */ /* 0x000fe20000000800 */
[----:B------:R-:W-:Y:S01]  /*12050*/  @!PT LDS RZ, [RZ] ;  /* 0x00000000fffff984 */ /* 0x000fe20000000800 */
[----:B------:R-:W-:Y:S01]  /*12060*/  @!PT LDS RZ, [RZ] ;  /* 0x00000000fffff984 */ /* 0x000fe20000000800 */
[----:B------:R1:W-:Y:S06]  /*12070*/  MEMBAR.ALL.CTA ;  /* 0x0000000000007992 */ /* 0x0003ec0000008000 */
[----:B-1----:R-:W1:Y:S01]  /*12080*/  FENCE.VIEW.ASYNC.S ;  /* 0x00000000000073c6 */ /* 0x002e620000000000 */
[----:B------:R-:W-:Y:S05]  /*12090*/  WARPSYNC.ALL ;  /* 0x0000000000007948 */ /* 0x000fea0003800000 */
[----:B-1----:R-:W-:Y:S06]  /*120a0*/  BAR.SYNC.DEFER_BLOCKING 0xd, 0x100 ;  /* 0x0344000000007b1d */ /* 0x002fec0000010000 */
.L_x_570:
[----:B------:R-:W-:-:S06]  /*120b0*/  ULOP3.LUT UR4, UR60, 0x1, URZ, 0xfc, !UPT ;  /* 0x000000013c047892 */ /* 0x000fcc000f8efc3f */
[----:B------:R-:W-:-:S05]  /*120c0*/  IMAD.U32 R0, RZ, RZ, UR4 ;  /* 0x00000004ff007e24 */ /* 0x000fca000f8e00ff */
[----:B------:R-:W-:-:S13]  /*120d0*/  ISETP.NE.AND P0, PT, R0, 0x3, PT ;  /* 0x000000030000780c */ /* 0x000fda0003f05270 */
[----:B------:R-:W-:Y:S05]  /*120e0*/  @!P0 BRA `(.L_x_629) ;  /* 0x0000000000048947 */ /* 0x000fea0003800000 */
[----:B------:R-:W-:Y:S01]  /*120f0*/  BPT.TRAP 0x1 ;  /* 0x000000040000795c */ /* 0x000fe20000300000 */
.L_x_629:
[----:B------:R-:W-:Y:S02]  /*12100*/  LEA R0, R225, R22, 0x3 ;  /* 0x00000016e1007211 */ /* 0x000fe400078e18ff */
[----:B01----:R-:W-:-:S04]  /*12110*/  SHF.L.U32 R3, R229, 0x1f, RZ ;  /* 0x0000001fe5037819 */ /* 0x003fc800000006ff */
[----:B------:R0:W1:Y:S01]  /*12120*/  SYNCS.PHASECHK.TRANS64.TRYWAIT P1, [R0+URZ+0x38830], R3 ;  /* 0x03883003000075a7 */ /* 0x000062000802017f */
[----:B------:R-:W-:Y:S05]  /*12130*/  @!P0 BRA `(.L_x_630) ;  /* 0x0000000000048947 */ /* 0x000fea0003800000 */
[----:B------:R-:W-:Y:S01]  /*12140*/  BPT.TRAP 0x1 ;  /* 0x000000040000795c */ /* 0x000fe20000300000 */
.L_x_630:
[----:B------:R-:W-:Y:S01]  /*12150*/  IMAD.MOV.U32 R151, RZ, RZ, RZ ;  /* 0x000000ffff977224 */ /* 0x000fe200078e00ff */
[----:B-1----:R-:W-:Y:S06]  /*12160*/  @P1 BRA `(.L_x_631) ;  /* 0x0000000000081947 */ /* 0x002fec0003800000 */
[----:B------:R-:W1:Y:S02]  /*12170*/  SYNCS.PHASECHK.TRANS64.TRYWAIT P1, [R0+URZ+0x38830], R3 ;  /* 0x03883003000075a7 */ /* 0x000e64000802017f */
[----:B-1----:R-:W-:Y:S05]  /*12180*/  @!P1 BRA `(.L_x_632) ;  /* 0x0000016400ec9947 */ /* 0x002fea0003800000 */
.L_x_631:
[----:B------:R-:W-:Y:S05]  /*12190*/  WARPSYNC.ALL ;  /* 0x0000000000007948 */ /* 0x000fea0003800000 */
[----:B------:R-:W-:Y:S01]  /*121a0*/  VIADD R2, R22, 0x24400 ;  /* 0x0002440016027836 */ /* 0x000fe20000000000 */
[----:B------:R-:W-:Y:S01]  /*121b0*/  R2UR UR20, R28 ;  /* 0x000000001c1472ca */ /* 0x000fe200000e0000 */
[----:B01----:R-:W-:Y:S01]  /*121c0*/  IMAD.MOV.U32 R3, RZ, RZ, 0x40000040 ;  /* 0x40000040ff037424 */ /* 0x003fe200078e00ff */
[----:B--2--5:R-:W-:Y:S01]  /*121d0*/  WARPGROUP.ARRIVE ;  /* 0x00000000000079c5 */ /* 0x024fe20000000000 */
[----:B------:R-:W-:Y:S01]  /*121e0*/  UMOV UR25, 0x40000040 ;  /* 0x4000004000197882 */ /* 0x000fe20000000000 */
[----:B------:R-:W-:Y:S01]  /*121f0*/  SHF.R.U32.HI R2, RZ, 0x4, R2 ;  /* 0x00000004ff027819 */ /* 0x000fe20000011602 */
[----:B------:R-:W-:Y:S01]  /*12200*/  UMOV UR17, UR25 ;  /* 0x0000001900117c82 */ /* 0x000fe20008000000 */
[----:B------:R-:W-:Y:S01]  /*12210*/  R2UR UR27, R3 ;  /* 0x00000000031b72ca */ /* 0x000fe200000e0000 */
[----:B------:R-:W-:Y:S01]  /*12220*/  UMOV UR5, UR17 ;  /* 0x0000001100057c82 */ /* 0x000fe20008000000 */
[----:B------:R-:W-:Y:S01]  /*12230*/  LOP3.LUT R2, R2, 0x3fff, RZ, 0xc0, !PT ;  /* 0x00003fff02027812 */ /* 0x000fe200078ec0ff */
[----:B---34-:R-:W-:Y:S01]  /*12240*/  IMAD.MOV.U32 R7, RZ, RZ, 0x40000040 ;  /* 0x40000040ff077424 */ /* 0x018fe200078e00ff */
[----:B------:R-:W-:Y:S01]  /*12250*/  MOV R5, 0x40000040 ;  /* 0x4000004000057802 */ /* 0x000fe20000000f00 */
[----:B------:R-:W-:Y:S01]  /*12260*/  UMOV UR9, UR17 ;  /* 0x0000001100097c82 */ /* 0x000fe20008000000 */
[----:B------:R-:W-:Y:S01]  /*12270*/  LOP3.LUT R4, R2, 0x10000, RZ, 0xfc, !PT ;  /* 0x0001000002047812 */ /* 0x000fe200078efcff */
[----:B------:R-:W-:Y:S01]  /*12280*/  ULOP3.LUT UR20, UR20, 0x10000, URZ, 0xfc, !UPT ;  /* 0x0001000014147892 */ /* 0x000fe2000f8efc3f */
[----:B------:R-:W-:Y:S01]  /*12290*/  R2UR UR7, R5 ;  /* 0x00000000050772ca */ /* 0x000fe200000e0000 */
[----:B------:R-:W-:Y:S01]  /*122a0*/  UMOV UR13, UR17 ;  /* 0x00000011000d7c82 */ /* 0x000fe20008000000 */
[----:B------:R-:W-:Y:S01]  /*122b0*/  R2UR UR11, R7 ;  /* 0x00000000070b72ca */ /* 0x000fe200000e0000 */
[----:B------:R-:W-:Y:S01]  /*122c0*/  IMAD R2, R225, 0xa00, R4 ;  /* 0x00000a00e1027824 */ /* 0x000fe200078e0204 */
[----:B------:R0:W-:Y:S01]  /*122d0*/  STL [R1+0x5c], R4 ;  /* 0x00005c0401007387 */ /* 0x0001e20000100800 */
[----:B------:R-:W-:Y:S01]  /*122e0*/  R2UR UR15, R5 ;  /* 0x00000000050f72ca */ /* 0x000fe200000e0000 */
[----:B------:R-:W-:Y:S01]  /*122f0*/  UMOV UR24, UR20 ;  /* 0x0000001400187c82 */ /* 0x000fe20008000000 */
[C---:B------:R-:W-:Y:S01]  /*12300*/  VIADD R6, R2.reuse, 0x100 ;  /* 0x0000010002067836 */ /* 0x040fe20000000000 */
[----:B------:R-:W-:Y:S01]  /*12310*/  R2UR UR26, R2 ;  /* 0x00000000021a72ca */ /* 0x000fe200000e0000 */
[----:B------:R-:W-:Y:S01]  /*12320*/  UMOV UR16, UR24 ;  /* 0x0000001800107c82 */ /* 0x000fe20008000000 */
[----:B------:R-:W-:Y:S01]  /*12330*/  R2UR UR19, R7 ;  /* 0x00000000071372ca */ /* 0x000fe200000e0000 */
[----:B------:R-:W-:Y:S01]  /*12340*/  UMOV UR4, UR16 ;  /* 0x0000001000047c82 */ /* 0x000fe20008000000 */
[----:B------:R-:W-:Y:S01]  /*12350*/  R2UR UR10, R6 ;  /* 0x00000000060a72ca */ /* 0x000fe200000e0000 */
[----:B------:R-:W-:Y:S01]  /*12360*/  UMOV UR8, UR16 ;  /* 0x0000001000087c82 */ /* 0x000fe20008000000 */
[C---:B0-----:R-:W-:Y:S01]  /*12370*/  IADD3 R4, R2.reuse, 0x80, RZ ;  /* 0x0000008002047810 */ /* 0x041fe20007ffe0ff */
[----:B------:R-:W-:Y:S01]  /*12380*/  UMOV UR12, UR16 ;  /* 0x00000010000c7c82 */ /* 0x000fe20008000000 */
[----:B------:R-:W-:Y:S01]  /*12390*/  IADD3 R6, R2, 0x200, RZ ;  /* 0x0000020002067810 */ /* 0x000fe20007ffe0ff */
[----:B------:R-:W-:Y:S01]  /*123a0*/  IMAD.U32 R10, RZ, RZ, UR24 ;  /* 0x00000018ff0a7e24 */ /* 0x000fe2000f8e00ff */
[----:B------:R-:W-:Y:S01]  /*123b0*/  R2UR UR6, R4 ;  /* 0x00000000040672ca */ /* 0x000fe200000e0000 */
[----:B------:R-:W-:Y:S01]  /*123c0*/  VIADD R4, R2, 0x180 ;  /* 0x0000018002047836 */ /* 0x000fe20000000000 */
[----:B------:R-:W-:Y:S01]  /*123d0*/  R2UR UR18, R6 ;  /* 0x00000000061272ca */ /* 0x000fe200000e0000 */
[----:B------:R-:W-:Y:S01]  /*123e0*/  HGMMA.64x16x16.F32 R56, gdesc[UR24], RZ, !UPT, gsb0 ;  /* 0x00200000183879f0 */ /* 0x000fe2000c0008ff */
[----:B------:R-:W-:Y:S01]  /*123f0*/  MOV R5, 0x40000040 ;  /* 0x4000004000057802 */ /* 0x000fe20000000f00 */
[----:B------:R-:W-:Y:S01]  /*12400*/  IMAD.U32 R11, RZ, RZ, UR25 ;  /* 0x00000019ff0b7e24 */ /* 0x000fe2000f8e00ff */
[----:B------:R-:W-:Y:S01]  /*12410*/  R2UR UR14, R4 ;  /* 0x00000000040e72ca */ /* 0x000fe200000e0000 */
[----:B------:R-:W-:Y:S01]  /*12420*/  UMOV UR25, 0x40000040 ;  /* 0x4000004000197882 */ /* 0x000fe20000000000 */
[C---:B------:R-:W-:Y:S01]  /*12430*/  IADD3 R4, R2.reuse, 0x2, RZ ;  /* 0x0000000202047810 */ /* 0x040fe20007ffe0ff */
[----:B------:R-:W-:Y:S01]  /*12440*/  VIADD R6, R2, 0x82 ;  /* 0x0000008202067836 */ /* 0x000fe20000000000 */
[----:B------:R-:W-:Y:S01]  /*12450*/  R2UR UR27, R5 ;  /* 0x00000000051b72ca */ /* 0x000fe200000e0000 */
[----:B------:R-:W-:Y:S01]  /*12460*/  IMAD.MOV.U32 R7, RZ, RZ, 0x40000040 ;  /* 0x40000040ff077424 */ /* 0x000fe200078e00ff */
[----:B------:R-:W-:Y:S01]  /*12470*/  R2UR UR26, R4 ;  /* 0x00000000041a72ca */ /* 0x000fe200000e0000 */
[C---:B------:R-:W-:Y:S01]  /*12480*/  VIADD R8, R2.reuse, 0x102 ;  /* 0x0000010202087836 */ /* 0x040fe20000000000 */
[----:B------:R-:W-:Y:S01]  /*12490*/  MOV R9, 0x40000040 ;  /* 0x4000004000097802 */ /* 0x000fe20000000f00 */
[----:B------:R-:W-:Y:S01]  /*124a0*/  VIADD R4, R2, 0x182 ;  /* 0x0000018202047836 */ /* 0x000fe20000000000 */
[----:B------:R0:W-:Y:S01]  /*124b0*/  STL.64 [R1+0x8], R10 ;  /* 0x0000080a01007387 */ /* 0x0001e20000100a00 */
[----:B------:R-:W-:Y:S01]  /*124c0*/  IMAD.MOV.U32 R5, RZ, RZ, 0x40000040 ;  /* 0x40000040ff057424 */ /* 0x000fe200078e00ff */
[----:B------:R-:W-:Y:S01]  /*124d0*/  UIADD3 UR56, UR20, 0x804, URZ ;  /* 0x0000080414387890 */ /* 0x000fe2000fffe03f */
[----:B------:R-:W-:Y:S01]  /*124e0*/  IMAD.MOV.U32 R3, RZ, RZ, 0x40000040 ;  /* 0x40000040ff037424 */ /* 0x000fe200078e00ff */
[----:B------:R-:W-:Y:S01]  /*124f0*/  UMOV UR57, 0x40000040 ;  /* 0x4000004000397882 */ /* 0x000fe20000000000 */
[----:B------:R-:W-:Y:S01]  /*12500*/  UIADD3 UR52, UR20, 0x806, URZ ;  /* 0x0000080614347890 */ /* 0x000fe2000fffe03f */
[----:B------:R-:W-:Y:S01]  /*12510*/  UMOV UR53, 0x40000040 ;  /* 0x4000004000357882 */ /* 0x000fe20000000000 */
[----:B------:R-:W-:Y:S01]  /*12520*/  UIADD3 UR48, UR20, 0xc00, URZ ;  /* 0x00000c0014307890 */ /* 0x000fe2000fffe03f */
[----:B------:R-:W-:Y:S01]  /*12530*/  UMOV UR49, 0x40000040 ;  /* 0x4000004000317882 */ /* 0x000fe20000000000 */
[----:B------:R-:W-:Y:S01]  /*12540*/  UIADD3 UR44, UR20, 0xc02, URZ ;  /* 0x00000c02142c7890 */ /* 0x000fe2000fffe03f */
[----:B0-----:R-:W-:Y:S01]  /*12550*/  IMAD.U32 R11, RZ, RZ, UR25 ;  /* 0x00000019ff0b7e24 */ /* 0x001fe2000f8e00ff */
[----:B------:R-:W-:Y:S01]  /*12560*/  UMOV UR45, 0x40000040 ;  /* 0x40000040002d7882 */ /* 0x000fe20000000000 */
[----:B------:R-:W-:Y:S01]  /*12570*/  UIADD3 UR40, UR20, 0xc04, URZ ;  /* 0x00000c0414287890 */ /* 0x000fe2000fffe03f */
[----:B------:R-:W-:Y:S01]  /*12580*/  UMOV UR41, 0x40000040 ;  /* 0x4000004000297882 */ /* 0x000fe20000000000 */
[----:B------:R-:W-:Y:S01]  /*12590*/  UIADD3 UR36, UR20, 0xc06, URZ ;  /* 0x00000c0614247890 */ /* 0x000fe2000fffe03f */
[----:B------:R-:W-:Y:S01]  /*125a0*/  UMOV UR37, 0x40000040 ;  /* 0x4000004000257882 */ /* 0x000fe20000000000 */
[----:B------:R-:W-:-:S02]  /*125b0*/  WARPGROUP.DEPBAR.LE gsb0, 0x0 ;  /* 0x00008000000079c5 */ /* 0x000fc40000010000 */
[----:B------:R-:W-:-:S06]  /*125c0*/  WARPGROUP.ARRIVE ;  /* 0x00000000000079c5 */ /* 0x000fcc0000000000 */
[----:B------:R-:W-:Y:S01]  /*125d0*/  HGMMA.64x16x16.F32 R48, gdesc[UR4], RZ, !UPT, gsb0 ;  /* 0x00200000043079f0 */ /* 0x000fe2000c0008ff */
[----:B------:R-:W-:Y:S01]  /*125e0*/  UIADD3 UR4, UR20, 0x2, URZ ;  /* 0x0000000214047890 */ /* 0x000fe2000fffe03f */
[----:B------:R-:W-:Y:S01]  /*125f0*/  R2UR UR6, R6 ;  /* 0x00000000060672ca */ /* 0x000fe200000e0000 */
[----:B------:R-:W-:Y:S01]  /*12600*/  VIADD R6, R2, 0x202 ;  /* 0x0000020202067836 */ /* 0x000fe20000000000 */
[----:B------:R-:W-:Y:S02]  /*12610*/  R2UR UR7, R7 ;  /* 0x00000000070772ca */ /* 0x000fe400000e0000 */
[----:B------:R-:W-:Y:S02]  /*12620*/  MOV R7, 0x40000040 ;  /* 0x4000004000077802 */ /* 0x000fe40000000f00 */
[----:B------:R-:W-:Y:S02]  /*12630*/  UMOV UR24, UR4 ;  /* 0x0000000400187c82 */ /* 0x000fe40008000000 */
[----:B------:R-:W-:-:S05]  /*12640*/  IMAD.U32 R10, RZ, RZ, UR24 ;  /* 0x00000018ff0a7e24 */ /* 0x000fca000f8e00ff */
[----:B------:R0:W-:Y:S01]  /*12650*/  STL.64 [R1], R10 ;  /* 0x0000000a01007387 */ /* 0x0001e20000100a00 */
[----:B------:R-:W-:Y:S02]  /*12660*/  WARPGROUP.DEPBAR.LE gsb0, 0x0 ;  /* 0x00008000000079c5 */ /* 0x000fe40000010000 */
[----:B------:R-:W-:-:S06]  /*12670*/  WARPGROUP.ARRIVE ;  /* 0x00000000000079c5 */ /* 0x000fcc0000000000 */
[----:B------:R-:W-:Y:S01]  /*12680*/  HGMMA.64x16x16.F32 R40, gdesc[UR8], RZ, !UPT, gsb0 ;  /* 0x00200000082879f0 */ /* 0x000fe2000c0008ff */
[----:B------:R-:W-:Y:S01]  /*12690*/  R2UR UR10, R8 ;  /* 0x00000000080a72ca */ /* 0x000fe200000e0000 */
[----:B------:R-:W-:Y:S01]  /*126a0*/  VIADD R8, R2, 0x104 ;  /* 0x0000010402087836 */ /* 0x000fe20000000000 */
[----:B------:R-:W-:Y:S02]  /*126b0*/  R2UR UR11, R9 ;  /* 0x00000000090b72ca */ /* 0x000fe400000e0000 */
[----:B------:R-:W-:Y:S01]  /*126c0*/  MOV R9, 0x40000040 ;  /* 0x4000004000097802 */ /* 0x000fe20000000f00 */
[----:B------:R-:W-:Y:S02]  /*126d0*/  WARPGROUP.DEPBAR.LE gsb0, 0x0 ;  /* 0x00008000000079c5 */ /* 0x000fe40000010000 */
[----:B------:R-:W-:-:S06]  /*126e0*/  WARPGROUP.ARRIVE ;  /* 0x00000000000079c5 */ /* 0x000fcc0000000000 */
[----:B------:R-:W-:Y:S01]  /*126f0*/  HGMMA.64x16x16.F32 R32, gdesc[UR12], RZ, !UPT, gsb0 ;  /* 0x002000000c2079f0 */ /* 0x000fe2000c0008ff */
[----:B------:R-:W-:Y:S02]  /*12700*/  R2UR UR14, R4 ;  /* 0x00000000040e72ca */ /* 0x000fe400000e0000 */
[----:B------:R-:W-:Y:S02]  /*12710*/  R2UR UR15, R5 ;  /* 0x00000000050f72ca */ /* 0x000fe400000e0000 */
[----:B------:R-:W-:Y:S02]  /*12720*/  IADD3 R4, R2, 0x4, RZ ;  /* 0x0000000402047810 */ /* 0x000fe40007ffe0ff */
[----:B------:R-:W-:Y:S01]  /*12730*/  MOV R5, 0x40000040 ;  /* 0x4000004000057802 */ /* 0x000fe20000000f00 */
[----:B------:R-:W-:Y:S02]  /*12740*/  WARPGROUP.DEPBAR.LE gsb0, 0x0 ;  /* 0x00008000000079c5 */ /* 0x000fe40000010000 */
[----:B------:R-:W-:-:S06]  /*12750*/  WARPGROUP.ARRIVE ;  /* 0x00000000000079c5 */ /* 0x000fcc0000000000 */
[----:B------:R-:W-:Y:S01]  /*12760*/  HGMMA.64x16x16.F32 R24, gdesc[UR16], RZ, !UPT, gsb0 ;  /* 0x00200000101879f0 */ /* 0x000fe2000c0008ff */
[----:B------:R-:W-:Y:S01]  /*12770*/  UMOV UR16, UR24 ;  /* 0x0000001800107c82 */ /* 0x000fe20008000000 */
[----:B------:R-:W-:Y:S01]  /*12780*/  UMOV UR17, UR25 ;  /* 0x0000001900117c82 */ /* 0x000fe20008000000 */
[----:B------:R-:W-:Y:S01]  /*12790*/  UMOV UR4, UR16 ;  /* 0x0000001000047c82 */ /* 0x000fe20008000000 */
[----:B------:R-:W-:Y:S01]  /*127a0*/  UMOV UR5, UR17 ;  /* 0x0000001100057c82 */ /* 0x000fe20008000000 */
[----:B------:R-:W-:Y:S01]  /*127b0*/  UMOV UR8, UR16 ;  /* 0x0000001000087c82 */ /* 0x000fe20008000000 */
[----:B------:R-:W-:Y:S01]  /*127c0*/  UMOV UR9, UR17 ;  /* 0x0000001100097c82 */ /* 0x000fe20008000000 */
[----:B------:R-:W-:Y:S01]  /*127d0*/  UMOV UR12, UR16 ;  /* 0x00000010000c7c82 */ /* 0x000fe20008000000 */
[----:B------:R-:W-:Y:S01]  /*127e0*/  UMOV UR13, UR17 ;  /* 0x00000011000d7c82 */ /* 0x000fe20008000000 */
[----:B------:R-:W-:Y:S01]  /*127f0*/  R2UR UR18, R6 ;  /* 0x00000000061272ca */ /* 0x000fe200000e0000 */
[----:B------:R-:W-:Y:S01]  /*12800*/  VIADD R6, R2, 0x84 ;  /* 0x0000008402067836 */ /* 0x000fe20000000000 */
[----:B------:R-:W-:Y:S01]  /*12810*/  R2UR UR19, R7 ;  /* 0x00000000071372ca */ /* 0x000fe200000e0000 */
[----:B------:R-:W-:Y:S01]  /*12820*/  IMAD.MOV.U32 R7, RZ, RZ, 0x40000040 ;  /* 0x40000040ff077424 */ /* 0x000fe200078e00ff */
[----:B------:R-:W-:-:S02]  /*12830*/  WARPGROUP.DEPBAR.LE gsb0, 0x0 ;  /* 0x00008000000079c5 */ /* 0x000fc40000010000 */
[----:B------:R-:W-:-:S06]  /*12840*/  WARPGROUP.ARRIVE ;  /* 0x00000000000079c5 */ /* 0x000fcc0000000000 */
[----:B------:R-:W-:Y:S01]  /*12850*/  HGMMA.64x16x16.F32 R56, gdesc[UR24], R56, gsb0 ;  /* 0x00200000183879f0 */ /* 0x000fe20008000838 */
[----:B------:R-:W-:Y:S01]  /*12860*/  R2UR UR26, R4 ;  /* 0x00000000041a72ca */ /* 0x000fe200000e0000 */
[----:B------:R-:W-:Y:S01]  /*12870*/  UMOV UR25, 0x40000040 ;  /* 0x4000004000197882 */ /* 0x000fe20000000000 */
[----:B------:R-:W-:Y:S01]  /*12880*/  R2UR UR27, R5 ;  /* 0x00000000051b72ca */ /* 0x000fe200000e0000 */
[----:B------:R-:W-:Y:S02]  /*12890*/  VIADD R4, R2, 0x184 ;  /* 0x0000018402047836 */ /* 0x000fe40000000000 */
[----:B------:R-:W-:Y:S02]  /*128a0*/  IMAD.MOV.U32 R5, RZ, RZ, 0x40000040 ;  /* 0x40000040ff057424 */ /* 0x000fe400078e00ff */
[----:B0-----:R-:W-:Y:S01]  /*128b0*/  IMAD.U32 R11, RZ, RZ, UR25 ;  /* 0x00000019ff0b7e24 */ /* 0x001fe2000f8e00ff */
[----:B------:R-:W-:Y:S02]  /*128c0*/  WARPGROUP.DEPBAR.LE gsb0, 0x0 ;  /* 0x00008000000079c5 */ /* 0x000fe40000010000 */
[----:B------:R-:W-:-:S06]  /*128d0*/  WARPGROUP.ARRIVE ;  /* 0x00000000000079c5 */ /* 0x000fcc0000000000 */
[----:B------:R-:W-:Y:S01]  /*128e0*/  HGMMA.64x16x16.F32 R48, gdesc[UR4], R48, gsb0 ;  /* 0x00200000043079f0 */ /* 0x000fe20008000830 */
[----:B------:R-:W-:Y:S01]  /*128f0*/  UIADD3 UR4, UR20, 0x4, URZ ;  /* 0x0000000414047890 */ /* 0x000fe2000fffe03f */
[----:B------:R-:W-:Y:S01]  /*12900*/  R2UR UR6, R6 ;  /* 0x00000000060672ca */ /* 0x000fe200000e0000 */
[----:B------:R-:W-:Y:S01]  /*12910*/  VIADD R6, R2, 0x204 ;  /* 0x0000020402067836 */ /* 0x000fe20000000000 */
[----:B------:R-:W-:Y:S02]  /*12920*/  R2UR UR7, R7 ;  /* 0x00000000070772ca */ /* 0x000fe400000e0000 */
[----:B------:R-:W-:Y:S02]  /*12930*/  MOV R7, 0x40000040 ;  /* 0x4000004000077802 */ /* 0x000fe40000000f00 */
[----:B------:R-:W-:Y:S02]  /*12940*/  UMOV UR24, UR4 ;  /* 0x0000000400187c82 */ /* 0x000fe40008000000 */
[----:B------:R-:W-:-:S05]  /*12950*/  IMAD.U32 R10, RZ, RZ, UR24 ;  /* 0x00000018ff0a7e24 */ /* 0x000fca000f8e00ff */
[----:B------:R0:W-:Y:S01]  /*12960*/  STL.64 [R1+0x48], R10 ;  /* 0x0000480a01007387 */ /* 0x0001e20000100a00 */
[----:B------:R-:W-:Y:S02]  /*12970*/  WARPGROUP.DEPBAR.LE gsb0, 0x0 ;  /* 0x00008000000079c5 */ /* 0x000fe40000010000 */
[----:B------:R-:W-:-:S06]  /*12980*/  WARPGROUP.ARRIVE ;  /* 0x00000000000079c5 */ /* 0x000fcc0000000000 */
[----:B------:R-:W-:Y:S01]  /*12990*/  HGMMA.64x16x16.F32 R40, gdesc[UR8], R40, gsb0 ;  /* 0x00200000082879f0 */ /* 0x000fe20008000828 */
[----:B------:R-:W-:Y:S01]  /*129a0*/  R2UR UR10, R8 ;  /* 0x00000000080a72ca */ /* 0x000fe200000e0000 */
[----:B------:R-:W-:Y:S01]  /*129b0*/  VIADD R8, R2, 0x106 ;  /* 0x0000010602087836 */ /* 0x000fe20000000000 */
[----:B------:R-:W-:Y:S02]  /*129c0*/  R2UR UR11, R9 ;  /* 0x00000000090b72ca */ /* 0x000fe400000e0000 */
[----:B------:R-:W-:Y:S01]  /*129d0*/  MOV R9, 0x40000040 ;  /* 0x4000004000097802 */ /* 0x000fe20000000f00 */
[----:B------:R-:W-:Y:S02]  /*129e0*/  WARPGROUP.DEPBAR.LE gsb0, 0x0 ;  /* 0x00008000000079c5 */ /* 0x000fe40000010000 */
[----:B------:R-:W-:-:S06]  /*129f0*/  WARPGROUP.ARRIVE ;  /* 0x00000000000079c5 */ /* 0x000fcc0000000000 */
[----:B------:R-:W-:Y:S01]  /*12a00*/  HGMMA.64x16x16.F32 R32, gdesc[UR12], R32, gsb0 ;  /* 0x002000000c2079f0 */ /* 0x000fe20008000820 */
[----:B------:R-:W-:Y:S02]  /*12a10*/  R2UR UR14, R4 ;  /* 0x00000000040e72ca */ /* 0x000fe400000e0000 */
[----:B------:R-:W-:Y:S02]  /*12a20*/  R2UR UR15, R5 ;  /* 0x00000000050f72ca */ /* 0x000fe400000e0000 */
[----:B------:R-:W-:Y:S02]  /*12a30*/  IADD3 R4, R2, 0x6, RZ ;  /* 0x0000000602047810 */ /* 0x000fe40007ffe0ff */
[----:B------:R-:W-:Y:S01]  /*12a40*/  MOV R5, 0x40000040 ;  /* 0x4000004000057802 */ /* 0x000fe20000000f00 */
[----:B------:R-:W-:Y:S02]  /*12a50*/  WARPGROUP.DEPBAR.LE gsb0, 0x0 ;  /* 0x00008000000079c5 */ /* 0x000fe40000010000 */
[----:B------:R-:W-:-:S06]  /*12a60*/  WARPGROUP.ARRIVE ;  /* 0x00000000000079c5 */ /* 0x000fcc0000000000 */
[----:B------:R-:W-:Y:S01]  /*12a70*/  HGMMA.64x16x16.F32 R24, gdesc[UR16], R24, gsb0 ;  /* 0x00200000101879f0 */ /* 0x000fe20008000818 */
        /* <DEDUP_REMOVED lines=339> */
[----:B------:R-:W-:Y:S02]  /*13fb0*/  MOV R5, 0x40000040 ;  /* 0x4000004000057802 */ /* 0x000fe40000000f00 */
[----:B------:R-:W-:Y:S01]  /*13fc0*/  R2UR UR58, R4 ;  /* 0x00000000043a72ca */ /* 0x000fe200000e0000 */
[----:B------:R-:W-:Y:S01]  /*13fd0*/  VIADD R4, R2, 0x684 ;  /* 0x0000068402047836 */ /* 0x000fe20000000000 */
[----:B------:R-:W-:Y:S01]  /*13fe0*/  R2UR UR59, R5 ;  /* 0x00000000053b72ca */ /* 0x000fe200000e0000 */
[----:B------:R-:W-:Y:S01]  /*13ff0*/  IMAD.MOV.U32 R5, RZ, RZ, 0x40000040 ;  /* 0x40000040ff057424 */ /* 0x000fe200078e00ff */
[----:B------:R-:W-:-:S02]  /*14000*/  WARPGROUP.DEPBAR.LE gsb0, 0x0 ;  /* 0x00008000000079c5 */ /* 0x000fc40000010000 */
        /* <DEDUP_REMOVED lines=16> */
[----:B------:R-:W-:Y:S03]  /*14110*/  HGMMA.64x16x16.F32 R56, gdesc[UR24], R56, gsb0 ;  /* 0x00200000183879f0 */ /* 0x000fe60008000838 */
[----:B------:R-:W-:Y:S02]  /*14120*/  WARPGROUP.DEPBAR.LE gsb0, 0x0 ;  /* 0x00008000000079c5 */ /* 0x000fe40000010000 */
[----:B------:R-:W-:-:S06]  /*14130*/  WARPGROUP.ARRIVE ;  /* 0x00000000000079c5 */ /* 0x000fcc0000000000 */
[----:B------:R-:W-:Y:S01]  /*14140*/  HGMMA.64x16x16.F32 R48, gdesc[UR4], R48, gsb0 ;  /* 0x00200000043079f0 */ /* 0x000fe20008000830 */
[----:B------:R-:W-:Y:S01]  /*14150*/  R2UR UR6, R8 ;  /* 0x00000000080672ca */ /* 0x000fe200000e0000 */
[----:B------:R-:W-:Y:S01]  /*14160*/  UMOV UR4, UR56 ;  /* 0x0000003800047c82 */ /* 0x000fe20008000000 */
[----:B------:R-:W-:Y:S01]  /*14170*/  R2UR UR7, R9 ;  /* 0x00000000090772ca */ /* 0x000fe200000e0000 */
[----:B------:R-:W-:Y:S01]  /*14180*/  UMOV UR5, UR57 ;  /* 0x0000003900057c82 */ /* 0x000fe20008000000 */
[----:B------:R-:W-:Y:S01]  /*14190*/  IMAD.MOV.U32 R9, RZ, RZ, 0x40000040 ;  /* 0x40000040ff097424 */ /* 0x000fe200078e00ff */
[----:B------:R-:W-:Y:S01]  /*141a0*/  IADD3 R8, R2, 0x606, RZ ;  /* 0x0000060602087810 */ /* 0x000fe20007ffe0ff */
[----:B------:R-:W-:Y:S02]  /*141b0*/  WARPGROUP.DEPBAR.LE gsb0, 0x0 ;  /* 0x00008000000079c5 */ /* 0x000fe40000010000 */
[----:B------:R-:W-:-:S06]  /*141c0*/  WARPGROUP.ARRIVE ;  /* 0x00000000000079c5 */ /* 0x000fcc0000000000 */
[----:B------:R-:W-:Y:S01]  /*141d0*/  HGMMA.64x16x16.F32 R40, gdesc[UR8], R40, gsb0 ;  /* 0x00200000082879f0 */ /* 0x000fe20008000828 */
[----:B------:R-:W-:Y:S01]  /*141e0*/  R2UR UR10, R4 ;  /* 0x00000000040a72ca */ /* 0x000fe200000e0000 */
[----:B------:R-:W-:Y:S01]  /*141f0*/  UMOV UR8, UR56 ;  /* 0x0000003800087c82 */ /* 0x000fe20008000000 */
[----:B------:R-:W-:Y:S01]  /*14200*/  R2UR UR11, R5 ;  /* 0x00000000050b72ca */ /* 0x000fe200000e0000 */
[----:B------:R-:W-:Y:S01]  /*14210*/  UMOV UR9, UR57 ;  /* 0x0000003900097c82 */ /* 0x000fe20008000000 */
[----:B------:R-:W-:Y:S02]  /*14220*/  VIADD R4, R2, 0x506 ;  /* 0x0000050602047836 */ /* 0x000fe40000000000 */
[----:B------:R-:W-:-:S03]  /*14230*/  IMAD.MOV.U32 R5, RZ, RZ, 0x40000040 ;  /* 0x40000040ff057424 */ /* 0x000fc600078e00ff */
        /* <DEDUP_REMOVED lines=9> */
[----:B------:R-:W-:Y:S02]  /*142d0*/  WARPGROUP.DEPBAR.LE gsb0, 0x0 ;  /* 0x00008000000079c5 */ /* 0x000fe40000010000 */
[----:B------:R-:W-:-:S06]  /*142e0*/  WARPGROUP.ARRIVE ;  /* 0x00000000000079c5 */ /* 0x000fcc0000000000 */
[----:B------:R-:W-:Y:S01]  /*142f0*/  HGMMA.64x16x16.F32 R24, gdesc[UR16], R24, gsb0 ;  /* 0x00200000101879f0 */ /* 0x000fe20008000818 */
[----:B------:R-:W-:Y:S01]  /*14300*/  R2UR UR18, R6 ;  /* 0x00000000061272ca */ /* 0x000fe200000e0000 */
[----:B------:R-:W-:Y:S01]  /*14310*/  UMOV UR16, UR56 ;  /* 0x0000003800107c82 */ /* 0x000fe20008000000 */
[----:B------:R-:W-:Y:S01]  /*14320*/  R2UR UR19, R7 ;  /* 0x00000000071372ca */ /* 0x000fe200000e0000 */
[----:B------:R-:W-:Y:S01]  /*14330*/  UMOV UR17, UR57 ;  /* 0x0000003900117c82 */ /* 0x000fe20008000000 */
[----:B------:R-:W-:Y:S01]  /*14340*/  VIADD R6, R2, 0x704 ;  /* 0x0000070402067836 */ /* 0x000fe20000000000 */
[----:B------:R-:W-:-:S04]  /*14350*/  MOV R7, 0x40000040 ;  /* 0x4000004000077802 */ /* 0x000fc80000000f00 */
[----:B------:R-:W-:Y:S01]  /*14360*/  R2UR UR14, R6 ;  /* 0x00000000060e72ca */ /* 0x000fe200000e0000 */
[----:B------:R-:W-:Y:S01]  /*14370*/  VIADD R6, R2, 0x586 ;  /* 0x0000058602067836 */ /* 0x000fe20000000000 */
[----:B------:R-:W-:Y:S01]  /*14380*/  R2UR UR15, R7 ;  /* 0x00000000070f72ca */ /* 0x000fe200000e0000 */
[----:B------:R-:W-:Y:S01]  /*14390*/  IMAD.MOV.U32 R7, RZ, RZ, 0x40000040 ;  /* 0x40000040ff077424 */ /* 0x000fe200078e00ff */
[----:B------:R-:W-:Y:S02]  /*143a0*/  WARPGROUP.DEPBAR.LE gsb0, 0x0 ;  /* 0x00008000000079c5 */ /* 0x000fe40000010000 */
        /* <DEDUP_REMOVED lines=10> */
[----:B------:R-:W-:Y:S01]  /*14450*/  IMAD.MOV.U32 R7, RZ, RZ, 0x40000040 ;  /* 0x40000040ff077424 */ /* 0x000fe200078e00ff */
        /* <DEDUP_REMOVED lines=9> */
[----:B------:R-:W-:Y:S01]  /*144f0*/  R2UR UR50, R4 ;  /* 0x00000000043272ca */ /* 0x000fe200000e0000 */
[----:B------:R-:W-:Y:S01]  /*14500*/  VIADD R4, R2, 0x900 ;  /* 0x0000090002047836 */ /* 0x000fe20000000000 */
[----:B------:R-:W-:Y:S01]  /*14510*/  R2UR UR51, R5 ;  /* 0x00000000053372ca */ /* 0x000fe200000e0000 */
        /* <DEDUP_REMOVED lines=8> */
[----:B------:R-:W-:Y:S02]  /*145a0*/  IADD3 R6, R2, 0x800, RZ ;  /* 0x0000080002067810 */ /* 0x000fe40007ffe0ff */
[----:B------:R-:W-:Y:S01]  /*145b0*/  MOV R7, 0x40000040 ;  /* 0x4000004000077802 */ /* 0x000fe20000000f00 */
        /* <DEDUP_REMOVED lines=136> */
[C---:B------:R-:W-:Y:S02]  /*14e40*/  IADD3 R6, R2.reuse, 0x806, RZ ;  /* 0x0000080602067810 */ /* 0x040fe40007ffe0ff */
[----:B------:R-:W-:Y:S02]  /*14e50*/  MOV R7, 0x40000040 ;  /* 0x4000004000077802 */ /* 0x000fe40000000f00 */
[----:B------:R-:W-:Y:S01]  /*14e60*/  IADD3 R2, R2, 0x986, RZ ;  /* 0x0000098602027810 */ /* 0x000fe20007ffe0ff */
        /* <DEDUP_REMOVED lines=33> */
[----:B------:R-:W-:Y:S03]  /*15080*/  HGMMA.64x16x16.F32 R56, gdesc[UR36], R56, gsb0 ;  /* 0x00200000243879f0 */ /* 0x000fe60008000838 */
        /* <DEDUP_REMOVED lines=13> */
[----:B0-----:R-:W-:Y:S05]  /*15160*/  @!P0 BRA `(.L_x_633) ;  /* 0x0000000000048947 */ /* 0x001fea0003800000 */
[----:B------:R-:W-:Y:S01]  /*15170*/  BPT.TRAP 0x1 ;  /* 0x000000040000795c */ /* 0x000fe20000300000 */
.L_x_633:
[----:B------:R-:W-:Y:S01]  /*15180*/  LOP3.LUT R65, R65, 0xffffff80, RZ, 0xc0, !PT ;  /* 0xffffff8041417812 */ /* 0x000fe200078ec0ff */
[----:B------:R-:W-:Y:S01]  /*15190*/  ULDC UR4, c[0x0][0x9d8] ;  /* 0x0002760000047ab9 */ /* 0x000fe20000000800 */
[----:B------:R-:W-:Y:S01]  /*151a0*/  IMAD.MOV.U32 R5, RZ, RZ, -0x2 ;  /* 0xfffffffeff057424 */ /* 0x000fe200078e00ff */
[----:B------:R-:W2:Y:S01]  /*151b0*/  LDL R67, [R1+0x58] ;  /* 0x0000580001437983 */ /* 0x000ea20000100800 */
[----:B------:R-:W-:Y:S01]  /*151c0*/  IADD3 R65, R64, -R65, RZ ;  /* 0x8000004140417210 */ /* 0x000fe20007ffe0ff */
[----:B------:R-:W-:Y:S01]  /*151d0*/  FMUL.FTZ R56, R56, UR4 ;  /* 0x0000000438387c20 */ /* 0x000fe20008410000 */
[----:B------:R-:W-:Y:S01]  /*151e0*/  FMUL.FTZ R57, R57, UR4 ;  /* 0x0000000439397c20 */ /* 0x000fe20008410000 */
[----:B------:R-:W-:Y:S01]  /*151f0*/  FMUL.FTZ R60, R60, UR4 ;  /* 0x000000043c3c7c20 */ /* 0x000fe20008410000 */
[----:B------:R-:W-:Y:S01]  /*15200*/  SHF.R.S32.HI R4, RZ, 0x1f, R65 ;  /* 0x0000001fff047819 */ /* 0x000fe20000011441 */
[----:B------:R-:W-:Y:S01]  /*15210*/  FMUL.FTZ R34, R34, UR4 ;  /* 0x0000000422227c20 */ /* 0x000fe20008410000 */
[----:B------:R-:W-:Y:S01]  /*15220*/  FMUL.FTZ R61, R61, UR4 ;  /* 0x000000043d3d7c20 */ /* 0x000fe20008410000 */
[----:B------:R-:W0:Y:S01]  /*15230*/  MUFU.TANH R56, R56 ;  /* 0x0000003800387308 */ /* 0x000e220000002400 */
[----:B------:R-:W-:Y:S01]  /*15240*/  LEA.HI R4, R4, R65, RZ, 0x2 ;  /* 0x0000004104047211 */ /* 0x000fe200078f10ff */
[----:B------:R-:W-:Y:S01]  /*15250*/  FMUL.FTZ R48, R48, UR4 ;  /* 0x0000000430307c20 */ /* 0x000fe20008410000 */
[----:B------:R-:W-:Y:S01]  /*15260*/  FMUL.FTZ R49, R49, UR4 ;  /* 0x0000000431317c20 */ /* 0x000fe20008410000 */
[----:B------:R-:W-:Y:S01]  /*15270*/  FMUL.FTZ R58, R58, UR4 ;  /* 0x000000043a3a7c20 */ /* 0x000fe20008410000 */
[----:B------:R-:W-:Y:S01]  /*15280*/  LOP3.LUT R4, R4, 0x7ffffffc, RZ, 0xc0, !PT ;  /* 0x7ffffffc04047812 */ /* 0x000fe200078ec0ff */
[----:B------:R-:W-:Y:S01]  /*15290*/  FMUL.FTZ R52, R52, UR4 ;  /* 0x0000000434347c20 */ /* 0x000fe20008410000 */
[----:B------:R-:W-:Y:S01]  /*152a0*/  FMUL.FTZ R59, R59, UR4 ;  /* 0x000000043b3b7c20 */ /* 0x000fe20008410000 */
[----:B------:R-:W1:Y:S01]  /*152b0*/  MUFU.TANH R57, R57 ;  /* 0x0000003900397308 */ /* 0x000e620000002400 */
[----:B------:R-:W-:Y:S01]  /*152c0*/  FMUL.FTZ R53, R53, UR4 ;  /* 0x0000000435357c20 */ /* 0x000fe20008410000 */
[----:B------:R-:W-:-:S02]  /*152d0*/  IMAD.IADD R4, R65, 0x1, -R4 ;  /* 0x0000000141047824 */ /* 0x000fc400078e0a04 */
[----:B------:R-:W-:Y:S01]  /*152e0*/  FMUL.FTZ R62, R62, UR4 ;  /* 0x000000043e3e7c20 */ /* 0x000fe20008410000 */
[----:B------:R-:W-:Y:S01]  /*152f0*/  FMUL.FTZ R50, R50, UR4 ;  /* 0x0000000432327c20 */ /* 0x000fe20008410000 */
[----:B------:R-:W-:Y:S01]  /*15300*/  FMUL.FTZ R40, R40, UR4 ;  /* 0x0000000428287c20 */ /* 0x000fe20008410000 */
[----:B------:R-:W-:Y:S02]  /*15310*/  IMAD R5, R4, R5, 0x50 ;  /* 0x0000005004057424 */ /* 0x000fe400078e0205 */
[----:B------:R-:W-:Y:S01]  /*15320*/  FMUL.FTZ R63, R63, UR4 ;  /* 0x000000043f3f7c20 */ /* 0x000fe20008410000 */
[----:B------:R3:W-:Y:S01]  /*15330*/  MUFU.TANH R3, R34 ;  /* 0x0000002200037308 */ /* 0x0007e20000002400 */
        /* <DEDUP_REMOVED lines=8> */
[----:B---3--:R-:W-:Y:S01]  /*153c0*/  IADD3 R34, R5, R180, RZ ;  /* 0x000000b405227210 */ /* 0x008fe20007ffe0ff */
[----:B------:R-:W-:Y:S01]  /*153d0*/  FMUL.FTZ R42, R42, UR4 ;  /* 0x000000042a2a7c20 */ /* 0x000fe20008410000 */
[----:B------:R-:W-:Y:S01]  /*153e0*/  FMUL.FTZ R33, R33, UR4 ;  /* 0x0000000421217c20 */ /* 0x000fe20008410000 */
[----:B------:R-:W-:Y:S01]  /*153f0*/  FMUL.FTZ R43, R43, UR4 ;  /* 0x000000042b2b7c20 */ /* 0x000fe20008410000 */
[----:B------:R-:W-:Y:S01]  /*15400*/  FMUL.FTZ R36, R36, UR4 ;  /* 0x0000000424247c20 */ /* 0x000fe20008410000 */
[----:B------:R-:W-:-:S02]  /*15410*/  IMAD R7, R181, -0x50, R34 ;  /* 0xffffffb0b5077824 */ /* 0x000fc400078e0222 */
[----:B------:R-:W-:Y:S01]  /*15420*/  FMUL.FTZ R46, R46, UR4 ;  /* 0x000000042e2e7c20 */ /* 0x000fe20008410000 */
[----:B------:R-:W-:Y:S01]  /*15430*/  MUFU.TANH R61, R61 ;  /* 0x0000003d003d7308 */ /* 0x000fe20000002400 */
[----:B------:R-:W-:Y:S01]  /*15440*/  FMUL.FTZ R37, R37, UR4 ;  /* 0x0000000425257c20 */ /* 0x000fe20008410000 */
[----:B------:R-:W-:Y:S01]  /*15450*/  FMUL.FTZ R47, R47, UR4 ;  /* 0x000000042f2f7c20 */ /* 0x000fe20008410000 */
[C---:B------:R-:W-:Y:S01]  /*15460*/  ISETP.GT.AND P2, PT, R7.reuse, RZ, PT ;  /* 0x000000ff0700720c */ /* 0x040fe20003f44270 */
[----:B------:R-:W-:Y:S01]  /*15470*/  FMUL.FTZ R24, R24, UR4 ;  /* 0x0000000418187c20 */ /* 0x000fe20008410000 */
[----:B------:R-:W-:Y:S01]  /*15480*/  ISETP.GT.AND P1, PT, R7, 0x1, PT ;  /* 0x000000010700780c */ /* 0x000fe20003f24270 */
[----:B------:R-:W-:Y:S01]  /*15490*/  FMUL.FTZ R25, R25, UR4 ;  /* 0x0000000419197c20 */ /* 0x000fe20008410000 */
[----:B------:R-:W-:Y:S01]  /*154a0*/  ISETP.GT.AND P6, PT, R7, 0x8, PT ;  /* 0x000000080700780c */ /* 0x000fe20003fc4270 */
[----:B------:R-:W3:Y:S01]  /*154b0*/  MUFU.TANH R48, R48 ;  /* 0x0000003000307308 */ /* 0x000ee20000002400 */
[----:B0-----:R-:W-:Y:S01]  /*154c0*/  FSEL R56, R56, -INF , P2 ;  /* 0xff80000038387808 */ /* 0x001fe20001000000 */
[----:B------:R-:W-:Y:S01]  /*154d0*/  FMUL.FTZ R28, R28, UR4 ;  /* 0x000000041c1c7c20 */ /* 0x000fe20008410000 */
[----:B-1----:R-:W-:Y:S01]  /*154e0*/  FSEL R57, R57, -INF , P1 ;  /* 0xff80000039397808 */ /* 0x002fe20000800000 */
[----:B------:R-:W-:Y:S01]  /*154f0*/  FMUL.FTZ R35, R35, UR4 ;  /* 0x0000000423237c20 */ /* 0x000fe20008410000 */
[----:B------:R-:W-:Y:S01]  /*15500*/  ISETP.GT.AND P5, PT, R7, 0x9, PT ;  /* 0x000000090700780c */ /* 0x000fe20003fa4270 */
[----:B------:R-:W-:Y:S01]  /*15510*/  FMUL.FTZ R29, R29, UR4 ;  /* 0x000000041d1d7c20 */ /* 0x000fe20008410000 */
[----:B----4-:R-:W-:Y:S01]  /*15520*/  FSEL R60, R60, -INF , P6 ;  /* 0xff8000003c3c7808 */ /* 0x010fe20003000000 */
[----:B------:R-:W0:Y:S01]  /*15530*/  MUFU.TANH R2, R58 ;  /* 0x0000003a00027308 */ /* 0x000e220000002400 */
[----:B------:R-:W-:Y:S01]  /*15540*/  FMNMX.FTZ R9, R56, R57, !PT ;  /* 0x0000003938097209 */ /* 0x000fe20007810000 */
[----:B------:R-:W-:Y:S01]  /*15550*/  ULDC UR5, c[0x0][0x988] ;  /* 0x0002620000057ab9 */ /* 0x000fe20000000800 */
[----:B------:R-:W-:Y:S01]  /*15560*/  ISETP.GT.AND P4, PT, R7, 0x10, PT ;  /* 0x000000100700780c */ /* 0x000fe20003f84270 */
[----:B------:R-:W-:Y:S01]  /*15570*/  FMUL.FTZ R38, R38, UR4 ;  /* 0x0000000426267c20 */ /* 0x000fe20008410000 */
[----:B------:R-:W-:Y:S01]  /*15580*/  FMNMX.FTZ R9, R60, R9, !PT ;  /* 0x000000093c097209 */ /* 0x000fe20007810000 */
[----:B------:R-:W-:Y:S01]  /*15590*/  FMUL.FTZ R39, R39, UR4 ;  /* 0x0000000427277c20 */ /* 0x000fe20008410000 */
[----:B------:R-:W-:Y:S01]  /*155a0*/  ISETP.GT.AND P3, PT, R7, 0x11, PT ;  /* 0x000000110700780c */ /* 0x000fe20003f64270 */
[----:B------:R-:W-:Y:S01]  /*155b0*/  MUFU.TANH R49, R49 ;  /* 0x0000003100317308 */ /* 0x000fe20000002400 */
[----:B---3--:R-:W-:Y:S01]  /*155c0*/  FSEL R48, R48, -INF , P4 ;  /* 0xff80000030307808 */ /* 0x008fe20002000000 */
[----:B------:R-:W-:Y:S01]  /*155d0*/  FMUL.FTZ R26, R26, UR4 ;  /* 0x000000041a1a7c20 */ /* 0x000fe20008410000 */
[----:B------:R-:W-:Y:S01]  /*155e0*/  P2R R11, PR, RZ, 0x1 ;  /* 0x00000001ff0b7803 */ /* 0x000fe20000000000 */
[----:B------:R-:W-:Y:S01]  /*155f0*/  FMUL.FTZ R27, R27, UR4 ;  /* 0x000000041b1b7c20 */ /* 0x000fe20008410000 */
[----:B------:R-:W-:Y:S01]  /*15600*/  FMUL.FTZ R30, R30, UR4 ;  /* 0x000000041e1e7c20 */ /* 0x000fe20008410000 */
[----:B------:R-:W-:Y:S01]  /*15610*/  FMUL.FTZ R31, R31, UR4 ;  /* 0x000000041f1f7c20 */ /* 0x000fe20008410000 */
[----:B------:R-:W-:Y:S01]  /*15620*/  VIADD R0, R0, 0x38840 ;  /* 0x0003884000007836 */ /* 0x000fe20000000000 */
[----:B------:R-:W1:Y:S01]  /*15630*/  MUFU.TANH R6, R59 ;  /* 0x0000003b00067308 */ /* 0x000e620000002400 */
[----:B0-----:R-:W-:Y:S01]  /*15640*/  FSEL R2, R2, -INF , P2 ;  /* 0xff80000002027808 */ /* 0x001fe20001000000 */
[----:B------:R-:W-:Y:S01]  /*15650*/  ULDC UR39, c[0x0][0x9d8] ;  /* 0x0002760000277ab9 */ /* 0x000fe20000000800 */
[C---:B------:R-:W-:Y:S01]  /*15660*/  ISETP.GT.AND P2, PT, R7.reuse, 0x18, PT ;  /* 0x000000180700780c */ /* 0x040fe20003f44270 */
[----:B------:R-:W-:Y:S01]  /*15670*/  ULDC UR38, c[0x0][0x988] ;  /* 0x0002620000267ab9 */ /* 0x000fe20000000800 */
[----:B------:R-:W-:Y:S01]  /*15680*/  BSSY B0, `(.L_x_634) ;  /* 0x00006b7000007945 */ /* 0x000fe20003800000 */
[--C-:B------:R-:W-:Y:S01]  /*15690*/  IMAD.MOV.U32 R150, RZ, RZ, R151.reuse ;  /* 0x000000ffff967224 */ /* 0x100fe200078e0097 */
[-C--:B------:R-:W-:Y:S01]  /*156a0*/  MOV R149, R151.reuse ;  /* 0x0000009700957202 */ /* 0x080fe20000000f00 */
[----:B------:R-:W0:Y:S01]  /*156b0*/  MUFU.TANH R52, R52 ;  /* 0x0000003400347308 */ /* 0x000e220000002400 */
[--C-:B------:R-:W-:Y:S01]  /*156c0*/  IMAD.MOV.U32 R148, RZ, RZ, R151.reuse ;  /* 0x000000ffff947224 */ /* 0x100fe200078e0097 */
[-C--:B------:R-:W-:Y:S01]  /*156d0*/  MOV R146, R151.reuse ;  /* 0x0000009700927202 */ /* 0x080fe20000000f00 */
[--C-:B------:R-:W-:Y:S01]  /*156e0*/  IMAD.MOV.U32 R147, RZ, RZ, R151.reuse ;  /* 0x000000ffff937224 */ /* 0x100fe200078e0097 */
[-C--:B------:R-:W-:Y:S01]  /*156f0*/  MOV R143, R151.reuse ;  /* 0x00000097008f7202 */ /* 0x080fe20000000f00 */
[--C-:B------:R-:W-:Y:S01]  /*15700*/  IMAD.MOV.U32 R145, RZ, RZ, R151.reuse ;  /* 0x000000ffff917224 */ /* 0x100fe200078e0097 */
[-C--:B------:R-:W-:Y:S01]  /*15710*/  MOV R140, R151.reuse ;  /* 0x00000097008c7202 */ /* 0x080fe20000000f00 */
[--C-:B------:R-:W-:Y:S01]  /*15720*/  IMAD.MOV.U32 R144, RZ, RZ, R151.reuse ;  /* 0x000000ffff907224 */ /* 0x100fe200078e0097 */
[----:B------:R-:W3:Y:S01]  /*15730*/  MUFU.TANH R8, R62 ;  /* 0x0000003e00087308 */ /* 0x000ee20000002400 */
[----:B-1----:R-:W-:Y:S01]  /*15740*/  FSEL R6, R6, -INF , P1 ;  /* 0xff80000006067808 */ /* 0x002fe20000800000 */
[--C-:B------:R-:W-:Y:S01]  /*15750*/  IMAD.MOV.U32 R142, RZ, RZ, R151.reuse ;  /* 0x000000ffff8e7224 */ /* 0x100fe200078e0097 */
[----:B------:R-:W-:Y:S01]  /*15760*/  ISETP.GT.AND P1, PT, R7, 0x19, PT ;  /* 0x000000190700780c */ /* 0x000fe20003f24270 */
[--C-:B------:R-:W-:Y:S01]  /*15770*/  IMAD.MOV.U32 R141, RZ, RZ, R151.reuse ;  /* 0x000000ffff8d7224 */ /* 0x100fe200078e0097 */
[-C--:B------:R-:W-:Y:S01]  /*15780*/  MOV R137, R151.reuse ;  /* 0x0000009700897202 */ /* 0x080fe20000000f00 */
[--C-:B------:R-:W-:Y:S01]  /*15790*/  IMAD.MOV.U32 R139, RZ, RZ, R151.reuse ;  /* 0x000000ffff8b7224 */ /* 0x100fe200078e0097 */
[-C--:B------:R-:W-:Y:S01]  /*157a0*/  MOV R134, R151.reuse ;  /* 0x0000009700867202 */ /* 0x080fe20000000f00 */
[----:B------:R1:W4:Y:S01]  /*157b0*/  MUFU.TANH R12, R50 ;  /* 0x00000032000c7308 */ /* 0x0003220000002400 */
[----:B0-----:R-:W-:Y:S01]  /*157c0*/  FSEL R52, R52, -INF , P2 ;  /* 0xff80000034347808 */ /* 0x001fe20001000000 */
[--C-:B------:R-:W-:Y:S01]  /*157d0*/  IMAD.MOV.U32 R138, RZ, RZ, R151.reuse ;  /* 0x000000ffff8a7224 */ /* 0x100fe200078e0097 */
[-C--:B------:R-:W-:Y:S01]  /*157e0*/  MOV R131, R151.reuse ;  /* 0x0000009700837202 */ /* 0x080fe20000000f00 */
[--C-:B------:R-:W-:Y:S01]  /*157f0*/  IMAD.MOV.U32 R136, RZ, RZ, R151.reuse ;  /* 0x000000ffff887224 */ /* 0x100fe200078e0097 */
[-C--:B------:R-:W-:Y:S01]  /*15800*/  MOV R128, R151.reuse ;  /* 0x0000009700807202 */ /* 0x080fe20000000f00 */
[--C-:B------:R-:W-:Y:S01]  /*15810*/  IMAD.MOV.U32 R135, RZ, RZ, R151.reuse ;  /* 0x000000ffff877224 */ /* 0x100fe200078e0097 */
[----:B------:R-:W-:Y:S01]  /*15820*/  MOV R125, R151 ;  /* 0x00000097007d7202 */ /* 0x000fe20000000f00 */
[----:B------:R-:W0:Y:S01]  /*15830*/  MUFU.TANH R53, R53 ;  /* 0x0000003500357308 */ /* 0x000e220000002400 */
[----:B-1----:R-:W-:Y:S01]  /*15840*/  FSEL R50, R61, -INF , P5 ;  /* 0xff8000003d327808 */ /* 0x002fe20002800000 */
[--C-:B------:R-:W-:Y:S01]  /*15850*/  IMAD.MOV.U32 R133, RZ, RZ, R151.reuse ;  /* 0x000000ffff857224 */ /* 0x100fe200078e0097 */
[----:B---3--:R-:W-:Y:S01]  /*15860*/  FSEL R8, R8, -INF , P6 ;  /* 0xff80000008087808 */ /* 0x008fe20003000000 */
[--C-:B------:R-:W-:Y:S01]  /*15870*/  IMAD.MOV.U32 R132, RZ, RZ, R151.reuse ;  /* 0x000000ffff847224 */ /* 0x100fe200078e0097 */
[----:B------:R-:W-:Y:S01]  /*15880*/  FMNMX.FTZ R9, R50, R9, !PT ;  /* 0x0000000932097209 */ /* 0x000fe20007810000 */
[--C-:B------:R-:W-:Y:S01]  /*15890*/  IMAD.MOV.U32 R130, RZ, RZ, R151.reuse ;  /* 0x000000ffff827224 */ /* 0x100fe200078e0097 */
[C---:B------:R-:W-:Y:S01]  /*158a0*/  ISETP.GT.AND P6, PT, R7.reuse, 0x20, PT ;  /* 0x000000200700780c */ /* 0x040fe20003fc4270 */
[----:B------:R-:W1:Y:S01]  /*158b0*/  MUFU.TANH R10, R63 ;  /* 0x0000003f000a7308 */ /* 0x000e620000002400 */
[----:B------:R-:W-:Y:S01]  /*158c0*/  FMNMX.FTZ R9, R48, R9, !PT ;  /* 0x0000000930097209 */ /* 0x000fe20007810000 */
[--C-:B------:R-:W-:Y:S01]  /*158d0*/  IMAD.MOV.U32 R129, RZ, RZ, R151.reuse ;  /* 0x000000ffff817224 */ /* 0x100fe200078e0097 */
[----:B----4-:R-:W-:Y:S01]  /*158e0*/  FSEL R12, R12, -INF , P4 ;  /* 0xff8000000c0c7808 */ /* 0x010fe20002000000 */
[--C-:B------:R-:W-:Y:S01]  /*158f0*/  IMAD.MOV.U32 R127, RZ, RZ, R151.reuse ;  /* 0x000000ffff7f7224 */ /* 0x100fe200078e0097 */
[----:B------:R-:W-:Y:S01]  /*15900*/  ISETP.GT.AND P4, PT, R7, 0x28, PT ;  /* 0x000000280700780c */ /* 0x000fe20003f84270 */
[--C-:B------:R-:W-:Y:S01]  /*15910*/  IMAD.MOV.U32 R126, RZ, RZ, R151.reuse ;  /* 0x000000ffff7e7224 */ /* 0x100fe200078e0097 */
[-C--:B------:R-:W-:Y:S01]  /*15920*/  MOV R122, R151.reuse ;  /* 0x00000097007a7202 */ /* 0x080fe20000000f00 */
[----:B------:R-:W3:Y:S01]  /*15930*/  MUFU.TANH R40, R40 ;  /* 0x0000002800287308 */ /* 0x000ee20000002400 */
[----:B0-----:R-:W-:Y:S01]  /*15940*/  FSEL R58, R53, -INF , P1 ;  /* 0xff800000353a7808 */ /* 0x001fe20000800000 */
[--C-:B------:R-:W-:Y:S01]  /*15950*/  IMAD.MOV.U32 R124, RZ, RZ, R151.reuse ;  /* 0x000000ffff7c7224 */ /* 0x100fe200078e0097 */
[-C--:B------:R-:W-:Y:S01]  /*15960*/  MOV R119, R151.reuse ;  /* 0x0000009700777202 */ /* 0x080fe20000000f00 */
[--C-:B------:R-:W-:Y:S01]  /*15970*/  IMAD.MOV.U32 R123, RZ, RZ, R151.reuse ;  /* 0x000000ffff7b7224 */ /* 0x100fe200078e0097 */
[-C--:B------:R-:W-:Y:S01]  /*15980*/  MOV R116, R151.reuse ;  /* 0x0000009700747202 */ /* 0x080fe20000000f00 */
[--C-:B------:R-:W-:Y:S01]  /*15990*/  IMAD.MOV.U32 R121, RZ, RZ, R151.reuse ;  /* 0x000000ffff797224 */ /* 0x100fe200078e0097 */
[-C--:B------:R-:W-:Y:S01]  /*159a0*/  MOV R113, R151.reuse ;  /* 0x0000009700717202 */ /* 0x080fe20000000f00 */
[----:B------:R0:W4:Y:S01]  /*159b0*/  MUFU.TANH R20, R54 ;  /* 0x0000003600147308 */ /* 0x0001220000002400 */
[----:B-1----:R-:W-:Y:S01]  /*159c0*/  FSEL R10, R10, -INF , P5 ;  /* 0xff8000000a0a7808 */ /* 0x002fe20002800000 */
[--C-:B------:R-:W-:Y:S01]  /*159d0*/  IMAD.MOV.U32 R120, RZ, RZ, R151.reuse ;  /* 0x000000ffff787224 */ /* 0x100fe200078e0097 */
[----:B------:R-:W-:Y:S01]  /*159e0*/  ISETP.GT.AND P5, PT, R7, 0x21, PT ;  /* 0x000000210700780c */ /* 0x000fe20003fa4270 */
[--C-:B------:R-:W-:Y:S01]  /*159f0*/  IMAD.MOV.U32 R118, RZ, RZ, R151.reuse ;  /* 0x000000ffff767224 */ /* 0x100fe200078e0097 */
[-C--:B------:R-:W-:Y:S01]  /*15a00*/  MOV R110, R151.reuse ;  /* 0x00000097006e7202 */ /* 0x080fe20000000f00 */
[--C-:B------:R-:W-:Y:S01]  /*15a10*/  IMAD.MOV.U32 R117, RZ, RZ, R151.reuse ;  /* 0x000000ffff757224 */ /* 0x100fe200078e0097 */
[----:B------:R-:W-:Y:S01]  /*15a20*/  MOV R107, R151 ;  /* 0x00000097006b7202 */ /* 0x000fe20000000f00 */
[----:B------:R-:W1:Y:S01]  /*15a30*/  MUFU.TANH R41, R41 ;  /* 0x0000002900297308 */ /* 0x000e620000002400 */
[----:B0-----:R-:W-:Y:S01]  /*15a40*/  FSEL R54, R49, -INF , P3 ;  /* 0xff80000031367808 */ /* 0x001fe20001800000 */
[--C-:B------:R-:W-:Y:S01]  /*15a50*/  IMAD.MOV.U32 R115, RZ, RZ, R151.reuse ;  /* 0x000000ffff737224 */ /* 0x100fe200078e0097 */
[----:B---3--:R-:W-:Y:S01]  /*15a60*/  FSEL R62, R40, -INF , P6 ;  /* 0xff800000283e7808 */ /* 0x008fe20003000000 */
[--C-:B------:R-:W-:Y:S01]  /*15a70*/  IMAD.MOV.U32 R114, RZ, RZ, R151.reuse ;  /* 0x000000ffff727224 */ /* 0x100fe200078e0097 */
[----:B------:R-:W-:Y:S01]  /*15a80*/  FMNMX.FTZ R9, R54, R9, !PT ;  /* 0x0000000936097209 */ /* 0x000fe20007810000 */
[--C-:B------:R-:W-:Y:S01]  /*15a90*/  IMAD.MOV.U32 R112, RZ, RZ, R151.reuse ;  /* 0x000000ffff707224 */ /* 0x100fe200078e0097 */
[----:B------:R-:W-:Y:S01]  /*15aa0*/  MOV R104, R151 ;  /* 0x0000009700687202 */ /* 0x000fe20000000f00 */
[----:B------:R-:W0:Y:S01]  /*15ab0*/  MUFU.TANH R14, R51 ;  /* 0x00000033000e7308 */ /* 0x000e220000002400 */
[----:B------:R-:W-:Y:S01]  /*15ac0*/  FMNMX.FTZ R9, R52, R9, !PT ;  /* 0x0000000934097209 */ /* 0x000fe20007810000 */
[--C-:B------:R-:W-:Y:S01]  /*15ad0*/  IMAD.MOV.U32 R111, RZ, RZ, R151.reuse ;  /* 0x000000ffff6f7224 */ /* 0x100fe200078e0097 */
[----:B----4-:R-:W-:Y:S01]  /*15ae0*/  FSEL R20, R20, -INF , P2 ;  /* 0xff80000014147808 */ /* 0x010fe20001000000 */
[--C-:B------:R-:W-:Y:S01]  /*15af0*/  IMAD.MOV.U32 R109, RZ, RZ, R151.reuse ;  /* 0x000000ffff6d7224 */ /* 0x100fe200078e0097 */
[----:B------:R-:W-:Y:S01]  /*15b00*/  FMNMX.FTZ R9, R58, R9, !PT ;  /* 0x000000093a097209 */ /* 0x000fe20007810000 */
[--C-:B------:R-:W-:Y:S01]  /*15b10*/  IMAD.MOV.U32 R108, RZ, RZ, R151.reuse ;  /* 0x000000ffff6c7224 */ /* 0x100fe200078e0097 */
[----:B------:R-:W-:Y:S01]  /*15b20*/  ISETP.GT.AND P2, PT, R7, 0x30, PT ;  /* 0x000000300700780c */ /* 0x000fe20003f44270 */
[----:B------:R-:W3:Y:S01]  /*15b30*/  MUFU.TANH R44, R44 ;  /* 0x0000002c002c7308 */ /* 0x000ee20000002400 */
[----:B-1----:R-:W-:Y:S01]  /*15b40*/  FSEL R64, R41, -INF , P5 ;  /* 0xff80000029407808 */ /* 0x002fe20002800000 */
[--C-:B------:R-:W-:Y:S01]  /*15b50*/  IMAD.MOV.U32 R106, RZ, RZ, R151.reuse ;  /* 0x000000ffff6a7224 */ /* 0x100fe200078e0097 */
[----:B------:R-:W-:Y:S01]  /*15b60*/  FMNMX.FTZ R9, R62, R9, !PT ;  /* 0x000000093e097209 */ /* 0x000fe20007810000 */
[--C-:B------:R-:W-:Y:S01]  /*15b70*/  IMAD.MOV.U32 R105, RZ, RZ, R151.reuse ;  /* 0x000000ffff697224 */ /* 0x100fe200078e0097 */
[----:B------:R-:W-:Y:S01]  /*15b80*/  FSEL R40, R3, -INF , P2 ;  /* 0xff80000003287808 */ /* 0x000fe20001000000 */
[----:B------:R-:W-:Y:S01]  /*15b90*/  IMAD.U32 R3, RZ, RZ, UR5 ;  /* 0x00000005ff037e24 */ /* 0x000fe2000f8e00ff */
[----:B------:R-:W-:Y:S01]  /*15ba0*/  FMNMX.FTZ R9, R64, R9, !PT ;  /* 0x0000000940097209 */ /* 0x000fe20007810000 */
[----:B------:R-:W1:Y:S01]  /*15bb0*/  MUFU.TANH R45, R45 ;  /* 0x0000002d002d7308 */ /* 0x000e620000002400 */
[----:B0-----:R-:W-:Y:S01]  /*15bc0*/  FSEL R14, R14, -INF , P3 ;  /* 0xff8000000e0e7808 */ /* 0x001fe20001800000 */
[--C-:B------:R-:W-:Y:S01]  /*15bd0*/  IMAD.MOV.U32 R103, RZ, RZ, R151.reuse ;  /* 0x000000ffff677224 */ /* 0x100fe200078e0097 */
[----:B------:R-:W-:Y:S01]  /*15be0*/  ISETP.GT.AND P3, PT, R7, 0x29, PT ;  /* 0x000000290700780c */ /* 0x000fe20003f64270 */
[--C-:B------:R-:W-:Y:S01]  /*15bf0*/  IMAD.MOV.U32 R102, RZ, RZ, R151.reuse ;  /* 0x000000ffff667224 */ /* 0x100fe200078e0097 */
[-C--:B------:R-:W-:Y:S01]  /*15c00*/  MOV R101, R151.reuse ;  /* 0x0000009700657202 */ /* 0x080fe20000000f00 */
[--C-:B------:R-:W-:Y:S01]  /*15c10*/  IMAD.MOV.U32 R100, RZ, RZ, R151.reuse ;  /* 0x000000ffff647224 */ /* 0x100fe200078e0097 */
[-C--:B------:R-:W-:Y:S01]  /*15c20*/  MOV R98, R151.reuse ;  /* 0x0000009700627202 */ /* 0x080fe20000000f00 */
[----:B------:R-:W-:Y:S01]  /*15c30*/  MUFU.TANH R55, R55 ;  /* 0x0000003700377308 */ /* 0x000fe20000002400 */
[----:B---3--:R-:W-:Y:S01]  /*15c40*/  FSEL R44, R44, -INF , P4 ;  /* 0xff8000002c2c7808 */ /* 0x008fe20002000000 */
        /* <DEDUP_REMOVED lines=14> */
[----:B------:R-:W-:Y:S01]  /*15d30*/  MUFU.TANH R42, R42 ;  /* 0x0000002a002a7308 */ /* 0x000fe20000002400 */
[--C-:B------:R-:W-:Y:S01]  /*15d40*/  IMAD.MOV.U32 R90, RZ, RZ, R151.reuse ;  /* 0x000000ffff5a7224 */ /* 0x100fe200078e0097 */
[-C--:B------:R-:W-:Y:S01]  /*15d50*/  MOV R83, R151.reuse ;  /* 0x0000009700537202 */ /* 0x080fe20000000f00 */
[--C-:B------:R-:W-:Y:S01]  /*15d60*/  IMAD.MOV.U32 R88, RZ, RZ, R151.reuse ;  /* 0x000000ffff587224 */ /* 0x100fe200078e0097 */
[-C--:B------:R-:W-:Y:S01]  /*15d70*/  MOV R77, R151.reuse ;  /* 0x00000097004d7202 */ /* 0x080fe20000000f00 */
[--C-:B------:R-:W-:Y:S01]  /*15d80*/  IMAD.MOV.U32 R87, RZ, RZ, R151.reuse ;  /* 0x000000ffff577224 */ /* 0x100fe200078e0097 */
[----:B------:R-:W-:Y:S01]  /*15d90*/  MOV R71, R151 ;  /* 0x0000009700477202 */ /* 0x000fe20000000f00 */
[--C-:B------:R-:W-:Y:S01]  /*15da0*/  IMAD.MOV.U32 R85, RZ, RZ, R151.reuse ;  /* 0x000000ffff557224 */ /* 0x100fe200078e0097 */
[----:B------:R-:W-:Y:S01]  /*15db0*/  MUFU.TANH R33, R33 ;  /* 0x0000002100217308 */ /* 0x000fe20000002400 */
[----:B0-----:R-:W-:Y:S01]  /*15dc0*/  FSEL R68, R32, -INF , P2 ;  /* 0xff80000020447808 */ /* 0x001fe20001000000 */
[--C-:B------:R-:W-:Y:S01]  /*15dd0*/  IMAD.MOV.U32 R84, RZ, RZ, R151.reuse ;  /* 0x000000ffff547224 */ /* 0x100fe200078e0097 */
[----:B------:R-:W-:Y:S01]  /*15de0*/  ISETP.GT.AND P2, PT, R7, 0x48, PT ;  /* 0x000000480700780c */ /* 0x000fe20003f44270 */
[--C-:B------:R-:W-:Y:S01]  /*15df0*/  IMAD.MOV.U32 R82, RZ, RZ, R151.reuse ;  /* 0x000000ffff527224 */ /* 0x100fe200078e0097 */
[----:B------:R-:W-:Y:S01]  /*15e00*/  FMNMX.FTZ R9, R68, R9, !PT ;  /* 0x0000000944097209 */ /* 0x000fe20007810000 */
        /* <DEDUP_REMOVED lines=11> */
[----:B------:R-:W-:-:S02]  /*15ec0*/  IMAD.MOV.U32 R63, RZ, RZ, R151 ;  /* 0x000000ffff3f7224 */ /* 0x000fc400078e0097 */
[--C-:B------:R-:W-:Y:S02]  /*15ed0*/  IMAD.MOV.U32 R61, RZ, RZ, R151.reuse ;  /* 0x000000ffff3d7224 */ /* 0x100fe400078e0097 */
[--C-:B------:R-:W-:Y:S02]  /*15ee0*/  IMAD.MOV.U32 R51, RZ, RZ, R151.reuse ;  /* 0x000000ffff337224 */ /* 0x100fe400078e0097 */
[--C-:B------:R-:W-:Y:S01]  /*15ef0*/  IMAD.MOV.U32 R49, RZ, RZ, R151.reuse ;  /* 0x000000ffff317224 */ /* 0x100fe200078e0097 */
[----:B------:R-:W1:Y:S01]  /*15f00*/  MUFU.TANH R46, R46 ;  /* 0x0000002e002e7308 */ /* 0x000e620000002400 */
[----:B0-----:R-:W-:Y:S01]  /*15f10*/  FSEL R32, R43, -INF , P5 ;  /* 0xff8000002b207808 */ /* 0x001fe20002800000 */
[--C-:B------:R-:W-:Y:S01]  /*15f20*/  IMAD.MOV.U32 R45, RZ, RZ, R151.reuse ;  /* 0x000000ffff2d7224 */ /* 0x100fe200078e0097 */
[----:B------:R-:W-:Y:S01]  /*15f30*/  ISETP.GT.AND P5, PT, R7, 0x39, PT ;  /* 0x000000390700780c */ /* 0x000fe20003fa4270 */
[----:B------:R-:W-:-:S04]  /*15f40*/  IMAD.MOV.U32 R43, RZ, RZ, R151 ;  /* 0x000000ffff2b7224 */ /* 0x000fc800078e0097 */
[----:B------:R-:W0:Y:S08]  /*15f50*/  MUFU.TANH R37, R37 ;  /* 0x0000002500257308 */ /* 0x000e300000002400 */
[----:B------:R-:W3:Y:S01]  /*15f60*/  MUFU.TANH R47, R47 ;  /* 0x0000002f002f7308 */ /* 0x000ee20000002400 */
[----:B-1----:R-:W-:Y:S02]  /*15f70*/  FSEL R34, R46, -INF , P4 ;  /* 0xff8000002e227808 */ /* 0x002fe40002000000 */
[----:B------:R-:W-:-:S05]  /*15f80*/  ISETP.GT.AND P4, PT, R7, 0x40, PT ;  /* 0x000000400700780c */ /* 0x000fca0003f84270 */
[----:B------:R1:W4:Y:S01]  /*15f90*/  MUFU.TANH R4, R24 ;  /* 0x0000001800047308 */ /* 0x0003220000002400 */
[----:B0-----:R-:W-:Y:S01]  /*15fa0*/  FSEL R74, R37, -INF , P5 ;  /* 0xff800000254a7808 */ /* 0x001fe20002800000 */
[----:B------:R-:W-:-:S06]  /*15fb0*/  IMAD.MOV.U32 R37, RZ, RZ, R151 ;  /* 0x000000ffff257224 */ /* 0x000fcc00078e0097 */
[----:B------:R0:W-:Y:S01]  /*15fc0*/  MUFU.TANH R5, R28 ;  /* 0x0000001c00057308 */ /* 0x0001e20000002400 */
[----:B-1----:R-:W-:Y:S01]  /*15fd0*/  FSEL R24, R55, -INF , P1 ;  /* 0xff80000037187808 */ /* 0x002fe20000800000 */
[----:B------:R-:W-:Y:S01]  /*15fe0*/  IMAD.MOV.U32 R55, RZ, RZ, R151 ;  /* 0x000000ffff377224 */ /* 0x000fe200078e0097 */
[----:B------:R-:W-:-:S04]  /*15ff0*/  ISETP.GT.AND P1, PT, R7, 0x31, PT ;  /* 0x000000310700780c */ /* 0x000fc80003f24270 */
[----:B------:R-:W-:Y:S01]  /*16000*/  FSEL R70, R33, -INF , P1 ;  /* 0xff80000021467808 */ /* 0x000fe20000800000 */
[----:B------:R-:W1:Y:S01]  /*16010*/  MUFU.TANH R25, R25 ;  /* 0x0000001900197308 */ /* 0x000e620000002400 */
[----:B0-----:R-:W-:Y:S02]  /*16020*/  FSEL R28, R42, -INF , P6 ;  /* 0xff8000002a1c7808 */ /* 0x001fe40003000000 */
[----:B------:R-:W-:Y:S02]  /*16030*/  ISETP.GT.AND P6, PT, R7, 0x38, PT ;  /* 0x000000380700780c */ /* 0x000fe40003fc4270 */
[----:B------:R-:W-:Y:S02]  /*16040*/  FMNMX.FTZ R9, R70, R9, !PT ;  /* 0x0000000946097209 */ /* 0x000fe40007810000 */
[----:B------:R-:W-:Y:S01]  /*16050*/  FSEL R72, R36, -INF , P6 ;  /* 0xff80000024487808 */ /* 0x000fe20003000000 */
[----:B------:R-:W0:Y:S01]  /*16060*/  MUFU.TANH R35, R35 ;  /* 0x0000002300237308 */ /* 0x000e220000002400 */
[----:B---3--:R-:W-:-:S02]  /*16070*/  FSEL R36, R47, -INF , P3 ;  /* 0xff8000002f247808 */ /* 0x008fc40001800000 */
[----:B------:R-:W-:Y:S02]  /*16080*/  FMNMX.FTZ R9, R72, R9, !PT ;  /* 0x0000000948097209 */ /* 0x000fe40007810000 */
[----:B------:R-:W-:Y:S02]  /*16090*/  ISETP.GT.AND P3, PT, R7, 0x41, PT ;  /* 0x000000410700780c */ /* 0x000fe40003f64270 */
[----:B----4-:R-:W-:Y:S01]  /*160a0*/  FSEL R4, R4, -INF , P4 ;  /* 0xff80000004047808 */ /* 0x010fe20002000000 */
[----:B------:R-:W3:Y:S01]  /*160b0*/  MUFU.TANH R29, R29 ;  /* 0x0000001d001d7308 */ /* 0x000ee20000002400 */
[----:B------:R-:W-:Y:S02]  /*160c0*/  FMNMX.FTZ R9, R74, R9, !PT ;  /* 0x000000094a097209 */ /* 0x000fe40007810000 */
[----:B-1----:R-:W-:Y:S02]  /*160d0*/  FSEL R76, R25, -INF , P3 ;  /* 0xff800000194c7808 */ /* 0x002fe40001800000 */
[----:B------:R-:W-:-:S02]  /*160e0*/  FMNMX.FTZ R9, R4, R9, !PT ;  /* 0x0000000904097209 */ /* 0x000fc40007810000 */
[----:B------:R-:W-:Y:S01]  /*160f0*/  FSEL R78, R5, -INF , P2 ;  /* 0xff800000054e7808 */ /* 0x000fe20001000000 */
[----:B------:R-:W1:Y:S01]  /*16100*/  MUFU.TANH R38, R38 ;  /* 0x0000002600267308 */ /* 0x000e620000002400 */
[----:B0-----:R-:W-:Y:S02]  /*16110*/  FSEL R42, R35, -INF , P1 ;  /* 0xff800000232a7808 */ /* 0x001fe40000800000 */
[----:B------:R-:W-:Y:S02]  /*16120*/  ISETP.GT.AND P1, PT, R7, 0x49, PT ;  /* 0x000000490700780c */ /* 0x000fe40003f24270 */
[----:B------:R-:W-:Y:S02]  /*16130*/  FMNMX.FTZ R9, R76, R9, !PT ;  /* 0x000000094c097209 */ /* 0x000fe40007810000 */
[----:B------:R-:W-:Y:S01]  /*16140*/  MOV R47, R151 ;  /* 0x00000097002f7202 */ /* 0x000fe20000000f00 */
[----:B------:R-:W-:Y:S01]  /*16150*/  MUFU.TANH R39, R39 ;  /* 0x0000002700277308 */ /* 0x000fe20000002400 */
[----:B---3--:R-:W-:-:S02]  /*16160*/  FSEL R80, R29, -INF , P1 ;  /* 0xff8000001d507808 */ /* 0x008fc40000800000 */
[----:B------:R-:W-:-:S04]  /*16170*/  FMNMX.FTZ R9, R78, R9, !PT ;  /* 0x000000094e097209 */ /* 0x000fc80007810000 */
[----:B------:R-:W-:Y:S01]  /*16180*/  FMNMX.FTZ R9, R80, R9, !PT ;  /* 0x0000000950097209 */ /* 0x000fe20007810000 */
[----:B------:R-:W0:Y:S01]  /*16190*/  MUFU.TANH R26, R26 ;  /* 0x0000001a001a7308 */ /* 0x000e220000002400 */
[----:B-1----:R-:W-:-:S03]  /*161a0*/  FSEL R38, R38, -INF , P6 ;  /* 0xff80000026267808 */ /* 0x002fc60003000000 */
[----:B------:R-:W1:Y:S01]  /*161b0*/  SHFL.BFLY PT, R46, R9, 0x2, 0x1f ;  /* 0x0c401f00092e7f89 */ /* 0x000e6200000e0000 */
[----:B--2---:R-:W-:Y:S01]  /*161c0*/  PRMT R0, R67, 0x654, R0 ;  /* 0x0000065443007816 */ /* 0x004fe20000000000 */
[----:B------:R-:W-:Y:S02]  /*161d0*/  IMAD.MOV.U32 R67, RZ, RZ, R151 ;  /* 0x000000ffff437224 */ /* 0x000fe400078e0097 */
[----:B------:R-:W-:Y:S01]  /*161e0*/  MUFU.TANH R27, R27 ;  /* 0x0000001b001b7308 */ /* 0x000fe20000002400 */
[----:B------:R2:W-:Y:S07]  /*161f0*/  SYNCS.ARRIVE.TRANS64.RED.A1T0 RZ, [R0+URZ], RZ ;  /* 0x000000ff00ff79a7 */ /* 0x0005ee000810043f */
[----:B------:R-:W3:Y:S01]  /*16200*/  MUFU.TANH R30, R30 ;  /* 0x0000001e001e7308 */ /* 0x000ee20000002400 */
[----:B0-----:R-:W-:-:S07]  /*16210*/  FSEL R26, R26, -INF , P4 ;  /* 0xff8000001a1a7808 */ /* 0x001fce0002000000 */
[----:B------:R-:W0:Y:S01]  /*16220*/  MUFU.TANH R31, R31 ;  /* 0x0000001f001f7308 */ /* 0x000e220000002400 */
[----:B-1----:R-:W-:-:S05]  /*16230*/  FMNMX.FTZ R46, R9, R46, !PT ;  /* 0x0000002e092e7209 */ /* 0x002fca0007810000 */
[----:B------:R-:W1:Y:S01]  /*16240*/  SHFL.BFLY PT, R5, R46, 0x1, 0x1f ;  /* 0x0c201f002e057f89 */ /* 0x000e6200000e0000 */
[----:B---3--:R-:W-:Y:S02]  /*16250*/  FSEL R30, R30, -INF , P2 ;  /* 0xff8000001e1e7808 */ /* 0x008fe40001000000 */
[----:B-1----:R-:W-:Y:S02]  /*16260*/  FMNMX.FTZ R5, R46, R5, !PT ;  /* 0x000000052e057209 */ /* 0x002fe40007810000 */
[----:B------:R-:W-:Y:S01]  /*16270*/  FSEL R46, R39, -INF , P5 ;  /* 0xff800000272e7808 */ /* 0x000fe20002800000 */
[----:B------:R-:W-:Y:S01]  /*16280*/  IMAD.MOV.U32 R39, RZ, RZ, R151 ;  /* 0x000000ffff277224 */ /* 0x000fe200078e0097 */
[C---:B------:R-:W-:Y:S01]  /*16290*/  FSETP.NEU.FTZ.AND P0, PT, R5.reuse, -INF , PT ;  /* 0xff8000000500780b */ /* 0x040fe20003f1d000 */
[----:B------:R-:W-:-:S05]  /*162a0*/  FMUL.FTZ R7, R5, R3 ;  /* 0x0000000305077220 */ /* 0x000fca0000410000 */
[----:B------:R-:W-:Y:S02]  /*162b0*/  FSEL R13, R7, RZ, P0 ;  /* 0x000000ff070d7208 */ /* 0x000fe40000000000 */
[----:B------:R-:W-:Y:S02]  /*162c0*/  FMNMX.FTZ R7, R2, R6, !PT ;  /* 0x0000000602077209 */ /* 0x000fe40007810000 */
[----:B------:R-:W-:Y:S01]  /*162d0*/  ISETP.NE.AND P0, PT, R11, RZ, PT ;  /* 0x000000ff0b00720c */ /* 0x000fe20003f05270 */
[--C-:B------:R-:W-:Y:S01]  /*162e0*/  FFMA.FTZ R11, R48, R3, -R13.reuse ;  /* 0x00000003300b7223 */ /* 0x100fe2000001080d */
[----:B------:R-:W-:Y:S01]  /*162f0*/  FMNMX.FTZ R7, R8, R7, !PT ;  /* 0x0000000708077209 */ /* 0x000fe20007810000 */
[-CC-:B------:R-:W-:Y:S01]  /*16300*/  FFMA.FTZ R50, R50, R3.reuse, -R13.reuse ;  /* 0x0000000332327223 */ /* 0x180fe2000001080d */
[----:B------:R-:W-:Y:S01]  /*16310*/  FSEL R48, R27, -INF , P3 ;  /* 0xff8000001b307808 */ /* 0x000fe20001800000 */
[--C-:B------:R-:W-:Y:S01]  /*16320*/  FFMA.FTZ R15, R52, R3, -R13.reuse ;  /* 0x00000003340f7223 */ /* 0x100fe2000001080d */
[----:B------:R-:W-:Y:S01]  /*16330*/  FMNMX.FTZ R7, R10, R7, !PT ;  /* 0x000000070a077209 */ /* 0x000fe20007810000 */
[----:B------:R0:W-:Y:S01]  /*16340*/  MUFU.EX2 R9, R50 ;  /* 0x0000003200097308 */ /* 0x0001e20000000800 */
[-CC-:B------:R-:W-:Y:S01]  /*16350*/  FFMA.FTZ R208, R56, R3.reuse, -R13.reuse ;  /* 0x0000000338d07223 */ /* 0x180fe2000001080d */
[--C-:B------:R-:W-:Y:S01]  /*16360*/  FFMA.FTZ R57, R57, R3, -R13.reuse ;  /* 0x0000000339397223 */ /* 0x100fe2000001080d */
[----:B------:R-:W-:Y:S01]  /*16370*/  FMNMX.FTZ R7, R12, R7, !PT ;  /* 0x000000070c077209 */ /* 0x000fe20007810000 */
[-CC-:B------:R-:W-:Y:S01]  /*16380*/  FFMA.FTZ R60, R60, R3.reuse, -R13.reuse ;  /* 0x000000033c3c7223 */ /* 0x180fe2000001080d */
[-CC-:B------:R-:W-:Y:S01]  /*16390*/  FFMA.FTZ R54, R54, R3.reuse, -R13.reuse ;  /* 0x0000000336367223 */ /* 0x180fe2000001080d */
[--C-:B------:R-:W-:Y:S01]  /*163a0*/  FFMA.FTZ R58, R58, R3, -R13.reuse ;  /* 0x000000033a3a7223 */ /* 0x100fe2000001080d */
[----:B------:R-:W-:Y:S01]  /*163b0*/  FMNMX.FTZ R7, R14, R7, !PT ;  /* 0x000000070e077209 */ /* 0x000fe20007810000 */
[----:B------:R-:W-:Y:S01]  /*163c0*/  MUFU.EX2 R208, R208 ;  /* 0x000000d000d07308 */ /* 0x000fe20000000800 */
[----:B0-----:R-:W-:Y:S01]  /*163d0*/  FSEL R50, R31, -INF , P1 ;  /* 0xff8000001f327808 */ /* 0x001fe20000800000 */
[--C-:B------:R-:W-:Y:S01]  /*163e0*/  FFMA.FTZ R31, R4, R3, -R13.reuse ;  /* 0x00000003041f7223 */ /* 0x100fe2000001080d */
[----:B------:R-:W-:Y:S01]  /*163f0*/  FMNMX.FTZ R7, R20, R7, !PT ;  /* 0x0000000714077209 */ /* 0x000fe20007810000 */
[-CC-:B------:R-:W-:Y:S01]  /*16400*/  FFMA.FTZ R62, R62, R3.reuse, -R13.reuse ;  /* 0x000000033e3e7223 */ /* 0x180fe2000001080d */
[-CC-:B------:R-:W-:Y:S01]  /*16410*/  FFMA.FTZ R64, R64, R3.reuse, -R13.reuse ;  /* 0x0000000340407223 */ /* 0x180fe2000001080d */
[--C-:B------:R-:W-:Y:S01]  /*16420*/  FFMA.FTZ R44, R44, R3, -R13.reuse ;  /* 0x000000032c2c7223 */ /* 0x100fe2000001080d */
[----:B------:R-:W-:Y:S01]  /*16430*/  FMNMX.FTZ R7, R24, R7, !PT ;  /* 0x0000000718077209 */ /* 0x000fe20007810000 */
[----:B------:R-:W0:Y:S01]  /*16440*/  MUFU.EX2 R57, R57 ;  /* 0x0000003900397308 */ /* 0x000e220000000800 */
[-CC-:B------:R-:W-:Y:S01]  /*16450*/  FFMA.FTZ R66, R66, R3.reuse, -R13.reuse ;  /* 0x0000000342427223 */ /* 0x180fe2000001080d */
[--C-:B------:R-:W-:Y:S01]  /*16460*/  FFMA.FTZ R68, R68, R3, -R13.reuse ;  /* 0x0000000344447223 */ /* 0x100fe2000001080d */
[----:B------:R-:W-:Y:S01]  /*16470*/  FMNMX.FTZ R7, R28, R7, !PT ;  /* 0x000000071c077209 */ /* 0x000fe20007810000 */
[-CC-:B------:R-:W-:Y:S01]  /*16480*/  FFMA.FTZ R70, R70, R3.reuse, -R13.reuse ;  /* 0x0000000346467223 */ /* 0x180fe2000001080d */
[-CC-:B------:R-:W-:Y:S01]  /*16490*/  FFMA.FTZ R72, R72, R3.reuse, -R13.reuse ;  /* 0x0000000348487223 */ /* 0x180fe2000001080d */
[--C-:B------:R-:W-:Y:S01]  /*164a0*/  FFMA.FTZ R74, R74, R3, -R13.reuse ;  /* 0x000000034a4a7223 */ /* 0x100fe2000001080d */
[----:B------:R-:W-:Y:S01]  /*164b0*/  FMNMX.FTZ R7, R32, R7, !PT ;  /* 0x0000000720077209 */ /* 0x000fe20007810000 */
[----:B------:R-:W1:Y:S01]  /*164c0*/  MUFU.EX2 R60, R60 ;  /* 0x0000003c003c7308 */ /* 0x000e620000000800 */
[-CC-:B------:R-:W-:Y:S01]  /*164d0*/  FFMA.FTZ R76, R76, R3.reuse, -R13.reuse ;  /* 0x000000034c4c7223 */ /* 0x180fe2000001080d */
[--C-:B------:R-:W-:Y:S01]  /*164e0*/  FFMA.FTZ R78, R78, R3, -R13.reuse ;  /* 0x000000034e4e7223 */ /* 0x100fe2000001080d */
[----:B------:R-:W-:Y:S01]  /*164f0*/  FMNMX.FTZ R7, R34, R7, !PT ;  /* 0x0000000722077209 */ /* 0x000fe20007810000 */
[----:B------:R-:W-:Y:S01]  /*16500*/  FFMA.FTZ R13, R80, R3, -R13 ;  /* 0x00000003500d7223 */ /* 0x000fe2000001080d */
[----:B------:R-:W-:-:S02]  /*16510*/  MOV R80, R151 ;  /* 0x0000009700507202 */ /* 0x000fc40000000f00 */
[----:B------:R-:W-:Y:S01]  /*16520*/  FMNMX.FTZ R7, R36, R7, !PT ;  /* 0x0000000724077209 */ /* 0x000fe20007810000 */
[----:B------:R-:W-:Y:S01]  /*16530*/  MUFU.EX2 R11, R11 ;  /* 0x0000000b000b7308 */ /* 0x000fe20000000800 */
[----:B0-----:R-:W-:Y:S01]  /*16540*/  FADD.FTZ R33, R208, R57 ;  /* 0x00000039d0217221 */ /* 0x001fe20000010000 */
[----:B------:R-:W-:Y:S01]  /*16550*/  F2FP.F16.F32.PACK_AB R208, R57, R208 ;  /* 0x000000d039d0723e */ /* 0x000fe200000000ff */
[----:B------:R-:W-:Y:S01]  /*16560*/  IMAD.MOV.U32 R57, RZ, RZ, R151 ;  /* 0x000000ffff397224 */ /* 0x000fe200078e0097 */
[----:B------:R-:W-:Y:S02]  /*16570*/  FMNMX.FTZ R7, R40, R7, !PT ;  /* 0x0000000728077209 */ /* 0x000fe40007810000 */
[----:B------:R-:W-:Y:S02]  /*16580*/  MOV R56, R151 ;  /* 0x0000009700387202 */ /* 0x000fe40000000f00 */
[----:B------:R-:W-:Y:S01]  /*16590*/  FMNMX.FTZ R7, R42, R7, !PT ;  /* 0x000000072a077209 */ /* 0x000fe20007810000 */
[----:B------:R-:W0:Y:S01]  /*165a0*/  MUFU.EX2 R54, R54 ;  /* 0x0000003600367308 */ /* 0x000e220000000800 */
[----:B-1----:R-:W-:-:S02]  /*165b0*/  F2FP.F16.F32.PACK_AB R210, R9, R60 ;  /* 0x0000003c09d2723e */ /* 0x002fc400000000ff */
[----:B------:R-:W-:-:S04]  /*165c0*/  FMNMX.FTZ R7, R38, R7, !PT ;  /* 0x0000000726077209 */ /* 0x000fc80007810000 */
[----:B------:R-:W-:Y:S01]  /*165d0*/  FMNMX.FTZ R7, R46, R7, !PT ;  /* 0x000000072e077209 */ /* 0x000fe20007810000 */
[----:B------:R-:W-:Y:S03]  /*165e0*/  MUFU.EX2 R15, R15 ;  /* 0x0000000f000f7308 */ /* 0x000fe60000000800 */
[----:B------:R-:W-:-:S04]  /*165f0*/  FMNMX.FTZ R7, R26, R7, !PT ;  /* 0x000000071a077209 */ /* 0x000fc80007810000 */
[----:B------:R-:W-:Y:S01]  /*16600*/  FMNMX.FTZ R7, R48, R7, !PT ;  /* 0x0000000730077209 */ /* 0x000fe20007810000 */
[----:B------:R-:W1:Y:S01]  /*16610*/  MUFU.EX2 R58, R58 ;  /* 0x0000003a003a7308 */ /* 0x000e620000000800 */
[----:B0-----:R-:W-:Y:S02]  /*16620*/  F2FP.F16.F32.PACK_AB R204, R54, R11 ;  /* 0x0000000b36cc723e */ /* 0x001fe400000000ff */
[----:B------:R-:W-:-:S04]  /*16630*/  FMNMX.FTZ R7, R30, R7, !PT ;  /* 0x000000071e077209 */ /* 0x000fc80007810000 */
[----:B------:R-:W-:Y:S01]  /*16640*/  FMNMX.FTZ R7, R50, R7, !PT ;  /* 0x0000000732077209 */ /* 0x000fe20007810000 */
[----:B------:R-:W-:Y:S04]  /*16650*/  MUFU.EX2 R62, R62 ;  /* 0x0000003e003e7308 */ /* 0x000fe80000000800 */
[----:B------:R-:W0:Y:S04]  /*16660*/  SHFL.BFLY PT, R52, R7, 0x2, 0x1f ;  /* 0x0c401f0007347f89 */ /* 0x000e2800000e0000 */
[----:B------:R3:W4:Y:S01]  /*16670*/  MUFU.EX2 R21, R64 ;  /* 0x0000004000157308 */ /* 0x0007220000000800 */
[----:B-1----:R-:W-:-:S07]  /*16680*/  F2FP.F16.F32.PACK_AB R206, R58, R15 ;  /* 0x0000000f3ace723e */ /* 0x002fce00000000ff */
[----:B------:R-:W-:Y:S01]  /*16690*/  MUFU.EX2 R44, R44 ;  /* 0x0000002c002c7308 */ /* 0x000fe20000000800 */
[----:B---3--:R-:W-:-:S07]  /*166a0*/  IMAD.MOV.U32 R64, RZ, RZ, R151 ;  /* 0x000000ffff407224 */ /* 0x008fce00078e0097 */
[----:B------:R1:W3:Y:S01]  /*166b0*/  MUFU.EX2 R25, R66 ;  /* 0x0000004200197308 */ /* 0x0002e20000000800 */
[----:B----4-:R-:W-:Y:S02]  /*166c0*/  F2FP.F16.F32.PACK_AB R200, R21, R62 ;  /* 0x0000003e15c8723e */ /* 0x010fe400000000ff */
[----:B0-----:R-:W-:-:S05]  /*166d0*/  FMNMX.FTZ R52, R7, R52, !PT ;  /* 0x0000003407347209 */ /* 0x001fca0007810000 */
[----:B------:R-:W-:Y:S01]  /*166e0*/  MUFU.EX2 R68, R68 ;  /* 0x0000004400447308 */ /* 0x000fe20000000800 */
[----:B------:R-:W0:Y:S01]  /*166f0*/  SHFL.BFLY PT, R7, R52, 0x1, 0x1f ;  /* 0x0c201f0034077f89 */ /* 0x000e2200000e0000 */
[----:B-1----:R-:W-:-:S06]  /*16700*/  IMAD.MOV.U32 R66, RZ, RZ, R151 ;  /* 0x000000ffff427224 */ /* 0x002fcc00078e0097 */
[----:B------:R1:W4:Y:S01]  /*16710*/  MUFU.EX2 R27, R70 ;  /* 0x00000046001b7308 */ /* 0x0003220000000800 */
[----:B---3--:R-:W-:-:S07]  /*16720*/  F2FP.F16.F32.PACK_AB R202, R25, R44 ;  /* 0x0000002c19ca723e */ /* 0x008fce00000000ff */
[----:B------:R-:W-:Y:S01]  /*16730*/  MUFU.EX2 R72, R72 ;  /* 0x0000004800487308 */ /* 0x000fe20000000800 */
[----:B-1----:R-:W-:-:S07]  /*16740*/  IMAD.MOV.U32 R70, RZ, RZ, R151 ;  /* 0x000000ffff467224 */ /* 0x002fce00078e0097 */
[----:B------:R1:W3:Y:S01]  /*16750*/  MUFU.EX2 R29, R74 ;  /* 0x0000004a001d7308 */ /* 0x0002e20000000800 */
[----:B0-----:R-:W-:Y:S01]  /*16760*/  FMNMX.FTZ R4, R52, R7, !PT ;  /* 0x0000000734047209 */ /* 0x001fe20007810000 */
[----:B------:R-:W-:Y:S01]  /*16770*/  IMAD.MOV.U32 R52, RZ, RZ, R151 ;  /* 0x000000ffff347224 */ /* 0x000fe200078e0097 */
[----:B----4-:R-:W-:Y:S02]  /*16780*/  F2FP.F16.F32.PACK_AB R196, R27, R68 ;  /* 0x000000441bc4723e */ /* 0x010fe400000000ff */
[C---:B------:R-:W-:Y:S01]  /*16790*/  FSETP.NEU.FTZ.AND P1, PT, R4.reuse, -INF , PT ;  /* 0xff8000000400780b */ /* 0x040fe20003f3d000 */
[----:B------:R-:W-:Y:S02]  /*167a0*/  FMUL.FTZ R7, R4, R3 ;  /* 0x0000000304077220 */ /* 0x000fe40000410000 */
[----:B------:R-:W-:Y:S01]  /*167b0*/  MUFU.EX2 R31, R31 ;  /* 0x0000001f001f7308 */ /* 0x000fe20000000800 */
[----:B-1----:R-:W-:Y:S02]  /*167c0*/  MOV R74, R151 ;  /* 0x00000097004a7202 */ /* 0x002fe40000000f00 */
[----:B------:R-:W-:-:S02]  /*167d0*/  FSEL R7, R7, RZ, P1 ;  /* 0x000000ff07077208 */ /* 0x000fc40000800000 */
[----:B------:R-:W-:-:S03]  /*167e0*/  ISETP.GE.AND P1, PT, R180, 0x51, PT ;  /* 0x00000051b400780c */ /* 0x000fc60003f26270 */
[-CC-:B------:R-:W-:Y:S01]  /*167f0*/  FFMA.FTZ R2, R2, R3.reuse, -R7.reuse ;  /* 0x0000000302027223 */ /* 0x180fe20000010807 */
[-CC-:B------:R-:W-:Y:S01]  /*16800*/  FFMA.FTZ R6, R6, R3.reuse, -R7.reuse ;  /* 0x0000000306067223 */ /* 0x180fe20000010807 */
[-CC-:B------:R-:W-:Y:S01]  /*16810*/  FFMA.FTZ R8, R8, R3.reuse, -R7.reuse ;  /* 0x0000000308087223 */ /* 0x180fe20000010807 */
[-CC-:B------:R-:W-:Y:S01]  /*16820*/  FFMA.FTZ R10, R10, R3.reuse, -R7.reuse ;  /* 0x000000030a0a7223 */ /* 0x180fe20000010807 */
[-CC-:B------:R-:W-:Y:S01]  /*16830*/  FFMA.FTZ R12, R12, R3.reuse, -R7.reuse ;  /* 0x000000030c0c7223 */ /* 0x180fe20000010807 */
[----:B------:R0:W-:Y:S01]  /*16840*/  MUFU.EX2 R209, R6 ;  /* 0x0000000600d17308 */ /* 0x0001e20000000800 */
[-CC-:B------:R-:W-:Y:S01]  /*16850*/  FFMA.FTZ R14, R14, R3.reuse, -R7.reuse ;  /* 0x000000030e0e7223 */ /* 0x180fe20000010807 */
[-CC-:B------:R-:W-:Y:S01]  /*16860*/  FFMA.FTZ R20, R20, R3.reuse, -R7.reuse ;  /* 0x0000000314147223 */ /* 0x180fe20000010807 */
[-CC-:B------:R-:W-:Y:S01]  /*16870*/  FFMA.FTZ R24, R24, R3.reuse, -R7.reuse ;  /* 0x0000000318187223 */ /* 0x180fe20000010807 */
[-CC-:B------:R-:W-:Y:S01]  /*16880*/  FFMA.FTZ R28, R28, R3.reuse, -R7.reuse ;  /* 0x000000031c1c7223 */ /* 0x180fe20000010807 */
[-CC-:B------:R-:W-:Y:S01]  /*16890*/  FFMA.FTZ R32, R32, R3.reuse, -R7.reuse ;  /* 0x0000000320207223 */ /* 0x180fe20000010807 */
[-CC-:B------:R-:W-:Y:S01]  /*168a0*/  FFMA.FTZ R34, R34, R3.reuse, -R7.reuse ;  /* 0x0000000322227223 */ /* 0x180fe20000010807 */
[-C--:B------:R-:W-:Y:S01]  /*168b0*/  FFMA.FTZ R36, R36, R3.reuse, -R7 ;  /* 0x0000000324247223 */ /* 0x080fe20000010807 */
[----:B------:R-:W1:Y:S01]  /*168c0*/  MUFU.EX2 R2, R2 ;  /* 0x0000000200027308 */ /* 0x000e620000000800 */
[----:B0-----:R-:W-:Y:S01]  /*168d0*/  FADD.FTZ R6, R60, R33 ;  /* 0x000000213c067221 */ /* 0x001fe20000010000 */
[-CC-:B------:R-:W-:Y:S01]  /*168e0*/  FFMA.FTZ R40, R40, R3.reuse, -R7.reuse ;  /* 0x0000000328287223 */ /* 0x180fe20000010807 */
[-CC-:B------:R-:W-:Y:S01]  /*168f0*/  FFMA.FTZ R42, R42, R3.reuse, -R7.reuse ;  /* 0x000000032a2a7223 */ /* 0x180fe20000010807 */
[-CC-:B------:R-:W-:Y:S01]  /*16900*/  FFMA.FTZ R38, R38, R3.reuse, -R7.reuse ;  /* 0x0000000326267223 */ /* 0x180fe20000010807 */
[----:B------:R-:W-:Y:S01]  /*16910*/  FADD.FTZ R6, R9, R6 ;  /* 0x0000000609067221 */ /* 0x000fe20000010000 */
[-CC-:B------:R-:W-:Y:S01]  /*16920*/  FFMA.FTZ R46, R46, R3.reuse, -R7.reuse ;  /* 0x000000032e2e7223 */ /* 0x180fe20000010807 */
[-CC-:B------:R-:W-:Y:S01]  /*16930*/  FFMA.FTZ R26, R26, R3.reuse, -R7.reuse ;  /* 0x000000031a1a7223 */ /* 0x180fe20000010807 */
[----:B------:R-:W0:Y:S01]  /*16940*/  MUFU.EX2 R8, R8 ;  /* 0x0000000800087308 */ /* 0x000e220000000800 */
[----:B------:R-:W-:Y:S01]  /*16950*/  FADD.FTZ R35, R11, R6 ;  /* 0x000000060b237221 */ /* 0x000fe20000010000 */
[-CC-:B------:R-:W-:Y:S01]  /*16960*/  FFMA.FTZ R48, R48, R3.reuse, -R7.reuse ;  /* 0x0000000330307223 */ /* 0x180fe20000010807 */
[-CC-:B------:R-:W-:Y:S01]  /*16970*/  FFMA.FTZ R30, R30, R3.reuse, -R7.reuse ;  /* 0x000000031e1e7223 */ /* 0x180fe20000010807 */
[----:B------:R-:W-:Y:S01]  /*16980*/  FFMA.FTZ R7, R50, R3, -R7 ;  /* 0x0000000332077223 */ /* 0x000fe20000010807 */
[----:B---3--:R-:W-:Y:S01]  /*16990*/  F2FP.F16.F32.PACK_AB R198, R29, R72 ;  /* 0x000000481dc6723e */ /* 0x008fe200000000ff */
[----:B------:R-:W-:Y:S01]  /*169a0*/  IMAD.MOV.U32 R60, RZ, RZ, R151 ;  /* 0x000000ffff3c7224 */ /* 0x000fe200078e0097 */
[----:B------:R-:W-:Y:S01]  /*169b0*/  MOV R50, R151 ;  /* 0x0000009700327202 */ /* 0x000fe20000000f00 */
[----:B------:R3:W4:Y:S01]  /*169c0*/  MUFU.EX2 R211, R10 ;  /* 0x0000000a00d37308 */ /* 0x0007220000000800 */
[----:B-1----:R-:W-:Y:S01]  /*169d0*/  FADD.FTZ R33, R2, R209 ;  /* 0x000000d102217221 */ /* 0x002fe20000010000 */
[----:B------:R-:W-:-:S02]  /*169e0*/  F2FP.F16.F32.PACK_AB R209, R209, R2 ;  /* 0x00000002d1d1723e */ /* 0x000fc400000000ff */
[----:B------:R-:W-:-:S04]  /*169f0*/  MOV R2, 0x3f800000 ;  /* 0x3f80000000027802 */ /* 0x000fc80000000f00 */
[----:B------:R-:W1:Y:S01]  /*16a00*/  MUFU.EX2 R12, R12 ;  /* 0x0000000c000c7308 */ /* 0x000e620000000800 */
[----:B---3--:R-:W-:Y:S01]  /*16a10*/  FADD.FTZ R10, R54, R35 ;  /* 0x00000023360a7221 */ /* 0x008fe20000010000 */
[----:B0-----:R-:W-:Y:S01]  /*16a20*/  FADD.FTZ R6, R8, R33 ;  /* 0x0000002108067221 */ /* 0x001fe20000010000 */
[----:B------:R-:W-:Y:S02]  /*16a30*/  IMAD.MOV.U32 R54, RZ, RZ, R151 ;  /* 0x000000ffff367224 */ /* 0x000fe400078e0097 */
[----:B------:R-:W-:-:S03]  /*16a40*/  FADD.FTZ R35, R15, R10 ;  /* 0x0000000a0f237221 */ /* 0x000fc60000010000 */
[----:B------:R-:W0:Y:S01]  /*16a50*/  MUFU.EX2 R205, R14 ;  /* 0x0000000e00cd7308 */ /* 0x000e220000000800 */
[C---:B----4-:R-:W-:Y:S01]  /*16a60*/  FADD.FTZ R33, R211.reuse, R6 ;  /* 0x00000006d3217221 */ /* 0x050fe20000010000 */
[----:B------:R-:W-:Y:S01]  /*16a70*/  FADD.FTZ R35, R58, R35 ;  /* 0x000000233a237221 */ /* 0x000fe20000010000 */
[----:B------:R-:W-:Y:S01]  /*16a80*/  F2FP.F16.F32.PACK_AB R211, R211, R8 ;  /* 0x00000008d3d3723e */ /* 0x000fe200000000ff */
[----:B------:R-:W-:Y:S02]  /*16a90*/  IMAD.MOV.U32 R58, RZ, RZ, R151 ;  /* 0x000000ffff3a7224 */ /* 0x000fe400078e0097 */
[----:B------:R-:W-:Y:S01]  /*16aa0*/  FADD.FTZ R10, R62, R35 ;  /* 0x000000233e0a7221 */ /* 0x000fe20000010000 */
[----:B------:R-:W-:Y:S01]  /*16ab0*/  MOV R62, R151 ;  /* 0x00000097003e7202 */ /* 0x000fe20000000f00 */
[----:B------:R-:W3:Y:S01]  /*16ac0*/  MUFU.EX2 R20, R20 ;  /* 0x0000001400147308 */ /* 0x000ee20000000800 */
[----:B-1----:R-:W-:Y:S01]  /*16ad0*/  FADD.FTZ R6, R12, R33 ;  /* 0x000000210c067221 */ /* 0x002fe20000010000 */
[----:B------:R-:W-:-:S04]  /*16ae0*/  FADD.FTZ R35, R21, R10 ;  /* 0x0000000a15237221 */ /* 0x000fc80000010000 */
[----:B--2---:R-:W-:Y:S01]  /*16af0*/  FADD.FTZ R0, R44, R35 ;  /* 0x000000232c007221 */ /* 0x004fe20000010000 */
[----:B------:R-:W-:Y:S01]  /*16b00*/  MOV R44, R151 ;  /* 0x00000097002c7202 */ /* 0x000fe20000000f00 */
[----:B------:R1:W2:Y:S01]  /*16b10*/  MUFU.EX2 R207, R24 ;  /* 0x0000001800cf7308 */ /* 0x0002a20000000800 */
[----:B0-----:R-:W-:Y:S01]  /*16b20*/  FADD.FTZ R33, R205, R6 ;  /* 0x00000006cd217221 */ /* 0x001fe20000010000 */
[----:B------:R-:W-:Y:S01]  /*16b30*/  FADD.FTZ R35, R25, R0 ;  /* 0x0000000019237221 */ /* 0x000fe20000010000 */
[----:B------:R-:W-:Y:S01]  /*16b40*/  F2FP.F16.F32.PACK_AB R205, R205, R12 ;  /* 0x0000000ccdcd723e */ /* 0x000fe200000000ff */
[----:B------:R-:W-:-:S04]  /*16b50*/  IMAD.MOV.U32 R25, RZ, RZ, R151 ;  /* 0x000000ffff197224 */ /* 0x000fc800078e0097 */
[----:B------:R-:W0:Y:S01]  /*16b60*/  MUFU.EX2 R28, R28 ;  /* 0x0000001c001c7308 */ /* 0x000e220000000800 */
[----:B---3--:R-:W-:Y:S01]  /*16b70*/  FADD.FTZ R6, R20, R33 ;  /* 0x0000002114067221 */ /* 0x008fe20000010000 */
[----:B-1----:R-:W-:-:S06]  /*16b80*/  IMAD.MOV.U32 R24, RZ, RZ, R151 ;  /* 0x000000ffff187224 */ /* 0x002fcc00078e0097 */
[----:B------:R1:W3:Y:S01]  /*16b90*/  MUFU.EX2 R201, R32 ;  /* 0x0000002000c97308 */ /* 0x0002e20000000800 */
[C---:B--2---:R-:W-:Y:S01]  /*16ba0*/  FADD.FTZ R33, R207.reuse, R6 ;  /* 0x00000006cf217221 */ /* 0x044fe20000010000 */
[----:B------:R-:W-:Y:S01]  /*16bb0*/  FADD.FTZ R6, R68, R35 ;  /* 0x0000002344067221 */ /* 0x000fe20000010000 */
[----:B------:R-:W-:Y:S02]  /*16bc0*/  F2FP.F16.F32.PACK_AB R207, R207, R20 ;  /* 0x00000014cfcf723e */ /* 0x000fe400000000ff */
[-C--:B------:R-:W-:Y:S01]  /*16bd0*/  MOV R68, R151.reuse ;  /* 0x0000009700447202 */ /* 0x080fe20000000f00 */
[----:B------:R-:W-:Y:S01]  /*16be0*/  FADD.FTZ R35, R27, R6 ;  /* 0x000000061b237221 */ /* 0x000fe20000010000 */
[----:B------:R-:W-:Y:S01]  /*16bf0*/  IMAD.MOV.U32 R27, RZ, RZ, R151 ;  /* 0x000000ffff1b7224 */ /* 0x000fe200078e0097 */
[----:B------:R-:W2:Y:S01]  /*16c00*/  MUFU.EX2 R34, R34 ;  /* 0x0000002200227308 */ /* 0x000ea20000000800 */
[----:B0-----:R-:W-:Y:S01]  /*16c10*/  FADD.FTZ R0, R28, R33 ;  /* 0x000000211c007221 */ /* 0x001fe20000010000 */
[----:B------:R-:W-:Y:S01]  /*16c20*/  FADD.FTZ R6, R72, R35 ;  /* 0x0000002348067221 */ /* 0x000fe20000010000 */
[----:B------:R-:W-:Y:S01]  /*16c30*/  IMAD.MOV.U32 R72, RZ, RZ, R151 ;  /* 0x000000ffff487224 */ /* 0x000fe200078e0097 */
[----:B------:R-:W-:-:S02]  /*16c40*/  MOV R35, R151 ;  /* 0x0000009700237202 */ /* 0x000fc40000000f00 */
[----:B------:R-:W-:Y:S01]  /*16c50*/  FADD.FTZ R6, R29, R6 ;  /* 0x000000061d067221 */ /* 0x000fe20000010000 */
[-C--:B-1----:R-:W-:Y:S01]  /*16c60*/  MOV R32, R151.reuse ;  /* 0x0000009700207202 */ /* 0x082fe20000000f00 */
[----:B------:R0:W1:Y:S01]  /*16c70*/  MUFU.EX2 R203, R36 ;  /* 0x0000002400cb7308 */ /* 0x0000620000000800 */
[----:B---3--:R-:W-:Y:S01]  /*16c80*/  FADD.FTZ R33, R201, R0 ;  /* 0x00000000c9217221 */ /* 0x008fe20000010000 */
[----:B------:R-:W-:Y:S01]  /*16c90*/  FADD.FTZ R11, R31, R6 ;  /* 0x000000061f0b7221 */ /* 0x000fe20000010000 */
[----:B------:R-:W-:Y:S01]  /*16ca0*/  F2FP.F16.F32.PACK_AB R201, R201, R28 ;  /* 0x0000001cc9c9723e */ /* 0x000fe200000000ff */
[----:B------:R-:W-:Y:S01]  /*16cb0*/  IMAD.MOV.U32 R28, RZ, RZ, R151 ;  /* 0x000000ffff1c7224 */ /* 0x000fe200078e0097 */
[----:B------:R-:W-:-:S03]  /*16cc0*/  MOV R29, R151 ;  /* 0x00000097001d7202 */ /* 0x000fc60000000f00 */
[----:B------:R-:W3:Y:S01]  /*16cd0*/  MUFU.EX2 R40, R40 ;  /* 0x0000002800287308 */ /* 0x000ee20000000800 */
[----:B--2---:R-:W-:Y:S01]  /*16ce0*/  FADD.FTZ R0, R34, R33 ;  /* 0x0000002122007221 */ /* 0x004fe20000010000 */
[--C-:B0-----:R-:W-:Y:S02]  /*16cf0*/  IMAD.MOV.U32 R36, RZ, RZ, R151.reuse ;  /* 0x000000ffff247224 */ /* 0x101fe400078e0097 */
[----:B------:R-:W-:-:S04]  /*16d00*/  IMAD.MOV.U32 R33, RZ, RZ, R151 ;  /* 0x000000ffff217224 */ /* 0x000fc800078e0097 */
[----:B------:R0:W2:Y:S01]  /*16d10*/  MUFU.EX2 R197, R42 ;  /* 0x0000002a00c57308 */ /* 0x0000a20000000800 */
[C---:B-1----:R-:W-:Y:S01]  /*16d20*/  FADD.FTZ R9, R203.reuse, R0 ;  /* 0x00000000cb097221 */ /* 0x042fe20000010000 */
[----:B------:R-:W-:Y:S01]  /*16d30*/  F2FP.F16.F32.PACK_AB R203, R203, R34 ;  /* 0x00000022cbcb723e */ /* 0x000fe200000000ff */
[----:B------:R-:W-:-:S05]  /*16d40*/  IMAD.MOV.U32 R34, RZ, RZ, R151 ;  /* 0x000000ffff227224 */ /* 0x000fca00078e0097 */
[----:B------:R-:W1:Y:S01]  /*16d50*/  MUFU.EX2 R38, R38 ;  /* 0x0000002600267308 */ /* 0x000e620000000800 */
[----:B---3--:R-:W-:Y:S01]  /*16d60*/  FADD.FTZ R0, R40, R9 ;  /* 0x0000000928007221 */ /* 0x008fe20000010000 */
[----:B0-----:R-:W-:-:S06]  /*16d70*/  IMAD.MOV.U32 R42, RZ, RZ, R151 ;  /* 0x000000ffff2a7224 */ /* 0x001fcc00078e0097 */
[----:B------:R0:W3:Y:S01]  /*16d80*/  MUFU.EX2 R199, R46 ;  /* 0x0000002e00c77308 */ /* 0x0000e20000000800 */
[C---:B--2---:R-:W-:Y:S01]  /*16d90*/  FADD.FTZ R9, R197.reuse, R0 ;  /* 0x00000000c5097221 */ /* 0x044fe20000010000 */
[----:B------:R-:W-:Y:S01]  /*16da0*/  F2FP.F16.F32.PACK_AB R197, R197, R40 ;  /* 0x00000028c5c5723e */ /* 0x000fe200000000ff */
[----:B------:R-:W-:-:S05]  /*16db0*/  IMAD.MOV.U32 R40, RZ, RZ, R151 ;  /* 0x000000ffff287224 */ /* 0x000fca00078e0097 */
[----:B------:R-:W2:Y:S01]  /*16dc0*/  MUFU.EX2 R26, R26 ;  /* 0x0000001a001a7308 */ /* 0x000ea20000000800 */
[----:B-1----:R-:W-:Y:S01]  /*16dd0*/  FADD.FTZ R0, R38, R9 ;  /* 0x0000000926007221 */ /* 0x002fe20000010000 */
[----:B0-----:R-:W-:-:S06]  /*16de0*/  IMAD.MOV.U32 R46, RZ, RZ, R151 ;  /* 0x000000ffff2e7224 */ /* 0x001fcc00078e0097 */
[----:B------:R-:W0:Y:S01]  /*16df0*/  MUFU.EX2 R76, R76 ;  /* 0x0000004c004c7308 */ /* 0x000e220000000800 */
[C---:B---3--:R-:W-:Y:S01]  /*16e00*/  FADD.FTZ R9, R199.reuse, R0 ;  /* 0x00000000c7097221 */ /* 0x048fe20000010000 */
[----:B------:R-:W-:Y:S02]  /*16e10*/  F2FP.F16.F32.PACK_AB R199, R199, R38 ;  /* 0x00000026c7c7723e */ /* 0x000fe400000000ff */
[----:B------:R-:W-:-:S04]  /*16e20*/  MOV R38, R151 ;  /* 0x0000009700267202 */ /* 0x000fc80000000f00 */
[----:B------:R1:W3:Y:S01]  /*16e30*/  MUFU.EX2 R193, R48 ;  /* 0x0000003000c17308 */ /* 0x0002e20000000800 */
[----:B--2---:R-:W-:-:S07]  /*16e40*/  FADD.FTZ R0, R26, R9 ;  /* 0x000000091a007221 */ /* 0x004fce0000010000 */
[----:B------:R-:W2:Y:S01]  /*16e50*/  MUFU.EX2 R78, R78 ;  /* 0x0000004e004e7308 */ /* 0x000ea20000000800 */
[C---:B0-----:R-:W-:Y:S01]  /*16e60*/  FADD.FTZ R11, R76.reuse, R11 ;  /* 0x0000000b4c0b7221 */ /* 0x041fe20000010000 */
[----:B------:R-:W-:Y:S01]  /*16e70*/  F2FP.F16.F32.PACK_AB R192, R76, R31 ;  /* 0x0000001f4cc0723e */ /* 0x000fe200000000ff */
[--C-:B------:R-:W-:Y:S02]  /*16e80*/  IMAD.MOV.U32 R76, RZ, RZ, R151.reuse ;  /* 0x000000ffff4c7224 */ /* 0x100fe400078e0097 */
[--C-:B-1----:R-:W-:Y:S02]  /*16e90*/  IMAD.MOV.U32 R48, RZ, RZ, R151.reuse ;  /* 0x000000ffff307224 */ /* 0x102fe400078e0097 */
[----:B------:R-:W-:Y:S01]  /*16ea0*/  IMAD.MOV.U32 R31, RZ, RZ, R151 ;  /* 0x000000ffff1f7224 */ /* 0x000fe200078e0097 */
[----:B------:R-:W0:Y:S01]  /*16eb0*/  MUFU.EX2 R30, R30 ;  /* 0x0000001e001e7308 */ /* 0x000e220000000800 */
[C---:B---3--:R-:W-:Y:S01]  /*16ec0*/  FADD.FTZ R9, R193.reuse, R0 ;  /* 0x00000000c1097221 */ /* 0x048fe20000010000 */
[----:B------:R-:W-:Y:S01]  /*16ed0*/  F2FP.F16.F32.PACK_AB R193, R193, R26 ;  /* 0x0000001ac1c1723e */ /* 0x000fe200000000ff */
[----:B------:R-:W-:Y:S01]  /*16ee0*/  IMAD.MOV.U32 R0, RZ, RZ, 0x3f800000 ;  /* 0x3f800000ff007424 */ /* 0x000fe200078e00ff */
[----:B------:R-:W-:-:S04]  /*16ef0*/  MOV R26, R151 ;  /* 0x00000097001a7202 */ /* 0x000fc80000000f00 */
[----:B------:R-:W1:Y:S01]  /*16f00*/  MUFU.EX2 R13, R13 ;  /* 0x0000000d000d7308 */ /* 0x000e620000000800 */
[----:B--2---:R-:W-:-:S07]  /*16f10*/  FADD.FTZ R6, R78, R11 ;  /* 0x0000000b4e067221 */ /* 0x004fce0000010000 */
[----:B------:R-:W2:Y:S01]  /*16f20*/  MUFU.EX2 R7, R7 ;  /* 0x0000000700077308 */ /* 0x000ea20000000800 */
[----:B0-----:R-:W-:Y:S01]  /*16f30*/  FADD.FTZ R226, R30, R9 ;  /* 0x000000091ee27221 */ /* 0x001fe20000010000 */
[C---:B-1----:R-:W-:Y:S01]  /*16f40*/  F2FP.F16.F32.PACK_AB R194, R13.reuse, R78 ;  /* 0x0000004e0dc2723e */ /* 0x042fe200000000ff */
[----:B------:R-:W-:Y:S01]  /*16f50*/  FADD.FTZ R227, R13, R6 ;  /* 0x000000060de37221 */ /* 0x000fe20000010000 */
[--C-:B------:R-:W-:Y:S01]  /*16f60*/  IMAD.MOV.U32 R78, RZ, RZ, R151.reuse ;  /* 0x000000ffff4e7224 */ /* 0x100fe200078e0097 */
[C---:B--2---:R-:W-:Y:S01]  /*16f70*/  F2FP.F16.F32.PACK_AB R195, R7.reuse, R30 ;  /* 0x0000001e07c3723e */ /* 0x044fe200000000ff */
[----:B------:R-:W-:Y:S01]  /*16f80*/  FADD.FTZ R226, R7, R226 ;  /* 0x000000e207e27221 */ /* 0x000fe20000010000 */
[----:B------:R-:W-:Y:S01]  /*16f90*/  IMAD.MOV.U32 R30, RZ, RZ, R151 ;  /* 0x000000ffff1e7224 */ /* 0x000fe200078e0097 */
[----:B------:R-:W-:Y:S06]  /*16fa0*/  @!P1 BRA `(.L_x_635) ;  /* 0x0000005000909947 */ /* 0x000fec0003800000 */
[----:B------:R-:W-:Y:S01]  /*16fb0*/  IADD3 R21, R181, -0x2, RZ ;  /* 0xfffffffeb5157810 */ /* 0x000fe20007ffe0ff */
[----:B------:R-:W-:Y:S01]  /*16fc0*/  IMAD.MOV.U32 R20, RZ, RZ, R4 ;  /* 0x000000ffff147224 */ /* 0x000fe200078e0004 */
[----:B------:R-:W-:Y:S01]  /*16fd0*/  MOV R14, R229 ;  /* 0x000000e5000e7202 */ /* 0x000fe20000000f00 */
[----:B------:R-:W-:Y:S01]  /*16fe0*/  IMAD.MOV.U32 R15, RZ, RZ, R5 ;  /* 0x000000ffff0f7224 */ /* 0x000fe200078e0005 */
[----:B------:R-:W-:Y:S01]  /*16ff0*/  CS2R R150, SRZ ;  /* 0x0000000000967805 */ /* 0x000fe2000001ff00 */
[----:B------:R-:W-:Y:S01]  /*17000*/  IMAD.MOV.U32 R8, RZ, RZ, R225 ;  /* 0x000000ffff087224 */ /* 0x000fe200078e00e1 */
[----:B------:R-:W-:Y:S01]  /*17010*/  CS2R R146, SRZ ;  /* 0x0000000000927805 */ /* 0x000fe2000001ff00 */
[----:B------:R-:W-:Y:S01]  /*17020*/  IMAD.MOV.U32 R2, RZ, RZ, 0x3f800000 ;  /* 0x3f800000ff027424 */ /* 0x000fe200078e00ff */
        /* <DEDUP_REMOVED lines=61> */
[----:B------:R-:W-:-:S07]  /*17400*/  CS2R R24, SRZ ;  /* 0x0000000000187805 */ /* 0x000fce000001ff00 */
.L_x_648:
[----:B------:R-:W-:-:S04]  /*17410*/  ISETP.NE.AND P1, PT, R8, 0x1, PT ;  /* 0x000000010800780c */ /* 0x000fc80003f25270 */
[----:B------:R-:W-:-:S04]  /*17420*/  SEL R229, RZ, 0x1, P1 ;  /* 0x00000001ffe57807 */ /* 0x000fc80000800000 */
[----:B------:R-:W-:Y:S01]  /*17430*/  LOP3.LUT R229, R14, R229, RZ, 0x3c, !PT ;  /* 0x000000e50ee57212 */ /* 0x000fe200078e3cff */
[----:B------:R-:W-:Y:S06]  /*17440*/  @!P0 BRA `(.L_x_636) ;  /* 0x0000000000048947 */ /* 0x000fec0003800000 */
[----:B------:R-:W-:Y:S01]  /*17450*/  BPT.TRAP 0x1 ;  /* 0x000000040000795c */ /* 0x000fe20000300000 */
.L_x_636:
[----:B------:R-:W-:Y:S02]  /*17460*/  IADD3 R225, R8, 0x1, RZ ;  /* 0x0000000108e17810 */ /* 0x000fe40007ffe0ff */
[----:B------:R-:W-:Y:S02]  /*17470*/  SHF.L.U32 R6, R229, 0x1f, RZ ;  /* 0x0000001fe5067819 */ /* 0x000fe400000006ff */
[----:B------:R-:W-:-:S04]  /*17480*/  ISETP.NE.AND P1, PT, R225, 0x2, PT ;  /* 0x00000002e100780c */ /* 0x000fc80003f25270 */
[----:B------:R-:W-:-:S05]  /*17490*/  SEL R225, R225, RZ, P1 ;  /* 0x000000ffe1e17207 */ /* 0x000fca0000800000 */
[----:B------:R-:W-:-:S04]  /*174a0*/  IMAD R9, R225, 0x8, R22 ;  /* 0x00000008e1097824 */ /* 0x000fc800078e0216 */
[----:B------:R0:W1:Y:S01]  /*174b0*/  SYNCS.PHASECHK.TRANS64.TRYWAIT P1, [R9+URZ+0x38830], R6 ;  /* 0x03883006090075a7 */ /* 0x000062000802017f */
[----:B------:R-:W-:Y:S05]  /*174c0*/  @!P0 BRA `(.L_x_637) ;  /* 0x0000000000048947 */ /* 0x000fea0003800000 */
[----:B------:R-:W-:Y:S01]  /*174d0*/  BPT.TRAP 0x1 ;  /* 0x000000040000795c */ /* 0x000fe20000300000 */
.L_x_637:
[----:B------:R-:W2:Y:S01]  /*174e0*/  LDL R3, [R1+0x5c] ;  /* 0x00005c0001037983 */ /* 0x000ea20000100800 */
[----:B------:R-:W-:Y:S01]  /*174f0*/  BSSY B1, `(.L_x_638) ;  /* 0x0000007000017945 */ /* 0x000fe20003800000 */
[----:B------:R-:W-:Y:S01]  /*17500*/  MOV R5, 0x40000040 ;  /* 0x4000004000057802 */ /* 0x000fe20000000f00 */
[----:B--2---:R-:W-:-:S04]  /*17510*/  IMAD R4, R225, 0xa00, R3 ;  /* 0x00000a00e1047824 */ /* 0x004fc800078e0203 */
[----:B------:R-:W-:Y:S01]  /*17520*/  VIADD R3, R4, 0x80 ;  /* 0x0000008004037836 */ /* 0x000fe20000000000 */
[----:B-1----:R-:W-:Y:S06]  /*17530*/  @P1 BRA `(.L_x_639) ;  /* 0x0000000000081947 */ /* 0x002fec0003800000 */
[----:B------:R-:W1:Y:S02]  /*17540*/  SYNCS.PHASECHK.TRANS64.TRYWAIT P1, [R9+URZ+0x38830], R6 ;  /* 0x03883006090075a7 */ /* 0x000e64000802017f */
[----:B-1----:R-:W-:Y:S05]  /*17550*/  @!P1 BRA `(.L_x_640) ;  /* 0x00000114000c9947 */ /* 0x002fea0003800000 */
.L_x_639:
[----:B------:R-:W-:Y:S05]  /*17560*/  BSYNC B1 ;  /* 0x0000000000017941 */ /* 0x000fea0003800000 */
.L_x_638:
[----:B------:R-:W2:Y:S04]  /*17570*/  LDL.64 R152, [R1+0x48] ;  /* 0x0000480001987983 */ /* 0x000ea80000100a00 */
[----:B------:R-:W3:Y:S04]  /*17580*/  LDL.64 R156, [R1+0x8] ;  /* 0x00000800019c7983 */ /* 0x000ee80000100a00 */
[----:B------:R-:W4:Y:S01]  /*17590*/  LDL.64 R154, [R1] ;  /* 0x00000000019a7983 */ /* 0x000f220000100a00 */
[----:B------:R-:W-:Y:S02]  /*175a0*/  R2UR UR10, R4 ;  /* 0x00000000040a72ca */ /* 0x000fe400000e0000 */
[----:B------:R-:W-:Y:S01]  /*175b0*/  R2UR UR11, R5 ;  /* 0x00000000050b72ca */ /* 0x000fe200000e0000 */
[----:B------:R-:W-:Y:S01]  /*175c0*/  WARPGROUP.ARRIVE ;  /* 0x00000000000079c5 */ /* 0x000fe20000000000 */
[----:B01----:R-:W-:-:S02]  /*175d0*/  IMAD.MOV.U32 R6, RZ, RZ, R3 ;  /* 0x000000ffff067224 */ /* 0x003fc400078e0003 */
[----:B------:R-:W-:-:S03]  /*175e0*/  IMAD.MOV.U32 R7, RZ, RZ, 0x40000040 ;  /* 0x40000040ff077424 */ /* 0x000fc600078e00ff */
[----:B------:R-:W-:Y:S02]  /*175f0*/  R2UR UR6, R6 ;  /* 0x00000000060672ca */ /* 0x000fe400000e0000 */
[----:B------:R-:W-:Y:S01]  /*17600*/  R2UR UR7, R7 ;  /* 0x00000000070772ca */ /* 0x000fe200000e0000 */
[----:B------:R-:W-:Y:S01]  /*17610*/  IMAD.MOV.U32 R7, RZ, RZ, 0x40000040 ;  /* 0x40000040ff077424 */ /* 0x000fe200078e00ff */
[C---:B------:R-:W-:Y:S01]  /*17620*/  IADD3 R6, R4.reuse, 0x100, RZ ;  /* 0x0000010004067810 */ /* 0x040fe20007ffe0ff */
[----:B------:R-:W-:Y:S02]  /*17630*/  VIADD R10, R4, 0x180 ;  /* 0x00000180040a7836 */ /* 0x000fe40000000000 */
[----:B------:R-:W-:Y:S01]  /*17640*/  IMAD.MOV.U32 R11, RZ, RZ, 0x40000040 ;  /* 0x40000040ff0b7424 */ /* 0x000fe200078e00ff */
[----:B--2---:R-:W-:Y:S02]  /*17650*/  R2UR UR46, R152 ;  /* 0x00000000982e72ca */ /* 0x004fe400000e0000 */
[----:B------:R-:W-:-:S02]  /*17660*/  R2UR UR47, R153 ;  /* 0x00000000992f72ca */ /* 0x000fc400000e0000 */
[----:B------:R-:W2:Y:S01]  /*17670*/  LDL.64 R152, [R1+0x40] ;  /* 0x0000400001987983 */ /* 0x000ea20000100a00 */
[----:B---3--:R-:W-:Y:S02]  /*17680*/  R2UR UR12, R156 ;  /* 0x000000009c0c72ca */ /* 0x008fe400000e0000 */
[----:B------:R-:W-:-:S11]  /*17690*/  R2UR UR13, R157 ;  /* 0x000000009d0d72ca */ /* 0x000fd600000e0000 */
[----:B------:R-:W-:Y:S02]  /*176a0*/  UMOV UR8, UR12 ;  /* 0x0000000c00087c82 */ /* 0x000fe40008000000 */
[----:B------:R-:W-:Y:S02]  /*176b0*/  UMOV UR9, UR13 ;  /* 0x0000000d00097c82 */ /* 0x000fe40008000000 */
[----:B------:R-:W-:Y:S01]  /*176c0*/  HGMMA.64x16x16.F32 R184, gdesc[UR8], RZ, !UPT, gsb0 ;  /* 0x0020000008b879f0 */ /* 0x000fe2000c0008ff */
[----:B------:R-:W-:Y:S01]  /*176d0*/  UMOV UR4, UR12 ;  /* 0x0000000c00047c82 */ /* 0x000fe20008000000 */
[----:B------:R-:W-:Y:S01]  /*176e0*/  UMOV UR5, UR13 ;  /* 0x0000000d00057c82 */ /* 0x000fe20008000000 */
[----:B------:R-:W-:Y:S02]  /*176f0*/  WARPGROUP.DEPBAR.LE gsb0, 0x0 ;  /* 0x00008000000079c5 */ /* 0x000fe40000010000 */
[----:B------:R-:W-:-:S06]  /*17700*/  WARPGROUP.ARRIVE ;  /* 0x00000000000079c5 */ /* 0x000fcc0000000000 */
[----:B------:R-:W-:Y:S01]  /*17710*/  HGMMA.64x16x16.F32 R176, gdesc[UR4], RZ, !UPT, gsb0 ;  /* 0x0020000004b079f0 */ /* 0x000fe2000c0008ff */
[----:B------:R-:W-:Y:S02]  /*17720*/  R2UR UR10, R6 ;  /* 0x00000000060a72ca */ /* 0x000fe400000e0000 */
[----:B------:R-:W-:Y:S01]  /*17730*/  R2UR UR11, R7 ;  /* 0x00000000070b72ca */ /* 0x000fe200000e0000 */
[----:B------:R-:W-:Y:S01]  /*17740*/  UMOV UR8, UR12 ;  /* 0x0000000c00087c82 */ /* 0x000fe20008000000 */
[----:B------:R-:W-:Y:S01]  /*17750*/  UMOV UR9, UR13 ;  /* 0x0000000d00097c82 */ /* 0x000fe20008000000 */
[----:B------:R-:W-:Y:S02]  /*17760*/  WARPGROUP.DEPBAR.LE gsb0, 0x0 ;  /* 0x00008000000079c5 */ /* 0x000fe40000010000 */
[----:B------:R-:W-:-:S08]  /*17770*/  WARPGROUP.ARRIVE ;  /* 0x00000000000079c5 */ /* 0x000fd00000000000 */
        /* <DEDUP_REMOVED lines=8> */
[----:B------:R-:W-:Y:S01]  /*17800*/  IMAD.MOV.U32 R7, RZ, RZ, 0x40000040 ;  /* 0x40000040ff077424 */ /* 0x000fe200078e00ff */
[----:B------:R-:W-:-:S04]  /*17810*/  IADD3 R6, R4, 0x200, RZ ;  /* 0x0000020004067810 */ /* 0x000fc80007ffe0ff */
[----:B------:R-:W-:Y:S02]  /*17820*/  R2UR UR34, R6 ;  /* 0x00000000062272ca */ /* 0x000fe400000e0000 */
[----:B------:R-:W-:Y:S02]  /*17830*/  R2UR UR35, R7 ;  /* 0x00000000072372ca */ /* 0x000fe400000e0000 */
[----:B----4-:R-:W-:Y:S02]  /*17840*/  R2UR UR28, R154 ;  /* 0x000000009a1c72ca */ /* 0x010fe400000e0000 */
[----:B------:R-:W-:Y:S01]  /*17850*/  R2UR UR29, R155 ;  /* 0x000000009b1d72ca */ /* 0x000fe200000e0000 */
[----:B------:R-:W-:Y:S01]  /*17860*/  UMOV UR32, UR12 ;  /* 0x0000000c00207c82 */ /* 0x000fe20008000000 */
[----:B------:R-:W-:Y:S01]  /*17870*/  UMOV UR33, UR13 ;  /* 0x0000000d00217c82 */ /* 0x000fe20008000000 */
[----:B------:R-:W-:Y:S02]  /*17880*/  WARPGROUP.DEPBAR.LE gsb0, 0x0 ;  /* 0x00008000000079c5 */ /* 0x000fe40000010000 */
[----:B------:R-:W-:Y:S01]  /*17890*/  VIADD R12, R4, 0x2 ;  /* 0x00000002040c7836 */ /* 0x000fe20000000000 */
[----:B--2---:R-:W-:-:S02]  /*178a0*/  R2UR UR42, R152 ;  /* 0x00000000982a72ca */ /* 0x004fc400000e0000 */
[----:B------:R-:W-:Y:S02]  /*178b0*/  R2UR UR43, R153 ;  /* 0x00000000992b72ca */ /* 0x000fe400000e0000 */
[----:B------:R-:W-:-:S06]  /*178c0*/  WARPGROUP.ARRIVE ;  /* 0x00000000000079c5 */ /* 0x000fcc0000000000 */
[----:B------:R-:W-:Y:S01]  /*178d0*/  HGMMA.64x16x16.F32 R152, gdesc[UR32], RZ, !UPT, gsb0 ;  /* 0x00200000209879f0 */ /* 0x000fe2000c0008ff */
[----:B------:R-:W-:Y:S01]  /*178e0*/  IMAD.MOV.U32 R13, RZ, RZ, 0x40000040 ;  /* 0x40000040ff0d7424 */ /* 0x000fe200078e00ff */
[----:B------:R-:W-:-:S04]  /*178f0*/  R2UR UR26, R12 ;  /* 0x000000000c1a72ca */ /* 0x000fc800000e0000 */
[----:B------:R-:W-:Y:S01]  /*17900*/  R2UR UR27, R13 ;  /* 0x000000000d1b72ca */ /* 0x000fe200000e0000 */
[----:B------:R-:W-:Y:S01]  /*17910*/  UMOV UR24, UR28 ;  /* 0x0000001c00187c82 */ /* 0x000fe20008000000 */
[----:B------:R-:W-:Y:S01]  /*17920*/  UMOV UR25, UR29 ;  /* 0x0000001d00197c82 */ /* 0x000fe20008000000 */
[----:B------:R-:W-:Y:S02]  /*17930*/  WARPGROUP.DEPBAR.LE gsb0, 0x0 ;  /* 0x00008000000079c5 */ /* 0x000fe40000010000 */
[----:B------:R-:W-:-:S08]  /*17940*/  WARPGROUP.ARRIVE ;  /* 0x00000000000079c5 */ /* 0x000fd00000000000 */
[----:B------:R-:W-:Y:S01]  /*17950*/  HGMMA.64x16x16.F32 R184, gdesc[UR24], R184, gsb0 ;  /* 0x0020000018b879f0 */ /* 0x000fe200080008b8 */
[----:B------:R-:W-:Y:S01]  /*17960*/  IMAD.MOV.U32 R11, RZ, RZ, 0x40000040 ;  /* 0x40000040ff0b7424 */ /* 0x000fe200078e00ff */
[----:B------:R-:W-:-:S04]  /*17970*/  IADD3 R10, R4, 0x82, RZ ;  /* 0x00000082040a7810 */ /* 0x000fc80007ffe0ff */
[----:B------:R-:W-:Y:S02]  /*17980*/  R2UR UR22, R10 ;  /* 0x000000000a1672ca */ /* 0x000fe400000e0000 */
        /* <DEDUP_REMOVED lines=15> */
[----:B------:R-:W-:Y:S01]  /*17a80*/  VIADD R10, R4, 0x182 ;  /* 0x00000182040a7836 */ /* 0x000fe20000000000 */
[----:B------:R-:W-:-:S04]  /*17a90*/  MOV R11, 0x40000040 ;  /* 0x40000040000b7802 */ /* 0x000fc80000000f00 */
[----:B------:R-:W-:Y:S02]  /*17aa0*/  R2UR UR14, R10 ;  /* 0x000000000a0e72ca */ /* 0x000fe400000e0000 */
[----:B------:R-:W-:Y:S01]  /*17ab0*/  R2UR UR15, R11 ;  /* 0x000000000b0f72ca */ /* 0x000fe200000e0000 */
[----:B------:R-:W-:Y:S01]  /*17ac0*/  UMOV UR12, UR28 ;  /* 0x0000001c000c7c82 */ /* 0x000fe20008000000 */
[----:B------:R-:W-:Y:S01]  /*17ad0*/  UMOV UR13, UR29 ;  /* 0x0000001d000d7c82 */ /* 0x000fe20008000000 */
[----:B------:R-:W-:Y:S01]  /*17ae0*/  IMAD.MOV.U32 R13, RZ, RZ, 0x40000040 ;  /* 0x40000040ff0d7424 */ /* 0x000fe200078e00ff */
[C---:B------:R-:W-:Y:S01]  /*17af0*/  IADD3 R12, R4.reuse, 0x202, RZ ;  /* 0x00000202040c7810 */ /* 0x040fe20007ffe0ff */
[----:B------:R-:W-:Y:S02]  /*17b00*/  VIADD R6, R4, 0x4 ;  /* 0x0000000404067836 */ /* 0x000fe40000000000 */
[----:B------:R-:W-:Y:S01]  /*17b10*/  IMAD.MOV.U32 R7, RZ, RZ, 0x40000040 ;  /* 0x40000040ff077424 */ /* 0x000fe200078e00ff */
[----:B------:R-:W-:-:S02]  /*17b20*/  WARPGROUP.DEPBAR.LE gsb0, 0x0 ;  /* 0x00008000000079c5 */ /* 0x000fc40000010000 */
[----:B------:R-:W-:Y:S01]  /*17b30*/  WARPGROUP.ARRIVE ;  /* 0x00000000000079c5 */ /* 0x000fe20000000000 */
[----:B------:R-:W-:Y:S01]  /*17b40*/  UMOV UR8, UR46 ;  /* 0x0000002e00087c82 */ /* 0x000fe20008000000 */
[----:B------:R-:W-:Y:S01]  /*17b50*/  UMOV UR9, UR47 ;  /* 0x0000002f00097c82 */ /* 0x000fe20008000000 */
[----:B------:R-:W-:Y:S01]  /*17b60*/  UMOV UR4, UR46 ;  /* 0x0000002e00047c82 */ /* 0x000fe20008000000 */
[----:B------:R-:W-:Y:S01]  /*17b70*/  UMOV UR5, UR47 ;  /* 0x0000002f00057c82 */ /* 0x000fe20008000000 */
[----:B------:R-:W-:Y:S01]  /*17b80*/  UMOV UR24, UR46 ;  /* 0x0000002e00187c82 */ /* 0x000fe20008000000 */
[----:B------:R-:W-:Y:S01]  /*17b90*/  HGMMA.64x16x16.F32 R160, gdesc[UR12], R160, gsb0 ;  /* 0x002000000ca079f0 */ /* 0x000fe200080008a0 */
[----:B------:R-:W-:Y:S01]  /*17ba0*/  R2UR UR30, R12 ;  /* 0x000000000c1e72ca */ /* 0x000fe200000e0000 */
[----:B------:R-:W-:Y:S01]  /*17bb0*/  UMOV UR25, UR47 ;  /* 0x0000002f00197c82 */ /* 0x000fe20008000000 */
[----:B------:R-:W-:Y:S01]  /*17bc0*/  R2UR UR31, R13 ;  /* 0x000000000d1f72ca */ /* 0x000fe200000e0000 */
[----:B------:R-:W-:Y:S01]  /*17bd0*/  UMOV UR20, UR46 ;  /* 0x0000002e00147c82 */ /* 0x000fe20008000000 */
[----:B------:R-:W-:Y:S01]  /*17be0*/  R2UR UR10, R6 ;  /* 0x00000000060a72ca */ /* 0x000fe200000e0000 */
[----:B------:R-:W-:Y:S01]  /*17bf0*/  UMOV UR21, UR47 ;  /* 0x0000002f00157c82 */ /* 0x000fe20008000000 */
[----:B------:R-:W-:Y:S01]  /*17c00*/  UMOV UR32, UR46 ;  /* 0x0000002e00207c82 */ /* 0x000fe20008000000 */
[----:B------:R-:W-:Y:S01]  /*17c10*/  UMOV UR33, UR47 ;  /* 0x0000002f00217c82 */ /* 0x000fe20008000000 */
[----:B------:R-:W-:Y:S01]  /*17c20*/  UMOV UR16, UR42 ;  /* 0x0000002a00107c82 */ /* 0x000fe20008000000 */
[----:B------:R-:W-:Y:S01]  /*17c30*/  UMOV UR17, UR43 ;  /* 0x0000002b00117c82 */ /* 0x000fe20008000000 */
[----:B------:R-:W2:Y:S01]  /*17c40*/  LDL.64 R10, [R1+0x30] ;  /* 0x00003000010a7983 */ /* 0x000ea20000100a00 */
[----:B------:R-:W-:-:S02]  /*17c50*/  WARPGROUP.DEPBAR.LE gsb0, 0x0 ;  /* 0x00008000000079c5 */ /* 0x000fc40000010000 */
[----:B------:R-:W-:Y:S01]  /*17c60*/  WARPGROUP.ARRIVE ;  /* 0x00000000000079c5 */ /* 0x000fe20000000000 */
[----:B------:R-:W-:Y:S01]  /*17c70*/  R2UR UR11, R7 ;  /* 0x00000000070b72ca */ /* 0x000fe200000e0000 */
[----:B------:R-:W3:Y:S04]  /*17c80*/  LDL.64 R12, [R1+0x38] ;  /* 0x00003800010c7983 */ /* 0x000ee80000100a00 */
[----:B------:R-:W-:Y:S01]  /*17c90*/  HGMMA.64x16x16.F32 R152, gdesc[UR28], R152, gsb0 ;  /* 0x002000001c9879f0 */ /* 0x000fe20008000898 */
[----:B------:R-:W-:Y:S01]  /*17ca0*/  IMAD.MOV.U32 R7, RZ, RZ, 0x40000040 ;  /* 0x40000040ff077424 */ /* 0x000fe200078e00ff */
[----:B------:R-:W-:Y:S01]  /*17cb0*/  IADD3 R6, R4, 0x84, RZ ;  /* 0x0000008404067810 */ /* 0x000fe20007ffe0ff */
[----:B------:R-:W-:Y:S02]  /*17cc0*/  WARPGROUP.DEPBAR.LE gsb0, 0x0 ;  /* 0x00008000000079c5 */ /* 0x000fe40000010000 */
[----:B------:R-:W-:-:S06]  /*17cd0*/  WARPGROUP.ARRIVE ;  /* 0x00000000000079c5 */ /* 0x000fcc0000000000 */
[----:B------:R-:W-:Y:S01]  /*17ce0*/  HGMMA.64x16x16.F32 R184, gdesc[UR8], R184, gsb0 ;  /* 0x0020000008b879f0 */ /* 0x000fe200080008b8 */
[----:B------:R-:W-:Y:S02]  /*17cf0*/  R2UR UR6, R6 ;  /* 0x00000000060672ca */ /* 0x000fe400000e0000 */
[----:B------:R-:W-:Y:S01]  /*17d00*/  R2UR UR7, R7 ;  /* 0x00000000070772ca */ /* 0x000fe200000e0000 */
[----:B------:R-:W-:Y:S01]  /*17d10*/  VIADD R6, R4, 0x104 ;  /* 0x0000010404067836 */ /* 0x000fe20000000000 */
[----:B------:R-:W-:Y:S02]  /*17d20*/  WARPGROUP.DEPBAR.LE gsb0, 0x0 ;  /* 0x00008000000079c5 */ /* 0x000fe40000010000 */
[----:B------:R-:W-:-:S09]  /*17d30*/  WARPGROUP.ARRIVE ;  /* 0x00000000000079c5 */ /* 0x000fd20000000000 */
[----:B------:R-:W-:Y:S01]  /*17d40*/  HGMMA.64x16x16.F32 R176, gdesc[UR4], R176, gsb0 ;  /* 0x0020000004b079f0 */ /* 0x000fe200080008b0 */
[----:B------:R-:W-:Y:S02]  /*17d50*/  MOV R7, 0x40000040 ;  /* 0x4000004000077802 */ /* 0x000fe40000000f00 */
[----:B------:R-:W-:Y:S02]  /*17d60*/  R2UR UR26, R6 ;  /* 0x00000000061a72ca */ /* 0x000fe400000e0000 */
[----:B------:R-:W-:Y:S01]  /*17d70*/  R2UR UR27, R7 ;  /* 0x00000000071b72ca */ /* 0x000fe200000e0000 */
[----:B------:R-:W-:Y:S02]  /*17d80*/  WARPGROUP.DEPBAR.LE gsb0, 0x0 ;  /* 0x00008000000079c5 */ /* 0x000fe40000010000 */
[----:B------:R-:W-:-:S10]  /*17d90*/  WARPGROUP.ARRIVE ;  /* 0x00000000000079c5 */ /* 0x000fd40000000000 */
[----:B------:R-:W-:Y:S01]  /*17da0*/  HGMMA.64x16x16.F32 R168, gdesc[UR24], R168, gsb0 ;  /* 0x0020000018a879f0 */ /* 0x000fe200080008a8 */
[----:B------:R-:W-:Y:S02]  /*17db0*/  VIADD R6, R4, 0x184 ;  /* 0x0000018404067836 */ /* 0x000fe40000000000 */
[----:B------:R-:W-:-:S03]  /*17dc0*/  IMAD.MOV.U32 R7, RZ, RZ, 0x40000040 ;  /* 0x40000040ff077424 */ /* 0x000fc600078e00ff */
[----:B------:R-:W-:Y:S02]  /*17dd0*/  R2UR UR22, R6 ;  /* 0x00000000061672ca */ /* 0x000fe400000e0000 */
[----:B------:R-:W-:Y:S01]  /*17de0*/  R2UR UR23, R7 ;  /* 0x00000000071772ca */ /* 0x000fe200000e0000 */
[----:B------:R-:W-:Y:S02]  /*17df0*/  WARPGROUP.DEPBAR.LE gsb0, 0x0 ;  /* 0x00008000000079c5 */ /* 0x000fe40000010000 */
[----:B------:R-:W-:-:S10]  /*17e00*/  WARPGROUP.ARRIVE ;  /* 0x00000000000079c5 */ /* 0x000fd40000000000 */
[----:B------:R-:W-:Y:S01]  /*17e10*/  HGMMA.64x16x16.F32 R160, gdesc[UR20], R160, gsb0 ;  /* 0x0020000014a079f0 */ /* 0x000fe200080008a0 */
[----:B------:R-:W-:Y:S01]  /*17e20*/  IMAD.MOV.U32 R7, RZ, RZ, 0x40000040 ;  /* 0x40000040ff077424 */ /* 0x000fe200078e00ff */
[----:B------:R-:W-:-:S04]  /*17e30*/  IADD3 R6, R4, 0x204, RZ ;  /* 0x0000020404067810 */ /* 0x000fc80007ffe0ff */
[----:B------:R-:W-:Y:S02]  /*17e40*/  R2UR UR34, R6 ;  /* 0x00000000062272ca */ /* 0x000fe400000e0000 */
[----:B------:R-:W-:Y:S01]  /*17e50*/  R2UR UR35, R7 ;  /* 0x00000000072372ca */ /* 0x000fe200000e0000 */
[----:B------:R-:W-:Y:S02]  /*17e60*/  WARPGROUP.DEPBAR.LE gsb0, 0x0 ;  /* 0x00008000000079c5 */ /* 0x000fe40000010000 */
[----:B------:R-:W-:-:S10]  /*17e70*/  WARPGROUP.ARRIVE ;  /* 0x00000000000079c5 */ /* 0x000fd40000000000 */
[----:B------:R-:W-:Y:S01]  /*17e80*/  HGMMA.64x16x16.F32 R152, gdesc[UR32], R152, gsb0 ;  /* 0x00200000209879f0 */ /* 0x000fe20008000898 */
[----:B------:R-:W-:Y:S01]  /*17e90*/  VIADD R6, R4, 0x6 ;  /* 0x0000000604067836 */ /* 0x000fe20000000000 */
[----:B------:R-:W-:-:S04]  /*17ea0*/  MOV R7, 0x40000040 ;  /* 0x4000004000077802 */ /* 0x000fc80000000f00 */
        /* <DEDUP_REMOVED lines=29> */
[----:B------:R-:W-:Y:S02]  /*18080*/  WARPGROUP.DEPBAR.LE gsb0, 0x0 ;  /* 0x00008000000079c5 */ /* 0x000fe40000010000 */
[----:B------:R-:W-:-:S08]  /*18090*/  WARPGROUP.ARRIVE ;  /* 0x00000000000079c5 */ /* 0x000fd00000000000 */
        /* <DEDUP_REMOVED lines=11> */
[----:B------:R-:W-:Y:S02]  /*18150*/  IADD3 R6, R4, 0x280, RZ ;  /* 0x0000028004067810 */ /* 0x000fe40007ffe0ff */
[----:B---3--:R-:W-:Y:S02]  /*18160*/  R2UR UR50, R12 ;  /* 0x000000000c3272ca */ /* 0x008fe400000e0000 */
[----:B------:R-:W-:Y:S02]  /*18170*/  R2UR UR51, R13 ;  /* 0x000000000d3372ca */ /* 0x000fe400000e0000 */
[----:B------:R-:W-:Y:S01]  /*18180*/  R2UR UR26, R6 ;  /* 0x00000000061a72ca */ /* 0x000fe200000e0000 */
[----:B------:R-:W3:Y:S01]  /*18190*/  LDL.64 R12, [R1+0x28] ;  /* 0x00002800010c7983 */ /* 0x000ee20000100a00 */
[----:B------:R-:W-:-:S07]  /*181a0*/  R2UR UR27, R7 ;  /* 0x00000000071b72ca */ /* 0x000fce00000e0000 */
[----:B------:R-:W-:Y:S02]  /*181b0*/  UMOV UR24, UR50 ;  /* 0x0000003200187c82 */ /* 0x000fe40008000000 */
[----:B------:R-:W-:Y:S01]  /*181c0*/  UMOV UR25, UR51 ;  /* 0x0000003300197c82 */ /* 0x000fe20008000000 */
[----:B------:R-:W-:Y:S02]  /*181d0*/  WARPGROUP.DEPBAR.LE gsb0, 0x0 ;  /* 0x00008000000079c5 */ /* 0x000fe40000010000 */
[----:B------:R-:W-:-:S06]  /*181e0*/  WARPGROUP.ARRIVE ;  /* 0x00000000000079c5 */ /* 0x000fcc0000000000 */
        /* <DEDUP_REMOVED lines=38> */
[----:B------:R-:W-:Y:S01]  /*18450*/  IMAD.MOV.U32 R7, RZ, RZ, 0x40000040 ;  /* 0x40000040ff077424 */ /* 0x000fe200078e00ff */
[----:B--2---:R-:W-:Y:S02]  /*18460*/  R2UR UR46, R10 ;  /* 0x000000000a2e72ca */ /* 0x004fe400000e0000 */
[----:B------:R-:W-:Y:S02]  /*18470*/  R2UR UR47, R11 ;  /* 0x000000000b2f72ca */ /* 0x000fe400000e0000 */
[----:B------:R-:W-:Y:S01]  /*18480*/  R2UR UR10, R6 ;  /* 0x00000000060a72ca */ /* 0x000fe200000e0000 */
[----:B------:R-:W2:Y:S01]  /*18490*/  LDL.64 R10, [R1+0x20] ;  /* 0x00002000010a7983 */ /* 0x000ea20000100a00 */
[----:B------:R-:W-:-:S07]  /*184a0*/  R2UR UR11, R7 ;  /* 0x00000000070b72ca */ /* 0x000fce00000e0000 */
[----:B------:R-:W-:Y:S02]  /*184b0*/  UMOV UR8, UR46 ;  /* 0x0000002e00087c82 */ /* 0x000fe40008000000 */
[----:B------:R-:W-:Y:S01]  /*184c0*/  UMOV UR9, UR47 ;  /* 0x0000002f00097c82 */ /* 0x000fe20008000000 */
[----:B------:R-:W-:Y:S02]  /*184d0*/  WARPGROUP.DEPBAR.LE gsb0, 0x0 ;  /* 0x00008000000079c5 */ /* 0x000fe40000010000 */
[----:B------:R-:W-:-:S06]  /*184e0*/  WARPGROUP.ARRIVE ;  /* 0x00000000000079c5 */ /* 0x000fcc0000000000 */
        /* <DEDUP_REMOVED lines=38> */
[----:B------:R-:W-:Y:S02]  /*18750*/  MOV R7, 0x40000040 ;  /* 0x4000004000077802 */ /* 0x000fe40000000f00 */
        /* <DEDUP_REMOVED lines=96> */
[----:B---3--:R-:W-:Y:S02]  /*18d60*/  R2UR UR46, R12 ;  /* 0x000000000c2e72ca */ /* 0x008fe400000e0000 */
[----:B------:R-:W-:Y:S02]  /*18d70*/  R2UR UR47, R13 ;  /* 0x000000000d2f72ca */ /* 0x000fe400000e0000 */
[----:B------:R-:W-:Y:S02]  /*18d80*/  R2UR UR10, R6 ;  /* 0x00000000060a72ca */ /* 0x000fe400000e0000 */
        /* <DEDUP_REMOVED lines=44> */
[----:B--2---:R-:W-:Y:S02]  /*19050*/  R2UR UR42, R10 ;  /* 0x000000000a2a72ca */ /* 0x004fe400000e0000 */
        /* <DEDUP_REMOVED lines=445> */
.L_x_641:
[----:B------:R-:W-:Y:S02]  /*1ac30*/  SHF.L.U32 R0, R14, 0x1f, RZ ;  /* 0x0000001f0e007819 */ /* 0x000fe400000006ff */
[----:B------:R-:W-:-:S04]  /*1ac40*/  LEA R6, R8, R22, 0x3 ;  /* 0x0000001608067211 */ /* 0x000fc800078e18ff */
[----:B------:R0:W1:Y:S01]  /*1ac50*/  SYNCS.PHASECHK.TRANS64.TRYWAIT P1, [R6+URZ+0x38850], R0 ;  /* 0x03885000060075a7 */ /* 0x000062000802017f */
[----:B------:R-:W-:Y:S05]  /*1ac60*/  @!P0 BRA `(.L_x_642) ;  /* 0x0000000000048947 */ /* 0x000fea0003800000 */
[----:B------:R-:W-:Y:S01]  /*1ac70*/  BPT.TRAP 0x1 ;  /* 0x000000040000795c */ /* 0x000fe20000300000 */
.L_x_642:
[----:B------:R-:W-:Y:S04]  /*1ac80*/  BSSY B1, `(.L_x_643) ;  /* 0x0000004000017945 */ /* 0x000fe80003800000 */
[----:B-1----:R-:W-:Y:S05]  /*1ac90*/  @P1 BRA `(.L_x_644) ;  /* 0x0000000000081947 */ /* 0x002fea0003800000 */
[----:B------:R-:W1:Y:S02]  /*1aca0*/  SYNCS.PHASECHK.TRANS64.TRYWAIT P1, [R6+URZ+0x38850], R0 ;  /* 0x03885000060075a7 */ /* 0x000e64000802017f */
[----:B-1----:R-:W-:Y:S05]  /*1acb0*/  @!P1 BRA `(.L_x_645) ;  /* 0x000000dc00489947 */ /* 0x002fea0003800000 */
.L_x_644:
[----:B------:R-:W-:Y:S05]  /*1acc0*/  BSYNC B1 ;  /* 0x0000000000017941 */ /* 0x000fea0003800000 */
.L_x_643:
[----:B01----:R-:W-:Y:S01]  /*1acd0*/  VIADD R0, R22, 0x400 ;  /* 0x0000040016007836 */ /* 0x003fe20000000000 */
[----:B------:R-:W-:Y:S01]  /*1ace0*/  WARPGROUP.ARRIVE ;  /* 0x00000000000079c5 */ /* 0x000fe20000000000 */
[----:B------:R-:W-:Y:S02]  /*1acf0*/  IMAD.MOV.U32 R3, RZ, RZ, 0x40000040 ;  /* 0x40000040ff037424 */ /* 0x000fe400078e00ff */
[----:B------:R-:W-:Y:S01]  /*1ad00*/  IMAD.MOV.U32 R5, RZ, RZ, 0x40000040 ;  /* 0x40000040ff057424 */ /* 0x000fe200078e00ff */
[----:B------:R-:W-:Y:S02]  /*1ad10*/  SHF.R.U32.HI R0, RZ, 0x4, R0 ;  /* 0x00000004ff007819 */ /* 0x000fe40000011600 */
[----:B------:R-:W-:Y:S01]  /*1ad20*/  R2UR UR7, R3 ;  /* 0x00000000030772ca */ /* 0x000fe200000e0000 */
[----:B------:R-:W-:Y:S01]  /*1ad30*/  IMAD.MOV.U32 R3, RZ, RZ, 0x40000040 ;  /* 0x40000040ff037424 */ /* 0x000fe200078e00ff */
[----:B------:R-:W-:-:S04]  /*1ad40*/  LOP3.LUT R0, R0, 0x3fff, RZ, 0xc0, !PT ;  /* 0x00003fff00007812 */ /* 0x000fc800078ec0ff */
[----:B------:R-:W-:-:S05]  /*1ad50*/  LOP3.LUT R0, R0, 0x2800000, RZ, 0xfc, !PT ;  /* 0x0280000000007812 */ /* 0x000fca00078efcff */
[----:B------:R-:W-:-:S05]  /*1ad60*/  IMAD R2, R8, 0xa00, R0 ;  /* 0x00000a0008027824 */ /* 0x000fca00078e0200 */
[C---:B------:R-:W-:Y:S02]  /*1ad70*/  R2UR UR6, R2.reuse ;  /* 0x00000000020672ca */ /* 0x040fe400000e0000 */
[----:B------:R-:W-:-:S11]  /*1ad80*/  IADD3 R4, R2, 0x80, RZ ;  /* 0x0000008002047810 */ /* 0x000fd60007ffe0ff */
[----:B------:R-:W-:Y:S01]  /*1ad90*/  HGMMA.64x256x16.F32 R24, R208, gdesc[UR4].tnspB, R24, gsb0 ;  /* 0x43e00004d0187df0 */ /* 0x000fe20008000818 */
[----:B------:R-:W-:Y:S01]  /*1ada0*/  R2UR UR6, R4 ;  /* 0x00000000040672ca */ /* 0x000fe200000e0000 */
[----:B------:R-:W-:Y:S01]  /*1adb0*/  VIADD R4, R2, 0x100 ;  /* 0x0000010002047836 */ /* 0x000fe20000000000 */
[----:B------:R-:W-:Y:S02]  /*1adc0*/  R2UR UR7, R5 ;  /* 0x00000000050772ca */ /* 0x000fe400000e0000 */
[----:B------:R-:W-:Y:S01]  /*1add0*/  MOV R5, 0x40000040 ;  /* 0x4000004000057802 */ /* 0x000fe20000000f00 */
[----:B------:R-:W-:Y:S02]  /*1ade0*/  WARPGROUP.DEPBAR.LE gsb0, 0x0 ;  /* 0x00008000000079c5 */ /* 0x000fe40000010000 */
[----:B------:R-:W-:-:S15]  /*1adf0*/  WARPGROUP.ARRIVE ;  /* 0x00000000000079c5 */ /* 0x000fde0000000000 */
[----:B------:R-:W-:-:S05]  /*1ae00*/  NOP ;  /* 0x0000000000007918 */ /* 0x000fca0000000000 */
[----:B------:R-:W-:Y:S01]  /*1ae10*/  HGMMA.64x256x16.F32 R24, R204, gdesc[UR4].tnspB, R24, gsb0 ;  /* 0x43e00004cc187df0 */ /* 0x000fe20008000818 */
[----:B------:R-:W-:Y:S01]  /*1ae20*/  R2UR UR6, R4 ;  /* 0x00000000040672ca */ /* 0x000fe200000e0000 */
[C---:B------:R-:W-:Y:S01]  /*1ae30*/  VIADD R4, R2.reuse, 0x180 ;  /* 0x0000018002047836 */ /* 0x040fe20000000000 */
[----:B------:R-:W-:Y:S01]  /*1ae40*/  R2UR UR7, R5 ;  /* 0x00000000050772ca */ /* 0x000fe200000e0000 */
[----:B------:R-:W-:Y:S01]  /*1ae50*/  IMAD.MOV.U32 R5, RZ, RZ, 0x40000040 ;  /* 0x40000040ff057424 */ /* 0x000fe200078e00ff */
[----:B------:R-:W-:Y:S01]  /*1ae60*/  IADD3 R2, R2, 0x200, RZ ;  /* 0x0000020002027810 */ /* 0x000fe20007ffe0ff */
[----:B------:R-:W-:Y:S02]  /*1ae70*/  WARPGROUP.DEPBAR.LE gsb0, 0x0 ;  /* 0x00008000000079c5 */ /* 0x000fe40000010000 */
[----:B------:R-:W-:-:S15]  /*1ae80*/  WARPGROUP.ARRIVE ;  /* 0x00000000000079c5 */ /* 0x000fde0000000000 */
[----:B------:R-:W-:-:S05]  /*1ae90*/  NOP ;  /* 0x0000000000007918 */ /* 0x000fca0000000000 */
[----:B------:R-:W-:Y:S01]  /*1aea0*/  HGMMA.64x256x16.F32 R24, R200, gdesc[UR4].tnspB, R24, gsb0 ;  /* 0x43e00004c8187df0 */ /* 0x000fe20008000818 */
[----:B------:R-:W-:Y:S02]  /*1aeb0*/  R2UR UR6, R4 ;  /* 0x00000000040672ca */ /* 0x000fe400000e0000 */
[----:B------:R-:W-:Y:S01]  /*1aec0*/  R2UR UR7, R5 ;  /* 0x00000000050772ca */ /* 0x000fe200000e0000 */
[----:B------:R-:W-:Y:S02]  /*1aed0*/  WARPGROUP.DEPBAR.LE gsb0, 0x0 ;  /* 0x00008000000079c5 */ /* 0x000fe40000010000 */
[----:B------:R-:W-:-:S15]  /*1aee0*/  WARPGROUP.ARRIVE ;  /* 0x00000000000079c5 */ /* 0x000fde0000000000 */
[----:B------:R-:W-:-:S07]  /*1aef0*/  NOP ;  /* 0x0000000000007918 */ /* 0x000fce0000000000 */
[----:B------:R-:W-:Y:S01]  /*1af00*/  HGMMA.64x256x16.F32 R24, R196, gdesc[UR4].tnspB, R24, gsb0 ;  /* 0x43e00004c4187df0 */ /* 0x000fe20008000818 */
[----:B------:R-:W-:Y:S02]  /*1af10*/  R2UR UR6, R2 ;  /* 0x00000000020672ca */ /* 0x000fe400000e0000 */
[----:B------:R-:W-:Y:S01]  /*1af20*/  R2UR UR7, R3 ;  /* 0x00000000030772ca */ /* 0x000fe200000e0000 */
[----:B------:R-:W-:Y:S02]  /*1af30*/  WARPGROUP.DEPBAR.LE gsb0, 0x0 ;  /* 0x00008000000079c5 */ /* 0x000fe40000010000 */
[----:B------:R-:W-:-:S15]  /*1af40*/  WARPGROUP.ARRIVE ;  /* 0x00000000000079c5 */ /* 0x000fde0000000000 */
[----:B------:R-:W-:-:S07]  /*1af50*/  NOP ;  /* 0x0000000000007918 */ /* 0x000fce0000000000 */
[----:B------:R-:W-:Y:S03]  /*1af60*/  HGMMA.64x256x16.F32 R24, R192, gdesc[UR4].tnspB, R24, gsb0 ;  /* 0x43e00004c0187df0 */ /* 0x000fe60008000818 */
[----:B------:R-:W-:Y:S02]  /*1af70*/  WARPGROUP.DEPBAR.LE gsb0, 0x0 ;  /* 0x00008000000079c5 */ /* 0x000fe40000010000 */
[----:B------:R-:W-:Y:S05]  /*1af80*/  @!P0 BRA `(.L_x_646) ;  /* 0x0000000000048947 */ /* 0x000fea0003800000 */
[----:B------:R-:W-:Y:S01]  /*1af90*/  BPT.TRAP 0x1 ;  /* 0x000000040000795c */ /* 0x000fe20000300000 */
.L_x_646:
[----:B------:R-:W-:Y:S01]  /*1afa0*/  FMUL.FTZ R193, R186, UR39 ;  /* 0x00000027bac17c20 */ /* 0x000fe20008410000 */
[----:B------:R-:W-:Y:S01]  /*1afb0*/  FMUL.FTZ R186, R187, UR39 ;  /* 0x00000027bbba7c20 */ /* 0x000fe20008410000 */
[----:B------:R-:W-:Y:S01]  /*1afc0*/  FMUL.FTZ R7, R184, UR39 ;  /* 0x00000027b8077c20 */ /* 0x000fe20008410000 */
[----:B------:R-:W2:Y:S01]  /*1afd0*/  LDL R187, [R1+0x58] ;  /* 0x0000580001bb7983 */ /* 0x000ea20000100800 */
[----:B------:R-:W-:Y:S02]  /*1afe0*/  FMUL.FTZ R8, R185, UR39 ;  /* 0x00000027b9087c20 */ /* 0x000fe40008410000 */
[----:B------:R-:W0:Y:S01]  /*1aff0*/  MUFU.TANH R193, R193 ;  /* 0x000000c100c17308 */ /* 0x000e220000002400 */
[----:B------:R-:W-:Y:S01]  /*1b000*/  FMUL.FTZ R185, R190, UR39 ;  /* 0x00000027beb97c20 */ /* 0x000fe20008410000 */
[----:B------:R-:W-:Y:S01]  /*1b010*/  FMUL.FTZ R10, R188, UR39 ;  /* 0x00000027bc0a7c20 */ /* 0x000fe20008410000 */
[----:B------:R-:W-:-:S05]  /*1b020*/  FMUL.FTZ R184, R191, UR39 ;  /* 0x00000027bfb87c20 */ /* 0x000fca0008410000 */
[----:B------:R-:W1:Y:S01]  /*1b030*/  MUFU.TANH R7, R7 ;  /* 0x0000000700077308 */ /* 0x000e620000002400 */
[----:B------:R-:W-:Y:S01]  /*1b040*/  FMUL.FTZ R11, R189, UR39 ;  /* 0x00000027bd0b7c20 */ /* 0x000fe20008410000 */
[----:B------:R-:W-:-:S06]  /*1b050*/  FMUL.FTZ R14, R178, UR39 ;  /* 0x00000027b20e7c20 */ /* 0x000fcc0008410000 */
[----:B------:R-:W3:Y:S01]  /*1b060*/  MUFU.TANH R186, R186 ;  /* 0x000000ba00ba7308 */ /* 0x000ee20000002400 */
[----:B------:R-:W-:-:S07]  /*1b070*/  FMUL.FTZ R12, R176, UR39 ;  /* 0x00000027b00c7c20 */ /* 0x000fce0008410000 */
[----:B------:R-:W4:Y:S01]  /*1b080*/  MUFU.TANH R8, R8 ;  /* 0x0000000800087308 */ /* 0x000f220000002400 */
[----:B------:R-:W-:-:S07]  /*1b090*/  FMUL.FTZ R176, R179, UR39 ;  /* 0x00000027b3b07c20 */ /* 0x000fce0008410000 */
[----:B------:R-:W5:Y:S01]  /*1b0a0*/  MUFU.TANH R185, R185 ;  /* 0x000000b900b97308 */ /* 0x000f620000002400 */
[----:B------:R-:W-:-:S07]  /*1b0b0*/  FMUL.FTZ R13, R177, UR39 ;  /* 0x00000027b10d7c20 */ /* 0x000fce0008410000 */
[----:B------:R-:W5:Y:S01]  /*1b0c0*/  MUFU.TANH R10, R10 ;  /* 0x0000000a000a7308 */ /* 0x000f620000002400 */
[----:B0-----:R-:W-:Y:S01]  /*1b0d0*/  FMNMX.FTZ R0, R193, R20, !PT ;  /* 0x00000014c1007209 */ /* 0x001fe20007810000 */
[----:B------:R-:W-:-:S06]  /*1b0e0*/  FMUL.FTZ R179, R182, UR39 ;  /* 0x00000027b6b37c20 */ /* 0x000fcc0008410000 */
[----:B------:R-:W0:Y:S01]  /*1b0f0*/  MUFU.TANH R184, R184 ;  /* 0x000000b800b87308 */ /* 0x000e220000002400 */
[----:B-1----:R-:W-:Y:S01]  /*1b100*/  FMNMX.FTZ R2, R7, R15, !PT ;  /* 0x0000000f07027209 */ /* 0x002fe20007810000 */
[----:B------:R-:W-:-:S06]  /*1b110*/  FMUL.FTZ R177, R180, UR39 ;  /* 0x00000027b4b17c20 */ /* 0x000fcc0008410000 */
[----:B------:R-:W1:Y:S01]  /*1b120*/  MUFU.TANH R11, R11 ;  /* 0x0000000b000b7308 */ /* 0x000e620000002400 */
[----:B---3--:R-:W-:Y:S01]  /*1b130*/  FMNMX.FTZ R0, R186, R0, !PT ;  /* 0x00000000ba007209 */ /* 0x008fe20007810000 */
[----:B------:R-:W-:-:S06]  /*1b140*/  FMUL.FTZ R180, R183, UR39 ;  /* 0x00000027b7b47c20 */ /* 0x000fcc0008410000 */
[----:B------:R-:W3:Y:S01]  /*1b150*/  MUFU.TANH R14, R14 ;  /* 0x0000000e000e7308 */ /* 0x000ee20000002400 */
[----:B----4-:R-:W-:Y:S01]  /*1b160*/  FMNMX.FTZ R2, R8, R2, !PT ;  /* 0x0000000208027209 */ /* 0x010fe20007810000 */
[----:B------:R-:W-:-:S06]  /*1b170*/  FMUL.FTZ R178, R181, UR39 ;  /* 0x00000027b5b27c20 */ /* 0x000fcc0008410000 */
[----:B------:R-:W4:Y:S01]  /*1b180*/  MUFU.TANH R12, R12 ;  /* 0x0000000c000c7308 */ /* 0x000f220000002400 */
[----:B-----5:R-:W-:Y:S01]  /*1b190*/  FMNMX.FTZ R0, R185, R0, !PT ;  /* 0x00000000b9007209 */ /* 0x020fe20007810000 */
[----:B------:R-:W-:-:S06]  /*1b1a0*/  FMUL.FTZ R170, R170, UR39 ;  /* 0x00000027aaaa7c20 */ /* 0x000fcc0008410000 */
[----:B------:R-:W5:Y:S01]  /*1b1b0*/  MUFU.TANH R176, R176 ;  /* 0x000000b000b07308 */ /* 0x000f620000002400 */
[----:B------:R-:W-:Y:S01]  /*1b1c0*/  FMNMX.FTZ R2, R10, R2, !PT ;  /* 0x000000020a027209 */ /* 0x000fe20007810000 */
[----:B------:R-:W-:-:S06]  /*1b1d0*/  FMUL.FTZ R168, R168, UR39 ;  /* 0x00000027a8a87c20 */ /* 0x000fcc0008410000 */
        /* <DEDUP_REMOVED lines=67> */
[----:B-----5:R-:W-:-:S07]  /*1b610*/  FMNMX.FTZ R0, R166, R0, !PT ;  /* 0x00000000a6007209 */ /* 0x020fce0007810000 */
[----:B------:R-:W5:Y:S01]  /*1b620*/  MUFU.TANH R155, R155 ;  /* 0x0000009b009b7308 */ /* 0x000f620000002400 */
[----:B------:R-:W-:-:S07]  /*1b630*/  FMNMX.FTZ R2, R164, R2, !PT ;  /* 0x00000002a4027209 */ /* 0x000fce0007810000 */
[----:B------:R-:W2:Y:S01]  /*1b640*/  MUFU.TANH R153, R153 ;  /* 0x0000009900997308 */ /* 0x000ea20000002400 */
[----:B0-----:R-:W-:-:S07]  /*1b650*/  FMNMX.FTZ R0, R167, R0, !PT ;  /* 0x00000000a7007209 */ /* 0x001fce0007810000 */
[----:B------:R-:W0:Y:S01]  /*1b660*/  MUFU.TANH R158, R158 ;  /* 0x0000009e009e7308 */ /* 0x000e220000002400 */
[----:B-1----:R-:W-:-:S07]  /*1b670*/  FMNMX.FTZ R2, R165, R2, !PT ;  /* 0x00000002a5027209 */ /* 0x002fce0007810000 */
[----:B------:R-:W1:Y:S01]  /*1b680*/  MUFU.TANH R156, R156 ;  /* 0x0000009c009c7308 */ /* 0x000e620000002400 */
[----:B---3--:R-:W-:-:S07]  /*1b690*/  FMNMX.FTZ R0, R154, R0, !PT ;  /* 0x000000009a007209 */ /* 0x008fce0007810000 */
[----:B------:R-:W3:Y:S01]  /*1b6a0*/  MUFU.TANH R159, R159 ;  /* 0x0000009f009f7308 */ /* 0x000ee20000002400 */
[----:B----4-:R-:W-:-:S07]  /*1b6b0*/  FMNMX.FTZ R2, R152, R2, !PT ;  /* 0x0000000298027209 */ /* 0x010fce0007810000 */
[----:B------:R-:W4:Y:S01]  /*1b6c0*/  MUFU.TANH R157, R157 ;  /* 0x0000009d009d7308 */ /* 0x000f220000002400 */
[----:B-----5:R-:W-:Y:S02]  /*1b6d0*/  FMNMX.FTZ R0, R155, R0, !PT ;  /* 0x000000009b007209 */ /* 0x020fe40007810000 */
[----:B--2---:R-:W-:Y:S02]  /*1b6e0*/  FMNMX.FTZ R2, R153, R2, !PT ;  /* 0x0000000299027209 */ /* 0x004fe40007810000 */
[----:B0-----:R-:W-:Y:S02]  /*1b6f0*/  FMNMX.FTZ R0, R158, R0, !PT ;  /* 0x000000009e007209 */ /* 0x001fe40007810000 */
[----:B-1----:R-:W-:Y:S02]  /*1b700*/  FMNMX.FTZ R2, R156, R2, !PT ;  /* 0x000000029c027209 */ /* 0x002fe40007810000 */
[----:B---3--:R-:W-:Y:S02]  /*1b710*/  FMNMX.FTZ R4, R159, R0, !PT ;  /* 0x000000009f047209 */ /* 0x008fe40007810000 */
[----:B----4-:R-:W-:-:S03]  /*1b720*/  FMNMX.FTZ R5, R157, R2, !PT ;  /* 0x000000029d057209 */ /* 0x010fc60007810000 */
[----:B------:R-:W0:Y:S04]  /*1b730*/  SHFL.BFLY PT, R0, R4, 0x2, 0x1f ;  /* 0x0c401f0004007f89 */ /* 0x000e2800000e0000 */
[----:B------:R-:W1:Y:S01]  /*1b740*/  SHFL.BFLY PT, R2, R5, 0x2, 0x1f ;  /* 0x0c401f0005027f89 */ /* 0x000e6200000e0000 */
[----:B0-----:R-:W-:Y:S02]  /*1b750*/  FMNMX.FTZ R4, R4, R0, !PT ;  /* 0x0000000004047209 */ /* 0x001fe40007810000 */
[----:B-1----:R-:W-:-:S03]  /*1b760*/  FMNMX.FTZ R5, R5, R2, !PT ;  /* 0x0000000205057209 */ /* 0x002fc60007810000 */
[----:B------:R-:W0:Y:S04]  /*1b770*/  SHFL.BFLY PT, R0, R4, 0x1, 0x1f ;  /* 0x0c201f0004007f89 */ /* 0x000e2800000e0000 */
[----:B------:R-:W1:Y:S01]  /*1b780*/  SHFL.BFLY PT, R2, R5, 0x1, 0x1f ;  /* 0x0c201f0005027f89 */ /* 0x000e6200000e0000 */
[----:B------:R-:W-:Y:S01]  /*1b790*/  IMAD.U32 R3, RZ, RZ, UR38 ;  /* 0x00000026ff037e24 */ /* 0x000fe2000f8e00ff */
[----:B0-----:R-:W-:Y:S02]  /*1b7a0*/  FMNMX.FTZ R4, R4, R0, !PT ;  /* 0x0000000004047209 */ /* 0x001fe40007810000 */
[----:B-1----:R-:W-:-:S03]  /*1b7b0*/  FMNMX.FTZ R5, R5, R2, !PT ;  /* 0x0000000205057209 */ /* 0x002fc60007810000 */
[----:B------:R-:W-:Y:S02]  /*1b7c0*/  FADD.FTZ R2, -R4, R20 ;  /* 0x0000001404027221 */ /* 0x000fe40000010100 */
[C---:B------:R-:W-:Y:S01]  /*1b7d0*/  FMUL.FTZ R20, R5.reuse, R3 ;  /* 0x0000000305147220 */ /* 0x040fe20000410000 */
[----:B------:R-:W-:-:S03]  /*1b7e0*/  FADD.FTZ R0, -R5, R15 ;  /* 0x0000000f05007221 */ /* 0x000fc60000010100 */
[-CC-:B------:R-:W-:Y:S01]  /*1b7f0*/  FFMA.FTZ R192, R152, R3.reuse, -R20.reuse ;  /* 0x0000000398c07223 */ /* 0x180fe20000010814 */
[-C--:B------:R-:W-:Y:S01]  /*1b800*/  FMUL.FTZ R152, R4, R3.reuse ;  /* 0x0000000304987220 */ /* 0x080fe20000410000 */
[-C--:B------:R-:W-:Y:S01]  /*1b810*/  FMUL.FTZ R0, R0, R3.reuse ;  /* 0x0000000300007220 */ /* 0x080fe20000410000 */
[-C--:B------:R-:W-:Y:S01]  /*1b820*/  FMUL.FTZ R2, R2, R3.reuse ;  /* 0x0000000302027220 */ /* 0x080fe20000410000 */
[-C--:B------:R-:W-:Y:S01]  /*1b830*/  FFMA.FTZ R208, R7, R3.reuse, -R20 ;  /* 0x0000000307d07223 */ /* 0x080fe20000010814 */
[-C--:B------:R-:W-:Y:S01]  /*1b840*/  FFMA.FTZ R209, R193, R3.reuse, -R152 ;  /* 0x00000003c1d17223 */ /* 0x080fe20000010898 */
[-CC-:B------:R-:W-:Y:S01]  /*1b850*/  FFMA.FTZ R182, R8, R3.reuse, -R20.reuse ;  /* 0x0000000308b67223 */ /* 0x180fe20000010814 */
        /* <DEDUP_REMOVED lines=16> */
[-C--:B------:R-:W-:Y:S01]  /*1b960*/  FFMA.FTZ R20, R157, R3.reuse, -R20 ;  /* 0x000000039d147223 */ /* 0x080fe20000010814 */
[-CC-:B------:R-:W-:Y:S01]  /*1b970*/  FFMA.FTZ R157, R186, R3.reuse, -R152.reuse ;  /* 0x00000003ba9d7223 */ /* 0x180fe20000010898 */
[----:B------:R-:W-:Y:S01]  /*1b980*/  MUFU.EX2 R0, R0 ;  /* 0x0000000000007308 */ /* 0x000fe20000000800 */
[-CC-:B------:R-:W-:Y:S01]  /*1b990*/  FFMA.FTZ R211, R185, R3.reuse, -R152.reuse ;  /* 0x00000003b9d37223 */ /* 0x180fe20000010898 */
[----:B------:R-:W-:-:S06]  /*1b9a0*/  FFMA.FTZ R156, R184, R3, -R152 ;  /* 0x00000003b89c7223 */ /* 0x000fcc0000010898 */
[----:B------:R-:W-:Y:S08]  /*1b9b0*/  MUFU.EX2 R2, R2 ;  /* 0x0000000200027308 */ /* 0x000ff00000000800 */
[----:B------:R-:W0:Y:S08]  /*1b9c0*/  MUFU.EX2 R208, R208 ;  /* 0x000000d000d07308 */ /* 0x000e300000000800 */
[----:B------:R-:W1:Y:S01]  /*1b9d0*/  MUFU.EX2 R209, R209 ;  /* 0x000000d100d17308 */ /* 0x000e620000000800 */
[----:B------:R-:W-:Y:S01]  /*1b9e0*/  FFMA.FTZ R205, R14, R3, -R152 ;  /* 0x000000030ecd7223 */ /* 0x000fe20000010898 */
[----:B------:R-:W-:-:S06]  /*1b9f0*/  IADD3 R160, R9, 0x38840, RZ ;  /* 0x0003884009a07810 */ /* 0x000fcc0007ffe0ff */
[----:B------:R-:W2:Y:S08]  /*1ba00*/  MUFU.EX2 R182, R182 ;  /* 0x000000b600b67308 */ /* 0x000eb00000000800 */
[----:B------:R-:W3:Y:S01]  /*1ba10*/  MUFU.EX2 R157, R157 ;  /* 0x0000009d009d7308 */ /* 0x000ee20000000800 */
[----:B------:R-:W-:Y:S01]  /*1ba20*/  FFMA.FTZ R153, R176, R3, -R152 ;  /* 0x00000003b0997223 */ /* 0x000fe20000010898 */
[----:B------:R-:W-:-:S06]  /*1ba30*/  PRMT R160, R187, 0x654, R160 ;  /* 0x00000654bba07816 */ /* 0x000fcc00000000a0 */
[----:B------:R-:W4:Y:S08]  /*1ba40*/  MUFU.EX2 R210, R210 ;  /* 0x000000d200d27308 */ /* 0x000f300000000800 */
[----:B------:R-:W5:Y:S01]  /*1ba50*/  MUFU.EX2 R211, R211 ;  /* 0x000000d300d37308 */ /* 0x000f620000000800 */
[----:B0-----:R-:W-:Y:S01]  /*1ba60*/  FFMA.FTZ R227, R0, R227, R208 ;  /* 0x000000e300e37223 */ /* 0x001fe200000100d0 */
[----:B-1----:R-:W-:Y:S01]  /*1ba70*/  FFMA.FTZ R226, R2, R226, R209 ;  /* 0x000000e202e27223 */ /* 0x002fe200000100d1 */
[-CC-:B------:R-:W-:Y:S01]  /*1ba80*/  FFMA.FTZ R207, R179, R3.reuse, -R152.reuse ;  /* 0x00000003b3cf7223 */ /* 0x180fe20000010898 */
[----:B------:R0:W-:Y:S04]  /*1ba90*/  SYNCS.ARRIVE.TRANS64.RED.A1T0 RZ, [R160+URZ], RZ ;  /* 0x000000ffa0ff79a7 */ /* 0x0001e8000810043f */
[----:B------:R-:W1:Y:S01]  /*1baa0*/  MUFU.EX2 R181, R181 ;  /* 0x000000b500b57308 */ /* 0x000e620000000800 */
[----:B------:R-:W-:-:S07]  /*1bab0*/  FFMA.FTZ R193, R154, R3, -R152 ;  /* 0x000000039ac17223 */ /* 0x000fce0000010898 */
[----:B------:R-:W1:Y:S01]  /*1bac0*/  MUFU.EX2 R156, R156 ;  /* 0x0000009c009c7308 */ /* 0x000e620000000800 */
[-CC-:B------:R-:W-:Y:S01]  /*1bad0*/  FFMA.FTZ R14, R180, R3.reuse, -R152.reuse ;  /* 0x00000003b40e7223 */ /* 0x180fe20000010898 */
[-CC-:B------:R-:W-:Y:S01]  /*1bae0*/  FFMA.FTZ R201, R170, R3.reuse, -R152.reuse ;  /* 0x00000003aac97223 */ /* 0x180fe20000010898 */
[-CC-:B------:R-:W-:Y:S01]  /*1baf0*/  FFMA.FTZ R171, R171, R3.reuse, -R152.reuse ;  /* 0x00000003abab7223 */ /* 0x180fe20000010898 */
[-CC-:B------:R-:W-:Y:S01]  /*1bb00*/  FFMA.FTZ R203, R174, R3.reuse, -R152.reuse ;  /* 0x00000003aecb7223 */ /* 0x180fe20000010898 */
[----:B0-----:R-:W-:-:S03]  /*1bb10*/  FFMA.FTZ R160, R175, R3, -R152 ;  /* 0x00000003afa07223 */ /* 0x001fc60000010898 */
[----:B------:R-:W0:Y:S01]  /*1bb20*/  MUFU.EX2 R204, R204 ;  /* 0x000000cc00cc7308 */ /* 0x000e220000000800 */
[-CC-:B------:R-:W-:Y:S01]  /*1bb30*/  FFMA.FTZ R197, R162, R3.reuse, -R152.reuse ;  /* 0x00000003a2c57223 */ /* 0x180fe20000010898 */
[-CC-:B------:R-:W-:Y:S01]  /*1bb40*/  FFMA.FTZ R163, R163, R3.reuse, -R152.reuse ;  /* 0x00000003a3a37223 */ /* 0x180fe20000010898 */
[-CC-:B------:R-:W-:Y:S01]  /*1bb50*/  FFMA.FTZ R199, R166, R3.reuse, -R152.reuse ;  /* 0x00000003a6c77223 */ /* 0x180fe20000010898 */
[-CC-:B------:R-:W-:Y:S01]  /*1bb60*/  FFMA.FTZ R167, R167, R3.reuse, -R152.reuse ;  /* 0x00000003a7a77223 */ /* 0x180fe20000010898 */
[----:B------:R-:W-:-:S03]  /*1bb70*/  FFMA.FTZ R154, R155, R3, -R152 ;  /* 0x000000039b9a7223 */ /* 0x000fc60000010898 */
[----:B------:R-:W0:Y:S01]  /*1bb80*/  MUFU.EX2 R205, R205 ;  /* 0x000000cd00cd7308 */ /* 0x000e220000000800 */
[-CC-:B------:R-:W-:Y:S01]  /*1bb90*/  FFMA.FTZ R195, R158, R3.reuse, -R152.reuse ;  /* 0x000000039ec37223 */ /* 0x180fe20000010898 */
[----:B------:R-:W-:Y:S01]  /*1bba0*/  FFMA.FTZ R152, R159, R3, -R152 ;  /* 0x000000039f987223 */ /* 0x000fe20000010898 */
[----:B--2---:R-:W-:Y:S01]  /*1bbb0*/  FADD.FTZ R155, R182, R227 ;  /* 0x000000e3b69b7221 */ /* 0x004fe20000010000 */
[----:B---3--:R-:W-:-:S04]  /*1bbc0*/  FADD.FTZ R159, R157, R226 ;  /* 0x000000e29d9f7221 */ /* 0x008fc80000010000 */
[----:B------:R-:W2:Y:S01]  /*1bbd0*/  MUFU.EX2 R15, R15 ;  /* 0x0000000f000f7308 */ /* 0x000ea20000000800 */
[----:B----4-:R-:W-:Y:S01]  /*1bbe0*/  FADD.FTZ R155, R210, R155 ;  /* 0x0000009bd29b7221 */ /* 0x010fe20000010000 */
[----:B-----5:R-:W-:-:S06]  /*1bbf0*/  FADD.FTZ R159, R211, R159 ;  /* 0x0000009fd39f7221 */ /* 0x020fcc0000010000 */
[----:B------:R-:W3:Y:S01]  /*1bc00*/  MUFU.EX2 R153, R153 ;  /* 0x0000009900997308 */ /* 0x000ee20000000800 */
[----:B-1----:R-:W-:Y:S01]  /*1bc10*/  FADD.FTZ R155, R181, R155 ;  /* 0x0000009bb59b7221 */ /* 0x002fe20000010000 */
[----:B------:R-:W-:-:S06]  /*1bc20*/  FADD.FTZ R159, R156, R159 ;  /* 0x0000009f9c9f7221 */ /* 0x000fcc0000010000 */
[----:B------:R-:W1:Y:S08]  /*1bc30*/  MUFU.EX2 R206, R206 ;  /* 0x000000ce00ce7308 */ /* 0x000e700000000800 */
[----:B------:R-:W4:Y:S01]  /*1bc40*/  MUFU.EX2 R207, R207 ;  /* 0x000000cf00cf7308 */ /* 0x000f220000000800 */
[----:B0-----:R-:W-:Y:S01]  /*1bc50*/  FADD.FTZ R155, R204, R155 ;  /* 0x0000009bcc9b7221 */ /* 0x001fe20000010000 */
[----:B------:R-:W-:-:S06]  /*1bc60*/  FADD.FTZ R159, R205, R159 ;  /* 0x0000009fcd9f7221 */ /* 0x000fcc0000010000 */
[----:B------:R-:W0:Y:S08]  /*1bc70*/  MUFU.EX2 R13, R13 ;  /* 0x0000000d000d7308 */ /* 0x000e300000000800 */
[----:B------:R-:W5:Y:S01]  /*1bc80*/  MUFU.EX2 R14, R14 ;  /* 0x0000000e000e7308 */ /* 0x000f620000000800 */
[----:B--2---:R-:W-:Y:S01]  /*1bc90*/  FADD.FTZ R155, R15, R155 ;  /* 0x0000009b0f9b7221 */ /* 0x004fe20000010000 */
[----:B---3--:R-:W-:-:S06]  /*1bca0*/  FADD.FTZ R161, R153, R159 ;  /* 0x0000009f99a17221 */ /* 0x008fcc0000010000 */
[----:B------:R-:W2:Y:S08]  /*1bcb0*/  MUFU.EX2 R200, R200 ;  /* 0x000000c800c87308 */ /* 0x000eb00000000800 */
[----:B------:R-:W3:Y:S01]  /*1bcc0*/  MUFU.EX2 R201, R201 ;  /* 0x000000c900c97308 */ /* 0x000ee20000000800 */
[----:B-1----:R-:W-:Y:S01]  /*1bcd0*/  FADD.FTZ R159, R206, R155 ;  /* 0x0000009bce9f7221 */ /* 0x002fe20000010000 */
[----:B----4-:R-:W-:-:S06]  /*1bce0*/  FADD.FTZ R161, R207, R161 ;  /* 0x000000a1cfa17221 */ /* 0x010fcc0000010000 */
[----:B------:R-:W1:Y:S08]  /*1bcf0*/  MUFU.EX2 R12, R12 ;  /* 0x0000000c000c7308 */ /* 0x000e700000000800 */
[----:B------:R-:W4:Y:S01]  /*1bd00*/  MUFU.EX2 R9, R171 ;  /* 0x000000ab00097308 */ /* 0x000f220000000800 */
[----:B0-----:R-:W-:Y:S01]  /*1bd10*/  FADD.FTZ R159, R13, R159 ;  /* 0x0000009f0d9f7221 */ /* 0x001fe20000010000 */
[----:B-----5:R-:W-:-:S06]  /*1bd20*/  FADD.FTZ R161, R14, R161 ;  /* 0x000000a10ea17221 */ /* 0x020fcc0000010000 */
        /* <DEDUP_REMOVED lines=39> */
[----:B---3--:R-:W-:-:S03]  /*1bfa0*/  FADD.FTZ R161, R154, R161 ;  /* 0x000000a19aa17221 */ /* 0x008fc60000010000 */
[----:B-1----:R-:W-:Y:S01]  /*1bfb0*/  FADD.FTZ R159, R194, R159 ;  /* 0x0000009fc29f7221 */ /* 0x002fe20000010000 */
[----:B----4-:R-:W-:-:S03]  /*1bfc0*/  FADD.FTZ R161, R195, R161 ;  /* 0x000000a1c3a17221 */ /* 0x010fc60000010000 */
[----:B0-----:R-:W-:Y:S01]  /*1bfd0*/  FADD.FTZ R227, R20, R159 ;  /* 0x0000009f14e37221 */ /* 0x001fe20000010000 */
[----:B-----5:R-:W-:Y:S01]  /*1bfe0*/  FADD.FTZ R226, R152, R161 ;  /* 0x000000a198e27221 */ /* 0x020fe20000010000 */
[----:B------:R-:W-:Y:S06]  /*1bff0*/  @!P0 BRA `(.L_x_647) ;  /* 0x0000000000048947 */ /* 0x000fec0003800000 */
[----:B------:R-:W-:Y:S01]  /*1c000*/  BPT.TRAP 0x1 ;  /* 0x000000040000795c */ /* 0x000fe20000300000 */
.L_x_647:
[----:B------:R-:W-:Y:S01]  /*1c010*/  ISETP.GT.AND P1, PT, R21, RZ, PT ;  /* 0x000000ff1500720c */ /* 0x000fe20003f24270 */
[----:B------:R-:W-:Y:S01]  /*1c020*/  VIADD R6, R6, 0x38860 ;  /* 0x0003886006067836 */ /* 0x000fe20000000000 */
[----:B------:R-:W-:Y:S01]  /*1c030*/  F2FP.F16.F32.PACK_AB R204, R15, R204 ;  /* 0x000000cc0fcc723e */ /* 0x000fe200000000ff */
[----:B------:R-:W-:Y:S01]  /*1c040*/  VIADD R21, R21, 0xffffffff ;  /* 0xffffffff15157836 */ /* 0x000fe20000000000 */
[----:B------:R-:W-:Y:S01]  /*1c050*/  F2FP.F16.F32.PACK_AB R207, R14, R207 ;  /* 0x000000cf0ecf723e */ /* 0x000fe200000000ff */
[----:B------:R-:W-:Y:S01]  /*1c060*/  IMAD.MOV.U32 R15, RZ, RZ, R5 ;  /* 0x000000ffff0f7224 */ /* 0x000fe200078e0005 */
[----:B------:R-:W-:Y:S01]  /*1c070*/  PRMT R6, R187, 0x654, R6 ;  /* 0x00000654bb067816 */ /* 0x000fe20000000006 */
[----:B------:R-:W-:Y:S01]  /*1c080*/  IMAD.MOV.U32 R14, RZ, RZ, R229 ;  /* 0x000000ffff0e7224 */ /* 0x000fe200078e00e5 */
[----:B------:R-:W-:Y:S02]  /*1c090*/  F2FP.F16.F32.PACK_AB R198, R8, R198 ;  /* 0x000000c608c6723e */ /* 0x000fe400000000ff */
[----:B------:R0:W-:Y:S01]  /*1c0a0*/  SYNCS.ARRIVE.TRANS64.RED.A1T0 RZ, [R6+URZ], RZ ;  /* 0x000000ff06ff79a7 */ /* 0x0001e2000810043f */
[----:B------:R-:W-:-:S02]  /*1c0b0*/  F2FP.F16.F32.PACK_AB R194, R20, R194 ;  /* 0x000000c214c2723e */ /* 0x000fc400000000ff */
        /* <DEDUP_REMOVED lines=16> */
[----:B------:R-:W-:Y:S02]  /*1c1c0*/  MOV R20, R4 ;  /* 0x0000000400147202 */ /* 0x000fe40000000f00 */
[----:B------:R-:W-:Y:S01]  /*1c1d0*/  MOV R8, R225 ;  /* 0x000000e100087202 */ /* 0x000fe20000000f00 */
[----:B0-----:R-:W-:Y:S06]  /*1c1e0*/  @P1 BRA `(.L_x_648) ;  /* 0xffffffb000881947 */ /* 0x001fec000383ffff */
.L_x_635:
[----:B------:R-:W-:Y:S05]  /*1c1f0*/  BSYNC B0 ;  /* 0x0000000000007941 */ /* 0x000fea0003800000 */
.L_x_634:
        /* <DEDUP_REMOVED lines=131> */
.L_x_649:
[----:B------:R-:W-:Y:S01]  /*1ca30*/  IMAD R8, R225, 0x8, R22 ;  /* 0x00000008e1087824 */ /* 0x000fe200078e0216 */
[----:B------:R-:W-:-:S04]  /*1ca40*/  SHF.L.U32 R7, R229, 0x1f, RZ ;  /* 0x0000001fe5077819 */ /* 0x000fc800000006ff */
[----:B------:R0:W1:Y:S01]  /*1ca50*/  SYNCS.PHASECHK.TRANS64.TRYWAIT P1, [R8+URZ+0x38850], R7 ;  /* 0x03885007080075a7 */ /* 0x000062000802017f */
[----:B------:R-:W-:Y:S05]  /*1ca60*/  @!P0 BRA `(.L_x_650) ;  /* 0x0000000000048947 */ /* 0x000fea0003800000 */
[----:B------:R-:W-:Y:S01]  /*1ca70*/  BPT.TRAP 0x1 ;  /* 0x000000040000795c */ /* 0x000fe20000300000 */
.L_x_650:
[----:B------:R-:W-:Y:S01]  /*1ca80*/  VIADD R22, R22, 0x400 ;  /* 0x0000040016167836 */ /* 0x000fe20000000000 */
[----:B------:R-:W-:Y:S04]  /*1ca90*/  BSSY B0, `(.L_x_651) ;  /* 0x0000008000007945 */ /* 0x000fe80003800000 */
[----:B------:R-:W-:-:S04]  /*1caa0*/  SHF.R.U32.HI R22, RZ, 0x4, R22 ;  /* 0x00000004ff167819 */ /* 0x000fc80000011616 */
[----:B------:R-:W-:-:S04]  /*1cab0*/  LOP3.LUT R22, R22, 0x3fff, RZ, 0xc0, !PT ;  /* 0x00003fff16167812 */ /* 0x000fc800078ec0ff */
[----:B------:R-:W-:-:S05]  /*1cac0*/  LOP3.LUT R0, R22, 0x2800000, RZ, 0xfc, !PT ;  /* 0x0280000016007812 */ /* 0x000fca00078efcff */
[----:B------:R-:W-:Y:S01]  /*1cad0*/  IMAD R0, R225, 0xa00, R0 ;  /* 0x00000a00e1007824 */ /* 0x000fe200078e0200 */
[----:B-1----:R-:W-:Y:S06]  /*1cae0*/  @P1 BRA `(.L_x_652) ;  /* 0x0000000000081947 */ /* 0x002fec0003800000 */
[----:B------:R-:W1:Y:S02]  /*1caf0*/  SYNCS.PHASECHK.TRANS64.TRYWAIT P1, [R8+URZ+0x38850], R7 ;  /* 0x03885007080075a7 */ /* 0x000e64000802017f */
[----:B-1----:R-:W-:Y:S05]  /*1cb00*/  @!P1 BRA `(.L_x_653) ;  /* 0x000000bc00c89947 */ /* 0x002fea0003800000 */
.L_x_652:
[----:B------:R-:W-:Y:S05]  /*1cb10*/  BSYNC B0 ;  /* 0x0000000000007941 */ /* 0x000fea0003800000 */
.L_x_651:
[----:B01----:R-:W-:Y:S01]  /*1cb20*/  IMAD.MOV.U32 R7, RZ, RZ, 0x40000040 ;  /* 0x40000040ff077424 */ /* 0x003fe200078e00ff */
[----:B------:R-:W-:Y:S01]  /*1cb30*/  MOV R6, R0 ;  /* 0x0000000000067202 */ /* 0x000fe20000000f00 */
[----:B------:R-:W-:-:S03]  /*1cb40*/  WARPGROUP.ARRIVE ;  /* 0x00000000000079c5 */ /* 0x000fc60000000000 */
[----:B------:R-:W-:Y:S01]  /*1cb50*/  R2UR UR6, R6 ;  /* 0x00000000060672ca */ /* 0x000fe200000e0000 */
[----:B------:R-:W-:Y:S01]  /*1cb60*/  VIADD R6, R0, 0x80 ;  /* 0x0000008000067836 */ /* 0x000fe20000000000 */
[----:B------:R-:W-:Y:S02]  /*1cb70*/  R2UR UR7, R7 ;  /* 0x00000000070772ca */ /* 0x000fe400000e0000 */
[----:B------:R-:W-:-:S11]  /*1cb80*/  MOV R7, 0x40000040 ;  /* 0x4000004000077802 */ /* 0x000fd60000000f00 */
[----:B------:R-:W-:Y:S01]  /*1cb90*/  HGMMA.64x256x16.F32 R24, R208, gdesc[UR4].tnspB, R24, gsb0 ;  /* 0x43e00004d0187df0 */ /* 0x000fe20008000818 */
[----:B------:R-:W-:Y:S01]  /*1cba0*/  R2UR UR6, R6 ;  /* 0x00000000060672ca */ /* 0x000fe200000e0000 */
[----:B------:R-:W-:Y:S01]  /*1cbb0*/  VIADD R6, R0, 0x100 ;  /* 0x0000010000067836 */ /* 0x000fe20000000000 */
[----:B------:R-:W-:Y:S01]  /*1cbc0*/  R2UR UR7, R7 ;  /* 0x00000000070772ca */ /* 0x000fe200000e0000 */
[----:B------:R-:W-:Y:S01]  /*1cbd0*/  IMAD.MOV.U32 R7, RZ, RZ, 0x40000040 ;  /* 0x40000040ff077424 */ /* 0x000fe200078e00ff */
[----:B------:R-:W-:Y:S02]  /*1cbe0*/  WARPGROUP.DEPBAR.LE gsb0, 0x0 ;  /* 0x00008000000079c5 */ /* 0x000fe40000010000 */
[----:B------:R-:W-:-:S15]  /*1cbf0*/  WARPGROUP.ARRIVE ;  /* 0x00000000000079c5 */ /* 0x000fde0000000000 */
[----:B------:R-:W-:-:S06]  /*1cc00*/  NOP ;  /* 0x0000000000007918 */ /* 0x000fcc0000000000 */
[----:B------:R-:W-:Y:S01]  /*1cc10*/  HGMMA.64x256x16.F32 R24, R204, gdesc[UR4].tnspB, R24, gsb0 ;  /* 0x43e00004cc187df0 */ /* 0x000fe20008000818 */
[----:B------:R-:W-:Y:S02]  /*1cc20*/  R2UR UR6, R6 ;  /* 0x00000000060672ca */ /* 0x000fe400000e0000 */
[----:B------:R-:W-:Y:S01]  /*1cc30*/  R2UR UR7, R7 ;  /* 0x00000000070772ca */ /* 0x000fe200000e0000 */
[----:B------:R-:W-:Y:S01]  /*1cc40*/  IMAD.MOV.U32 R7, RZ, RZ, 0x40000040 ;  /* 0x40000040ff077424 */ /* 0x000fe200078e00ff */
[----:B------:R-:W-:Y:S01]  /*1cc50*/  IADD3 R6, R0, 0x180, RZ ;  /* 0x0000018000067810 */ /* 0x000fe20007ffe0ff */
[----:B------:R-:W-:Y:S02]  /*1cc60*/  WARPGROUP.DEPBAR.LE gsb0, 0x0 ;  /* 0x00008000000079c5 */ /* 0x000fe40000010000 */
[----:B------:R-:W-:-:S15]  /*1cc70*/  WARPGROUP.ARRIVE ;  /* 0x00000000000079c5 */ /* 0x000fde0000000000 */
[----:B------:R-:W-:-:S05]  /*1cc80*/  NOP ;  /* 0x0000000000007918 */ /* 0x000fca0000000000 */
[----:B------:R-:W-:Y:S01]  /*1cc90*/  HGMMA.64x256x16.F32 R24, R200, gdesc[UR4].tnspB, R24, gsb0 ;  /* 0x43e00004c8187df0 */ /* 0x000fe20008000818 */
[----:B------:R-:W-:Y:S01]  /*1cca0*/  R2UR UR6, R6 ;  /* 0x00000000060672ca */ /* 0x000fe200000e0000 */
[----:B------:R-:W-:Y:S01]  /*1ccb0*/  VIADD R6, R0, 0x200 ;  /* 0x0000020000067836 */ /* 0x000fe20000000000 */
[----:B------:R-:W-:Y:S01]  /*1ccc0*/  R2UR UR7, R7 ;  /* 0x00000000070772ca */ /* 0x000fe200000e0000 */
[----:B------:R-:W0:Y:S01]  /*1ccd0*/  SHFL.BFLY PT, R0, R227, 0x2, 0x1f ;  /* 0x0c401f00e3007f89 */ /* 0x000e2200000e0000 */
[----:B------:R-:W-:Y:S01]  /*1cce0*/  MOV R7, 0x40000040 ;  /* 0x4000004000077802 */ /* 0x000fe20000000f00 */
[----:B0-----:R-:W-:Y:S01]  /*1ccf0*/  FADD.FTZ R0, R0, R227 ;  /* 0x000000e300007221 */ /* 0x001fe20000010000 */
[----:B------:R-:W-:Y:S02]  /*1cd00*/  WARPGROUP.DEPBAR.LE gsb0, 0x0 ;  /* 0x00008000000079c5 */ /* 0x000fe40000010000 */
[----:B------:R-:W-:-:S15]  /*1cd10*/  WARPGROUP.ARRIVE ;  /* 0x00000000000079c5 */ /* 0x000fde0000000000 */
[----:B------:R-:W-:-:S04]  /*1cd20*/  NOP ;  /* 0x0000000000007918 */ /* 0x000fc80000000000 */
[----:B------:R-:W-:Y:S01]  /*1cd30*/  HGMMA.64x256x16.F32 R24, R196, gdesc[UR4].tnspB, R24, gsb0 ;  /* 0x43e00004c4187df0 */ /* 0x000fe20008000818 */
[----:B------:R-:W-:Y:S02]  /*1cd40*/  R2UR UR6, R6 ;  /* 0x00000000060672ca */ /* 0x000fe400000e0000 */
[----:B------:R-:W-:Y:S02]  /*1cd50*/  R2UR UR7, R7 ;  /* 0x00000000070772ca */ /* 0x000fe400000e0000 */
[----:B------:R-:W0:Y:S02]  /*1cd60*/  SHFL.BFLY PT, R7, R226, 0x2, 0x1f ;  /* 0x0c401f00e2077f89 */ /* 0x000e2400000e0000 */
[----:B0-----:R-:W-:Y:S02]  /*1cd70*/  FADD.FTZ R2, R7, R226 ;  /* 0x000000e207027221 */ /* 0x001fe40000010000 */
[----:B------:R-:W0:Y:S04]  /*1cd80*/  SHFL.BFLY PT, R7, R0, 0x1, 0x1f ;  /* 0x0c201f0000077f89 */ /* 0x000e2800000e0000 */
[----:B------:R-:W1:Y:S01]  /*1cd90*/  SHFL.BFLY PT, R9, R2, 0x1, 0x1f ;  /* 0x0c201f0002097f89 */ /* 0x000e6200000e0000 */
[----:B0-----:R-:W-:Y:S01]  /*1cda0*/  FADD.FTZ R12, R0, R7 ;  /* 0x00000007000c7221 */ /* 0x001fe20000010000 */
[----:B------:R-:W-:Y:S01]  /*1cdb0*/  CS2R R6, SRZ ;  /* 0x0000000000067805 */ /* 0x000fe2000001ff00 */
[----:B------:R-:W-:-:S02]  /*1cdc0*/  IMAD.MOV.U32 R0, RZ, RZ, -0x800000 ;  /* 0xff800000ff007424 */ /* 0x000fc400078e00ff */
        /* <DEDUP_REMOVED lines=16> */
[----:B------:R-:W-:Y:S03]  /*1ced0*/  HGMMA.64x256x16.F32 R24, R192, gdesc[UR4].tnspB, R24, gsb0 ;  /* 0x43e00004c0187df0 */ /* 0x000fe60008000818 */
[----:B------:R-:W-:Y:S02]  /*1cee0*/  WARPGROUP.DEPBAR.LE gsb0, 0x0 ;  /* 0x00008000000079c5 */ /* 0x000fe40000010000 */
[----:B--23--:R-:W-:Y:S05]  /*1cef0*/  @!P0 BRA `(.L_x_654) ;  /* 0x0000000000048947 */ /* 0x00cfea0003800000 */
[----:B------:R-:W-:Y:S01]  /*1cf00*/  BPT.TRAP 0x1 ;  /* 0x000000040000795c */ /* 0x000fe20000300000 */
.L_x_654:
[----:B------:R-:W2:Y:S01]  /*1cf10*/  LDL.LU R3, [R1+0x58] ;  /* 0x0000580001037983 */ /* 0x000ea20000300800 */
[----:B------:R-:W-:Y:S01]  /*1cf20*/  IADD3 R5, R8, 0x38860, RZ ;  /* 0x0003886008057810 */ /* 0x000fe20007ffe0ff */
[-C--:B------:R-:W-:Y:S01]  /*1cf30*/  FMUL.FTZ R4, R24, R7.reuse ;  /* 0x0000000718047220 */ /* 0x080fe20000410000 */
[----:B------:R-:W-:Y:S01]  /*1cf40*/  FMUL.FTZ R25, R25, R7 ;  /* 0x0000000719197220 */ /* 0x000fe20000410000 */
[----:B------:R-:W3:Y:S01]  /*1cf50*/  LDL.LU R13, [R1+0x70] ;  /* 0x00007000010d7983 */ /* 0x000ee20000300800 */
[----:B------:R-:W-:-:S05]  /*1cf60*/  VIADD R225, R225, 0x1 ;  /* 0x00000001e1e17836 */ /* 0x000fca0000000000 */
[----:B------:R-:W-:Y:S01]  /*1cf70*/  ISETP.NE.AND P0, PT, R225, 0x2, PT ;  /* 0x00000002e100780c */ /* 0x000fe20003f05270 */
[-C--:B------:R-:W-:Y:S01]  /*1cf80*/  FMUL.FTZ R24, R32, R7.reuse ;  /* 0x0000000720187220 */ /* 0x080fe20000410000 */
[-C--:B------:R-:W-:Y:S02]  /*1cf90*/  FMUL.FTZ R160, R44, R7.reuse ;  /* 0x000000072ca07220 */ /* 0x080fe40000410000 */
[----:B------:R-:W-:Y:S01]  /*1cfa0*/  SEL R12, RZ, 0x1, P0 ;  /* 0x00000001ff0c7807 */ /* 0x000fe20000000000 */
        /* <DEDUP_REMOVED lines=59> */
[-C--:B0-----:R-:W-:Y:S01]  /*1d360*/  FMUL.FTZ R9, R43, R6.reuse ;  /* 0x000000062b097220 */ /* 0x081fe20000410000 */
        /* <DEDUP_REMOVED lines=58> */
[----:B------:R-:W-:Y:S01]  /*1d710*/  PLOP3.LUT P1, PT, PT, PT, PT, 0x8, 0x0 ;  /* 0x000000000000781c */ /* 0x000fe20003f2e170 */
[-C--:B------:R-:W-:Y:S01]  /*1d720*/  FMUL.FTZ R147, R147, R6.reuse ;  /* 0x0000000693937220 */ /* 0x080fe20000410000 */
[-C--:B------:R-:W-:Y:S01]  /*1d730*/  FMUL.FTZ R150, R150, R6.reuse ;  /* 0x0000000696967220 */ /* 0x080fe20000410000 */
[----:B------:R-:W-:Y:S01]  /*1d740*/  FMUL.FTZ R151, R151, R6 ;  /* 0x0000000697977220 */ /* 0x000fe20000410000 */
[----:B------:R-:W-:-:S02]  /*1d750*/  LOP3.LUT R229, R229, R12, RZ, 0x3c, !PT ;  /* 0x0000000ce5e57212 */ /* 0x000fc400078e3cff */
[----:B------:R-:W-:Y:S02]  /*1d760*/  SEL R225, R225, RZ, P0 ;  /* 0x000000ffe1e17207 */ /* 0x000fe40000000000 */
[----:B--2---:R-:W-:Y:S01]  /*1d770*/  PRMT R5, R3, 0x654, R5 ;  /* 0x0000065403057816 */ /* 0x004fe20000000005 */
[----:B---3--:R-:W-:Y:S02]  /*1d780*/  VIADD R13, R13, 0x1 ;  /* 0x000000010d0d7836 */ /* 0x008fe40000000000 */
[----:B------:R-:W-:Y:S01]  /*1d790*/  FMUL.FTZ R3, R29, R7 ;  /* 0x000000071d037220 */ /* 0x000fe20000410000 */
[----:B------:R0:W-:Y:S02]  /*1d7a0*/  SYNCS.ARRIVE.TRANS64.RED.A1T0 RZ, [R5+URZ], RZ ;  /* 0x000000ff05ff79a7 */ /* 0x0001e4000810043f */
[----:B------:R1:W-:Y:S01]  /*1d7b0*/  STL [R1+0x70], R13 ;  /* 0x0000700d01007387 */ /* 0x0003e20000100800 */
[-C--:B------:R-:W-:Y:S01]  /*1d7c0*/  FMUL.FTZ R7, R30, R6.reuse ;  /* 0x000000061e077220 */ /* 0x080fe20000410000 */
[----:B0-----:R-:W-:-:S07]  /*1d7d0*/  FMUL.FTZ R5, R26, R6 ;  /* 0x000000061a057220 */ /* 0x001fce0000410000 */
.L_x_564:
[----:B------:R-:W0:Y:S08]  /*1d7e0*/  S2UR UR4, SR_CgaCtaId ;  /* 0x00000000000479c3 */ /* 0x000e300000008800 */
[----:B------:R-:W-:Y:S01]  /*1d7f0*/  BAR.SYNC.DEFER_BLOCKING 0x5, 0x180 ;  /* 0x0146000000007b1d */ /* 0x000fe20000010000 */
[----:B------:R-:W-:-:S05]  /*1d800*/  MOV R22, 0x400 ;  /* 0x0000040000167802 */ /* 0x000fca0000000f00 */
[----:B------:R-:W-:Y:S01]  /*1d810*/  BSSY B0, `(.L_x_655) ;  /* 0x00002f6000007945 */ /* 0x000fe20003800000 */
[----:B0-----:R-:W-:-:S04]  /*1d820*/  MOV R6, UR4 ;  /* 0x0000000400067c02 */ /* 0x001fc80008000f00 */
[----:B------:R-:W-:Y:S01]  /*1d830*/  LEA R22, R6, R22, 0x18 ;  /* 0x0000001606167211 */ /* 0x000fe200078ec0ff */
[----:B------:R0:W-:Y:S04]  /*1d840*/  STL [R1+0x58], R6 ;  /* 0x0000580601007387 */ /* 0x0001e80000100800 */
[----:B----4-:R0:W2:Y:S01]  /*1d850*/  LDS.128 R28, [R22+0x388d0] ;  /* 0x0388d000161c7984 */ /* 0x0100a20000000c00 */
[----:B------:R-:W-:Y:S06]  /*1d860*/  BAR.ARV 0x4, 0x180 ;  /* 0x0106000000007b1d */ /* 0x000fec0000002000 */
[----:B------:R-:W-:Y:S05]  /*1d870*/  @P1 BRA `(.L_x_656) ;  /* 0x0000002000501947 */ /* 0x000fea0003800000 */
[----:B0-----:R-:W3:Y:S04]  /*1d880*/  LDL R6, [R1+0x78] ;  /* 0x0000780001067983 */ /* 0x001ee80000100800 */
[----:B-----5:R-:W4:Y:S01]  /*1d890*/  LDL R136, [R1+0x60] ;  /* 0x0000600001887983 */ /* 0x020f220000100800 */
[----:B-1----:R-:W0:Y:S01]  /*1d8a0*/  S2R R13, SR_SWINHI ;  /* 0x00000000000d7919 */ /* 0x002e220000002f00 */
[----:B------:R-:W-:Y:S01]  /*1d8b0*/  F2FP.F16.F32.PACK_AB R4, R25, R4 ;  /* 0x000000041904723e */ /* 0x000fe200000000ff */
[----:B------:R-:W-:Y:S01]  /*1d8c0*/  ULDC.64 UR4, c[0x0][0xc00] ;  /* 0x0003000000047ab9 */ /* 0x000fe20000000a00 */
[----:B------:R-:W-:Y:S02]  /*1d8d0*/  MOV R20, R22 ;  /* 0x0000001600147202 */ /* 0x000fe40000000f00 */
[----:B0-----:R-:W-:-:S02]  /*1d8e0*/  MOV R21, R13 ;  /* 0x0000000d00157202 */ /* 0x001fc40000000f00 */
        /* <DEDUP_REMOVED lines=9> */
[----:B------:R-:W-:Y:S01]  /*1d980*/  F2FP.F16.F32.PACK_AB R147, R151, R150 ;  /* 0x000000969793723e */ /* 0x000fe200000000ff */
[----:B------:R-:W-:Y:S01]  /*1d990*/  ULDC.64 UR6, c[0x0][0x208] ;  /* 0x0000820000067ab9 */ /* 0x000fe20000000a00 */
[----:B------:R-:W-:Y:S01]  /*1d9a0*/  BAR.SYNC.DEFER_BLOCKING 0x1, 0x100 ;  /* 0x0044000000007b1d */ /* 0x000fe20000010000 */
[----:B---3--:R-:W-:-:S03]  /*1d9b0*/  IMAD.WIDE R114, R6, 0x2, R20 ;  /* 0x0000000206727825 */ /* 0x008fc600078e0214 */
[C---:B--2---:R-:W-:Y:S02]  /*1d9c0*/  IADD3 R28, P0, R114.reuse, 0x40, RZ ;  /* 0x00000040721c7810 */ /* 0x044fe40007f1e0ff */
[----:B------:R-:W-:Y:S02]  /*1d9d0*/  IADD3 R6, P1, R114, 0x20, RZ ;  /* 0x0000002072067810 */ /* 0x000fe40007f3e0ff */
[----:B------:R-:W-:Y:S02]  /*1d9e0*/  LOP3.LUT R76, R28, 0x380, RZ, 0xc0, !PT ;  /* 0x000003801c4c7812 */ /* 0x000fe400078ec0ff */
[----:B------:R-:W-:Y:S02]  /*1d9f0*/  IADD3 R84, P3, R114, 0x4000, RZ ;  /* 0x0000400072547810 */ /* 0x000fe40007f7e0ff */
[----:B------:R-:W-:Y:S02]  /*1da00*/  LOP3.LUT R72, R6, 0x380, RZ, 0xc0, !PT ;  /* 0x0000038006487812 */ /* 0x000fe400078ec0ff */
[----:B------:R-:W-:-:S02]  /*1da10*/  SHF.R.U64 R76, R76, 0x3, RZ ;  /* 0x000000034c4c7819 */ /* 0x000fc400000012ff */
[----:B------:R-:W-:Y:S01]  /*1da20*/  IADD3 R96, P2, R114, 0x4060, RZ ;  /* 0x0000406072607810 */ /* 0x000fe20007f5e0ff */
[----:B------:R-:W-:Y:S01]  /*1da30*/  IMAD.X R73, RZ, RZ, R115, P1 ;  /* 0x000000ffff497224 */ /* 0x000fe200008e0673 */
[----:B------:R-:W-:Y:S02]  /*1da40*/  LOP3.LUT R112, R84, 0x380, RZ, 0xc0, !PT ;  /* 0x0000038054707812 */ /* 0x000fe400078ec0ff */
[----:B------:R-:W-:Y:S02]  /*1da50*/  SHF.R.U64 R72, R72, 0x3, RZ ;  /* 0x0000000348487819 */ /* 0x000fe400000012ff */
[----:B------:R-:W-:Y:S02]  /*1da60*/  IADD3 R100, P1, R114, 0x8000, RZ ;  /* 0x0000800072647810 */ /* 0x000fe40007f3e0ff */
[----:B------:R-:W-:Y:S02]  /*1da70*/  LOP3.LUT R76, R76, R28, RZ, 0x3c, !PT ;  /* 0x0000001c4c4c7212 */ /* 0x000fe400078e3cff */
[----:B------:R-:W-:-:S02]  /*1da80*/  LOP3.LUT R28, R96, 0x380, RZ, 0xc0, !PT ;  /* 0x00000380601c7812 */ /* 0x000fc400078ec0ff */
[----:B------:R-:W-:Y:S02]  /*1da90*/  SHF.R.U64 R112, R112, 0x3, RZ ;  /* 0x0000000370707819 */ /* 0x000fe400000012ff */
[----:B------:R-:W-:Y:S02]  /*1daa0*/  IADD3 R88, P6, R114, 0x4020, RZ ;  /* 0x0000402072587810 */ /* 0x000fe40007fde0ff */
[----:B------:R-:W-:Y:S01]  /*1dab0*/  LOP3.LUT R72, R72, R6, RZ, 0x3c, !PT ;  /* 0x0000000648487212 */ /* 0x000fe200078e3cff */
[----:B------:R-:W-:Y:S01]  /*1dac0*/  IMAD.X R85, RZ, RZ, R115, P3 ;  /* 0x000000ffff557224 */ /* 0x000fe200018e0673 */
[----:B------:R-:W-:Y:S02]  /*1dad0*/  IADD3 R47, P4, R114, 0x60, RZ ;  /* 0x00000060722f7810 */ /* 0x000fe40007f9e0ff */
[----:B------:R-:W-:Y:S02]  /*1dae0*/  LOP3.LUT R6, R100, 0x380, RZ, 0xc0, !PT ;  /* 0x0000038064067812 */ /* 0x000fe400078ec0ff */
[----:B------:R-:W-:-:S02]  /*1daf0*/  SHF.R.U64 R28, R28, 0x3, RZ ;  /* 0x000000031c1c7819 */ /* 0x000fc400000012ff */
[----:B------:R-:W-:Y:S02]  /*1db00*/  IADD3 R108, P3, R114, 0x8060, RZ ;  /* 0x00008060726c7810 */ /* 0x000fe40007f7e0ff */
[----:B------:R-:W-:Y:S02]  /*1db10*/  LOP3.LUT R84, R112, R84, RZ, 0x3c, !PT ;  /* 0x0000005470547212 */ /* 0x000fe400078e3cff */
[----:B------:R-:W-:Y:S02]  /*1db20*/  LOP3.LUT R112, R88, 0x380, RZ, 0xc0, !PT ;  /* 0x0000038058707812 */ /* 0x000fe400078ec0ff */
[----:B------:R-:W-:Y:S02]  /*1db30*/  IADD3 R92, P5, R114, 0x4040, RZ ;  /* 0x00004040725c7810 */ /* 0x000fe40007fbe0ff */
[----:B------:R-:W-:Y:S02]  /*1db40*/  IADD3.X R81, RZ, R115, RZ, P4, !PT ;  /* 0x00000073ff517210 */ /* 0x000fe400027fe4ff */
[----:B------:R-:W-:-:S02]  /*1db50*/  SHF.R.U64 R6, R6, 0x3, RZ ;  /* 0x0000000306067819 */ /* 0x000fc400000012ff */
[----:B------:R-:W-:Y:S02]  /*1db60*/  IADD3 R106, P4, R114, 0x8040, RZ ;  /* 0x00008040726a7810 */ /* 0x000fe40007f9e0ff */
[----:B------:R-:W-:Y:S01]  /*1db70*/  LOP3.LUT R96, R28, R96, RZ, 0x3c, !PT ;  /* 0x000000601c607212 */ /* 0x000fe200078e3cff */
[--C-:B------:R-:W-:Y:S01]  /*1db80*/  IMAD.X R77, RZ, RZ, R115.reuse, P0 ;  /* 0x000000ffff4d7224 */ /* 0x100fe200000e0673 */
[----:B------:R-:W-:Y:S02]  /*1db90*/  LOP3.LUT R13, R114, 0x380, RZ, 0xc0, !PT ;  /* 0x00000380720d7812 */ /* 0x000fe400078ec0ff */
[----:B------:R-:W-:Y:S02]  /*1dba0*/  LOP3.LUT R28, R108, 0x380, RZ, 0xc0, !PT ;  /* 0x000003806c1c7812 */ /* 0x000fe400078ec0ff */
[----:B------:R-:W-:Y:S02]  /*1dbb0*/  LOP3.LUT R80, R47, 0x380, RZ, 0xc0, !PT ;  /* 0x000003802f507812 */ /* 0x000fe400078ec0ff */
[----:B------:R-:W-:Y:S01]  /*1dbc0*/  SHF.R.U64 R112, R112, 0x3, RZ ;  /* 0x0000000370707819 */ /* 0x000fe200000012ff */
[----:B------:R-:W-:Y:S01]  /*1dbd0*/  IMAD.X R97, RZ, RZ, R115, P2 ;  /* 0x000000ffff617224 */ /* 0x000fe200010e0673 */
[----:B------:R-:W-:-:S02]  /*1dbe0*/  IADD3 R104, P0, R114, 0x8020, RZ ;  /* 0x0000802072687810 */ /* 0x000fc40007f1e0ff */
[----:B------:R-:W-:Y:S02]  /*1dbf0*/  IADD3.X R93, RZ, R115, RZ, P5, !PT ;  /* 0x00000073ff5d7210 */ /* 0x000fe40002ffe4ff */
[----:B------:R-:W-:Y:S01]  /*1dc00*/  LOP3.LUT R100, R6, R100, RZ, 0x3c, !PT ;  /* 0x0000006406647212 */ /* 0x000fe200078e3cff */
[----:B------:R-:W-:Y:S01]  /*1dc10*/  IMAD.X R101, RZ, RZ, R115, P1 ;  /* 0x000000ffff657224 */ /* 0x000fe200008e0673 */
[----:B------:R-:W-:Y:S02]  /*1dc20*/  IADD3 R12, P5, R114, 0xc020, RZ ;  /* 0x0000c020720c7810 */ /* 0x000fe40007fbe0ff */
[----:B------:R-:W-:Y:S02]  /*1dc30*/  LOP3.LUT R6, R106, 0x380, RZ, 0xc0, !PT ;  /* 0x000003806a067812 */ /* 0x000fe400078ec0ff */
[----:B------:R-:W-:Y:S02]  /*1dc40*/  IADD3 R14, P2, R114, 0xc040, RZ ;  /* 0x0000c040720e7810 */ /* 0x000fe40007f5e0ff */
[----:B------:R-:W-:-:S02]  /*1dc50*/  SHF.R.U64 R13, R13, 0x3, RZ ;  /* 0x000000030d0d7819 */ /* 0x000fc400000012ff */
[----:B------:R-:W-:Y:S01]  /*1dc60*/  SHF.R.U64 R28, R28, 0x3, RZ ;  /* 0x000000031c1c7819 */ /* 0x000fe200000012ff */
[----:B------:R-:W-:Y:S01]  /*1dc70*/  IMAD.X R89, RZ, RZ, R115, P6 ;  /* 0x000000ffff597224 */ /* 0x000fe200030e0673 */
[----:B------:R-:W-:Y:S02]  /*1dc80*/  IADD3 R26, P1, R114, 0xc060, RZ ;  /* 0x0000c060721a7810 */ /* 0x000fe40007f3e0ff */
[----:B------:R-:W-:Y:S02]  /*1dc90*/  SHF.R.U64 R80, R80, 0x3, RZ ;  /* 0x0000000350507819 */ /* 0x000fe400000012ff */
[----:B------:R-:W-:Y:S02]  /*1dca0*/  LOP3.LUT R88, R112, R88, RZ, 0x3c, !PT ;  /* 0x0000005870587212 */ /* 0x000fe400078e3cff */
[----:B------:R-:W-:Y:S02]  /*1dcb0*/  LOP3.LUT R112, R104, 0x380, RZ, 0xc0, !PT ;  /* 0x0000038068707812 */ /* 0x000fe400078ec0ff */
[----:B------:R-:W-:-:S02]  /*1dcc0*/  IADD3 R110, P6, R114, 0xc000, RZ ;  /* 0x0000c000726e7810 */ /* 0x000fc40007fde0ff */
[----:B------:R-:W-:Y:S02]  /*1dcd0*/  SHF.R.U64 R6, R6, 0x3, RZ ;  /* 0x0000000306067819 */ /* 0x000fe400000012ff */
[----:B------:R-:W-:Y:S02]  /*1dce0*/  LOP3.LUT R25, R12, 0x380, RZ, 0xc0, !PT ;  /* 0x000003800c197812 */ /* 0x000fe400078ec0ff */
[----:B------:R-:W-:Y:S02]  /*1dcf0*/  LOP3.LUT R114, R13, R114, RZ, 0x3c, !PT ;  /* 0x000000720d727212 */ /* 0x000fe400078e3cff */
[----:B------:R-:W-:Y:S02]  /*1dd00*/  LOP3.LUT R108, R28, R108, RZ, 0x3c, !PT ;  /* 0x0000006c1c6c7212 */ /* 0x000fe400078e3cff */
[----:B------:R-:W-:Y:S02]  /*1dd10*/  LOP3.LUT R27, R14, 0x380, RZ, 0xc0, !PT ;  /* 0x000003800e1b7812 */ /* 0x000fe400078ec0ff */
[----:B------:R-:W-:-:S02]  /*1dd20*/  LOP3.LUT R80, R80, R47, RZ, 0x3c, !PT ;  /* 0x0000002f50507212 */ /* 0x000fc400078e3cff */
[----:B------:R-:W-:Y:S02]  /*1dd30*/  LOP3.LUT R28, R26, 0x380, RZ, 0xc0, !PT ;  /* 0x000003801a1c7812 */ /* 0x000fe400078ec0ff */
[----:B------:R-:W-:Y:S02]  /*1dd40*/  LOP3.LUT R47, R92, 0x380, RZ, 0xc0, !PT ;  /* 0x000003805c2f7812 */ /* 0x000fe400078ec0ff */
[----:B------:R-:W-:Y:S02]  /*1dd50*/  SHF.R.U64 R112, R112, 0x3, RZ ;  /* 0x0000000370707819 */ /* 0x000fe400000012ff */
[----:B------:R-:W-:Y:S02]  /*1dd60*/  LOP3.LUT R106, R6, R106, RZ, 0x3c, !PT ;  /* 0x0000006a066a7212 */ /* 0x000fe400078e3cff */
[----:B------:R-:W-:Y:S02]  /*1dd70*/  SHF.R.U64 R25, R25, 0x3, RZ ;  /* 0x0000000319197819 */ /* 0x000fe400000012ff */
[----:B------:R-:W-:-:S02]  /*1dd80*/  MOV R114, R114 ;  /* 0x0000007200727202 */ /* 0x000fc40000000f00 */
[----:B------:R-:W-:Y:S02]  /*1dd90*/  F2FP.F16.F32.PACK_AB R6, R3, R10 ;  /* 0x0000000a0306723e */ /* 0x000fe400000000ff */
[----:B------:R-:W-:Y:S02]  /*1dda0*/  SHF.R.U64 R27, R27, 0x3, RZ ;  /* 0x000000031b1b7819 */ /* 0x000fe400000012ff */
[----:B------:R-:W-:Y:S02]  /*1ddb0*/  SHF.R.U64 R28, R28, 0x3, RZ ;  /* 0x000000031c1c7819 */ /* 0x000fe400000012ff */
[----:B------:R-:W-:Y:S02]  /*1ddc0*/  SHF.R.U64 R47, R47, 0x3, RZ ;  /* 0x000000032f2f7819 */ /* 0x000fe400000012ff */
[----:B------:R-:W-:Y:S01]  /*1ddd0*/  LOP3.LUT R104, R112, R104, RZ, 0x3c, !PT ;  /* 0x0000006870687212 */ /* 0x000fe200078e3cff */
[----:B------:R-:W-:Y:S01]  /*1dde0*/  IMAD.X R13, RZ, RZ, R115, P2 ;  /* 0x000000ffff0d7224 */ /* 0x000fe200010e0673 */
[----:B------:R-:W-:Y:S01]  /*1ddf0*/  LOP3.LUT R112, R25, R12, RZ, 0x3c, !PT ;  /* 0x0000000c19707212 */ /* 0x000fe200078e3cff */
[----:B------:R0:W-:Y:S01]  /*1de00*/  STSM.16.M88.4 [R114], R4 ;  /* 0x0000000472007844 */ /* 0x0001e20000000200 */
[----:B------:R-:W-:-:S02]  /*1de10*/  LOP3.LUT R12, R27, R14, RZ, 0x3c, !PT ;  /* 0x0000000e1b0c7212 */ /* 0x000fc400078e3cff */
[----:B------:R-:W-:Y:S02]  /*1de20*/  IADD3.X R15, RZ, R115, RZ, P1, !PT ;  /* 0x00000073ff0f7210 */ /* 0x000fe40000ffe4ff */
[----:B------:R-:W-:Y:S02]  /*1de30*/  LOP3.LUT R14, R28, R26, RZ, 0x3c, !PT ;  /* 0x0000001a1c0e7212 */ /* 0x000fe400078e3cff */
[----:B------:R-:W-:Y:S02]  /*1de40*/  LOP3.LUT R92, R47, R92, RZ, 0x3c, !PT ;  /* 0x0000005c2f5c7212 */ /* 0x000fe400078e3cff */
[----:B------:R-:W-:Y:S02]  /*1de50*/  MOV R72, R72 ;  /* 0x0000004800487202 */ /* 0x000fe40000000f00 */
[----:B------:R-:W-:Y:S02]  /*1de60*/  LOP3.LUT R47, R110, 0x380, RZ, 0xc0, !PT ;  /* 0x000003806e2f7812 */ /* 0x000fe400078ec0ff */
[----:B------:R-:W-:-:S02]  /*1de70*/  MOV R76, R76 ;  /* 0x0000004c004c7202 */ /* 0x000fc40000000f00 */
[----:B0-----:R-:W-:Y:S02]  /*1de80*/  F2FP.F16.F32.PACK_AB R4, R33, R24 ;  /* 0x000000182104723e */ /* 0x001fe400000000ff */
[----:B------:R-:W-:Y:S02]  /*1de90*/  F2FP.F16.F32.PACK_AB R5, R35, R34 ;  /* 0x000000222305723e */ /* 0x000fe400000000ff */
[----:B------:R-:W-:Y:S02]  /*1dea0*/  F2FP.F16.F32.PACK_AB R6, R37, R158 ;  /* 0x0000009e2506723e */ /* 0x000fe400000000ff */
[----:B------:R-:W-:Y:S02]  /*1deb0*/  F2FP.F16.F32.PACK_AB R7, R39, R38 ;  /* 0x000000262707723e */ /* 0x000fe400000000ff */
[----:B------:R-:W-:Y:S02]  /*1dec0*/  F2FP.F16.F32.PACK_AB R10, R45, R160 ;  /* 0x000000a02d0a723e */ /* 0x000fe400000000ff */
[----:B------:R-:W-:-:S02]  /*1ded0*/  MOV R3, R12 ;  /* 0x0000000c00037202 */ /* 0x000fc40000000f00 */
[----:B------:R-:W-:Y:S01]  /*1dee0*/  MOV R28, R14 ;  /* 0x0000000e001c7202 */ /* 0x000fe20000000f00 */
[----:B------:R0:W-:Y:S01]  /*1def0*/  STSM.16.M88.4 [R72], R4 ;  /* 0x0000000448007844 */ /* 0x0001e20000000200 */
[----:B------:R-:W-:Y:S02]  /*1df00*/  MOV R80, R80 ;  /* 0x0000005000507202 */ /* 0x000fe40000000f00 */
[----:B------:R-:W-:Y:S02]  /*1df10*/  F2FP.F16.F32.PACK_AB R12, R49, R161 ;  /* 0x000000a1310c723e */ /* 0x000fe400000000ff */
[----:B------:R-:W-:Y:S02]  /*1df20*/  F2FP.F16.F32.PACK_AB R13, R51, R50 ;  /* 0x00000032330d723e */ /* 0x000fe400000000ff */
[----:B------:R-:W-:Y:S02]  /*1df30*/  F2FP.F16.F32.PACK_AB R14, R53, R162 ;  /* 0x000000a2350e723e */ /* 0x000fe400000000ff */
[----:B------:R-:W-:-:S02]  /*1df40*/  F2FP.F16.F32.PACK_AB R15, R55, R54 ;  /* 0x00000036370f723e */ /* 0x000fc400000000ff */
[----:B------:R-:W-:Y:S02]  /*1df50*/  SHF.R.U64 R47, R47, 0x3, RZ ;  /* 0x000000032f2f7819 */ /* 0x000fe400000012ff */
[----:B------:R-:W-:Y:S02]  /*1df60*/  MOV R84, R84 ;  /* 0x0000005400547202 */ /* 0x000fe40000000f00 */
[----:B------:R-:W-:Y:S02]  /*1df70*/  F2FP.F16.F32.PACK_AB R24, R57, R163 ;  /* 0x000000a33918723e */ /* 0x000fe400000000ff */
[----:B------:R-:W-:Y:S02]  /*1df80*/  F2FP.F16.F32.PACK_AB R25, R59, R58 ;  /* 0x0000003a3b19723e */ /* 0x000fe400000000ff */
[----:B------:R-:W-:Y:S02]  /*1df90*/  F2FP.F16.F32.PACK_AB R26, R61, R164 ;  /* 0x000000a43d1a723e */ /* 0x000fe400000000ff */
[----:B------:R-:W-:Y:S01]  /*1dfa0*/  F2FP.F16.F32.PACK_AB R27, R63, R62 ;  /* 0x0000003e3f1b723e */ /* 0x000fe200000000ff */
[----:B------:R-:W-:Y:S01]  /*1dfb0*/  IMAD.X R107, RZ, RZ, R115, P4 ;  /* 0x000000ffff6b7224 */ /* 0x000fe200020e0673 */
[----:B------:R-:W-:Y:S01]  /*1dfc0*/  MOV R88, R88 ;  /* 0x0000005800587202 */ /* 0x000fe20000000f00 */
[----:B------:R1:W-:Y:S01]  /*1dfd0*/  STSM.16.M88.4 [R76], R8 ;  /* 0x000000084c007844 */ /* 0x0003e20000000200 */
[----:B0-----:R-:W-:-:S02]  /*1dfe0*/  F2FP.F16.F32.PACK_AB R4, R65, R165 ;  /* 0x000000a54104723e */ /* 0x001fc400000000ff */
[----:B------:R-:W-:Y:S02]  /*1dff0*/  F2FP.F16.F32.PACK_AB R5, R67, R66 ;  /* 0x000000424305723e */ /* 0x000fe400000000ff */
[----:B------:R-:W-:Y:S02]  /*1e000*/  F2FP.F16.F32.PACK_AB R6, R69, R166 ;  /* 0x000000a64506723e */ /* 0x000fe400000000ff */
[----:B------:R-:W-:Y:S02]  /*1e010*/  F2FP.F16.F32.PACK_AB R7, R71, R70 ;  /* 0x000000464707723e */ /* 0x000fe400000000ff */
[----:B------:R-:W-:Y:S01]  /*1e020*/  IADD3.X R105, RZ, R115, RZ, P0, !PT ;  /* 0x00000073ff697210 */ /* 0x000fe200007fe4ff */
[----:B------:R-:W-:Y:S01]  /*1e030*/  STSM.16.M88.4 [R80], R12 ;  /* 0x0000000c50007844 */ /* 0x000fe20000000200 */
[----:B------:R-:W-:Y:S02]  /*1e040*/  MOV R92, R92 ;  /* 0x0000005c005c7202 */ /* 0x000fe40000000f00 */
[----:B------:R-:W-:Y:S01]  /*1e050*/  LOP3.LUT R110, R47, R110, RZ, 0x3c, !PT ;  /* 0x0000006e2f6e7212 */ /* 0x000fe200078e3cff */
[----:B------:R-:W-:Y:S01]  /*1e060*/  STSM.16.M88.4 [R84], R24 ;  /* 0x0000001854007844 */ /* 0x000fe20000000200 */
[----:B------:R-:W-:-:S02]  /*1e070*/  MOV R96, R96 ;  /* 0x0000006000607202 */ /* 0x000fc40000000f00 */
[----:B-1----:R-:W-:Y:S02]  /*1e080*/  F2FP.F16.F32.PACK_AB R8, R32, R167 ;  /* 0x000000a72008723e */ /* 0x002fe400000000ff */
[----:B------:R-:W-:Y:S02]  /*1e090*/  F2FP.F16.F32.PACK_AB R9, R75, R74 ;  /* 0x0000004a4b09723e */ /* 0x000fe400000000ff */
[----:B------:R-:W-:Y:S02]  /*1e0a0*/  F2FP.F16.F32.PACK_AB R10, R44, R168 ;  /* 0x000000a82c0a723e */ /* 0x000fe400000000ff */
[----:B------:R-:W-:Y:S02]  /*1e0b0*/  F2FP.F16.F32.PACK_AB R11, R79, R78 ;  /* 0x0000004e4f0b723e */ /* 0x000fe400000000ff */
[----:B------:R-:W-:Y:S02]  /*1e0c0*/  F2FP.F16.F32.PACK_AB R32, R56, R169 ;  /* 0x000000a93820723e */ /* 0x000fe400000000ff */
[----:B------:R-:W-:-:S02]  /*1e0d0*/  F2FP.F16.F32.PACK_AB R33, R83, R82 ;  /* 0x000000525321723e */ /* 0x000fc400000000ff */
[----:B------:R-:W-:Y:S02]  /*1e0e0*/  F2FP.F16.F32.PACK_AB R34, R64, R170 ;  /* 0x000000aa4022723e */ /* 0x000fe400000000ff */
[----:B------:R-:W-:Y:S01]  /*1e0f0*/  F2FP.F16.F32.PACK_AB R35, R87, R86 ;  /* 0x000000565723723e */ /* 0x000fe200000000ff */
[----:B------:R0:W-:Y:S01]  /*1e100*/  STSM.16.M88.4 [R88], R4 ;  /* 0x0000000458007844 */ /* 0x0001e20000000200 */
[----:B------:R-:W-:Y:S01]  /*1e110*/  MOV R100, R100 ;  /* 0x0000006400647202 */ /* 0x000fe20000000f00 */
[----:B------:R-:W-:Y:S01]  /*1e120*/  IMAD.X R109, RZ, RZ, R115, P3 ;  /* 0x000000ffff6d7224 */ /* 0x000fe200018e0673 */
[----:B------:R-:W-:Y:S02]  /*1e130*/  F2FP.F16.F32.PACK_AB R44, R68, R171 ;  /* 0x000000ab442c723e */ /* 0x000fe400000000ff */
[----:B------:R-:W-:Y:S02]  /*1e140*/  F2FP.F16.F32.PACK_AB R45, R91, R90 ;  /* 0x0000005a5b2d723e */ /* 0x000fe400000000ff */
[----:B------:R-:W-:-:S02]  /*1e150*/  F2FP.F16.F32.PACK_AB R47, R95, R94 ;  /* 0x0000005e5f2f723e */ /* 0x000fc400000000ff */
[----:B------:R-:W-:Y:S02]  /*1e160*/  MOV R104, R104 ;  /* 0x0000006800687202 */ /* 0x000fe40000000f00 */
[----:B------:R-:W-:Y:S02]  /*1e170*/  F2FP.F16.F32.PACK_AB R56, R153, R173 ;  /* 0x000000ad9938723e */ /* 0x000fe400000000ff */
[----:B------:R-:W-:Y:S02]  /*1e180*/  F2FP.F16.F32.PACK_AB R57, R99, R98 ;  /* 0x000000626339723e */ /* 0x000fe400000000ff */
[----:B------:R-:W-:Y:S02]  /*1e190*/  F2FP.F16.F32.PACK_AB R58, R154, R174 ;  /* 0x000000ae9a3a723e */ /* 0x000fe400000000ff */
[----:B------:R-:W-:Y:S01]  /*1e1a0*/  F2FP.F16.F32.PACK_AB R59, R103, R102 ;  /* 0x00000066673b723e */ /* 0x000fe200000000ff */
[----:B------:R-:W-:Y:S01]  /*1e1b0*/  STSM.16.M88.4 [R92], R8 ;  /* 0x000000085c007844 */ /* 0x000fe20000000200 */
[----:B------:R-:W-:Y:S01]  /*1e1c0*/  MOV R106, R106 ;  /* 0x0000006a006a7202 */ /* 0x000fe20000000f00 */
[----:B------:R-:W1:Y:S01]  /*1e1d0*/  LDC R82, c[0x0][0xbe8] ;  /* 0x0002fa00ff527b82 */ /* 0x000e620000000800 */
[----:B0-----:R-:W-:-:S02]  /*1e1e0*/  F2FP.F16.F32.PACK_AB R4, R155, R175 ;  /* 0x000000af9b04723e */ /* 0x001fc400000000ff */
[----:B------:R-:W-:Y:S02]  /*1e1f0*/  F2FP.F16.F32.PACK_AB R5, R40, R36 ;  /* 0x000000242805723e */ /* 0x000fe400000000ff */
[----:B------:R-:W-:Y:S02]  /*1e200*/  F2FP.F16.F32.PACK_AB R6, R156, R176 ;  /* 0x000000b09c06723e */ /* 0x000fe400000000ff */
[----:B------:R-:W-:Y:S01]  /*1e210*/  F2FP.F16.F32.PACK_AB R7, R48, R43 ;  /* 0x0000002b3007723e */ /* 0x000fe200000000ff */
[----:B------:R-:W-:Y:S04]  /*1e220*/  STSM.16.M88.4 [R96], R32 ;  /* 0x0000002060007844 */ /* 0x000fe80000000200 */
[----:B------:R-:W-:Y:S04]  /*1e230*/  STSM.16.M88.4 [R100], R44 ;  /* 0x0000002c64007844 */ /* 0x000fe80000000200 */
[----:B------:R-:W-:Y:S04]  /*1e240*/  STSM.16.M88.4 [R104], R56 ;  /* 0x0000003868007844 */ /* 0x000fe80000000200 */
[----:B------:R0:W-:Y:S02]  /*1e250*/  STSM.16.M88.4 [R106], R4 ;  /* 0x000000046a007844 */ /* 0x0001e40000000200 */
[----:B0-----:R-:W0:Y:S01]  /*1e260*/  S2R R5, SR_TID.X ;  /* 0x0000000000057919 */ /* 0x001e220000002100 */
[----:B------:R-:W-:-:S02]  /*1e270*/  IADD3.X R111, RZ, R115, RZ, P6, !PT ;  /* 0x00000073ff6f7210 */ /* 0x000fc400037fe4ff */
[----:B------:R-:W-:Y:S02]  /*1e280*/  MOV R108, R108 ;  /* 0x0000006c006c7202 */ /* 0x000fe40000000f00 */
[----:B------:R-:W-:Y:S02]  /*1e290*/  F2FP.F16.F32.PACK_AB R8, R157, R177 ;  /* 0x000000b19d08723e */ /* 0x000fe400000000ff */
[----:B------:R-:W-:Y:S02]  /*1e2a0*/  F2FP.F16.F32.PACK_AB R9, R60, R52 ;  /* 0x000000343c09723e */ /* 0x000fe400000000ff */
[----:B------:R-:W-:Y:S02]  /*1e2b0*/  F2FP.F16.F32.PACK_AB R10, R117, R116 ;  /* 0x00000074750a723e */ /* 0x000fe400000000ff */
[----:B------:R-:W-:Y:S02]  /*1e2c0*/  F2FP.F16.F32.PACK_AB R11, R119, R118 ;  /* 0x00000076770b723e */ /* 0x000fe400000000ff */
[----:B------:R-:W-:-:S02]  /*1e2d0*/  MOV R110, R110 ;  /* 0x0000006e006e7202 */ /* 0x000fc40000000f00 */
[----:B------:R-:W-:Y:S02]  /*1e2e0*/  F2FP.F16.F32.PACK_AB R12, R121, R120 ;  /* 0x00000078790c723e */ /* 0x000fe400000000ff */
[----:B------:R-:W-:Y:S02]  /*1e2f0*/  F2FP.F16.F32.PACK_AB R13, R123, R122 ;  /* 0x0000007a7b0d723e */ /* 0x000fe400000000ff */
[----:B------:R-:W-:Y:S02]  /*1e300*/  F2FP.F16.F32.PACK_AB R14, R125, R124 ;  /* 0x0000007c7d0e723e */ /* 0x000fe400000000ff */
[----:B------:R-:W-:Y:S01]  /*1e310*/  F2FP.F16.F32.PACK_AB R15, R127, R126 ;  /* 0x0000007e7f0f723e */ /* 0x000fe200000000ff */
[----:B------:R-:W-:Y:S04]  /*1e320*/  STSM.16.M88.4 [R108], R8 ;  /* 0x000000086c007844 */ /* 0x000fe80000000200 */
[----:B------:R2:W-:Y:S01]  /*1e330*/  STSM.16.M88.4 [R110], R12 ;  /* 0x0000000c6e007844 */ /* 0x0005e20000000200 */
[----:B0-----:R-:W-:Y:S01]  /*1e340*/  IADD3 R5, R5, -0x80, RZ ;  /* 0xffffff8005057810 */ /* 0x001fe20007ffe0ff */
[----:B------:R-:W-:-:S03]  /*1e350*/  IMAD.X R113, RZ, RZ, R115, P5 ;  /* 0x000000ffff717224 */ /* 0x000fc600028e0673 */
[----:B--2---:R-:W-:-:S04]  /*1e360*/  SHF.R.S32.HI R12, RZ, 0x1f, R5 ;  /* 0x0000001fff0c7819 */ /* 0x004fc80000011405 */
[----:B------:R-:W-:Y:S01]  /*1e370*/  LEA.HI R9, R12, R5, RZ, 0x7 ;  /* 0x000000050c097211 */ /* 0x000fe200078f38ff */
[----:B----4-:R-:W-:-:S03]  /*1e380*/  IMAD.SHL.U32 R4, R136, 0x4, RZ ;  /* 0x0000000488047824 */ /* 0x010fc600078e00ff */
[----:B------:R-:W-:Y:S02]  /*1e390*/  LOP3.LUT R8, R9, 0xffffff80, RZ, 0xc0, !PT ;  /* 0xffffff8009087812 */ /* 0x000fe400078ec0ff */
[----:B------:R-:W-:Y:S02]  /*1e3a0*/  MOV R112, R112 ;  /* 0x0000007000707202 */ /* 0x000fe40000000f00 */
[----:B------:R-:W-:Y:S02]  /*1e3b0*/  F2FP.F16.F32.PACK_AB R24, R129, R128 ;  /* 0x000000808118723e */ /* 0x000fe400000000ff */
[----:B------:R-:W-:Y:S02]  /*1e3c0*/  F2FP.F16.F32.PACK_AB R25, R131, R130 ;  /* 0x000000828319723e */ /* 0x000fe400000000ff */
[----:B------:R-:W-:Y:S02]  /*1e3d0*/  F2FP.F16.F32.PACK_AB R26, R133, R132 ;  /* 0x00000084851a723e */ /* 0x000fe400000000ff */
[----:B------:R-:W-:-:S02]  /*1e3e0*/  F2FP.F16.F32.PACK_AB R27, R135, R134 ;  /* 0x00000086871b723e */ /* 0x000fc400000000ff */
[----:B------:R-:W-:Y:S01]  /*1e3f0*/  SHF.R.S32.HI R10, RZ, 0x1f, R136 ;  /* 0x0000001fff0a7819 */ /* 0x000fe20000011488 */
[----:B------:R-:W-:Y:S01]  /*1e400*/  IMAD.IADD R14, R5, 0x1, -R8 ;  /* 0x00000001050e7824 */ /* 0x000fe200078e0a08 */
[----:B------:R-:W-:Y:S02]  /*1e410*/  F2FP.F16.F32.PACK_AB R32, R137, R178 ;  /* 0x000000b28920723e */ /* 0x000fe400000000ff */
[----:B------:R-:W-:Y:S02]  /*1e420*/  F2FP.F16.F32.PACK_AB R33, R139, R138 ;  /* 0x0000008a8b21723e */ /* 0x000fe400000000ff */
[----:B------:R-:W-:Y:S02]  /*1e430*/  F2FP.F16.F32.PACK_AB R34, R141, R179 ;  /* 0x000000b38d22723e */ /* 0x000fe400000000ff */
[----:B------:R-:W-:Y:S01]  /*1e440*/  F2FP.F16.F32.PACK_AB R35, R143, R142 ;  /* 0x0000008e8f23723e */ /* 0x000fe200000000ff */
[----:B------:R-:W-:Y:S01]  /*1e450*/  STSM.16.M88.4 [R112], R24 ;  /* 0x0000001870007844 */ /* 0x000fe20000000200 */
[----:B------:R-:W-:-:S02]  /*1e460*/  SHF.L.U64.HI R15, R136, 0x2, R10 ;  /* 0x00000002880f7819 */ /* 0x000fc4000001020a */
[----:B------:R-:W-:Y:S01]  /*1e470*/  IADD3 R6, P1, R4, UR4, RZ ;  /* 0x0000000404067c10 */ /* 0x000fe2000ff3e0ff */
[----:B------:R0:W-:Y:S01]  /*1e480*/  STSM.16.M88.4 [R3], R32 ;  /* 0x0000002003007844 */ /* 0x0001e20000000200 */
[----:B------:R-:W-:Y:S02]  /*1e490*/  ISETP.NE.U32.AND P0, PT, RZ, UR4, PT ;  /* 0x00000004ff007c0c */ /* 0x000fe4000bf05070 */
[----:B------:R-:W-:Y:S02]  /*1e4a0*/  IADD3.X R7, R15, UR5, RZ, P1, !PT ;  /* 0x000000050f077c10 */ /* 0x000fe40008ffe4ff */
[----:B-1----:R-:W-:Y:S02]  /*1e4b0*/  ISETP.NE.AND P1, PT, R82, 0x1, PT ;  /* 0x000000015200780c */ /* 0x002fe40003f25270 */
[----:B------:R-:W-:Y:S01]  /*1e4c0*/  ISETP.NE.AND.EX P0, PT, RZ, UR5, PT, P0 ;  /* 0x00000005ff007c0c */ /* 0x000fe2000bf05300 */
[----:B------:R-:W-:Y:S01]  /*1e4d0*/  ULDC.64 UR4, c[0x0][0xc08] ;  /* 0x0003020000047ab9 */ /* 0x000fe20000000a00 */
[----:B------:R1:W-:Y:S01]  /*1e4e0*/  STSM.16.M88.4 [R28], R144 ;  /* 0x000000901c007844 */ /* 0x0003e20000000200 */
[----:B------:R-:W-:Y:S01]  /*1e4f0*/  BAR.SYNC.DEFER_BLOCKING 0x1, 0x100 ;  /* 0x0044000000007b1d */ /* 0x000fe20000010000 */
[----:B0-----:R-:W-:-:S02]  /*1e500*/  SHF.R.S32.HI R3, RZ, 0x1f, R14 ;  /* 0x0000001fff037819 */ /* 0x001fc4000001140e */
[----:B------:R-:W-:-:S05]  /*1e510*/  ISETP.NE.U32.AND P2, PT, RZ, UR4, PT ;  /* 0x00000004ff007c0c */ /* 0x000fca000bf45070 */
[----:B------:R-:W0:Y:S01]  /*1e520*/  @P1 LDC R13, c[0x0][0xbf0] ;  /* 0x0002fc00ff0d1b82 */ /* 0x000e220000000800 */
[----:B------:R-:W-:Y:S02]  /*1e530*/  LEA.HI R8, R3, R14, RZ, 0x2 ;  /* 0x0000000e03087211 */ /* 0x000fe400078f10ff */
[----:B------:R-:W-:Y:S02]  /*1e540*/  LEA.HI R12, R12, R5, RZ, 0x2 ;  /* 0x000000050c0c7211 */ /* 0x000fe400078f10ff */
[--C-:B------:R-:W-:Y:S02]  /*1e550*/  SHF.R.S32.HI R11, RZ, 0x2, R8.reuse ;  /* 0x00000002ff0b7819 */ /* 0x100fe40000011408 */
[----:B------:R-:W-:Y:S02]  /*1e560*/  SHF.R.S32.HI R26, RZ, 0x1f, R8 ;  /* 0x0000001fff1a7819 */ /* 0x000fe40000011408 */
[----:B------:R-:W-:Y:S01]  /*1e570*/  ISETP.NE.AND.EX P2, PT, RZ, UR5, PT, P2 ;  /* 0x00000005ff007c0c */ /* 0x000fe2000bf45320 */
[----:B------:R-:W2:Y:S01]  /*1e580*/  @P1 LDC R8, c[0x0][0xbec] ;  /* 0x0002fb00ff081b82 */ /* 0x000ea20000000800 */
[----:B------:R-:W-:-:S02]  /*1e590*/  LEA.HI R26, R26, R11, RZ, 0x3 ;  /* 0x0000000b1a1a7211 */ /* 0x000fc400078f18ff */
[----:B------:R-:W-:Y:S02]  /*1e5a0*/  LOP3.LUT R12, R12, 0xfffffffc, RZ, 0xc0, !PT ;  /* 0xfffffffc0c0c7812 */ /* 0x000fe400078ec0ff */
[----:B------:R-:W-:Y:S02]  /*1e5b0*/  LOP3.LUT R26, R26, 0xfffffff8, RZ, 0xc0, !PT ;  /* 0xfffffff81a1a7812 */ /* 0x000fe400078ec0ff */
[----:B------:R-:W-:Y:S01]  /*1e5c0*/  LEA.HI R3, R3, R14, RZ, 0x5 ;  /* 0x0000000e03037211 */ /* 0x000fe200078f28ff */
[----:B------:R-:W-:Y:S01]  /*1e5d0*/  IMAD.IADD R12, R5, 0x1, -R12 ;  /* 0x00000001050c7824 */ /* 0x000fe200078e0a0c */
[----:B------:R-:W-:Y:S02]  /*1e5e0*/  SHF.R.S32.HI R24, RZ, 0x7, R9 ;  /* 0x00000007ff187819 */ /* 0x000fe40000011409 */
[----:B------:R-:W-:Y:S02]  /*1e5f0*/  IADD3 R26, R11, -R26, RZ ;  /* 0x8000001a0b1a7210 */ /* 0x000fe40007ffe0ff */
[----:B------:R-:W-:-:S02]  /*1e600*/  SHF.R.S32.HI R3, RZ, 0x5, R3 ;  /* 0x00000005ff037819 */ /* 0x000fc40000011403 */
[----:B------:R-:W-:Y:S02]  /*1e610*/  LEA.HI R9, R9, R24, RZ, 0x1 ;  /* 0x0000001809097211 */ /* 0x000fe400078f08ff */
[----:B------:R-:W-:Y:S02]  /*1e620*/  LEA.HI R5, R12, R12, RZ, 0x1 ;  /* 0x0000000c0c057211 */ /* 0x000fe400078f08ff */
[----:B------:R-:W-:Y:S01]  /*1e630*/  @P2 IADD3 R4, P3, R4, UR4, RZ ;  /* 0x0000000404042c10 */ /* 0x000fe2000ff7e0ff */
[----:B------:R-:W-:Y:S01]  /*1e640*/  ULDC UR4, c[0x0][0xa88] ;  /* 0x0002a20000047ab9 */ /* 0x000fe20000000800 */
[----:B------:R-:W-:Y:S01]  /*1e650*/  IMAD R26, R3, 0x10, R26 ;  /* 0x00000010031a7824 */ /* 0x000fe200078e021a */
[----:B------:R-:W-:Y:S01]  /*1e660*/  LOP3.LUT R9, R9, 0x3fffffe, RZ, 0xc0, !PT ;  /* 0x03fffffe09097812 */ /* 0x000fe200078ec0ff */
[----:B------:R-:W-:Y:S01]  /*1e670*/  IMAD.MOV.U32 R80, RZ, RZ, RZ ;  /* 0x000000ffff507224 */ /* 0x000fe200078e00ff */
[----:B------:R-:W-:Y:S02]  /*1e680*/  LOP3.LUT R11, R5, 0x1ffffffe, RZ, 0xc0, !PT ;  /* 0x1ffffffe050b7812 */ /* 0x000fe400078ec0ff */
[----:B------:R-:W-:-:S02]  /*1e690*/  MOV R3, UR4 ;  /* 0x0000000400037c02 */ /* 0x000fc40008000f00 */
[----:B------:R-:W-:Y:S01]  /*1e6a0*/  @P2 IADD3.X R5, R15, UR5, RZ, P3, !PT ;  /* 0x000000050f052c10 */ /* 0x000fe20009ffe4ff */
[----:B------:R-:W-:Y:S01]  /*1e6b0*/  IMAD.IADD R9, R24, 0x1, -R9 ;  /* 0x0000000118097824 */ /* 0x000fe200078e0a09 */
[----:B------:R1:W5:Y:S01]  /*1e6c0*/  @P0 LDG.E R80, desc[UR6][R6.64] ;  /* 0x0000000606500981 */ /* 0x000362000c1e1900 */
[----:B------:R-:W-:-:S03]  /*1e6d0*/  IMAD.IADD R11, R12, 0x1, -R11 ;  /* 0x000000010c0b7824 */ /* 0x000fc600078e0a0b */
[----:B------:R1:W5:Y:S01]  /*1e6e0*/  @P2 LDG.E R3, desc[UR6][R4.64] ;  /* 0x0000000604032981 */ /* 0x000362000c1e1900 */
[----:B------:R-:W-:Y:S01]  /*1e6f0*/  IMAD R26, R9, 0x40, R26 ;  /* 0x00000040091a7824 */ /* 0x000fe200078e021a */
[----:B------:R-:W-:Y:S06]  /*1e700*/  @P2 BRA `(.L_x_657) ;  /* 0x0000000000142947 */ /* 0x000fec0003800000 */
[----:B------:R-:W-:Y:S05]  /*1e710*/  @!P0 BRA `(.L_x_657) ;  /* 0x0000000000108947 */ /* 0x000fea0003800000 */
[----:B------:R-:W-:Y:S02]  /*1e720*/  ULDC.64 UR4, c[0x0][0x208] ;  /* 0x0000820000047ab9 */ /* 0x000fe40000000a00 */
[----:B-1----:R-:W3:Y:S04]  /*1e730*/  LDG.E R4, desc[UR4][R6.64] ;  /* 0x0000000406047981 */ /* 0x002ee8000c1e1900 */
[----:B-----5:R-:W3:Y:S02]  /*1e740*/  LDG.E R3, desc[UR4][R6.64+0x4] ;  /* 0x0000040406037981 */ /* 0x020ee4000c1e1900 */
[----:B---3--:R-:W-:-:S07]  /*1e750*/  IADD3 R3, -R4, R3, RZ ;  /* 0x0000000304037210 */ /* 0x008fce0007ffe1ff */
.L_x_657:
[----:B------:R-:W3:Y:S01]  /*1e760*/  LDL R89, [R1+0x64] ;  /* 0x0000640001597983 */ /* 0x000ee20000100800 */
[----:B------:R-:W-:Y:S01]  /*1e770*/  IMAD R11, R11, 0x8, R26 ;  /* 0x000000080b0b7824 */ /* 0x000fe200078e021a */
[----:B------:R-:W-:Y:S01]  /*1e780*/  ULDC.64 UR4, c[0x0][0xb90] ;  /* 0x0002e40000047ab9 */ /* 0x000fe20000000a00 */
[----:B-----5:R-:W-:Y:S01]  /*1e790*/  SHF.R.S32.HI R81, RZ, 0x1f, R80 ;  /* 0x0000001fff517819 */ /* 0x020fe20000011450 */
[----:B------:R-:W4:Y:S01]  /*1e7a0*/  LDL.LU R88, [R1+0x68] ;  /* 0x0000680001587983 */ /* 0x000f220000300800 */
[----:B-1----:R-:W-:Y:S02]  /*1e7b0*/  SEL R28, R10, RZ, !P0 ;  /* 0x000000ff0a1c7207 */ /* 0x002fe40004000000 */
[----:B------:R-:W-:Y:S01]  /*1e7c0*/  SEL R83, R136, RZ, !P0 ;  /* 0x000000ff88537207 */ /* 0x000fe20004000000 */
[----:B------:R-:W2:Y:S01]  /*1e7d0*/  LDL.LU R86, [R1+0x74] ;  /* 0x0000740001567983 */ /* 0x000ea20000300800 */
[----:B------:R-:W-:Y:S01]  /*1e7e0*/  IMAD R3, R3, R82, RZ ;  /* 0x0000005203037224 */ /* 0x000fe200078e02ff */
[----:B------:R-:W1:Y:S01]  /*1e7f0*/  @P1 LDC R85, c[0x0][0xbec] ;  /* 0x0002fb00ff551b82 */ /* 0x000e620000000800 */
[----:B------:R-:W-:-:S07]  /*1e800*/  ULDC.64 UR6, c[0x0][0x208] ;  /* 0x0000820000067ab9 */ /* 0x000fce0000000a00 */
[----:B------:R-:W1:Y:S01]  /*1e810*/  @P1 LDC R87, c[0x0][0xbf0] ;  /* 0x0002fc00ff571b82 */ /* 0x000e620000000800 */
[----:B------:R-:W-:Y:S01]  /*1e820*/  BSSY B1, `(.L_x_658) ;  /* 0x00000d1000017945 */ /* 0x000fe20003800000 */
[----:B---3--:R-:W-:Y:S01]  /*1e830*/  IMAD R9, R219, 0x8, R89 ;  /* 0x00000008db097824 */ /* 0x008fe200078e0259 */
[----:B----4-:R-:W-:-:S03]  /*1e840*/  SHF.R.S32.HI R84, RZ, 0x1f, R88 ;  /* 0x0000001fff547819 */ /* 0x010fc60000011458 */
[----:B------:R-:W-:Y:S02]  /*1e850*/  IMAD.SHL.U32 R9, R9, 0x8, RZ ;  /* 0x0000000809097824 */ /* 0x000fe400078e00ff */
[----:B--2---:R-:W-:Y:S02]  /*1e860*/  IMAD R15, R86, 0x80, R11 ;  /* 0x00000080560f7824 */ /* 0x004fe400078e020b */
[----:B------:R-:W-:Y:S02]  /*1e870*/  IMAD R4, R84, UR4, RZ ;  /* 0x0000000454047c24 */ /* 0x000fe4000f8e02ff */
[----:B------:R-:W-:Y:S01]  /*1e880*/  @P1 IMAD.HI.U32 R6, R15, R8, RZ ;  /* 0x000000080f061227 */ /* 0x000fe200078e00ff */
[----:B------:R-:W-:-:S03]  /*1e890*/  MOV R7, R15 ;  /* 0x0000000f00077202 */ /* 0x000fc60000000f00 */
[C---:B------:R-:W-:Y:S01]  /*1e8a0*/  IMAD R11, R88.reuse, UR5, R4 ;  /* 0x00000005580b7c24 */ /* 0x040fe2000f8e0204 */
[----:B0-----:R-:W-:Y:S01]  /*1e8b0*/  @P1 SHF.R.U32.HI R7, RZ, R13, R6 ;  /* 0x0000000dff071219 */ /* 0x001fe20000011606 */
[----:B------:R-:W-:Y:S01]  /*1e8c0*/  IMAD.WIDE.U32 R4, R88, UR4, R80 ;  /* 0x0000000458047c25 */ /* 0x000fe2000f8e0050 */
[----:B------:R-:W-:-:S03]  /*1e8d0*/  ULDC.64 UR4, c[0x0][0xb98] ;  /* 0x0002e60000047ab9 */ /* 0x000fc60000000a00 */
[----:B------:R-:W-:Y:S01]  /*1e8e0*/  IMAD.WIDE R20, R9, 0x2, R20 ;  /* 0x0000000209147825 */ /* 0x000fe200078e0214 */
[----:B------:R-:W-:-:S03]  /*1e8f0*/  IADD3 R5, R5, R11, RZ ;  /* 0x0000000b05057210 */ /* 0x000fc60007ffe0ff */
[----:B------:R-:W-:Y:S01]  /*1e900*/  IMAD.MOV R11, RZ, RZ, -R7 ;  /* 0x000000ffff0b7224 */ /* 0x000fe200078e0a07 */
[----:B------:R-:W-:Y:S01]  /*1e910*/  IADD3 R13, P6, R20, 0x2000, RZ ;  /* 0x00002000140d7810 */ /* 0x000fe20007fde0ff */
[----:B------:R-:W-:Y:S01]  /*1e920*/  IMAD R6, R28, UR4, RZ ;  /* 0x000000041c067c24 */ /* 0x000fe2000f8e02ff */
[C---:B------:R-:W-:Y:S01]  /*1e930*/  IADD3 R25, P5, R20.reuse, 0x3000, RZ ;  /* 0x0000300014197810 */ /* 0x040fe20007fbe0ff */
[----:B------:R-:W-:Y:S01]  /*1e940*/  IMAD.WIDE.U32 R4, R83, UR4, R4 ;  /* 0x0000000453047c25 */ /* 0x000fe2000f8e0004 */
[----:B------:R-:W-:Y:S02]  /*1e950*/  IADD3 R33, P4, R20, 0x4000, RZ ;  /* 0x0000400014217810 */ /* 0x000fe40007f9e0ff */
[----:B------:R-:W-:Y:S01]  /*1e960*/  LOP3.LUT R12, R13, 0x380, RZ, 0xc0, !PT ;  /* 0x000003800d0c7812 */ /* 0x000fe200078ec0ff */
[----:B------:R-:W-:Y:S01]  /*1e970*/  IMAD R9, R82, R11, R15 ;  /* 0x0000000b52097224 */ /* 0x000fe200078e020f */
[----:B------:R-:W-:Y:S01]  /*1e980*/  SHF.R.S32.HI R11, RZ, 0x1f, R7 ;  /* 0x0000001fff0b7819 */ /* 0x000fe20000011407 */
[----:B------:R-:W-:Y:S01]  /*1e990*/  IMAD R8, R83, UR5, R6 ;  /* 0x0000000553087c24 */ /* 0x000fe2000f8e0206 */
[----:B------:R-:W-:Y:S01]  /*1e9a0*/  IADD3 R4, P0, R7, R4, RZ ;  /* 0x0000000407047210 */ /* 0x000fe20007f1e0ff */
[----:B------:R-:W-:Y:S01]  /*1e9b0*/  ULDC.64 UR4, c[0x0][0xb88] ;  /* 0x0002e20000047ab9 */ /* 0x000fe20000000a00 */
[----:B------:R-:W-:-:S02]  /*1e9c0*/  SHF.R.S32.HI R6, RZ, 0x1f, R9 ;  /* 0x0000001fff067819 */ /* 0x000fc40000011409 */
[----:B------:R-:W-:Y:S02]  /*1e9d0*/  IADD3.X R5, R11, R5, R8, P0, !PT ;  /* 0x000000050b057210 */ /* 0x000fe400007fe408 */
[----:B------:R-:W-:Y:S01]  /*1e9e0*/  IADD3 R7, P2, R20, 0x1000, RZ ;  /* 0x0000100014077810 */ /* 0x000fe20007f5e0ff */
[----:B------:R-:W-:Y:S01]  /*1e9f0*/  IMAD R6, R6, UR4, RZ ;  /* 0x0000000406067c24 */ /* 0x000fe2000f8e02ff */
[----:B------:R-:W-:Y:S01]  /*1ea00*/  LOP3.LUT R24, R25, 0x380, RZ, 0xc0, !PT ;  /* 0x0000038019187812 */ /* 0x000fe200078ec0ff */
[----:B------:R-:W-:Y:S01]  /*1ea10*/  IMAD.WIDE.U32 R4, R9, UR4, R4 ;  /* 0x0000000409047c25 */ /* 0x000fe2000f8e0004 */
[----:B------:R-:W-:Y:S02]  /*1ea20*/  LOP3.LUT R32, R33, 0x380, RZ, 0xc0, !PT ;  /* 0x0000038021207812 */ /* 0x000fe400078ec0ff */
[----:B------:R-:W-:Y:S01]  /*1ea30*/  SHF.R.U64 R12, R12, 0x3, RZ ;  /* 0x000000030c0c7819 */ /* 0x000fe200000012ff */
[----:B------:R-:W-:Y:S01]  /*1ea40*/  IMAD R11, R9, UR5, R6 ;  /* 0x00000005090b7c24 */ /* 0x000fe2000f8e0206 */
[----:B------:R-:W-:Y:S01]  /*1ea50*/  ULDC.64 UR4, c[0x0][0xb50] ;  /* 0x0002d40000047ab9 */ /* 0x000fe20000000a00 */
[----:B------:R-:W-:-:S02]  /*1ea60*/  IADD3.X R9, RZ, R21, RZ, P2, !PT ;  /* 0x00000015ff097210 */ /* 0x000fc400017fe4ff */
[----:B------:R-:W-:Y:S01]  /*1ea70*/  IMAD.IADD R5, R5, 0x1, R11 ;  /* 0x0000000105057824 */ /* 0x000fe200078e020b */
[----:B------:R-:W-:Y:S02]  /*1ea80*/  LEA R6, P3, R4, UR4, 0x2 ;  /* 0x0000000404067c11 */ /* 0x000fe4000f8610ff */
[----:B------:R-:W-:Y:S02]  /*1ea90*/  IADD3 R41, P2, R20, 0x6000, RZ ;  /* 0x0000600014297810 */ /* 0x000fe40007f5e0ff */
[----:B------:R-:W-:Y:S01]  /*1eaa0*/  LEA.HI.X R10, R4, UR5, R5, 0x2, P3 ;  /* 0x00000005040a7c11 */ /* 0x000fe200098f1405 */
[----:B------:R-:W-:Y:S01]  /*1eab0*/  SHFL.IDX PT, R54, R6, RZ, 0x1c1f ;  /* 0x001c1fff06367589 */ /* 0x000fe200000e0000 */
[----:B------:R-:W-:Y:S01]  /*1eac0*/  IADD3 R37, P3, R20, 0x5000, RZ ;  /* 0x0000500014257810 */ /* 0x000fe20007f7e0ff */
[----:B------:R-:W-:Y:S01]  /*1ead0*/  ULDC.64 UR4, c[0x0][0xaa0] ;  /* 0x0002a80000047ab9 */ /* 0x000fe20000000a00 */
[----:B------:R-:W-:Y:S01]  /*1eae0*/  LOP3.LUT R40, R41, 0x380, RZ, 0xc0, !PT ;  /* 0x0000038029287812 */ /* 0x000fe200078ec0ff */
[----:B------:R-:W0:Y:S01]  /*1eaf0*/  SHFL.IDX PT, R55, R10, RZ, 0x1c1f ;  /* 0x001c1fff0a377589 */ /* 0x000e2200000e0000 */
[----:B------:R-:W-:-:S02]  /*1eb00*/  LOP3.LUT R36, R37, 0x380, RZ, 0xc0, !PT ;  /* 0x0000038025247812 */ /* 0x000fc400078ec0ff */
[----:B------:R-:W-:Y:S01]  /*1eb10*/  SHF.R.U64 R40, R40, 0x3, RZ ;  /* 0x0000000328287819 */ /* 0x000fe200000012ff */
[----:B------:R-:W-:Y:S01]  /*1eb20*/  SHFL.IDX PT, R58, R6, 0x1, 0x1c1f ;  /* 0x003c1f00063a7f89 */ /* 0x000fe200000e0000 */
[----:B------:R-:W-:Y:S02]  /*1eb30*/  SHF.R.U64 R36, R36, 0x3, RZ ;  /* 0x0000000324247819 */ /* 0x000fe400000012ff */
[----:B------:R-:W-:Y:S01]  /*1eb40*/  SHF.R.U64 R24, R24, 0x3, RZ ;  /* 0x0000000318187819 */ /* 0x000fe200000012ff */
[----:B------:R-:W2:Y:S01]  /*1eb50*/  SHFL.IDX PT, R59, R10, 0x1, 0x1c1f ;  /* 0x003c1f000a3b7f89 */ /* 0x000ea200000e0000 */
[----:B------:R-:W-:Y:S02]  /*1eb60*/  SHF.R.U64 R32, R32, 0x3, RZ ;  /* 0x0000000320207819 */ /* 0x000fe400000012ff */
[----:B------:R-:W-:Y:S01]  /*1eb70*/  LOP3.LUT R40, R40, R41, RZ, 0x3c, !PT ;  /* 0x0000002928287212 */ /* 0x000fe200078e3cff */
[--C-:B------:R-:W-:Y:S01]  /*1eb80*/  IMAD.X R41, RZ, RZ, R21.reuse, P2 ;  /* 0x000000ffff297224 */ /* 0x100fe200010e0615 */
[----:B------:R-:W-:Y:S01]  /*1eb90*/  LOP3.LUT R36, R36, R37, RZ, 0x3c, !PT ;  /* 0x0000002524247212 */ /* 0x000fe200078e3cff */
[--C-:B------:R-:W-:Y:S01]  /*1eba0*/  IMAD.X R37, RZ, RZ, R21.reuse, P3 ;  /* 0x000000ffff257224 */ /* 0x100fe200018e0615 */
[----:B------:R-:W-:Y:S01]  /*1ebb0*/  LOP3.LUT R12, R12, R13, RZ, 0x3c, !PT ;  /* 0x0000000d0c0c7212 */ /* 0x000fe200078e3cff */
[--C-:B------:R-:W-:Y:S01]  /*1ebc0*/  IMAD.X R13, RZ, RZ, R21.reuse, P6 ;  /* 0x000000ffff0d7224 */ /* 0x100fe200030e0615 */
[----:B------:R-:W-:Y:S01]  /*1ebd0*/  LOP3.LUT R24, R24, R25, RZ, 0x3c, !PT ;  /* 0x0000001918187212 */ /* 0x000fe200078e3cff */
[----:B------:R-:W-:Y:S01]  /*1ebe0*/  IMAD.X R25, RZ, RZ, R21, P5 ;  /* 0x000000ffff197224 */ /* 0x000fe200028e0615 */
[----:B------:R-:W-:-:S02]  /*1ebf0*/  LOP3.LUT R32, R32, R33, RZ, 0x3c, !PT ;  /* 0x0000002120207212 */ /* 0x000fc400078e3cff */
[C---:B------:R-:W-:Y:S02]  /*1ec00*/  IADD3 R61, P2, R20.reuse, 0xb000, RZ ;  /* 0x0000b000143d7810 */ /* 0x040fe40007f5e0ff */
[----:B------:R-:W-:Y:S02]  /*1ec10*/  IADD3.X R33, RZ, R21, RZ, P4, !PT ;  /* 0x00000015ff217210 */ /* 0x000fe400027fe4ff */
[C---:B------:R-:W-:Y:S02]  /*1ec20*/  IADD3 R57, P3, R20.reuse, 0xa000, RZ ;  /* 0x0000a00014397810 */ /* 0x040fe40007f7e0ff */
[C---:B------:R-:W-:Y:S02]  /*1ec30*/  IADD3 R45, P6, R20.reuse, 0x7000, RZ ;  /* 0x00007000142d7810 */ /* 0x040fe40007fde0ff */
[C---:B------:R-:W-:Y:S02]  /*1ec40*/  IADD3 R49, P5, R20.reuse, 0x8000, RZ ;  /* 0x0000800014317810 */ /* 0x040fe40007fbe0ff */
[----:B------:R-:W-:-:S02]  /*1ec50*/  IADD3 R53, P4, R20, 0x9000, RZ ;  /* 0x0000900014357810 */ /* 0x000fc40007f9e0ff */
[----:B------:R-:W-:Y:S02]  /*1ec60*/  LOP3.LUT P0, RZ, R14, 0x3, RZ, 0xc0, !PT ;  /* 0x000000030eff7812 */ /* 0x000fe4000780c0ff */
[----:B------:R-:W-:Y:S02]  /*1ec70*/  LOP3.LUT R60, R61, 0x380, RZ, 0xc0, !PT ;  /* 0x000003803d3c7812 */ /* 0x000fe400078ec0ff */
[----:B------:R-:W-:Y:S02]  /*1ec80*/  LOP3.LUT R56, R57, 0x380, RZ, 0xc0, !PT ;  /* 0x0000038039387812 */ /* 0x000fe400078ec0ff */
[----:B------:R-:W-:Y:S02]  /*1ec90*/  LEA R14, R86, R26, 0x7 ;  /* 0x0000001a560e7211 */ /* 0x000fe400078e38ff */
[----:B------:R-:W-:Y:S02]  /*1eca0*/  LOP3.LUT R44, R45, 0x380, RZ, 0xc0, !PT ;  /* 0x000003802d2c7812 */ /* 0x000fe400078ec0ff */
[----:B------:R-:W-:Y:S01]  /*1ecb0*/  LOP3.LUT R48, R49, 0x380, RZ, 0xc0, !PT ;  /* 0x0000038031307812 */ /* 0x000fe200078ec0ff */
[----:B------:R-:W-:Y:S01]  /*1ecc0*/  VIADD R4, R14, 0x8 ;  /* 0x000000080e047836 */ /* 0x000fe20000000000 */
[----:B------:R-:W-:-:S02]  /*1ecd0*/  LOP3.LUT R52, R53, 0x380, RZ, 0xc0, !PT ;  /* 0x0000038035347812 */ /* 0x000fc400078ec0ff */
[----:B------:R-:W-:Y:S02]  /*1ece0*/  LOP3.LUT R8, R7, 0x380, RZ, 0xc0, !PT ;  /* 0x0000038007087812 */ /* 0x000fe400078ec0ff */
[----:B------:R-:W-:Y:S02]  /*1ecf0*/  SHF.R.U64 R60, R60, 0x3, RZ ;  /* 0x000000033c3c7819 */ /* 0x000fe400000012ff */
[----:B------:R-:W-:Y:S02]  /*1ed00*/  SHF.R.U64 R56, R56, 0x3, RZ ;  /* 0x0000000338387819 */ /* 0x000fe400000012ff */
[----:B------:R-:W-:Y:S02]  /*1ed10*/  SHF.R.U64 R44, R44, 0x3, RZ ;  /* 0x000000032c2c7819 */ /* 0x000fe400000012ff */
[----:B------:R-:W-:Y:S02]  /*1ed20*/  SHF.R.U64 R48, R48, 0x3, RZ ;  /* 0x0000000330307819 */ /* 0x000fe400000012ff */
[----:B------:R-:W-:-:S02]  /*1ed30*/  SHF.R.U64 R52, R52, 0x3, RZ ;  /* 0x0000000334347819 */ /* 0x000fc400000012ff */
[----:B------:R-:W-:Y:S02]  /*1ed40*/  SHF.R.U64 R8, R8, 0x3, RZ ;  /* 0x0000000308087819 */ /* 0x000fe400000012ff */
[----:B------:R-:W-:Y:S02]  /*1ed50*/  LOP3.LUT R60, R60, R61, RZ, 0x3c, !PT ;  /* 0x0000003d3c3c7212 */ /* 0x000fe400078e3cff */
[----:B------:R-:W-:Y:S01]  /*1ed60*/  LOP3.LUT R56, R56, R57, RZ, 0x3c, !PT ;  /* 0x0000003938387212 */ /* 0x000fe200078e3cff */
[--C-:B------:R-:W-:Y:S01]  /*1ed70*/  IMAD.X R57, RZ, RZ, R21.reuse, P3 ;  /* 0x000000ffff397224 */ /* 0x100fe200018e0615 */
[----:B------:R-:W-:Y:S02]  /*1ed80*/  IADD3.X R61, RZ, R21, RZ, P2, !PT ;  /* 0x00000015ff3d7210 */ /* 0x000fe400017fe4ff */
[----:B------:R-:W-:Y:S02]  /*1ed90*/  LOP3.LUT R44, R44, R45, RZ, 0x3c, !PT ;  /* 0x0000002d2c2c7212 */ /* 0x000fe400078e3cff */
[----:B------:R-:W-:Y:S01]  /*1eda0*/  LOP3.LUT R48, R48, R49, RZ, 0x3c, !PT ;  /* 0x0000003130307212 */ /* 0x000fe200078e3cff */
[--C-:B------:R-:W-:Y:S01]  /*1edb0*/  IMAD.X R49, RZ, RZ, R21.reuse, P5 ;  /* 0x000000ffff317224 */ /* 0x100fe200028e0615 */
[----:B------:R-:W-:Y:S01]  /*1edc0*/  LOP3.LUT R52, R52, R53, RZ, 0x3c, !PT ;  /* 0x0000003534347212 */ /* 0x000fe200078e3cff */
[----:B------:R-:W-:Y:S01]  /*1edd0*/  IMAD.X R53, RZ, RZ, R21, P4 ;  /* 0x000000ffff357224 */ /* 0x000fe200020e0615 */
[----:B------:R-:W-:-:S02]  /*1ede0*/  ISETP.GE.OR P2, PT, R14, R3, P0 ;  /* 0x000000030e00720c */ /* 0x000fc40000746670 */
[----:B------:R-:W-:Y:S02]  /*1edf0*/  LOP3.LUT R8, R8, R7, RZ, 0x3c, !PT ;  /* 0x0000000708087212 */ /* 0x000fe400078e3cff */
[----:B------:R-:W-:Y:S02]  /*1ee00*/  IADD3.X R45, RZ, R21, RZ, P6, !PT ;  /* 0x00000015ff2d7210 */ /* 0x000fe400037fe4ff */
[----:B------:R-:W-:Y:S02]  /*1ee10*/  IADD3 R5, P3, R20, 0xf000, RZ ;  /* 0x0000f00014057810 */ /* 0x000fe40007f7e0ff */
[----:B------:R-:W-:Y:S02]  /*1ee20*/  ISETP.GE.OR P0, PT, R4, R3, P0 ;  /* 0x000000030400720c */ /* 0x000fe40000706670 */
[C---:B------:R-:W-:Y:S01]  /*1ee30*/  IADD3 R65, P6, R20.reuse, 0xc000, RZ ;  /* 0x0000c00014417810 */ /* 0x040fe20007fde0ff */
[----:B------:R-:W-:Y:S01]  /*1ee40*/  IMAD.X R77, RZ, RZ, R21, P3 ;  /* 0x000000ffff4d7224 */ /* 0x000fe200018e0615 */
[C---:B------:R-:W-:Y:S01]  /*1ee50*/  IADD3 R69, P5, R20.reuse, 0xd000, RZ ;  /* 0x0000d00014457810 */ /* 0x040fe20007fbe0ff */
[----:B0-----:R-:W-:Y:S01]  /*1ee60*/  @!P2 ST.E desc[UR6][R54.64], R0 ;  /* 0x000000003600a985 */ /* 0x001fe2000c101906 */
[----:B------:R-:W-:-:S02]  /*1ee70*/  IADD3 R73, P4, R20, 0xe000, RZ ;  /* 0x0000e00014497810 */ /* 0x000fc40007f9e0ff */
[----:B------:R-:W-:Y:S02]  /*1ee80*/  LOP3.LUT R7, R20, 0x380, RZ, 0xc0, !PT ;  /* 0x0000038014077812 */ /* 0x000fe400078ec0ff */
[----:B------:R-:W-:Y:S02]  /*1ee90*/  LOP3.LUT R4, R5, 0x380, RZ, 0xc0, !PT ;  /* 0x0000038005047812 */ /* 0x000fe400078ec0ff */
[----:B------:R-:W-:Y:S01]  /*1eea0*/  LOP3.LUT R64, R65, 0x380, RZ, 0xc0, !PT ;  /* 0x0000038041407812 */ /* 0x000fe200078ec0ff */
[----:B--2---:R0:W-:Y:S01]  /*1eeb0*/  @!P0 ST.E desc[UR6][R58.64], R2 ;  /* 0x000000023a008985 */ /* 0x0041e2000c101906 */
[----:B------:R-:W-:Y:S02]  /*1eec0*/  LOP3.LUT R68, R69, 0x380, RZ, 0xc0, !PT ;  /* 0x0000038045447812 */ /* 0x000fe400078ec0ff */
[----:B------:R-:W-:Y:S01]  /*1eed0*/  LOP3.LUT R72, R73, 0x380, RZ, 0xc0, !PT ;  /* 0x0000038049487812 */ /* 0x000fe200078ec0ff */
[----:B------:R-:W5:Y:S01]  /*1eee0*/  LD.E.128 R8, desc[UR6][R8.64] ;  /* 0x0000000608087980 */ /* 0x000f62000c101d00 */
[----:B------:R-:W-:-:S02]  /*1eef0*/  SHF.R.U64 R7, R7, 0x3, RZ ;  /* 0x0000000307077819 */ /* 0x000fc400000012ff */
[----:B------:R-:W-:Y:S01]  /*1ef00*/  SHF.R.U64 R4, R4, 0x3, RZ ;  /* 0x0000000304047819 */ /* 0x000fe200000012ff */
[----:B------:R-:W5:Y:S01]  /*1ef10*/  LD.E.128 R12, desc[UR6][R12.64] ;  /* 0x000000060c0c7980 */ /* 0x000f62000c101d00 */
[----:B------:R-:W-:Y:S02]  /*1ef20*/  SHF.R.U64 R64, R64, 0x3, RZ ;  /* 0x0000000340407819 */ /* 0x000fe400000012ff */
[----:B------:R-:W-:Y:S01]  /*1ef30*/  SHF.R.U64 R68, R68, 0x3, RZ ;  /* 0x0000000344447819 */ /* 0x000fe200000012ff */
[----:B------:R-:W5:Y:S01]  /*1ef40*/  LD.E.128 R24, desc[UR6][R24.64] ;  /* 0x0000000618187980 */ /* 0x000f62000c101d00 */
[----:B------:R-:W-:Y:S02]  /*1ef50*/  SHF.R.U64 R72, R72, 0x3, RZ ;  /* 0x0000000348487819 */ /* 0x000fe400000012ff */
[----:B------:R-:W-:Y:S01]  /*1ef60*/  LOP3.LUT R20, R7, R20, RZ, 0x3c, !PT ;  /* 0x0000001407147212 */ /* 0x000fe200078e3cff */
[----:B------:R-:W5:Y:S01]  /*1ef70*/  LD.E.128 R32, desc[UR6][R32.64] ;  /* 0x0000000620207980 */ /* 0x000f62000c101d00 */
[----:B------:R-:W-:Y:S01]  /*1ef80*/  LOP3.LUT R64, R64, R65, RZ, 0x3c, !PT ;  /* 0x0000004140407212 */ /* 0x000fe200078e3cff */
[--C-:B------:R-:W-:Y:S01]  /*1ef90*/  IMAD.X R65, RZ, RZ, R21.reuse, P6 ;  /* 0x000000ffff417224 */ /* 0x100fe200030e0615 */
[----:B------:R-:W-:Y:S01]  /*1efa0*/  LOP3.LUT R68, R68, R69, RZ, 0x3c, !PT ;  /* 0x0000004544447212 */ /* 0x000fe200078e3cff */
[----:B------:R-:W-:Y:S01]  /*1efb0*/  IMAD.X R69, RZ, RZ, R21, P5 ;  /* 0x000000ffff457224 */ /* 0x000fe200028e0615 */
[----:B------:R-:W-:Y:S01]  /*1efc0*/  LOP3.LUT R72, R72, R73, RZ, 0x3c, !PT ;  /* 0x0000004948487212 */ /* 0x000fe200078e3cff */
[----:B------:R-:W5:Y:S01]  /*1efd0*/  LD.E.128 R36, desc[UR6][R36.64] ;  /* 0x0000000624247980 */ /* 0x000f62000c101d00 */
[----:B------:R-:W-:-:S02]  /*1efe0*/  LOP3.LUT R76, R4, R5, RZ, 0x3c, !PT ;  /* 0x00000005044c7212 */ /* 0x000fc400078e3cff */
[----:B------:R-:W-:Y:S01]  /*1eff0*/  IADD3.X R73, RZ, R21, RZ, P4, !PT ;  /* 0x00000015ff497210 */ /* 0x000fe200027fe4ff */
[----:B------:R2:W5:Y:S01]  /*1f000*/  LD.E.128 R4, desc[UR6][R20.64] ;  /* 0x0000000614047980 */ /* 0x000562000c101d00 */
[----:B0-----:R-:W-:-:S03]  /*1f010*/  LEA R2, R89, R219, 0x5 ;  /* 0x000000db59027211 */ /* 0x001fc600078e28ff */
[----:B------:R-:W5:Y:S04]  /*1f020*/  LD.E.128 R40, desc[UR6][R40.64] ;  /* 0x0000000628287980 */ /* 0x000f68000c101d00 */
[----:B------:R-:W5:Y:S01]  /*1f030*/  LD.E.128 R44, desc[UR6][R44.64] ;  /* 0x000000062c2c7980 */ /* 0x000f62000c101d00 */
[----:B--2---:R-:W-:-:S03]  /*1f040*/  IMAD R21, R81, UR4, RZ ;  /* 0x0000000451157c24 */ /* 0x004fc6000f8e02ff */
[----:B------:R-:W5:Y:S01]  /*1f050*/  LD.E.128 R48, desc[UR6][R48.64] ;  /* 0x0000000630307980 */ /* 0x000f62000c101d00 */
[C---:B------:R-:W-:Y:S02]  /*1f060*/  IMAD R81, R80.reuse, UR5, R21 ;  /* 0x0000000550517c24 */ /* 0x040fe4000f8e0215 */
[----:B------:R-:W-:Y:S01]  /*1f070*/  IMAD.WIDE.U32 R20, R80, UR4, RZ ;  /* 0x0000000450147c25 */ /* 0x000fe2000f8e00ff */
[----:B------:R-:W-:Y:S01]  /*1f080*/  ULDC.64 UR4, c[0x0][0xae8] ;  /* 0x0002ba0000047ab9 */ /* 0x000fe20000000a00 */
[----:B------:R-:W5:Y:S02]  /*1f090*/  LD.E.128 R52, desc[UR6][R52.64] ;  /* 0x0000000634347980 */ /* 0x000f64000c101d00 */
[----:B------:R-:W-:Y:S02]  /*1f0a0*/  IMAD.IADD R21, R21, 0x1, R81 ;  /* 0x0000000115157824 */ /* 0x000fe400078e0251 */
[----:B------:R-:W-:Y:S01]  /*1f0b0*/  IMAD R84, R84, UR4, RZ ;  /* 0x0000000454547c24 */ /* 0x000fe2000f8e02ff */
[----:B------:R-:W5:Y:S01]  /*1f0c0*/  LD.E.128 R56, desc[UR6][R56.64] ;  /* 0x0000000638387980 */ /* 0x000f62000c101d00 */
[----:B------:R-:W-:-:S02]  /*1f0d0*/  IMAD R2, R86, 0x80, R2 ;  /* 0x0000008056027824 */ /* 0x000fc400078e0202 */
[C---:B------:R-:W-:Y:S01]  /*1f0e0*/  IMAD R81, R88.reuse, UR5, R84 ;  /* 0x0000000558517c24 */ /* 0x040fe2000f8e0254 */
[----:B------:R-:W5:Y:S01]  /*1f0f0*/  LD.E.128 R60, desc[UR6][R60.64] ;  /* 0x000000063c3c7980 */ /* 0x000f62000c101d00 */
[----:B------:R-:W-:Y:S01]  /*1f100*/  IMAD.WIDE.U32 R20, R88, UR4, R20 ;  /* 0x0000000458147c25 */ /* 0x000fe2000f8e0014 */
[----:B------:R-:W-:Y:S02]  /*1f110*/  ULDC.64 UR4, c[0x0][0xaf0] ;  /* 0x0002bc0000047ab9 */ /* 0x000fe40000000a00 */
[----:B------:R-:W5:Y:S01]  /*1f120*/  LD.E.128 R64, desc[UR6][R64.64] ;  /* 0x0000000640407980 */ /* 0x000f62000c101d00 */
[----:B-1----:R-:W-:-:S03]  /*1f130*/  @P1 IMAD.HI.U32 R0, R2, R85, RZ ;  /* 0x0000005502001227 */ /* 0x002fc600078e00ff */
[----:B------:R-:W5:Y:S01]  /*1f140*/  LD.E.128 R68, desc[UR6][R68.64] ;  /* 0x0000000644447980 */ /* 0x000f62000c101d00 */
[----:B------:R-:W-:Y:S01]  /*1f150*/  IMAD.IADD R21, R21, 0x1, R81 ;  /* 0x0000000115157824 */ /* 0x000fe200078e0251 */
[----:B------:R-:W-:Y:S01]  /*1f160*/  MOV R81, R2 ;  /* 0x0000000200517202 */ /* 0x000fe20000000f00 */
[----:B------:R-:W-:Y:S01]  /*1f170*/  IMAD R28, R28, UR4, RZ ;  /* 0x000000041c1c7c24 */ /* 0x000fe2000f8e02ff */
[----:B------:R-:W-:Y:S01]  /*1f180*/  @P1 SHF.R.U32.HI R81, RZ, R87, R0 ;  /* 0x00000057ff511219 */ /* 0x000fe20000011600 */
[C---:B------:R-:W-:Y:S01]  /*1f190*/  IMAD.WIDE.U32 R20, R83.reuse, UR4, R20 ;  /* 0x0000000453147c25 */ /* 0x040fe2000f8e0014 */
[----:B------:R-:W5:Y:S02]  /*1f1a0*/  LD.E.128 R72, desc[UR6][R72.64] ;  /* 0x0000000648487980 */ /* 0x000f64000c101d00 */
[--C-:B------:R-:W-:Y:S01]  /*1f1b0*/  SHF.R.S32.HI R0, RZ, 0x1f, R81.reuse ;  /* 0x0000001fff007819 */ /* 0x100fe20000011451 */
[----:B------:R-:W-:Y:S01]  /*1f1c0*/  IMAD R85, R83, UR5, R28 ;  /* 0x0000000553557c24 */ /* 0x000fe2000f8e021c */
[----:B------:R-:W-:Y:S01]  /*1f1d0*/  ULDC.64 UR4, c[0x0][0xae0] ;  /* 0x0002b80000047ab9 */ /* 0x000fe20000000a00 */
[----:B------:R-:W-:Y:S01]  /*1f1e0*/  IMAD.MOV R83, RZ, RZ, -R81 ;  /* 0x000000ffff537224 */ /* 0x000fe200078e0a51 */
[----:B------:R-:W5:Y:S01]  /*1f1f0*/  LD.E.128 R76, desc[UR6][R76.64] ;  /* 0x000000064c4c7980 */ /* 0x000f62000c101d00 */
[----:B------:R-:W-:-:S02]  /*1f200*/  IMAD R0, R0, UR4, RZ ;  /* 0x0000000400007c24 */ /* 0x000fc4000f8e02ff */
[----:B------:R-:W-:Y:S01]  /*1f210*/  IMAD R83, R82, R83, R2 ;  /* 0x0000005352537224 */ /* 0x000fe200078e0202 */
[----:B------:R-:W-:Y:S01]  /*1f220*/  @!PT LDS RZ, [RZ] ;  /* 0x00000000fffff984 */ /* 0x000fe20000000800 */
[----:B------:R-:W-:Y:S01]  /*1f230*/  @!PT LDS RZ, [RZ] ;  /* 0x00000000fffff984 */ /* 0x000fe20000000800 */
[----:B------:R-:W-:Y:S01]  /*1f240*/  @!PT LDS RZ, [RZ] ;  /* 0x00000000fffff984 */ /* 0x000fe20000000800 */
[----:B------:R-:W-:Y:S01]  /*1f250*/  @!PT LDS RZ, [RZ] ;  /* 0x00000000fffff984 */ /* 0x000fe20000000800 */
[----:B------:R0:W-:Y:S06]  /*1f260*/  MEMBAR.ALL.CTA ;  /* 0x0000000000007992 */ /* 0x0001ec0000008000 */
[----:B0-----:R-:W0:Y:S01]  /*1f270*/  FENCE.VIEW.ASYNC.S ;  /* 0x00000000000073c6 */ /* 0x001e220000000000 */
[----:B------:R-:W-:Y:S02]  /*1f280*/  IMAD.IADD R21, R21, 0x1, R85 ;  /* 0x0000000115157824 */ /* 0x000fe400078e0255 */
[C---:B------:R-:W-:Y:S01]  /*1f290*/  IMAD R85, R81.reuse, UR5, R0 ;  /* 0x0000000551557c24 */ /* 0x040fe2000f8e0200 */
[----:B------:R-:W-:Y:S01]  /*1f2a0*/  SHF.R.S32.HI R0, RZ, 0x1f, R83 ;  /* 0x0000001fff007819 */ /* 0x000fe20000011453 */
[----:B------:R-:W-:Y:S01]  /*1f2b0*/  IMAD.WIDE.U32 R20, R81, UR4, R20 ;  /* 0x0000000451147c25 */ /* 0x000fe2000f8e0014 */
[----:B------:R-:W-:Y:S01]  /*1f2c0*/  ULDC.64 UR4, c[0x0][0xad8] ;  /* 0x0002b60000047ab9 */ /* 0x000fe20000000a00 */
[----:B------:R-:W-:-:S02]  /*1f2d0*/  LEA R86, R86, R219, 0x7 ;  /* 0x000000db56567211 */ /* 0x000fc400078e38ff */
[----:B------:R-:W-:Y:S02]  /*1f2e0*/  IMAD.IADD R21, R21, 0x1, R85 ;  /* 0x0000000115157824 */ /* 0x000fe400078e0255 */
[----:B------:R-:W-:Y:S02]  /*1f2f0*/  IMAD R2, R0, UR4, RZ ;  /* 0x0000000400027c24 */ /* 0x000fe4000f8e02ff */
[C---:B------:R-:W-:Y:S02]  /*1f300*/  VIADD R0, R86.reuse, 0x20 ;  /* 0x0000002056007836 */ /* 0x040fe40000000000 */
[C---:B------:R-:W-:Y:S02]  /*1f310*/  IMAD R81, R83.reuse, UR5, R2 ;  /* 0x0000000553517c24 */ /* 0x040fe4000f8e0202 */
[----:B------:R-:W-:Y:S01]  /*1f320*/  IMAD.WIDE.U32 R20, R83, UR4, R20 ;  /* 0x0000000453147c25 */ /* 0x000fe2000f8e0014 */
[----:B------:R-:W-:Y:S01]  /*1f330*/  ISETP.GE.AND P2, PT, R86, R3, PT ;  /* 0x000000035600720c */ /* 0x000fe20003f46270 */
[----:B------:R-:W-:-:S02]  /*1f340*/  ULDC.64 UR4, c[0x0][0xa80] ;  /* 0x0002a00000047ab9 */ /* 0x000fc40000000a00 */
[----:B------:R-:W-:Y:S01]  /*1f350*/  VIADD R2, R86, 0x40 ;  /* 0x0000004056027836 */ /* 0x000fe20000000000 */
[-C--:B------:R-:W-:Y:S01]  /*1f360*/  ISETP.GE.AND P1, PT, R0, R3.reuse, PT ;  /* 0x000000030000720c */ /* 0x080fe20003f26270 */
[----:B------:R-:W-:Y:S01]  /*1f370*/  IMAD.IADD R21, R21, 0x1, R81 ;  /* 0x0000000115157824 */ /* 0x000fe200078e0251 */
[----:B------:R-:W-:Y:S02]  /*1f380*/  LEA R28, P3, R20, UR4, 0x1 ;  /* 0x00000004141c7c11 */ /* 0x000fe4000f8608ff */
[----:B------:R-:W-:Y:S02]  /*1f390*/  IADD3 R0, R22, 0x38820, RZ ;  /* 0x0003882016007810 */ /* 0x000fe40007ffe0ff */
[----:B------:R-:W-:Y:S02]  /*1f3a0*/  ISETP.GE.AND P0, PT, R2, R3, PT ;  /* 0x000000030200720c */ /* 0x000fe40003f06270 */
[----:B------:R-:W-:Y:S02]  /*1f3b0*/  LEA.HI.X R2, R20, UR5, R21, 0x1, P3 ;  /* 0x0000000514027c11 */ /* 0x000fe400098f0c15 */
[----:B------:R-:W-:Y:S01]  /*1f3c0*/  PRMT R0, RZ, 0x654, R0 ;  /* 0x00000654ff007816 */ /* 0x000fe20000000000 */
[----:B0-----:R0:W1:Y:S03]  /*1f3d0*/  SHFL.IDX PT, R84, R28, RZ, 0x181f ;  /* 0x00181fff1c547589 */ /* 0x00106600000e0000 */
[----:B------:R0:W-:Y:S01]  /*1f3e0*/  SYNCS.ARRIVE.TRANS64.RED.A1T0 RZ, [R0+URZ], RZ ;  /* 0x000000ff00ff79a7 */ /* 0x0001e2000810043f */
[----:B------:R0:W2:Y:S01]  /*1f3f0*/  SHFL.IDX PT, R85, R2, RZ, 0x181f ;  /* 0x00181fff02557589 */ /* 0x0000a200000e0000 */
[----:B------:R-:W-:Y:S05]  /*1f400*/  @P2 BRA `(.L_x_659) ;  /* 0x0000000000482947 */ /* 0x000fea0003800000 */
[----:B------:R-:W-:Y:S01]  /*1f410*/  ULDC UR4, c[0x0][0xac8] ;  /* 0x0002b20000047ab9 */ /* 0x000fe20000000800 */
[----:B------:R-:W-:Y:S01]  /*1f420*/  ULDC.64 UR6, c[0x0][0x208] ;  /* 0x0000820000067ab9 */ /* 0x000fe20000000a00 */
        /* <DEDUP_REMOVED lines=16> */
.L_x_659:
[----:B------:R-:W-:Y:S05]  /*1f530*/  BSYNC B1 ;  /* 0x0000000000017941 */ /* 0x000fea0003800000 */
.L_x_658:
[----:B---3-5:R3:W4:Y:S01]  /*1f540*/  SHFL.IDX PT, R33, R2, 0x1, 0x181f ;  /* 0x00381f0002217f89 */ /* 0x02872200000e0000 */
[----:B------:R-:W-:Y:S03]  /*1f550*/  BSSY B1, `(.L_x_660) ;  /* 0x0000015000017945 */ /* 0x000fe60003800000 */
[----:B------:R3:W0:Y:S01]  /*1f560*/  SHFL.IDX PT, R32, R28, 0x1, 0x181f ;  /* 0x00381f001c207f89 */ /* 0x00062200000e0000 */
[----:B------:R-:W-:Y:S05]  /*1f570*/  @P1 BRA `(.L_x_661) ;  /* 0x0000000000481947 */ /* 0x000fea0003800000 */
[----:B------:R-:W-:Y:S01]  /*1f580*/  ULDC UR4, c[0x0][0xac8] ;  /* 0x0002b20000047ab9 */ /* 0x000fe20000000800 */
[----:B------:R-:W-:Y:S01]  /*1f590*/  ULDC.64 UR6, c[0x0][0x208] ;  /* 0x0000820000067ab9 */ /* 0x000fe20000000a00 */
[----:B------:R-:W-:Y:S02]  /*1f5a0*/  ISETP.GE.AND P4, PT, R16, UR4, PT ;  /* 0x0000000410007c0c */ /* 0x000fe4000bf86270 */
[----:B------:R-:W-:Y:S02]  /*1f5b0*/  ISETP.GE.AND P3, PT, R213, UR4, PT ;  /* 0x00000004d5007c0c */ /* 0x000fe4000bf66270 */
[----:B------:R-:W-:Y:S02]  /*1f5c0*/  ISETP.GE.AND P2, PT, R18, UR4, PT ;  /* 0x0000000412007c0c */ /* 0x000fe4000bf46270 */
[----:B------:R-:W-:-:S07]  /*1f5d0*/  ISETP.GE.AND P1, PT, R19, UR4, PT ;  /* 0x0000000413007c0c */ /* 0x000fce000bf26270 */
[CC--:B0-----:R-:W-:Y:S02]  /*1f5e0*/  @!P4 LEA R4, P6, R16.reuse, R32.reuse, 0x1 ;  /* 0x000000201004c211 */ /* 0x0c1fe400078c08ff */
[CC--:B------:R-:W-:Y:S02]  /*1f5f0*/  @!P3 LEA R6, P5, R23.reuse, R32.reuse, 0x1 ;  /* 0x000000201706b211 */ /* 0x0c0fe400078a08ff */
[-C--:B----4-:R-:W-:Y:S02]  /*1f600*/  @!P4 LEA.HI.X R5, R16, R33.reuse, R17, 0x1, P6 ;  /* 0x000000211005c211 */ /* 0x090fe400030f0c11 */
[-C--:B------:R-:W-:Y:S02]  /*1f610*/  @!P2 LEA R20, P6, R18, R32.reuse, 0x1 ;  /* 0x000000201214a211 */ /* 0x080fe400078c08ff */
        /* <DEDUP_REMOVED lines=8> */
.L_x_661:
[----:B------:R-:W-:Y:S05]  /*1f6a0*/  BSYNC B1 ;  /* 0x0000000000017941 */ /* 0x000fea0003800000 */
.L_x_660:
[----:B0-----:R0:W0:Y:S01]  /*1f6b0*/  SHFL.IDX PT, R11, R2, 0x2, 0x181f ;  /* 0x00581f00020b7f89 */ /* 0x00102200000e0000 */
        /* <DEDUP_REMOVED lines=9> */
[-C--:B0-----:R-:W-:Y:S02]  /*1f750*/  @!P3 LEA R4, P6, R16, R10.reuse, 0x1 ;  /* 0x0000000a1004b211 */ /* 0x081fe400078c08ff */
[-C--:B------:R-:W-:Y:S02]  /*1f760*/  @!P2 LEA R6, P5, R23, R10.reuse, 0x1 ;  /* 0x0000000a1706a211 */ /* 0x080fe400078a08ff */
[-C--:B------:R-:W-:Y:S02]  /*1f770*/  @!P1 LEA R8, P4, R18, R10.reuse, 0x1 ;  /* 0x0000000a12089211 */ /* 0x080fe400078808ff */
[-C--:B------:R-:W-:Y:S02]  /*1f780*/  @!P3 LEA.HI.X R5, R16, R11.reuse, R17, 0x1, P6 ;  /* 0x0000000b1005b211 */ /* 0x080fe400030f0c11 */
        /* <DEDUP_REMOVED lines=8> */
.L_x_663:
[----:B------:R-:W-:Y:S05]  /*1f810*/  BSYNC B1 ;  /* 0x0000000000017941 */ /* 0x000fea0003800000 */
.L_x_662:
[----:B------:R-:W-:Y:S01]  /*1f820*/  IADD3 R0, R86, 0x60, RZ ;  /* 0x0000006056007810 */ /* 0x000fe20007ffe0ff */
[----:B0-----:R0:W0:Y:S03]  /*1f830*/  SHFL.IDX PT, R9, R2, 0x3, 0x181f ;  /* 0x00781f0002097f89 */ /* 0x00102600000e0000 */
[----:B------:R-:W-:Y:S01]  /*1f840*/  ISETP.GE.AND P0, PT, R0, R3, PT ;  /* 0x000000030000720c */ /* 0x000fe20003f06270 */
[----:B---3--:R-:W3:-:S12]  /*1f850*/  SHFL.IDX PT, R28, R28, 0x3, 0x181f ;  /* 0x00781f001c1c7f89 */ /* 0x008ed800000e0000 */
[----:B------:R-:W-:Y:S05]  /*1f860*/  @P0 BRA `(.L_x_664) ;  /* 0x0000000c00c00947 */ /* 0x000fea0003800000 */
[----:B------:R-:W-:Y:S01]  /*1f870*/  ULDC UR4, c[0x0][0xac8] ;  /* 0x0002b20000047ab9 */ /* 0x000fe20000000800 */
[----:B------:R-:W-:Y:S01]  /*1f880*/  ULDC.64 UR6, c[0x0][0x208] ;  /* 0x0000820000067ab9 */ /* 0x000fe20000000a00 */
[----:B------:R-:W-:Y:S02]  /*1f890*/  ISETP.GE.AND P3, PT, R16, UR4, PT ;  /* 0x0000000410007c0c */ /* 0x000fe4000bf66270 */
[----:B------:R-:W-:Y:S02]  /*1f8a0*/  ISETP.GE.AND P4, PT, R213, UR4, PT ;  /* 0x00000004d5007c0c */ /* 0x000fe4000bf86270 */
[----:B------:R-:W-:-:S09]  /*1f8b0*/  ISETP.GE.AND P5, PT, R18, UR4, PT ;  /* 0x0000000412007c0c */ /* 0x000fd2000bfa6270 */
[CC--:B0--3--:R-:W-:Y:S02]  /*1f8c0*/  @!P3 LEA R2, P0, R16.reuse, R28.reuse, 0x1 ;  /* 0x0000001c1002b211 */ /* 0x0c9fe400078008ff */
[-C--:B------:R-:W-:Y:S02]  /*1f8d0*/  @!P4 LEA R4, P1, R23, R28.reuse, 0x1 ;  /* 0x0000001c1704c211 */ /* 0x080fe400078208ff */
[-C--:B------:R-:W-:Y:S02]  /*1f8e0*/  @!P3 LEA.HI.X R3, R16, R9.reuse, R17, 0x1, P0 ;  /* 0x000000091003b211 */ /* 0x080fe400000f0c11 */
[----:B------:R-:W-:Y:S02]  /*1f8f0*/  ISETP.GE.AND P0, PT, R19, UR4, PT ;  /* 0x0000000413007c0c */ /* 0x000fe4000bf06270 */
[----:B------:R-:W-:Y:S01]  /*1f900*/  @!P5 LEA R6, P2, R18, R28, 0x1 ;  /* 0x0000001c1206d211 */ /* 0x000fe200078408ff */
[----:B------:R0:W-:Y:S01]  /*1f910*/  @!P3 ST.E.128 desc[UR6][R2.64], R24 ;  /* 0x000000180200b985 */ /* 0x0001e2000c101d06 */
[----:B------:R-:W-:-:S02]  /*1f920*/  @!P4 LEA.HI.X R5, R23, R9, R216, 0x1, P1 ;  /* 0x000000091705c211 */ /* 0x000fc400008f0cd8 */
[----:B------:R-:W-:-:S03]  /*1f930*/  @!P5 LEA.HI.X R7, R18, R9, R218, 0x1, P2 ;  /* 0x000000091207d211 */ /* 0x000fc600010f0cda */
[----:B------:R0:W-:Y:S04]  /*1f940*/  @!P4 ST.E.128 desc[UR6][R4.64], R44 ;  /* 0x0000002c0400c985 */ /* 0x0001e8000c101d06 */
[----:B------:R0:W-:Y:S01]  /*1f950*/  @!P5 ST.E.128 desc[UR6][R6.64], R60 ;  /* 0x0000003c0600d985 */ /* 0x0001e2000c101d06 */
[----:B------:R-:W-:Y:S05]  /*1f960*/  @P0 BRA `(.L_x_664) ;  /* 0x0000000c00800947 */ /* 0x000fea0003800000 */
[----:B0-----:R-:W-:Y:S01]  /*1f970*/  LEA R2, P0, R19, R28, 0x1 ;  /* 0x0000001c13027211 */ /* 0x001fe200078008ff */
[----:B------:R-:W-:-:S03]  /*1f980*/  ULDC.64 UR4, c[0x0][0x208] ;  /* 0x0000820000047ab9 */ /* 0x000fc60000000a00 */
[----:B------:R-:W-:-:S05]  /*1f990*/  LEA.HI.X R3, R19, R9, R217, 0x1, P0 ;  /* 0x0000000913037211 */ /* 0x000fca00000f0cd9 */
[----:B------:R0:W-:Y:S01]  /*1f9a0*/  ST.E.128 desc[UR4][R2.64], R76 ;  /* 0x0000004c02007985 */ /* 0x0001e2000c101d04 */
[----:B------:R-:W-:Y:S05]  /*1f9b0*/  BRA `(.L_x_664) ;  /* 0x0000000c006c7947 */ /* 0x000fea0003800000 */
.L_x_656:
[----:B------:R-:W3:Y:S01]  /*1f9c0*/  LDL R9, [R1+0x60] ;  /* 0x0000600001097983 */ /* 0x000ee20000100800 */
[----:B------:R-:W-:Y:S01]  /*1f9d0*/  ULDC.64 UR4, c[0x0][0xc00] ;  /* 0x0003000000047ab9 */ /* 0x000fe20000000a00 */
[----:B------:R-:W4:Y:S01]  /*1f9e0*/  LDC R25, c[0x0][0xbe8] ;  /* 0x0002fa00ff197b82 */ /* 0x000f220000000800 */
[----:B------:R-:W-:Y:S01]  /*1f9f0*/  ISETP.NE.U32.AND P0, PT, RZ, UR4, PT ;  /* 0x00000004ff007c0c */ /* 0x000fe2000bf05070 */
[----:B0-----:R-:W-:Y:S01]  /*1fa00*/  IMAD.MOV.U32 R6, RZ, RZ, RZ ;  /* 0x000000ffff067224 */ /* 0x001fe200078e00ff */
[----:B------:R-:W-:Y:S02]  /*1fa10*/  ULDC.64 UR6, c[0x0][0x208] ;  /* 0x0000820000067ab9 */ /* 0x000fe40000000a00 */
[----:B------:R-:W-:Y:S01]  /*1fa20*/  ISETP.NE.AND.EX P0, PT, RZ, UR5, PT, P0 ;  /* 0x00000005ff007c0c */ /* 0x000fe2000bf05300 */
[----:B------:R-:W0:Y:S02]  /*1fa30*/  S2R R7, SR_TID.X ;  /* 0x0000000000077919 */ /* 0x000e240000002100 */
[----:B0-----:R-:W-:-:S05]  /*1fa40*/  VIADD R8, R7, 0xffffff80 ;  /* 0xffffff8007087836 */ /* 0x001fca0000000000 */
[----:B------:R-:W-:Y:S01]  /*1fa50*/  ISETP.GE.AND P3, PT, R8, 0x80, PT ;  /* 0x000000800800780c */ /* 0x000fe20003f66270 */
[----:B---3--:R-:W-:Y:S01]  /*1fa60*/  IMAD.SHL.U32 R4, R9, 0x4, RZ ;  /* 0x0000000409047824 */ /* 0x008fe200078e00ff */
[----:B------:R-:W-:-:S04]  /*1fa70*/  SHF.R.S32.HI R12, RZ, 0x1f, R9 ;  /* 0x0000001fff0c7819 */ /* 0x000fc80000011409 */
[----:B------:R-:W-:Y:S02]  /*1fa80*/  IADD3 R2, P1, R4, UR4, RZ ;  /* 0x0000000404027c10 */ /* 0x000fe4000ff3e0ff */
[----:B------:R-:W-:-:S04]  /*1fa90*/  SHF.L.U64.HI R0, R9, 0x2, R12 ;  /* 0x0000000209007819 */ /* 0x000fc8000001020c */
[----:B------:R-:W-:Y:S01]  /*1faa0*/  IADD3.X R3, R0, UR5, RZ, P1, !PT ;  /* 0x0000000500037c10 */ /* 0x000fe20008ffe4ff */
[----:B------:R-:W-:Y:S02]  /*1fab0*/  ULDC.64 UR4, c[0x0][0xc08] ;  /* 0x0003020000047ab9 */ /* 0x000fe40000000a00 */
[----:B------:R-:W-:Y:S02]  /*1fac0*/  ISETP.NE.U32.AND P1, PT, RZ, UR4, PT ;  /* 0x00000004ff007c0c */ /* 0x000fe4000bf25070 */
[----:B------:R0:W5:Y:S02]  /*1fad0*/  @P0 LDG.E R6, desc[UR6][R2.64] ;  /* 0x0000000602060981 */ /* 0x000164000c1e1900 */
[----:B------:R-:W-:-:S13]  /*1fae0*/  ISETP.NE.AND.EX P1, PT, RZ, UR5, PT, P1 ;  /* 0x00000005ff007c0c */ /* 0x000fda000bf25310 */
[----:B------:R-:W-:Y:S01]  /*1faf0*/  @P1 IADD3 R4, P2, R4, UR4, RZ ;  /* 0x0000000404041c10 */ /* 0x000fe2000ff5e0ff */
[----:B------:R-:W-:-:S03]  /*1fb00*/  ULDC UR4, c[0x0][0xa88] ;  /* 0x0002a20000047ab9 */ /* 0x000fc60000000800 */
[----:B------:R-:W-:Y:S02]  /*1fb10*/  @P1 IADD3.X R5, R0, UR5, RZ, P2, !PT ;  /* 0x0000000500051c10 */ /* 0x000fe400097fe4ff */
[----:B----4-:R-:W-:Y:S02]  /*1fb20*/  ISETP.NE.AND P2, PT, R25, 0x1, PT ;  /* 0x000000011900780c */ /* 0x010fe40003f45270 */
[----:B------:R-:W-:-:S06]  /*1fb30*/  MOV R0, UR4 ;  /* 0x0000000400007c02 */ /* 0x000fcc0008000f00 */
[----:B------:R0:W5:Y:S05]  /*1fb40*/  @P1 LDG.E R0, desc[UR6][R4.64] ;  /* 0x0000000604001981 */ /* 0x00016a000c1e1900 */
[----:B------:R-:W3:Y:S08]  /*1fb50*/  @P2 LDC R14, c[0x0][0xbec] ;  /* 0x0002fb00ff0e2b82 */ /* 0x000ef00000000800 */
[----:B------:R-:W4:Y:S01]  /*1fb60*/  @P2 LDC R27, c[0x0][0xbf0] ;  /* 0x0002fc00ff1b2b82 */ /* 0x000f220000000800 */
[----:B0-----:R-:W-:Y:S05]  /*1fb70*/  @P1 BRA `(.L_x_665) ;  /* 0x0000000000141947 */ /* 0x001fea0003800000 */
[----:B------:R-:W-:Y:S05]  /*1fb80*/  @!P0 BRA `(.L_x_665) ;  /* 0x0000000000108947 */ /* 0x000fea0003800000 */
[----:B------:R-:W-:Y:S02]  /*1fb90*/  ULDC.64 UR4, c[0x0][0x208] ;  /* 0x0000820000047ab9 */ /* 0x000fe40000000a00 */
[----:B------:R-:W2:Y:S04]  /*1fba0*/  LDG.E R5, desc[UR4][R2.64] ;  /* 0x0000000402057981 */ /* 0x000ea8000c1e1900 */
[----:B-----5:R-:W2:Y:S02]  /*1fbb0*/  LDG.E R0, desc[UR4][R2.64+0x4] ;  /* 0x0000040402007981 */ /* 0x020ea4000c1e1900 */
[----:B--2---:R-:W-:-:S07]  /*1fbc0*/  IMAD.IADD R0, R0, 0x1, -R5 ;  /* 0x0000000100007824 */ /* 0x004fce00078e0a05 */
.L_x_665:
[----:B------:R-:W2:Y:S04]  /*1fbd0*/  LDL R24, [R1+0x68] ;  /* 0x0000680001187983 */ /* 0x000ea80000100800 */
[----:B------:R0:W5:Y:S01]  /*1fbe0*/  LDL R20, [R1+0x74] ;  /* 0x0000740001147983 */ /* 0x0001620000100800 */
[----:B------:R-:W-:Y:S01]  /*1fbf0*/  BSSY B1, `(.L_x_666) ;  /* 0x000002e000017945 */ /* 0x000fe20003800000 */
[----:B-1----:R-:W-:Y:S02]  /*1fc00*/  SEL R13, R9, RZ, !P0 ;  /* 0x000000ff090d7207 */ /* 0x002fe40004000000 */
[----:B------:R-:W-:Y:S02]  /*1fc10*/  SEL R12, R12, RZ, !P0 ;  /* 0x000000ff0c0c7207 */ /* 0x000fe40004000000 */
[----:B-----5:R-:W-:-:S02]  /*1fc20*/  SHF.R.S32.HI R11, RZ, 0x1f, R6 ;  /* 0x0000001fff0b7819 */ /* 0x020fc40000011406 */
[----:B--2---:R-:W-:Y:S01]  /*1fc30*/  SHF.R.S32.HI R10, RZ, 0x1f, R24 ;  /* 0x0000001fff0a7819 */ /* 0x004fe20000011418 */
[----:B0-----:R-:W-:Y:S06]  /*1fc40*/  @P3 BRA `(.L_x_667) ;  /* 0x0000000000a03947 */ /* 0x001fec0003800000 */
[----:B------:R-:W0:Y:S01]  /*1fc50*/  LDC R9, c[0x0][0xbe8] ;  /* 0x0002fa00ff097b82 */ /* 0x000e220000000800 */
[----:B------:R-:W-:-:S05]  /*1fc60*/  LEA R2, R20, R7, 0x7 ;  /* 0x0000000714027211 */ /* 0x000fca00078e38ff */
[----:B------:R-:W-:Y:S02]  /*1fc70*/  VIADD R8, R2, 0xffffff80 ;  /* 0xffffff8002087836 */ /* 0x000fe40000000000 */
[----:B0-----:R-:W-:-:S05]  /*1fc80*/  IMAD R3, R0, R9, RZ ;  /* 0x0000000900037224 */ /* 0x001fca00078e02ff */
[----:B------:R-:W-:-:S13]  /*1fc90*/  ISETP.GE.AND P0, PT, R8, R3, PT ;  /* 0x000000030800720c */ /* 0x000fda0003f06270 */
[----:B------:R-:W-:Y:S05]  /*1fca0*/  @P0 BRA `(.L_x_667) ;  /* 0x0000000000880947 */ /* 0x000fea0003800000 */
[----:B------:R-:W-:Y:S01]  /*1fcb0*/  ISETP.NE.AND P0, PT, R9, 0x1, PT ;  /* 0x000000010900780c */ /* 0x000fe20003f05270 */
[----:B------:R-:W-:Y:S01]  /*1fcc0*/  ULDC.64 UR4, c[0x0][0xb90] ;  /* 0x0002e40000047ab9 */ /* 0x000fe20000000a00 */
[----:B------:R-:W-:Y:S01]  /*1fcd0*/  MOV R2, R6 ;  /* 0x0000000600027202 */ /* 0x000fe20000000f00 */
[----:B------:R-:W-:Y:S01]  /*1fce0*/  IMAD R7, R10, UR4, RZ ;  /* 0x000000040a077c24 */ /* 0x000fe2000f8e02ff */
[----:B------:R-:W-:Y:S01]  /*1fcf0*/  ULDC.64 UR6, c[0x0][0x208] ;  /* 0x0000820000067ab9 */ /* 0x000fe20000000a00 */
[----:B------:R-:W-:Y:S02]  /*1fd00*/  IMAD.MOV.U32 R3, RZ, RZ, R11 ;  /* 0x000000ffff037224 */ /* 0x000fe400078e000b */
[----:B------:R-:W-:Y:S02]  /*1fd10*/  IMAD.MOV.U32 R5, RZ, RZ, R8 ;  /* 0x000000ffff057224 */ /* 0x000fe400078e0008 */
[----:B------:R-:W-:-:S04]  /*1fd20*/  IMAD.WIDE.U32 R2, R24, UR4, R2 ;  /* 0x0000000418027c25 */ /* 0x000fc8000f8e0002 */
[----:B------:R-:W0:Y:S01]  /*1fd30*/  @P0 LDC R15, c[0x0][0xbec] ;  /* 0x0002fb00ff0f0b82 */ /* 0x000e220000000800 */
[----:B------:R-:W-:Y:S01]  /*1fd40*/  IMAD R7, R24, UR5, R7 ;  /* 0x0000000518077c24 */ /* 0x000fe2000f8e0207 */
[----:B------:R-:W-:-:S03]  /*1fd50*/  ULDC.64 UR4, c[0x0][0xb98] ;  /* 0x0002e60000047ab9 */ /* 0x000fc60000000a00 */
[----:B------:R-:W-:-:S03]  /*1fd60*/  IMAD.IADD R3, R3, 0x1, R7 ;  /* 0x0000000103037824 */ /* 0x000fc600078e0207 */
[----:B------:R-:W1:Y:S01]  /*1fd70*/  @P0 LDC R21, c[0x0][0xbf0] ;  /* 0x0002fc00ff150b82 */ /* 0x000e620000000800 */
[----:B------:R-:W-:-:S04]  /*1fd80*/  IMAD.WIDE.U32 R2, R13, UR4, R2 ;  /* 0x000000040d027c25 */ /* 0x000fc8000f8e0002 */
[----:B0-----:R-:W-:-:S05]  /*1fd90*/  @P0 IMAD.HI.U32 R4, R8, R15, RZ ;  /* 0x0000000f08040227 */ /* 0x001fca00078e00ff */
[----:B-1----:R-:W-:Y:S01]  /*1fda0*/  @P0 SHF.R.U32.HI R5, RZ, R21, R4 ;  /* 0x00000015ff050219 */ /* 0x002fe20000011604 */
[----:B------:R-:W-:-:S03]  /*1fdb0*/  IMAD R4, R12, UR4, RZ ;  /* 0x000000040c047c24 */ /* 0x000fc6000f8e02ff */
[C---:B------:R-:W-:Y:S02]  /*1fdc0*/  IADD3 R7, -R5.reuse, RZ, RZ ;  /* 0x000000ff05077210 */ /* 0x040fe40007ffe1ff */
[----:B------:R-:W-:-:S03]  /*1fdd0*/  IADD3 R2, P0, R5, R2, RZ ;  /* 0x0000000205027210 */ /* 0x000fc60007f1e0ff */
[----:B------:R-:W-:Y:S01]  /*1fde0*/  IMAD R7, R9, R7, R8 ;  /* 0x0000000709077224 */ /* 0x000fe200078e0208 */
[----:B------:R-:W-:Y:S01]  /*1fdf0*/  SHF.R.S32.HI R9, RZ, 0x1f, R5 ;  /* 0x0000001fff097819 */ /* 0x000fe20000011405 */
[----:B------:R-:W-:Y:S01]  /*1fe00*/  IMAD R8, R13, UR5, R4 ;  /* 0x000000050d087c24 */ /* 0x000fe2000f8e0204 */
[----:B------:R-:W-:Y:S02]  /*1fe10*/  ULDC.64 UR4, c[0x0][0xb88] ;  /* 0x0002e20000047ab9 */ /* 0x000fe40000000a00 */
[----:B------:R-:W-:Y:S02]  /*1fe20*/  SHF.R.S32.HI R4, RZ, 0x1f, R7 ;  /* 0x0000001fff047819 */ /* 0x000fe40000011407 */
[----:B------:R-:W-:-:S03]  /*1fe30*/  IADD3.X R3, R9, R3, R8, P0, !PT ;  /* 0x0000000309037210 */ /* 0x000fc600007fe408 */
[----:B------:R-:W-:Y:S02]  /*1fe40*/  IMAD R4, R4, UR4, RZ ;  /* 0x0000000404047c24 */ /* 0x000fe4000f8e02ff */
[----:B------:R-:W-:-:S04]  /*1fe50*/  IMAD.WIDE.U32 R2, R7, UR4, R2 ;  /* 0x0000000407027c25 */ /* 0x000fc8000f8e0002 */
[----:B------:R-:W-:Y:S01]  /*1fe60*/  IMAD R5, R7, UR5, R4 ;  /* 0x0000000507057c24 */ /* 0x000fe2000f8e0204 */
[----:B------:R-:W-:Y:S02]  /*1fe70*/  ULDC.64 UR4, c[0x0][0xb50] ;  /* 0x0002d40000047ab9 */ /* 0x000fe40000000a00 */
[----:B------:R-:W-:Y:S01]  /*1fe80*/  LEA R4, P0, R2, UR4, 0x2 ;  /* 0x0000000402047c11 */ /* 0x000fe2000f8010ff */
[----:B------:R-:W-:-:S05]  /*1fe90*/  IMAD.IADD R3, R3, 0x1, R5 ;  /* 0x0000000103037824 */ /* 0x000fca00078e0205 */
[----:B------:R-:W-:Y:S01]  /*1fea0*/  LEA.HI.X R5, R2, UR5, R3, 0x2, P0 ;  /* 0x0000000502057c11 */ /* 0x000fe200080f1403 */
[----:B------:R-:W-:-:S05]  /*1feb0*/  IMAD.MOV.U32 R3, RZ, RZ, -0x800000 ;  /* 0xff800000ff037424 */ /* 0x000fca00078e00ff */
[----:B------:R0:W-:Y:S02]  /*1fec0*/  STG.E desc[UR6][R4.64], R3 ;  /* 0x0000000304007986 */ /* 0x0001e4000c101906 */
.L_x_667:
[----:B------:R-:W-:Y:S05]  /*1fed0*/  BSYNC B1 ;  /* 0x0000000000017941 */ /* 0x000fea0003800000 */
.L_x_666:
[----:B0-----:R-:W2:Y:S01]  /*1fee0*/  LDL R4, [R1+0x64] ;  /* 0x0000640001047983 */ /* 0x001ea20000100800 */
[----:B------:R-:W-:Y:S01]  /*1fef0*/  ULDC.64 UR4, c[0x0][0xaa0] ;  /* 0x0002a80000047ab9 */ /* 0x000fe20000000a00 */
[----:B------:R-:W-:Y:S01]  /*1ff00*/  BSSY B1, `(.L_x_668) ;  /* 0x0000041000017945 */ /* 0x000fe20003800000 */
[----:B------:R-:W-:-:S04]  /*1ff10*/  IMAD R3, R11, UR4, RZ ;  /* 0x000000040b037c24 */ /* 0x000fc8000f8e02ff */
[C---:B------:R-:W-:Y:S02]  /*1ff20*/  IMAD R5, R6.reuse, UR5, R3 ;  /* 0x0000000506057c24 */ /* 0x040fe4000f8e0203 */
[----:B------:R-:W-:Y:S01]  /*1ff30*/  IMAD.WIDE.U32 R2, R6, UR4, RZ ;  /* 0x0000000406027c25 */ /* 0x000fe2000f8e00ff */
        /* <DEDUP_REMOVED lines=12> */
[----:B--2---:R-:W-:-:S05]  /*20000*/  LEA R4, R4, R219, 0x5 ;  /* 0x000000db04047211 */ /* 0x004fca00078e28ff */
[----:B------:R-:W-:-:S04]  /*20010*/  IMAD R9, R20, 0x80, R4 ;  /* 0x0000008014097824 */ /* 0x000fc800078e0204 */
[----:B---3--:R-:W-:Y:S01]  /*20020*/  @P2 IMAD.HI.U32 R4, R9, R14, RZ ;  /* 0x0000000e09042227 */ /* 0x008fe200078e00ff */
[----:B------:R-:W-:-:S04]  /*20030*/  MOV R5, R9 ;  /* 0x0000000900057202 */ /* 0x000fc80000000f00 */
[----:B----4-:R-:W-:-:S04]  /*20040*/  @P2 SHF.R.U32.HI R5, RZ, R27, R4 ;  /* 0x0000001bff052219 */ /* 0x010fc80000011604 */
[--C-:B------:R-:W-:Y:S01]  /*20050*/  SHF.R.S32.HI R4, RZ, 0x1f, R5.reuse ;  /* 0x0000001fff047819 */ /* 0x100fe20000011405 */
[----:B------:R-:W-:Y:S02]  /*20060*/  IMAD.MOV R6, RZ, RZ, -R5 ;  /* 0x000000ffff067224 */ /* 0x000fe400078e0a05 */
[----:B------:R-:W-:-:S04]  /*20070*/  IMAD.WIDE.U32 R2, R5, UR4, R2 ;  /* 0x0000000405027c25 */ /* 0x000fc8000f8e0002 */
[----:B------:R-:W-:Y:S02]  /*20080*/  IMAD R4, R4, UR4, RZ ;  /* 0x0000000404047c24 */ /* 0x000fe4000f8e02ff */
[----:B------:R-:W-:Y:S02]  /*20090*/  IMAD R7, R25, R6, R9 ;  /* 0x0000000619077224 */ /* 0x000fe400078e0209 */
[----:B------:R-:W-:Y:S01]  /*200a0*/  IMAD R9, R5, UR5, R4 ;  /* 0x0000000505097c24 */ /* 0x000fe2000f8e0204 */
[----:B------:R-:W-:Y:S01]  /*200b0*/  ULDC.64 UR4, c[0x0][0xad8] ;  /* 0x0002b60000047ab9 */ /* 0x000fe20000000a00 */
[----:B------:R-:W-:Y:S01]  /*200c0*/  IMAD R6, R20, 0x80, R219 ;  /* 0x0000008014067824 */ /* 0x000fe200078e02db */
[----:B------:R-:W-:Y:S01]  /*200d0*/  SHF.R.S32.HI R4, RZ, 0x1f, R7 ;  /* 0x0000001fff047819 */ /* 0x000fe20000011407 */
[----:B------:R-:W-:Y:S02]  /*200e0*/  IMAD.IADD R3, R3, 0x1, R9 ;  /* 0x0000000103037824 */ /* 0x000fe400078e0209 */
[----:B------:R-:W-:Y:S01]  /*200f0*/  IMAD R25, R0, R25, RZ ;  /* 0x0000001900197224 */ /* 0x000fe200078e02ff */
[----:B------:R-:W-:Y:S01]  /*20100*/  IADD3 R0, R6, 0x20, RZ ;  /* 0x0000002006007810 */ /* 0x000fe20007ffe0ff */
[----:B------:R-:W-:-:S02]  /*20110*/  IMAD R4, R4, UR4, RZ ;  /* 0x0000000404047c24 */ /* 0x000fc4000f8e02ff */
[C---:B------:R-:W-:Y:S01]  /*20120*/  IMAD.WIDE.U32 R2, R7.reuse, UR4, R2 ;  /* 0x0000000407027c25 */ /* 0x040fe2000f8e0002 */
[-C--:B------:R-:W-:Y:S02]  /*20130*/  ISETP.GE.AND P2, PT, R6, R25.reuse, PT ;  /* 0x000000190600720c */ /* 0x080fe40003f46270 */
[----:B------:R-:W-:Y:S01]  /*20140*/  ISETP.GE.AND P1, PT, R0, R25, PT ;  /* 0x000000190000720c */ /* 0x000fe20003f26270 */
[----:B------:R-:W-:Y:S01]  /*20150*/  IMAD R5, R7, UR5, R4 ;  /* 0x0000000507057c24 */ /* 0x000fe2000f8e0204 */
[----:B------:R-:W-:Y:S01]  /*20160*/  ULDC.64 UR4, c[0x0][0xa80] ;  /* 0x0002a00000047ab9 */ /* 0x000fe20000000a00 */
[----:B------:R-:W-:Y:S01]  /*20170*/  VIADD R0, R6, 0x40 ;  /* 0x0000004006007836 */ /* 0x000fe20000000000 */
[----:B------:R-:W-:Y:S01]  /*20180*/  LEA R4, P3, R2, UR4, 0x1 ;  /* 0x0000000402047c11 */ /* 0x000fe2000f8608ff */
[----:B------:R-:W-:-:S03]  /*20190*/  IMAD.IADD R3, R3, 0x1, R5 ;  /* 0x0000000103037824 */ /* 0x000fc600078e0205 */
[----:B------:R-:W-:Y:S02]  /*201a0*/  ISETP.GE.AND P0, PT, R0, R25, PT ;  /* 0x000000190000720c */ /* 0x000fe40003f06270 */
[----:B------:R-:W-:Y:S02]  /*201b0*/  LEA.HI.X R5, R2, UR5, R3, 0x1, P3 ;  /* 0x0000000502057c11 */ /* 0x000fe400098f0c03 */
[----:B------:R0:W1:Y:S04]  /*201c0*/  SHFL.IDX PT, R2, R4, RZ, 0x181f ;  /* 0x00181fff04027589 */ /* 0x00006800000e0000 */
        /* <DEDUP_REMOVED lines=20> */
.L_x_669:
[----:B------:R-:W-:Y:S05]  /*20310*/  BSYNC B1 ;  /* 0x0000000000017941 */ /* 0x000fea0003800000 */
.L_x_668:
[----:B--23--:R2:W3:Y:S01]  /*20320*/  SHFL.IDX PT, R3, R5, 0x1, 0x181f ;  /* 0x00381f0005037f89 */ /* 0x00c4e200000e0000 */
[----:B------:R-:W-:Y:S03]  /*20330*/  BSSY B1, `(.L_x_670) ;  /* 0x0000015000017945 */ /* 0x000fe60003800000 */
[----:B-1----:R2:W1:Y:S01]  /*20340*/  SHFL.IDX PT, R2, R4, 0x1, 0x181f ;  /* 0x00381f0004027f89 */ /* 0x00246200000e0000 */
[----:B------:R-:W-:Y:S05]  /*20350*/  @P1 BRA `(.L_x_671) ;  /* 0x0000000000481947 */ /* 0x000fea0003800000 */
[----:B------:R-:W-:Y:S01]  /*20360*/  ULDC UR4, c[0x0][0xac8] ;  /* 0x0002b20000047ab9 */ /* 0x000fe20000000800 */
[----:B------:R-:W-:Y:S01]  /*20370*/  ULDC.64 UR6, c[0x0][0x208] ;  /* 0x0000820000067ab9 */ /* 0x000fe20000000a00 */
[----:B------:R-:W-:Y:S02]  /*20380*/  ISETP.GE.AND P4, PT, R16, UR4, PT ;  /* 0x0000000410007c0c */ /* 0x000fe4000bf86270 */
[----:B------:R-:W-:Y:S02]  /*20390*/  ISETP.GE.AND P3, PT, R213, UR4, PT ;  /* 0x00000004d5007c0c */ /* 0x000fe4000bf66270 */
[----:B------:R-:W-:Y:S02]  /*203a0*/  ISETP.GE.AND P2, PT, R18, UR4, PT ;  /* 0x0000000412007c0c */ /* 0x000fe4000bf46270 */
[----:B------:R-:W-:-:S07]  /*203b0*/  ISETP.GE.AND P1, PT, R19, UR4, PT ;  /* 0x0000000413007c0c */ /* 0x000fce000bf26270 */
[CC--:B-1----:R-:W-:Y:S02]  /*203c0*/  @!P4 LEA R8, P6, R16.reuse, R2.reuse, 0x1 ;  /* 0x000000021008c211 */ /* 0x0c2fe400078c08ff */
[CC--:B------:R-:W-:Y:S02]  /*203d0*/  @!P3 LEA R10, P5, R23.reuse, R2.reuse, 0x1 ;  /* 0x00000002170ab211 */ /* 0x0c0fe400078a08ff */
[-C--:B---3--:R-:W-:Y:S02]  /*203e0*/  @!P4 LEA.HI.X R9, R16, R3.reuse, R17, 0x1, P6 ;  /* 0x000000031009c211 */ /* 0x088fe400030f0c11 */
[-C--:B------:R-:W-:Y:S02]  /*203f0*/  @!P2 LEA R12, P6, R18, R2.reuse, 0x1 ;  /* 0x00000002120ca211 */ /* 0x080fe400078c08ff */
        /* <DEDUP_REMOVED lines=8> */
.L_x_671:
[----:B------:R-:W-:Y:S05]  /*20480*/  BSYNC B1 ;  /* 0x0000000000017941 */ /* 0x000fea0003800000 */
.L_x_670:
[----:B---34-:R3:W4:Y:S01]  /*20490*/  SHFL.IDX PT, R3, R5, 0x2, 0x181f ;  /* 0x00581f0005037f89 */ /* 0x01872200000e0000 */
        /* <DEDUP_REMOVED lines=9> */
[-C--:B-1----:R-:W-:Y:S02]  /*20530*/  @!P3 LEA R8, P6, R16, R2.reuse, 0x1 ;  /* 0x000000021008b211 */ /* 0x082fe400078c08ff */
[-C--:B------:R-:W-:Y:S02]  /*20540*/  @!P2 LEA R10, P5, R23, R2.reuse, 0x1 ;  /* 0x00000002170aa211 */ /* 0x080fe400078a08ff */
[-C--:B------:R-:W-:Y:S02]  /*20550*/  @!P1 LEA R12, P4, R18, R2.reuse, 0x1 ;  /* 0x00000002120c9211 */ /* 0x080fe400078808ff */
[-C--:B----4-:R-:W-:Y:S02]  /*20560*/  @!P3 LEA.HI.X R9, R16, R3.reuse, R17, 0x1, P6 ;  /* 0x000000031009b211 */ /* 0x090fe400030f0c11 */
        /* <DEDUP_REMOVED lines=8> */
.L_x_673:
[----:B------:R-:W-:Y:S05]  /*205f0*/  BSYNC B1 ;  /* 0x0000000000017941 */ /* 0x000fea0003800000 */
.L_x_672:
[----:B------:R-:W-:Y:S01]  /*20600*/  IADD3 R0, R6, 0x60, RZ ;  /* 0x0000006006007810 */ /* 0x000fe20007ffe0ff */
[----:B0-23--:R-:W0:Y:S03]  /*20610*/  SHFL.IDX PT, R5, R5, 0x3, 0x181f ;  /* 0x00781f0005057f89 */ /* 0x00de2600000e0000 */
[----:B------:R-:W-:Y:S01]  /*20620*/  ISETP.GE.AND P0, PT, R0, R25, PT ;  /* 0x000000190000720c */ /* 0x000fe20003f06270 */
[----:B-1----:R1:W2:-:S12]  /*20630*/  SHFL.IDX PT, R2, R4, 0x3, 0x181f ;  /* 0x00781f0004027f89 */ /* 0x00229800000e0000 */
[----:B-1----:R-:W-:Y:S05]  /*20640*/  @P0 BRA `(.L_x_664) ;  /* 0x0000000000480947 */ /* 0x002fea0003800000 */
[----:B------:R-:W-:Y:S01]  /*20650*/  ULDC UR4, c[0x0][0xac8] ;  /* 0x0002b20000047ab9 */ /* 0x000fe20000000800 */
[----:B------:R-:W-:Y:S01]  /*20660*/  ULDC.64 UR6, c[0x0][0x208] ;  /* 0x0000820000067ab9 */ /* 0x000fe20000000a00 */
[----:B------:R-:W-:Y:S02]  /*20670*/  ISETP.GE.AND P3, PT, R16, UR4, PT ;  /* 0x0000000410007c0c */ /* 0x000fe4000bf66270 */
[----:B------:R-:W-:Y:S02]  /*20680*/  ISETP.GE.AND P2, PT, R213, UR4, PT ;  /* 0x00000004d5007c0c */ /* 0x000fe4000bf46270 */
[----:B------:R-:W-:Y:S02]  /*20690*/  ISETP.GE.AND P1, PT, R18, UR4, PT ;  /* 0x0000000412007c0c */ /* 0x000fe4000bf26270 */
[----:B------:R-:W-:-:S07]  /*206a0*/  ISETP.GE.AND P0, PT, R19, UR4, PT ;  /* 0x0000000413007c0c */ /* 0x000fce000bf06270 */
[-C--:B--2---:R-:W-:Y:S02]  /*206b0*/  @!P3 LEA R6, P6, R16, R2.reuse, 0x1 ;  /* 0x000000021006b211 */ /* 0x084fe400078c08ff */
[-C--:B------:R-:W-:Y:S02]  /*206c0*/  @!P2 LEA R8, P5, R23, R2.reuse, 0x1 ;  /* 0x000000021708a211 */ /* 0x080fe400078a08ff */
[-C--:B------:R-:W-:Y:S02]  /*206d0*/  @!P1 LEA R10, P4, R18, R2.reuse, 0x1 ;  /* 0x00000002120a9211 */ /* 0x080fe400078808ff */
[-C--:B0-----:R-:W-:Y:S02]  /*206e0*/  @!P3 LEA.HI.X R7, R16, R5.reuse, R17, 0x1, P6 ;  /* 0x000000051007b211 */ /* 0x081fe400030f0c11 */
[----:B------:R-:W-:Y:S02]  /*206f0*/  @!P0 LEA R2, P6, R19, R2, 0x1 ;  /* 0x0000000213028211 */ /* 0x000fe400078c08ff */
[-C--:B------:R-:W-:Y:S01]  /*20700*/  @!P2 LEA.HI.X R9, R23, R5.reuse, R216, 0x1, P5 ;  /* 0x000000051709a211 */ /* 0x080fe200028f0cd8 */
[----:B------:R1:W-:Y:S01]  /*20710*/  @!P3 ST.E.128 desc[UR6][R6.64], RZ ;  /* 0x000000ff0600b985 */ /* 0x0003e2000c101d06 */
[----:B------:R-:W-:-:S02]  /*20720*/  @!P1 LEA.HI.X R11, R18, R5, R218, 0x1, P4 ;  /* 0x00000005120b9211 */ /* 0x000fc400020f0cda */
[----:B----4-:R-:W-:Y:S01]  /*20730*/  @!P0 LEA.HI.X R3, R19, R5, R217, 0x1, P6 ;  /* 0x0000000513038211 */ /* 0x010fe200030f0cd9 */
[----:B------:R1:W-:Y:S04]  /*20740*/  @!P2 ST.E.128 desc[UR6][R8.64], RZ ;  /* 0x000000ff0800a985 */ /* 0x0003e8000c101d06 */
[----:B------:R1:W-:Y:S04]  /*20750*/  @!P1 ST.E.128 desc[UR6][R10.64], RZ ;  /* 0x000000ff0a009985 */ /* 0x0003e8000c101d06 */
[----:B------:R1:W-:Y:S02]  /*20760*/  @!P0 ST.E.128 desc[UR6][R2.64], RZ ;  /* 0x000000ff02008985 */ /* 0x0003e4000c101d06 */
.L_x_664:
[----:B------:R-:W-:Y:S05]  /*20770*/  BSYNC B0 ;  /* 0x0000000000007941 */ /* 0x000fea0003800000 */
.L_x_655:
[----:B------:R-:W-:Y:S02]  /*20780*/  ULDC UR4, c[0x0][0xc3c] ;  /* 0x00030f0000047ab9 */ /* 0x000fe40000000800 */
[----:B------:R-:W-:-:S13]  /*20790*/  ISETP.GE.AND P0, PT, R31, UR4, PT ;  /* 0x000000041f007c0c */ /* 0x000fda000bf06270 */
[----:B------:R-:W-:Y:S05]  /*207a0*/  @!P0 BRA `(.L_x_674) ;  /* 0xfffffe0400c88947 */ /* 0x000fea000383ffff */
[----:B------:R-:W-:Y:S05]  /*207b0*/  BRA `(.L_x_436) ;  /* 0x0000007000507947 */ /* 0x000fea0003800000 */
.L_x_434:
[----:B------:R-:W-:-:S08]  /*207c0*/  NOP ;  /* 0x0000000000007918 */ /* 0x000fd00000000000 */
[----:B------:R-:W0:-:S00]  /*207d0*/  USETMAXREG.DEALLOC.CTAPOOL 0x28 ;  /* 0x00000028000079c8 */ /* 0x000e0000080e0500 */
[----:B0-----:R-:W-:Y:S01]  /*207e0*/  LOP3.LUT R2, R2, 0x3, RZ, 0xc0, !PT ;  /* 0x0000000302027812 */ /* 0x001fe200078ec0ff */
[----:B------:R-:W-:Y:S01]  /*207f0*/  IMAD.MOV.U32 R4, RZ, RZ, RZ ;  /* 0x000000ffff047224 */ /* 0x000fe200078e00ff */
[----:B------:R-:W-:-:S04]  /*20800*/  LOP3.LUT R23, R23, 0xffffffbf, RZ, 0xc0, !PT ;  /* 0xffffffbf17177812 */ /* 0x000fc800078ec0ff */
[----:B------:R-:W0:Y:S02]  /*20810*/  SHFL.IDX PT, R2, R2, RZ, 0x1f ;  /* 0x00001fff02027589 */ /* 0x000e2400000e0000 */
[----:B0-----:R-:W-:-:S13]  /*20820*/  ISETP.NE.AND P0, PT, R2, RZ, PT ;  /* 0x000000ff0200720c */ /* 0x001fda0003f05270 */
[----:B------:R-:W-:Y:S01]  /*20830*/  @P0 LOP3.LUT R23, R23, 0x40, RZ, 0xfc, !PT ;  /* 0x0000004017170812 */ /* 0x000fe200078efcff */
[----:B------:R-:W-:Y:S06]  /*20840*/  @!P0 BRA `(.L_x_675) ;  /* 0x00000000001c8947 */ /* 0x000fec0003800000 */
[----:B------:R-:W0:Y:S08]  /*20850*/  S2UR UR5, SR_CgaCtaId ;  /* 0x00000000000579c3 */ /* 0x000e300000008800 */
[----:B------:R-:W-:Y:S06]  /*20860*/  BAR.SYNC.DEFER_BLOCKING 0x5, 0x180 ;  /* 0x0146000000007b1d */ /* 0x000fec0000010000 */
[----:B------:R-:W-:-:S02]  /*20870*/  UMOV UR4, 0x400 ;  /* 0x0000040000047882 */ /* 0x000fc40000000000 */
[----:B0-----:R-:W-:-:S09]  /*20880*/  ULEA UR4, UR5, UR4, 0x18 ;  /* 0x0000000405047291 */ /* 0x001fd2000f8ec03f */
[----:B------:R-:W0:Y:S01]  /*20890*/  LDS.128 R16, [UR4+0x388d0] ;  /* 0x0388d004ff107984 */ /* 0x000e220008000c00 */
[----:B------:R-:W-:Y:S06]  /*208a0*/  BAR.ARV 0x4, 0x180 ;  /* 0x0106000000007b1d */ /* 0x000fec0000002000 */
[----:B------:R-:W-:Y:S05]  /*208b0*/  BRA `(.L_x_676) ;  /* 0x0000000800047947 */ /* 0x000fea0003800000 */
.L_x_675:
[----:B------:R-:W-:Y:S01]  /*208c0*/  LOP3.LUT R5, R0, 0x1f, RZ, 0xc0, !PT ;  /* 0x0000001f00057812 */ /* 0x000fe200078ec0ff */
[----:B------:R-:W-:Y:S01]  /*208d0*/  ULDC UR4, c[0x0][0xc3c] ;  /* 0x00030f0000047ab9 */ /* 0x000fe20000000800 */
[----:B------:R-:W-:Y:S01]  /*208e0*/  ULDC.64 UR6, c[0x0][0x208] ;  /* 0x0000820000067ab9 */ /* 0x000fe20000000a00 */
[----:B------:R-:W-:Y:S01]  /*208f0*/  ULDC UR5, c[0x0][0xc38] ;  /* 0x00030e0000057ab9 */ /* 0x000fe20000000800 */
[----:B------:R-:W-:-:S04]  /*20900*/  ISETP.NE.AND P0, PT, R5, 0x1f, PT ;  /* 0x0000001f0500780c */ /* 0x000fc80003f05270 */
[----:B------:R-:W-:-:S13]  /*20910*/  ISETP.GE.OR P1, PT, R5, UR4, !P0 ;  /* 0x0000000405007c0c */ /* 0x000fda000c726670 */
[----:B------:R-:W0:Y:S02]  /*20920*/  @!P1 LDC.64 R2, c[0x0][0xc80] ;  /* 0x00032000ff029b82 */ /* 0x000e240000000a00 */
[----:B0-----:R-:W-:-:S05]  /*20930*/  @!P1 IMAD.WIDE.U32 R2, R5, 0x4, R2 ;  /* 0x0000000405029825 */ /* 0x001fca00078e0002 */
[----:B------:R-:W2:Y:S01]  /*20940*/  @!P1 LDG.E R4, desc[UR6][R2.64] ;  /* 0x0000000602049981 */ /* 0x000ea2000c1e1900 */
[C---:B------:R-:W-:Y:S01]  /*20950*/  ISETP.NE.AND P1, PT, R5.reuse, RZ, PT ;  /* 0x000000ff0500720c */ /* 0x040fe20003f25270 */
[----:B------:R-:W0:Y:S01]  /*20960*/  S2UR UR6, SR_CTAID.X ;  /* 0x00000000000679c3 */ /* 0x000e220000002500 */
[C---:B------:R-:W-:Y:S01]  /*20970*/  ISETP.GE.U32.AND P2, PT, R5.reuse, 0x2, PT ;  /* 0x000000020500780c */ /* 0x040fe20003f46070 */
[----:B------:R-:W-:Y:S01]  /*20980*/  UMOV UR4, URZ ;  /* 0x0000003f00047c82 */ /* 0x000fe20008000000 */
[C---:B------:R-:W-:Y:S01]  /*20990*/  ISETP.GE.U32.AND P3, PT, R5.reuse, 0x4, PT ;  /* 0x000000040500780c */ /* 0x040fe20003f66070 */
[----:B------:R-:W-:Y:S01]  /*209a0*/  IMAD.MOV.U32 R16, RZ, RZ, RZ ;  /* 0x000000ffff107224 */ /* 0x000fe200078e00ff */
[C---:B------:R-:W-:Y:S02]  /*209b0*/  ISETP.GE.U32.AND P4, PT, R5.reuse, 0x8, PT ;  /* 0x000000080500780c */ /* 0x040fe40003f86070 */
[----:B------:R-:W-:Y:S01]  /*209c0*/  ISETP.GE.U32.AND P5, PT, R5, 0x10, PT ;  /* 0x000000100500780c */ /* 0x000fe20003fa6070 */
[----:B--2---:R-:W1:Y:S02]  /*209d0*/  SHFL.UP PT, R6, R4, 0x1, RZ ;  /* 0x0420000004067989 */ /* 0x004e6400000e00ff */
[----:B-1----:R-:W-:-:S05]  /*209e0*/  SEL R7, R6, RZ, P1 ;  /* 0x000000ff06077207 */ /* 0x002fca0000800000 */
[----:B------:R-:W-:-:S05]  /*209f0*/  IMAD.IADD R7, R4, 0x1, R7 ;  /* 0x0000000104077824 */ /* 0x000fca00078e0207 */
[----:B------:R-:W1:Y:S02]  /*20a00*/  SHFL.UP PT, R6, R7, 0x2, RZ ;  /* 0x0440000007067989 */ /* 0x000e6400000e00ff */
[----:B-1----:R-:W-:-:S04]  /*20a10*/  SEL R6, R6, RZ, P2 ;  /* 0x000000ff06067207 */ /* 0x002fc80001000000 */
[----:B------:R-:W-:-:S05]  /*20a20*/  IADD3 R6, R7, R6, RZ ;  /* 0x0000000607067210 */ /* 0x000fca0007ffe0ff */
[----:B------:R-:W1:Y:S02]  /*20a30*/  SHFL.UP PT, R8, R6, 0x4, RZ ;  /* 0x0480000006087989 */ /* 0x000e6400000e00ff */
[----:B-1----:R-:W-:-:S05]  /*20a40*/  SEL R3, R8, RZ, P3 ;  /* 0x000000ff08037207 */ /* 0x002fca0001800000 */
[----:B------:R-:W-:-:S05]  /*20a50*/  IMAD.IADD R3, R6, 0x1, R3 ;  /* 0x0000000106037824 */ /* 0x000fca00078e0203 */
[----:B------:R-:W1:Y:S02]  /*20a60*/  SHFL.UP PT, R2, R3, 0x8, RZ ;  /* 0x0500000003027989 */ /* 0x000e6400000e00ff */
[----:B-1----:R-:W-:-:S05]  /*20a70*/  SEL R2, R2, RZ, P4 ;  /* 0x000000ff02027207 */ /* 0x002fca0002000000 */
[----:B------:R-:W-:-:S05]  /*20a80*/  IMAD.IADD R2, R3, 0x1, R2 ;  /* 0x0000000103027824 */ /* 0x000fca00078e0202 */
[----:B------:R-:W1:Y:S02]  /*20a90*/  SHFL.UP PT, R7, R2, 0x10, RZ ;  /* 0x0600000002077989 */ /* 0x000e6400000e00ff */
[----:B-1----:R-:W-:-:S04]  /*20aa0*/  SEL R7, R7, RZ, P5 ;  /* 0x000000ff07077207 */ /* 0x002fc80002800000 */
[----:B------:R-:W-:-:S05]  /*20ab0*/  IADD3 R7, R2, R7, RZ ;  /* 0x0000000702077210 */ /* 0x000fca0007ffe0ff */
[----:B------:R-:W1:Y:S02]  /*20ac0*/  SHFL.IDX PT, R6, R7, 0x1f, 0x1f ;  /* 0x03e01f0007067f89 */ /* 0x000e6400000e0000 */
[----:B-1----:R-:W-:-:S04]  /*20ad0*/  IMAD R6, R6, UR5, RZ ;  /* 0x0000000506067c24 */ /* 0x002fc8000f8e02ff */
[----:B------:R-:W-:Y:S01]  /*20ae0*/  IMAD.MOV.U32 R3, RZ, RZ, R6 ;  /* 0x000000ffff037224 */ /* 0x000fe200078e0006 */
[----:B0-----:R-:W-:-:S13]  /*20af0*/  ISETP.GT.AND P6, PT, R6, UR6, PT ;  /* 0x0000000606007c0c */ /* 0x001fda000bfc4270 */
[----:B------:R-:W-:Y:S05]  /*20b00*/  @P6 BRA `(.L_x_677) ;  /* 0x0000000000a06947 */ /* 0x000fea0003800000 */
[----:B------:R-:W0:Y:S01]  /*20b10*/  LDC R10, c[0x0][0xc3c] ;  /* 0x00030f00ff0a7b82 */ /* 0x000e220000000800 */
[----:B------:R-:W-:Y:S01]  /*20b20*/  MOV R6, R3 ;  /* 0x0000000300067202 */ /* 0x000fe20000000f00 */
[----:B------:R-:W-:Y:S01]  /*20b30*/  UMOV UR4, URZ ;  /* 0x0000003f00047c82 */ /* 0x000fe20008000000 */
[----:B------:R-:W-:Y:S01]  /*20b40*/  ULDC UR7, c[0x0][0xc3c] ;  /* 0x00030f0000077ab9 */ /* 0x000fe20000000800 */
[----:B------:R-:W-:-:S05]  /*20b50*/  ULDC UR5, c[0x0][0xc38] ;  /* 0x00030e0000057ab9 */ /* 0x000fca0000000800 */
.L_x_681:
[----:B------:R-:W-:Y:S01]  /*20b60*/  UIADD3 UR4, UR4, 0x1f, URZ ;  /* 0x0000001f04047890 */ /* 0x000fe2000fffe03f */
[----:B------:R-:W-:-:S05]  /*20b70*/  IMAD.U32 R19, RZ, RZ, UR7 ;  /* 0x00000007ff137e24 */ /* 0x000fca000f8e00ff */
[----:B0-----:R-:W-:-:S13]  /*20b80*/  ISETP.LE.AND P6, PT, R10, UR4, PT ;  /* 0x000000040a007c0c */ /* 0x001fda000bfc3270 */
[----:B------:R-:W-:Y:S05]  /*20b90*/  @P6 BRA `(.L_x_678) ;  /* 0x0000000400286947 */ /* 0x000fea0003800000 */
[----:B------:R-:W-:Y:S01]  /*20ba0*/  VIADD R7, R5, UR4 ;  /* 0x0000000405077c36 */ /* 0x000fe20008000000 */
[----:B------:R-:W-:Y:S01]  /*20bb0*/  BSSY B0, `(.L_x_679) ;  /* 0x0000008000007945 */ /* 0x000fe20003800000 */
[----:B------:R-:W-:-:S03]  /*20bc0*/  MOV R4, RZ ;  /* 0x000000ff00047202 */ /* 0x000fc60000000f00 */
[----:B------:R-:W-:-:S13]  /*20bd0*/  ISETP.GE.OR P6, PT, R7, R10, !P0 ;  /* 0x0000000a0700720c */ /* 0x000fda00047c6670 */
[----:B------:R-:W-:Y:S05]  /*20be0*/  @P6 BRA `(.L_x_680) ;  /* 0x0000000000106947 */ /* 0x000fea0003800000 */
[----:B------:R-:W0:Y:S01]  /*20bf0*/  LDC.64 R2, c[0x0][0xc80] ;  /* 0x00032000ff027b82 */ /* 0x000e220000000a00 */
[----:B------:R-:W-:Y:S01]  /*20c00*/  ULDC.64 UR8, c[0x0][0x208] ;  /* 0x0000820000087ab9 */ /* 0x000fe20000000a00 */
[----:B0-----:R-:W-:-:S05]  /*20c10*/  IMAD.WIDE R2, R7, 0x4, R2 ;  /* 0x0000000407027825 */ /* 0x001fca00078e0202 */
[----:B------:R0:W5:Y:S02]  /*20c20*/  LDG.E R4, desc[UR8][R2.64] ;  /* 0x0000000802047981 */ /* 0x000164000c1e1900 */
.L_x_680:
[----:B------:R-:W-:Y:S05]  /*20c30*/  BSYNC B0 ;  /* 0x0000000000007941 */ /* 0x000fea0003800000 */
.L_x_679:
[----:B0----5:R-:W0:Y:S02]  /*20c40*/  SHFL.UP PT, R2, R4, 0x1, RZ ;  /* 0x0420000004027989 */ /* 0x021e2400000e00ff */
        /* <DEDUP_REMOVED lines=20> */
.L_x_677:
        /* <DEDUP_REMOVED lines=10> */
[----:B0-----:R-:W-:-:S06]  /*20e30*/  IADD3 R2, R8, 0xffffffe, RZ ;  /* 0x0ffffffe08027810 */ /* 0x001fcc0007ffe0ff */
[----:B------:R0:W1:Y:S01]  /*20e40*/  F2I.FTZ.U32.TRUNC.NTZ R3, R2 ;  /* 0x0000000200037305 */ /* 0x000062000021f000 */
[----:B------:R-:W-:Y:S05]  /*20e50*/  @!P0 BRA `(.L_x_682) ;  /* 0x0000000000088947 */ /* 0x000fea0003800000 */
[----:B------:R-:W-:-:S06]  /*20e60*/  VIADD R16, R19, 0xffffffff ;  /* 0xffffffff13107836 */ /* 0x000fcc0000000000 */
[----:B------:R2:W3:Y:S02]  /*20e70*/  SHFL.IDX PT, R16, R7, R16, 0x1f ;  /* 0x00001f1007107589 */ /* 0x0004e400000e0000 */
.L_x_682:
[----:B---3--:R-:W-:Y:S01]  /*20e80*/  IMAD R16, R16, UR5, R9 ;  /* 0x0000000510107c24 */ /* 0x008fe2000f8e0209 */
[----:B0-----:R-:W-:Y:S01]  /*20e90*/  IABS R2, R12 ;  /* 0x0000000c00027213 */ /* 0x001fe20000000000 */
[----:B-12---:R-:W-:Y:S01]  /*20ea0*/  IMAD.MOV R7, RZ, RZ, -R3 ;  /* 0x000000ffff077224 */ /* 0x006fe200078e0a03 */
[----:B------:R-:W-:Y:S02]  /*20eb0*/  IADD3 R19, R19, UR4, RZ ;  /* 0x0000000413137c10 */ /* 0x000fe4000fffe0ff */
[----:B------:R-:W-:Y:S01]  /*20ec0*/  IADD3 R9, -R16, UR6, RZ ;  /* 0x0000000610097c10 */ /* 0x000fe2000fffe1ff */
[----:B------:R-:W-:Y:S01]  /*20ed0*/  IMAD R7, R7, R10, RZ ;  /* 0x0000000a07077224 */ /* 0x000fe200078e02ff */
[----:B------:R-:W-:Y:S01]  /*20ee0*/  IADD3 R6, RZ, -R2, RZ ;  /* 0x80000002ff067210 */ /* 0x000fe20007ffe0ff */
[----:B------:R-:W-:Y:S01]  /*20ef0*/  IMAD.MOV.U32 R2, RZ, RZ, RZ ;  /* 0x000000ffff027224 */ /* 0x000fe200078e00ff */
[----:B------:R-:W-:-:S03]  /*20f00*/  IABS R4, R9 ;  /* 0x0000000900047213 */ /* 0x000fc60000000000 */
[----:B------:R-:W-:-:S04]  /*20f10*/  IMAD.HI.U32 R2, R3, R7, R2 ;  /* 0x0000000703027227 */ /* 0x000fc800078e0002 */
[----:B------:R-:W-:Y:S01]  /*20f20*/  IMAD.MOV.U32 R3, RZ, RZ, R4 ;  /* 0x000000ffff037224 */ /* 0x000fe200078e0004 */
[----:B------:R-:W-:-:S03]  /*20f30*/  MOV R4, R6 ;  /* 0x0000000600047202 */ /* 0x000fc60000000f00 */
        /* <DEDUP_REMOVED lines=16> */
.L_x_678:
[----:B------:R-:W-:Y:S01]  /*21040*/  IMAD.MOV.U32 R17, RZ, RZ, RZ ;  /* 0x000000ffff117224 */ /* 0x000fe200078e00ff */
[----:B------:R-:W-:Y:S01]  /*21050*/  MOV R16, UR6 ;  /* 0x0000000600107c02 */ /* 0x000fe20008000f00 */
[----:B------:R-:W-:-:S07]  /*21060*/  IMAD.MOV.U32 R18, RZ, RZ, RZ ;  /* 0x000000ffff127224 */ /* 0x000fce00078e00ff */
.L_x_683:
[----:B------:R-:W-:-:S13]  /*21070*/  ISETP.NE.AND P0, PT, R5, RZ, PT ;  /* 0x000000ff0500720c */ /* 0x000fda0003f05270 */
[----:B------:R-:W0:Y:S01]  /*21080*/  @!P0 S2R R3, SR_CgaCtaId ;  /* 0x0000000000038919 */ /* 0x000e220000008800 */
[----:B------:R-:W-:-:S04]  /*21090*/  @!P0 MOV R2, 0x400 ;  /* 0x0000040000028802 */ /* 0x000fc80000000f00 */
[----:B0-----:R-:W-:-:S05]  /*210a0*/  @!P0 LEA R2, R3, R2, 0x18 ;  /* 0x0000000203028211 */ /* 0x001fca00078ec0ff */
[----:B------:R1:W-:Y:S01]  /*210b0*/  @!P0 STS.128 [R2+0x388d0], R16 ;  /* 0x0388d01002008388 */ /* 0x0003e20000000c00 */
[----:B------:R-:W-:Y:S06]  /*210c0*/  BAR.ARV 0x5, 0x180 ;  /* 0x0146000000007b1d */ /* 0x000fec0000002000 */
.L_x_676:
[----:B------:R2:W-:Y:S01]  /*210d0*/  STL [R1+0x30], RZ ;  /* 0x000030ff01007387 */ /* 0x0005e20000100800 */
[----:B------:R-:W-:Y:S01]  /*210e0*/  ULDC UR4, c[0x0][0xc3c] ;  /* 0x00030f0000047ab9 */ /* 0x000fe20000000800 */
[----:B------:R-:W-:Y:S01]  /*210f0*/  IMAD.MOV.U32 R29, RZ, RZ, 0x1 ;  /* 0x00000001ff1d7424 */ /* 0x000fe200078e00ff */
[----:B0-----:R-:W-:Y:S02]  /*21100*/  ISETP.GE.AND P0, PT, R19, UR4, PT ;  /* 0x0000000413007c0c */ /* 0x001fe4000bf06270 */
[----:B------:R-:W-:-:S11]  /*21110*/  MOV R27, RZ ;  /* 0x000000ff001b7202 */ /* 0x000fd60000000f00 */
[----:B--2---:R-:W-:Y:S05]  /*21120*/  @P0 BRA `(.L_x_684) ;  /* 0x0000006400180947 */ /* 0x004fea0003800000 */
[----:B------:R-:W0:Y:S01]  /*21130*/  S2UR UR5, SR_CgaCtaId ;  /* 0x00000000000579c3 */ /* 0x000e220000008800 */
[----:B------:R2:W-:Y:S01]  /*21140*/  STL [R1+0x30], RZ ;  /* 0x000030ff01007387 */ /* 0x0005e20000100800 */
[C---:B------:R-:W-:Y:S01]  /*21150*/  IMAD.SHL.U32 R36, R0.reuse, 0x8, RZ ;  /* 0x0000000800247824 */ /* 0x040fe200078e00ff */
[----:B-1----:R-:W-:Y:S01]  /*21160*/  LOP3.LUT R2, R0, 0x7f, RZ, 0xc0, !PT ;  /* 0x0000007f00027812 */ /* 0x002fe200078ec0ff */
[----:B------:R-:W-:Y:S01]  /*21170*/  UMOV UR4, 0x400 ;  /* 0x0000040000047882 */ /* 0x000fe20000000000 */
[----:B------:R-:W-:Y:S01]  /*21180*/  BSSY B8, `(.L_x_684) ;  /* 0x0000640000087945 */ /* 0x000fe20003800000 */
[----:B------:R-:W-:Y:S01]  /*21190*/  IMAD.MOV.U32 R29, RZ, RZ, 0x1 ;  /* 0x00000001ff1d7424 */ /* 0x000fe200078e00ff */
[----:B------:R-:W-:Y:S01]  /*211a0*/  LOP3.LUT R3, R36, 0x1f8, RZ, 0xc0, !PT ;  /* 0x000001f824037812 */ /* 0x000fe200078ec0ff */
[----:B------:R-:W-:Y:S01]  /*211b0*/  IMAD.SHL.U32 R34, R2, 0x8, RZ ;  /* 0x0000000802227824 */ /* 0x000fe200078e00ff */
[----:B------:R-:W-:Y:S01]  /*211c0*/  SHF.R.U32.HI R2, RZ, 0x3, R2 ;  /* 0x00000003ff027819 */ /* 0x000fe20000011602 */
[----:B------:R-:W-:Y:S01]  /*211d0*/  IMAD.MOV.U32 R27, RZ, RZ, RZ ;  /* 0x000000ffff1b7224 */ /* 0x000fe200078e00ff */
[----:B------:R-:W-:Y:S01]  /*211e0*/  LOP3.LUT R3, R3, 0x38, R0, 0x78, !PT ;  /* 0x0000003803037812 */ /* 0x000fe200078e7800 */
[----:B------:R-:W-:Y:S01]  /*211f0*/  IMAD.MOV.U32 R28, RZ, RZ, RZ ;  /* 0x000000ffff1c7224 */ /* 0x000fe200078e00ff */
[----:B------:R-:W-:Y:S01]  /*21200*/  SHF.L.U32 R0, R0, 0x4, RZ ;  /* 0x0000000400007819 */ /* 0x000fe200000006ff */
[----:B------:R-:W-:Y:S01]  /*21210*/  ULDC.64 UR38, c[0x0][0x198] ;  /* 0x0000660000267ab9 */ /* 0x000fe20000000a00 */
[----:B------:R-:W-:Y:S01]  /*21220*/  LOP3.LUT R34, R3, 0x200, R34, 0xf8, !PT ;  /* 0x0000020003227812 */ /* 0x000fe200078ef822 */
[----:B------:R-:W-:Y:S01]  /*21230*/  ULOP3.LUT UR37, UR60, 0x2, URZ, 0xfc, !UPT ;  /* 0x000000023c257892 */ /* 0x000fe2000f8efc3f */
[----:B------:R-:W-:Y:S01]  /*21240*/  LOP3.LUT R36, R36, 0x38, RZ, 0xc0, !PT ;  /* 0x0000003824247812 */ /* 0x000fe200078ec0ff */
[----:B------:R-:W-:Y:S01]  /*21250*/  ULDC UR36, c[0x0][0xc] ;  /* 0x0000030000247ab9 */ /* 0x000fe20000000800 */
[----:B------:R-:W-:-:S02]  /*21260*/  LOP3.LUT R0, R2, 0x70, R0, 0xf8, !PT ;  /* 0x0000007002007812 */ /* 0x000fc400078ef800 */
[----:B------:R-:W-:Y:S02]  /*21270*/  MOV R30, 0x1 ;  /* 0x00000001001e7802 */ /* 0x000fe40000000f00 */
[C---:B------:R-:W-:Y:S01]  /*21280*/  LOP3.LUT R3, R36.reuse, 0x40, RZ, 0xfc, !PT ;  /* 0x0000004024037812 */ /* 0x040fe200078efcff */
[----:B0-----:R-:W-:Y:S01]  /*21290*/  ULEA UR4, UR5, UR4, 0x18 ;  /* 0x0000000405047291 */ /* 0x001fe2000f8ec03f */
[C---:B------:R-:W-:Y:S02]  /*212a0*/  LOP3.LUT R2, R36.reuse, 0x80, RZ, 0xfc, !PT ;  /* 0x0000008024027812 */ /* 0x040fe400078efcff */
[----:B------:R-:W-:-:S03]  /*212b0*/  LOP3.LUT R0, R36, 0xc0, RZ, 0xfc, !PT ;  /* 0x000000c024007812 */ /* 0x000fc600078efcff */
[----:B------:R-:W-:-:S05]  /*212c0*/  IMAD.U32 R22, RZ, RZ, UR4 ;  /* 0x00000004ff167e24 */ /* 0x000fca000f8e00ff */
[----:B--2---:R-:W-:-:S07]  /*212d0*/  LEA R37, R34, R22, 0x1 ;  /* 0x0000001622257211 */ /* 0x004fce00078e08ff */
.L_x_793:
[----:B0-----:R-:W0:Y:S01]  /*212e0*/  LDC.64 R2, c[0x0][0xc88] ;  /* 0x00032200ff027b82 */ /* 0x001e220000000a00 */
[----:B------:R-:W-:Y:S01]  /*212f0*/  ULDC.64 UR4, c[0x0][0x208] ;  /* 0x0000820000047ab9 */ /* 0x000fe20000000a00 */
[----:B0-----:R-:W-:-:S05]  /*21300*/  IMAD.WIDE R2, R19, 0x4, R2 ;  /* 0x0000000413027825 */ /* 0x001fca00078e0202 */
[----:B--2---:R-:W2:Y:S01]  /*21310*/  LDG.E R31, desc[UR4][R2.64] ;  /* 0x00000004021f7981 */ /* 0x004ea2000c1e1900 */
[----:B------:R-:W-:Y:S05]  /*21320*/  YIELD ;  /* 0x0000000000007946 */ /* 0x000fea0003800000 */
[----:B------:R-:W-:Y:S01]  /*21330*/  ULDC.64 UR4, c[0x0][0xa28] ;  /* 0x00028a0000047ab9 */ /* 0x000fe20000000a00 */
[----:B------:R-:W-:Y:S01]  /*21340*/  ULDC.64 UR8, c[0x0][0xa18] ;  /* 0x0002860000087ab9 */ /* 0x000fe20000000a00 */
[----:B------:R-:W-:Y:S01]  /*21350*/  ISETP.NE.U32.AND P0, PT, RZ, UR4, PT ;  /* 0x00000004ff007c0c */ /* 0x000fe2000bf05070 */
[----:B------:R-:W-:Y:S01]  /*21360*/  IMAD.MOV.U32 R9, RZ, RZ, RZ ;  /* 0x000000ffff097224 */ /* 0x000fe200078e00ff */
[----:B------:R-:W-:Y:S01]  /*21370*/  ULDC.64 UR10, c[0x0][0x208] ;  /* 0x00008200000a7ab9 */ /* 0x000fe20000000a00 */
[----:B------:R-:W-:Y:S01]  /*21380*/  ULDC.64 UR6, c[0x0][0xa10] ;  /* 0x0002840000067ab9 */ /* 0x000fe20000000a00 */
[----:B------:R-:W-:-:S02]  /*21390*/  ISETP.NE.AND.EX P0, PT, RZ, UR5, PT, P0 ;  /* 0x00000005ff007c0c */ /* 0x000fc4000bf05300 */
[----:B------:R-:W-:-:S04]  /*213a0*/  ISETP.NE.U32.AND P2, PT, RZ, UR8, PT ;  /* 0x00000008ff007c0c */ /* 0x000fc8000bf45070 */
[----:B------:R-:W-:Y:S02]  /*213b0*/  ISETP.NE.AND.EX P2, PT, RZ, UR9, PT, P2 ;  /* 0x00000009ff007c0c */ /* 0x000fe4000bf45320 */
[----:B--2---:R-:W-:-:S05]  /*213c0*/  SHF.R.S32.HI R0, RZ, 0x1f, R31 ;  /* 0x0000001fff007819 */ /* 0x004fca000001141f */
[C---:B------:R-:W-:Y:S01]  /*213d0*/  @P0 LEA R2, P1, R31.reuse, UR4, 0x2 ;  /* 0x000000041f020c11 */ /* 0x040fe2000f8210ff */
[C---:B------:R-:W-:Y:S01]  /*213e0*/  IMAD.SHL.U32 R24, R31.reuse, 0x4, RZ ;  /* 0x000000041f187824 */ /* 0x040fe200078e00ff */
[C-C-:B------:R-:W-:Y:S01]  /*213f0*/  SHF.L.U64.HI R25, R31.reuse, 0x2, R0.reuse ;  /* 0x000000021f197819 */ /* 0x140fe20000010200 */
[----:B------:R0:W-:Y:S01]  /*21400*/  STL [R1+0x1c], R0 ;  /* 0x00001c0001007387 */ /* 0x0001e20000100800 */
[----:B------:R-:W-:Y:S01]  /*21410*/  @P0 LEA.HI.X R3, R31, UR5, R0, 0x2, P1 ;  /* 0x000000051f030c11 */ /* 0x000fe200088f1400 */
[----:B------:R-:W-:-:S04]  /*21420*/  ULDC.64 UR4, c[0x0][0xa00] ;  /* 0x0002800000047ab9 */ /* 0x000fc80000000a00 */
[----:B------:R1:W2:Y:S01]  /*21430*/  @P0 LDG.E R9, desc[UR10][R2.64] ;  /* 0x0000000a02090981 */ /* 0x0002a2000c1e1900 */
[----:B------:R-:W-:Y:S02]  /*21440*/  ISETP.NE.U32.AND P0, PT, RZ, UR4, PT ;  /* 0x00000004ff007c0c */ /* 0x000fe4000bf05070 */
[----:B------:R-:W-:Y:S01]  /*21450*/  ISETP.NE.U32.AND P1, PT, RZ, UR6, PT ;  /* 0x00000006ff007c0c */ /* 0x000fe2000bf25070 */
[----:B0-----:R-:W-:Y:S01]  /*21460*/  IMAD.MOV.U32 R0, RZ, RZ, RZ ;  /* 0x000000ffff007224 */ /* 0x001fe200078e00ff */
[----:B------:R-:W-:Y:S02]  /*21470*/  ISETP.NE.AND.EX P0, PT, RZ, UR5, PT, P0 ;  /* 0x00000005ff007c0c */ /* 0x000fe4000bf05300 */
[----:B------:R-:W-:Y:S02]  /*21480*/  ISETP.NE.AND.EX P1, PT, RZ, UR7, PT, P1 ;  /* 0x00000007ff007c0c */ /* 0x000fe4000bf25310 */
[C---:B------:R-:W-:Y:S02]  /*21490*/  IADD3 R4, P4, R24.reuse, UR6, RZ ;  /* 0x0000000618047c10 */ /* 0x040fe4000ff9e0ff */
[----:B-1----:R-:W-:Y:S01]  /*214a0*/  IADD3 R2, P3, R24, UR4, RZ ;  /* 0x0000000418027c10 */ /* 0x002fe2000ff7e0ff */
[----:B------:R-:W-:Y:S01]  /*214b0*/  ULDC UR4, c[0x0][0x288] ;  /* 0x0000a20000047ab9 */ /* 0x000fe20000000800 */
[----:B------:R-:W-:-:S02]  /*214c0*/  MOV R35, RZ ;  /* 0x000000ff00237202 */ /* 0x000fc40000000f00 */
[C---:B------:R-:W-:Y:S02]  /*214d0*/  IADD3.X R3, R25.reuse, UR5, RZ, P3, !PT ;  /* 0x0000000519037c10 */ /* 0x040fe40009ffe4ff */
[----:B------:R-:W-:Y:S01]  /*214e0*/  @P2 IADD3 R6, P3, R24, UR8, RZ ;  /* 0x0000000818062c10 */ /* 0x000fe2000ff7e0ff */
[----:B------:R-:W-:Y:S01]  /*214f0*/  IMAD.U32 R8, RZ, RZ, UR4 ;  /* 0x00000004ff087e24 */ /* 0x000fe2000f8e00ff */
[----:B------:R-:W-:Y:S01]  /*21500*/  ULDC.64 UR4, c[0x0][0x418] ;  /* 0x0001060000047ab9 */ /* 0x000fe20000000a00 */
[C---:B------:R-:W-:Y:S01]  /*21510*/  IADD3.X R5, R25.reuse, UR7, RZ, P4, !PT ;  /* 0x0000000719057c10 */ /* 0x040fe2000a7fe4ff */
[----:B------:R-:W5:Y:S01]  /*21520*/  @P0 LDG.E R35, desc[UR10][R2.64] ;  /* 0x0000000a02230981 */ /* 0x000f62000c1e1900 */
[----:B------:R-:W-:Y:S01]  /*21530*/  @P2 IADD3.X R7, R25, UR9, RZ, P3, !PT ;  /* 0x0000000919072c10 */ /* 0x000fe20009ffe4ff */
[----:B------:R-:W-:Y:S02]  /*21540*/  UISETP.NE.U32.AND UP0, UPT, UR4, URZ, UPT ;  /* 0x0000003f0400728c */ /* 0x000fe4000bf05070 */
[----:B------:R-:W5:Y:S01]  /*21550*/  @P1 LDG.E R0, desc[UR10][R4.64] ;  /* 0x0000000a04001981 */ /* 0x000f62000c1e1900 */
[----:B------:R-:W-:-:S03]  /*21560*/  ULDC UR4, c[0x0][0x424] ;  /* 0x0001090000047ab9 */ /* 0x000fc60000000800 */
[----:B------:R0:W3:Y:S01]  /*21570*/  @P2 LDG.E R8, desc[UR10][R6.64] ;  /* 0x0000000a06082981 */ /* 0x0000e2000c1e1900 */
[----:B------:R-:W-:-:S03]  /*21580*/  UISETP.NE.AND.EX UP0, UPT, UR5, URZ, UPT, UP0 ;  /* 0x0000003f0500728c */ /* 0x000fc6000bf05300 */
[----:B------:R-:W-:Y:S01]  /*21590*/  ULDC UR5, c[0x0][0x2f0] ;  /* 0x0000bc0000057ab9 */ /* 0x000fe20000000800 */
[----:B------:R-:W-:-:S04]  /*215a0*/  USEL UR4, UR4, 0x1, UP0 ;  /* 0x0000000104047887 */ /* 0x000fc80008000000 */
[----:B------:R-:W-:-:S03]  /*215b0*/  UIMAD UR4, UR4, UR5, URZ ;  /* 0x00000005040472a4 */ /* 0x000fc6000f8e023f */
[----:B------:R-:W-:Y:S02]  /*215c0*/  ULDC UR5, c[0x0][0x348] ;  /* 0x0000d20000057ab9 */ /* 0x000fe40000000800 */
[----:B0-----:R-:W-:Y:S01]  /*215d0*/  MOV R6, UR5 ;  /* 0x0000000500067c02 */ /* 0x001fe20008000f00 */
[----:B--2---:R-:W-:Y:S04]  /*215e0*/  STL [R1+0x10], R9 ;  /* 0x0000100901007387 */ /* 0x004fe80000100800 */
[----:B---3--:R0:W-:Y:S02]  /*215f0*/  STL [R1+0x28], R8 ;  /* 0x0000280801007387 */ /* 0x0081e40000100800 */
[----:B0-----:R-:W-:Y:S01]  /*21600*/  IMAD.U32 R8, RZ, RZ, UR4 ;  /* 0x00000004ff087e24 */ /* 0x001fe2000f8e00ff */
[----:B------:R-:W-:Y:S06]  /*21610*/  @P2 BRA `(.L_x_685) ;  /* 0x0000000000182947 */ /* 0x000fec0003800000 */
[----:B------:R-:W-:Y:S05]  /*21620*/  @!P0 BRA `(.L_x_685) ;  /* 0x0000000000148947 */ /* 0x000fea0003800000 */
[----:B------:R-:W-:Y:S02]  /*21630*/  ULDC.64 UR4, c[0x0][0x208] ;  /* 0x0000820000047ab9 */ /* 0x000fe40000000a00 */
[----:B------:R-:W2:Y:S04]  /*21640*/  LDG.E R10, desc[UR4][R2.64] ;  /* 0x00000004020a7981 */ /* 0x000ea8000c1e1900 */
[----:B------:R-:W2:Y:S02]  /*21650*/  LDG.E R7, desc[UR4][R2.64+0x4] ;  /* 0x0000040402077981 */ /* 0x000ea4000c1e1900 */
[----:B--2---:R-:W-:-:S05]  /*21660*/  IMAD.IADD R2, R7, 0x1, -R10 ;  /* 0x0000000107027824 */ /* 0x004fca00078e0a0a */
[----:B------:R0:W-:Y:S02]  /*21670*/  STL [R1+0x28], R2 ;  /* 0x0000280201007387 */ /* 0x0001e40000100800 */
.L_x_685:
[----:B------:R-:W-:Y:S01]  /*21680*/  ULDC.64 UR4, c[0x0][0xa20] ;  /* 0x0002880000047ab9 */ /* 0x000fe20000000a00 */
[----:B------:R-:W-:Y:S02]  /*21690*/  MOV R33, R31 ;  /* 0x0000001f00217202 */ /* 0x000fe40000000f00 */
[----:B------:R-:W-:-:S04]  /*216a0*/  ISETP.NE.U32.AND P0, PT, RZ, UR4, PT ;  /* 0x00000004ff007c0c */ /* 0x000fc8000bf05070 */
[----:B------:R-:W-:-:S13]  /*216b0*/  ISETP.NE.AND.EX P0, PT, RZ, UR5, PT, P0 ;  /* 0x00000005ff007c0c */ /* 0x000fda000bf05300 */
[----:B------:R-:W-:Y:S05]  /*216c0*/  @!P0 BRA `(.L_x_686) ;  /* 0x0000000000148947 */ /* 0x000fea0003800000 */
[----:B0-----:R-:W-:Y:S01]  /*216d0*/  IADD3 R2, P0, R24, UR4, RZ ;  /* 0x0000000418027c10 */ /* 0x001fe2000ff1e0ff */
[----:B------:R-:W-:-:S03]  /*216e0*/  ULDC.64 UR6, c[0x0][0x208] ;  /* 0x0000820000067ab9 */ /* 0x000fc60000000a00 */
[----:B------:R-:W-:-:S05]  /*216f0*/  IADD3.X R3, R25, UR5, RZ, P0, !PT ;  /* 0x0000000519037c10 */ /* 0x000fca00087fe4ff */
[----:B------:R1:W5:Y:S01]  /*21700*/  LDG.E R8, desc[UR6][R2.64] ;  /* 0x0000000602087981 */ /* 0x000362000c1e1900 */
[----:B------:R-:W-:Y:S05]  /*21710*/  BRA `(.L_x_687) ;  /* 0x0000000000287947 */ /* 0x000fea0003800000 */
.L_x_686:
[----:B------:R-:W-:Y:S02]  /*21720*/  ULDC.64 UR4, c[0x0][0xa08] ;  /* 0x0002820000047ab9 */ /* 0x000fe40000000a00 */
[----:B------:R-:W-:-:S04]  /*21730*/  ISETP.NE.U32.AND P0, PT, RZ, UR4, PT ;  /* 0x00000004ff007c0c */ /* 0x000fc8000bf05070 */
[----:B------:R-:W-:-:S13]  /*21740*/  ISETP.NE.AND.EX P0, PT, RZ, UR5, PT, P0 ;  /* 0x00000005ff007c0c */ /* 0x000fda000bf05300 */
[----:B------:R-:W-:Y:S05]  /*21750*/  @!P0 BRA `(.L_x_687) ;  /* 0x0000000000188947 */ /* 0x000fea0003800000 */
[----:B0-----:R-:W0:Y:S01]  /*21760*/  LDC.64 R2, c[0x0][0xa08] ;  /* 0x00028200ff027b82 */ /* 0x001e220000000a00 */
[----:B------:R-:W-:Y:S01]  /*21770*/  ULDC.64 UR4, c[0x0][0x208] ;  /* 0x0000820000047ab9 */ /* 0x000fe20000000a00 */
[----:B0-----:R-:W-:-:S05]  /*21780*/  IMAD.WIDE R2, R33, 0x4, R2 ;  /* 0x0000000421027825 */ /* 0x001fca00078e0202 */
[----:B------:R-:W2:Y:S04]  /*21790*/  LDG.E R8, desc[UR4][R2.64] ;  /* 0x0000000402087981 */ /* 0x000ea8000c1e1900 */
[----:B------:R-:W2:Y:S02]  /*217a0*/  LDG.E R7, desc[UR4][R2.64+0x4] ;  /* 0x0000040402077981 */ /* 0x000ea4000c1e1900 */
[----:B--2---:R-:W-:-:S07]  /*217b0*/  IMAD.IADD R8, R7, 0x1, -R8 ;  /* 0x0000000107087824 */ /* 0x004fce00078e0a08 */
.L_x_687:
[----:B------:R-:W-:Y:S02]  /*217c0*/  ULDC.64 UR4, c[0x0][0x208] ;  /* 0x0000820000047ab9 */ /* 0x000fe40000000a00 */
[----:B-1----:R-:W2:Y:S04]  /*217d0*/  @P1 LDG.E R3, desc[UR4][R4.64] ;  /* 0x0000000404031981 */ /* 0x002ea8000c1e1900 */
[----:B0-----:R-:W2:Y:S01]  /*217e0*/  @P1 LDG.E R2, desc[UR4][R4.64+0x4] ;  /* 0x0000040404021981 */ /* 0x001ea2000c1e1900 */
[----:B------:R-:W-:Y:S01]  /*217f0*/  BSSY B0, `(.L_x_688) ;  /* 0x0000197000007945 */ /* 0x000fe20003800000 */
[----:B--2---:R-:W-:Y:S01]  /*21800*/  @P1 IMAD.IADD R6, R2, 0x1, -R3 ;  /* 0x0000000102061824 */ /* 0x004fe200078e0a03 */
[----:B-----5:R-:W-:-:S05]  /*21810*/  IADD3 R3, -R9, R8, RZ ;  /* 0x0000000809037210 */ /* 0x020fca0007ffe1ff */
[----:B------:R-:W-:-:S05]  /*21820*/  IMAD.IADD R2, R3, 0x1, R6 ;  /* 0x0000000103027824 */ /* 0x000fca00078e0206 */
[----:B------:R0:W-:Y:S02]  /*21830*/  STL [R1+0xc], R2 ;  /* 0x00000c0201007387 */ /* 0x0001e40000100800 */
[----:B0-----:R-:W-:-:S04]  /*21840*/  VIADD R2, R2, 0x4f ;  /* 0x0000004f02027836 */ /* 0x001fc80000000000 */
[----:B------:R-:W-:-:S05]  /*21850*/  IMAD.HI R2, R2, 0x66666667, RZ ;  /* 0x6666666702027827 */ /* 0x000fca00078e02ff */
[----:B------:R-:W-:-:S04]  /*21860*/  SHF.R.U32.HI R7, RZ, 0x1f, R2 ;  /* 0x0000001fff077819 */ /* 0x000fc80000011602 */
[----:B------:R-:W-:-:S05]  /*21870*/  LEA.HI.SX32 R4, R2, R7, 0x1b ;  /* 0x0000000702047211 */ /* 0x000fca00078fdaff */
[----:B------:R-:W-:Y:S01]  /*21880*/  IMAD R7, R4, 0x50, -R3 ;  /* 0x0000005004077824 */ /* 0x000fe200078e0a03 */
[----:B------:R-:W-:Y:S01]  /*21890*/  IADD3 R3, -R3, RZ, RZ ;  /* 0x000000ff03037210 */ /* 0x000fe20007ffe1ff */
[----:B------:R0:W-:Y:S03]  /*218a0*/  STL [R1+0x2c], R4 ;  /* 0x00002c0401007387 */ /* 0x0001e60000100800 */
[----:B------:R-:W-:Y:S02]  /*218b0*/  VIMNMX R7, R7, R6, PT ;  /* 0x0000000607077248 */ /* 0x000fe40003fe0100 */
[----:B0-----:R-:W-:-:S04]  /*218c0*/  VIMNMX R4, RZ, R3, !PT ;  /* 0x00000003ff047248 */ /* 0x001fc80007fe0100 */
[----:B------:R-:W-:Y:S01]  /*218d0*/  ISETP.GT.AND P0, PT, R7, R4, PT ;  /* 0x000000040700720c */ /* 0x000fe20003f04270 */
[----:B------:R-:W-:-:S05]  /*218e0*/  IMAD.WIDE.U32 R4, R4, -0x33333333, RZ ;  /* 0xcccccccd04047825 */ /* 0x000fca00078e00ff */
[----:B------:R-:W-:-:S05]  /*218f0*/  SHF.R.U32.HI R4, RZ, 0x6, R5 ;  /* 0x00000006ff047819 */ /* 0x000fca0000011605 */
[----:B------:R-:W-:Y:S02]  /*21900*/  IMAD.MOV.U32 R3, RZ, RZ, R4 ;  /* 0x000000ffff037224 */ /* 0x000fe400078e0004 */
[----:B------:R-:W-:-:S04]  /*21910*/  @P0 VIADD R2, R7, 0x4f ;  /* 0x0000004f07020836 */ /* 0x000fc80000000000 */
[----:B------:R-:W-:-:S05]  /*21920*/  @P0 IMAD.HI R2, R2, 0x66666667, RZ ;  /* 0x6666666702020827 */ /* 0x000fca00078e02ff */
[----:B------:R-:W-:-:S04]  /*21930*/  @P0 SHF.R.U32.HI R5, RZ, 0x1f, R2 ;  /* 0x0000001fff050819 */ /* 0x000fc80000011602 */
[----:B------:R-:W-:Y:S02]  /*21940*/  @P0 LEA.HI.SX32 R3, R2, R5, 0x1b ;  /* 0x0000000502030211 */ /* 0x000fe400078fdaff */
[----:B------:R-:W-:Y:S02]  /*21950*/  PLOP3.LUT P0, PT, PT, PT, PT, 0x80, 0x0 ;  /* 0x000000000000781c */ /* 0x000fe40003f0f070 */
[----:B------:R-:W-:-:S13]  /*21960*/  ISETP.GT.AND P2, PT, R3, R4, PT ;  /* 0x000000040300720c */ /* 0x000fda0003f44270 */
[----:B------:R-:W-:Y:S05]  /*21970*/  @!P2 BRA `(.L_x_689) ;  /* 0x0000001400f8a947 */ /* 0x000fea0003800000 */
[----:B------:R-:W-:Y:S01]  /*21980*/  UMOV UR4, 0xffffffff ;  /* 0xffffffff00047882 */ /* 0x000fe20000000000 */
[----:B------:R-:W-:Y:S02]  /*21990*/  SEL R2, R33, RZ, !P1 ;  /* 0x000000ff21027207 */ /* 0x000fe40004800000 */
[----:B------:R-:W-:Y:S05]  /*219a0*/  BRA.DIV UR4, `(.L_x_690) ;  /* 0x0000007204347947 */ /* 0x000fea000b800000 */
[----:B------:R-:W0:Y:S02]  /*219b0*/  S2R R5, SR_TID.X ;  /* 0x0000000000057919 */ /* 0x000e240000002100 */
[----:B0-----:R-:W-:-:S04]  /*219c0*/  SHF.R.U32.HI R5, RZ, 0x5, R5 ;  /* 0x00000005ff057819 */ /* 0x001fc80000011605 */
[----:B------:R-:W-:-:S05]  /*219d0*/  LOP3.LUT R5, R5, 0x3, RZ, 0xc0, !PT ;  /* 0x0000000305057812 */ /* 0x000fca00078ec0ff */
[----:B------:R0:W1:Y:S02]  /*219e0*/  SHFL.IDX PT, R14, R5, RZ, 0x1f ;  /* 0x00001fff050e7589 */ /* 0x00006400000e0000 */
.L_x_861:
[----:B-1----:R-:W-:Y:S02]  /*219f0*/  ISETP.NE.AND P0, PT, R14, RZ, PT ;  /* 0x000000ff0e00720c */ /* 0x002fe40003f05270 */
[----:B------:R-:W-:-:S11]  /*21a00*/  PLOP3.LUT P6, PT, PT, PT, PT, 0x8, 0x0 ;  /* 0x000000000000781c */ /* 0x000fd60003fce170 */
[----:B------:R-:W-:Y:S05]  /*21a10*/  @P0 BRA `(.L_x_691) ;  /* 0x00000000000c0947 */ /* 0x000fea0003800000 */
[----:B------:R-:W-:-:S03]  /*21a20*/  UMOV UR4, 0xffffffff ;  /* 0xffffffff00047882 */ /* 0x000fc60000000000 */
[----:B------:R-:W-:Y:S05]  /*21a30*/  BRA.DIV UR4, `(.L_x_692) ;  /* 0x0000007204447947 */ /* 0x000fea000b800000 */
[----:B------:R-:W-:-:S13]  /*21a40*/  ELECT P6, URZ, PT ;  /* 0x00000000003f782f */ /* 0x000fda00038c0000 */
.L_x_691:
[----:B0-----:R-:W2:Y:S01]  /*21a50*/  LDL R5, [R1+0x30] ;  /* 0x0000300001057983 */ /* 0x001ea20000100800 */
[----:B------:R-:W-:Y:S01]  /*21a60*/  BSSY B1, `(.L_x_693) ;  /* 0x0000008000017945 */ /* 0x000fe20003800000 */
[----:B--2---:R-:W-:-:S04]  /*21a70*/  IADD3 R5, R5, 0x1, RZ ;  /* 0x0000000105057810 */ /* 0x004fc80007ffe0ff */
[----:B------:R-:W-:-:S04]  /*21a80*/  LEA.HI R6, R5, R5, RZ, 0x1 ;  /* 0x0000000505067211 */ /* 0x000fc800078f08ff */
[----:B------:R-:W-:-:S05]  /*21a90*/  LOP3.LUT R6, R6, 0xfffffffe, RZ, 0xc0, !PT ;  /* 0xfffffffe06067812 */ /* 0x000fca00078ec0ff */
[----:B------:R-:W-:-:S05]  /*21aa0*/  IMAD.IADD R5, R5, 0x1, -R6 ;  /* 0x0000000105057824 */ /* 0x000fca00078e0a06 */
[----:B------:R-:W-:-:S04]  /*21ab0*/  SHF.L.U32 R5, R5, 0x1f, RZ ;  /* 0x0000001f05057819 */ /* 0x000fc800000006ff */
[----:B------:R-:W0:Y:S02]  /*21ac0*/  SYNCS.PHASECHK.TRANS64.TRYWAIT P0, [R22+URZ+0x38820], R5 ;  /* 0x03882005160075a7 */ /* 0x000e24000800017f */
[----:B0-----:R-:W-:Y:S05]  /*21ad0*/  @!P0 BRA `(.L_x_694) ;  /* 0x00000070003c8947 */ /* 0x001fea0003800000 */
.L_x_864:
[----:B------:R-:W-:Y:S05]  /*21ae0*/  BSYNC B1 ;  /* 0x0000000000017941 */ /* 0x000fea0003800000 */
.L_x_693:
[----:B------:R-:W-:Y:S04]  /*21af0*/  BSSY B1, `(.L_x_695) ;  /* 0x00000aa000017945 */ /* 0x000fe80003800000 */
[----:B------:R-:W-:Y:S05]  /*21b00*/  @!P6 BRA `(.L_x_696) ;  /* 0x0000000800a0e947 */ /* 0x000fea0003800000 */
[----:B------:R-:W-:Y:S01]  /*21b10*/  IMAD R9, R28, 0x8, R22 ;  /* 0x000000081c097824 */ /* 0x000fe200078e0216 */
[----:B------:R-:W-:Y:S01]  /*21b20*/  SHF.L.U32 R8, R30, 0x1f, RZ ;  /* 0x0000001f1e087819 */ /* 0x000fe200000006ff */
[----:B------:R-:W1:Y:S01]  /*21b30*/  S2R R6, SR_TID.X ;  /* 0x0000000000067919 */ /* 0x000e620000002100 */
[----:B------:R-:W-:Y:S02]  /*21b40*/  BSSY B2, `(.L_x_697) ;  /* 0x0000005000027945 */ /* 0x000fe40003800000 */
[----:B------:R-:W2:Y:S01]  /*21b50*/  SYNCS.PHASECHK.TRANS64.TRYWAIT P0, [R9+URZ+0x388a0], R8 ;  /* 0x0388a008090075a7 */ /* 0x000ea2000800017f */
[----:B-1----:R-:W-:-:S04]  /*21b60*/  LOP3.LUT R6, R6, 0x7f, RZ, 0xc0, !PT ;  /* 0x0000007f06067812 */ /* 0x002fc800078ec0ff */
[----:B------:R-:W-:Y:S01]  /*21b70*/  ISETP.NE.AND P1, PT, R6, RZ, PT ;  /* 0x000000ff0600720c */ /* 0x000fe20003f25270 */
[----:B--2---:R-:W-:-:S12]  /*21b80*/  @!P0 BRA `(.L_x_698) ;  /* 0x0000007000248947 */ /* 0x004fd80003800000 */
.L_x_865:
[----:B------:R-:W-:Y:S05]  /*21b90*/  BSYNC B2 ;  /* 0x0000000000027941 */ /* 0x000fea0003800000 */
.L_x_697:
[----:B------:R-:W-:Y:S04]  /*21ba0*/  BSSY B2, `(.L_x_699) ;  /* 0x0000009000027945 */ /* 0x000fe80003800000 */
[----:B------:R-:W-:Y:S05]  /*21bb0*/  @P1 BRA `(.L_x_700) ;  /* 0x00000000001c1947 */ /* 0x000fea0003800000 */
[----:B------:R-:W2:Y:S01]  /*21bc0*/  S2R R6, SR_TID.X ;  /* 0x0000000000067919 */ /* 0x000ea20000002100 */
[----:B0-----:R-:W-:-:S04]  /*21bd0*/  MOV R5, 0xa000 ;  /* 0x0000a00000057802 */ /* 0x001fc80000000f00 */
[----:B------:R3:W-:Y:S01]  /*21be0*/  SYNCS.ARRIVE.TRANS64 RZ, [R9+URZ+0x38890], R5 ;  /* 0x0388900509ff79a7 */ /* 0x0007e2000800003f */
[----:B--2---:R-:W-:-:S04]  /*21bf0*/  LOP3.LUT R6, R6, 0x1f, RZ, 0xc0, !PT ;  /* 0x0000001f06067812 */ /* 0x004fc800078ec0ff */
[----:B------:R-:W-:-:S13]  /*21c00*/  ISETP.NE.AND P0, PT, R6, RZ, PT ;  /* 0x000000ff0600720c */ /* 0x000fda0003f05270 */
[----:B---3--:R-:W-:Y:S05]  /*21c10*/  @!P0 BRA `(.L_x_700) ;  /* 0x0000000000048947 */ /* 0x008fea0003800000 */
[----:B------:R-:W-:Y:S01]  /*21c20*/  BPT.TRAP 0x1 ;  /* 0x000000040000795c */ /* 0x000fe20000300000 */
.L_x_700:
[----:B------:R-:W-:Y:S05]  /*21c30*/  BSYNC B2 ;  /* 0x0000000000027941 */ /* 0x000fea0003800000 */
.L_x_699:
[----:B------:R-:W-:Y:S01]  /*21c40*/  IMAD.MOV.U32 R15, RZ, RZ, RZ ;  /* 0x000000ffff0f7224 */ /* 0x000fe200078e00ff */
[----:B------:R-:W-:Y:S01]  /*21c50*/  UIADD3 UR4, UP0, UR38, 0x570, URZ ;  /* 0x0000057026047890 */ /* 0x000fe2000ff1e03f */
[----:B------:R-:W-:Y:S01]  /*21c60*/  IMAD R6, R3, 0x50, R0 ;  /* 0x0000005003067824 */ /* 0x000fe200078e0200 */
[----:B------:R-:W-:Y:S01]  /*21c70*/  PLOP3.LUT P0, PT, PT, PT, PT, 0x80, 0x0 ;  /* 0x000000000000781c */ /* 0x000fe20003f0f070 */
[----:B------:R-:W-:Y:S01]  /*21c80*/  IMAD R7, R28, 0xa000, R22 ;  /* 0x0000a0001c077824 */ /* 0x000fe200078e0216 */
[----:B------:R-:W-:Y:S01]  /*21c90*/  R2UR UR10, R15 ;  /* 0x000000000f0a72ca */ /* 0x000fe200000e0000 */
[----:B------:R-:W-:Y:S01]  /*21ca0*/  VIADD R6, R6, 0xffffffb0 ;  /* 0xffffffb006067836 */ /* 0x000fe20000000000 */
[----:B0-----:R-:W-:Y:S01]  /*21cb0*/  IADD3 R5, R9, 0x38890, RZ ;  /* 0x0003889009057810 */ /* 0x001fe20007ffe0ff */
[----:B------:R-:W-:Y:S01]  /*21cc0*/  VIADD R10, R7, 0x24400 ;  /* 0x00024400070a7836 */ /* 0x000fe20000000000 */
[----:B------:R-:W-:Y:S01]  /*21cd0*/  UIADD3.X UR5, URZ, UR39, URZ, UP0, !UPT ;  /* 0x000000273f057290 */ /* 0x000fe200087fe43f */
[----:B------:R-:W-:Y:S01]  /*21ce0*/  UMOV UR6, 0x0 ;  /* 0x0000000000067882 */ /* 0x000fe20000000000 */
[----:B------:R-:W-:-:S10]  /*21cf0*/  UMOV UR7, 0x12f00000 ;  /* 0x12f0000000077882 */ /* 0x000fd40000000000 */
.L_x_701:
[----:B------:R-:W-:-:S13]  /*21d00*/  @P0 ELECT P2, URZ, PT ;  /* 0x00000000003f082f */ /* 0x000fda0003840000 */
[----:B------:R-:W-:Y:S02]  /*21d10*/  @P2 R2UR UR13, R2 ;  /* 0x00000000020d22ca */ /* 0x000fe400000e0000 */
[----:B------:R-:W-:Y:S02]  /*21d20*/  @P2 R2UR UR12, R18 ;  /* 0x00000000120c22ca */ /* 0x000fe400000e0000 */
[----:B------:R-:W-:Y:S02]  /*21d30*/  @P2 R2UR UR11, R6 ;  /* 0x00000000060b22ca */ /* 0x000fe400000e0000 */
[----:B------:R-:W-:Y:S02]  /*21d40*/  @P2 R2UR UR9, R5 ;  /* 0x00000000050922ca */ /* 0x000fe400000e0000 */
[----:B------:R-:W-:Y:S02]  /*21d50*/  @P2 R2UR UR8, R10 ;  /* 0x000000000a0822ca */ /* 0x000fe400000e0000 */
[----:B------:R-:W-:-:S02]  /*21d60*/  @P2 PLOP3.LUT P0, PT, P2, PT, PT, 0x8, 0x0 ;  /* 0x000000000000281c */ /* 0x000fc4000170e170 */
[----:B------:R-:W-:-:S09]  /*21d70*/  PLOP3.LUT P2, PT, PT, PT, PT, 0x8, 0x0 ;  /* 0x000000000000781c */ /* 0x000fd20003f4e170 */
[----:B------:R0:W-:Y:S02]  /*21d80*/  UTMALDG.4D [UR8], [UR4], desc[UR6] ;  /* 0x00000608040075b4 */ /* 0x0001e40008019000 */
[----:B0-----:R-:W-:Y:S05]  /*21d90*/  @P0 BRA.U.ANY `(.L_x_701) ;  /* 0xfffffffd00d80947 */ /* 0x001fea000393ffff */
[----:B------:R-:W-:Y:S01]  /*21da0*/  IMAD.MOV.U32 R14, RZ, RZ, 0x40 ;  /* 0x00000040ff0e7424 */ /* 0x000fe200078e00ff */
[----:B------:R-:W-:Y:S01]  /*21db0*/  PLOP3.LUT P0, PT, PT, PT, PT, 0x80, 0x0 ;  /* 0x000000000000781c */ /* 0x000fe20003f0f070 */
[----:B------:R-:W-:Y:S01]  /*21dc0*/  UMOV UR6, 0x0 ;  /* 0x0000000000067882 */ /* 0x000fe20000000000 */
[----:B------:R-:W-:Y:S01]  /*21dd0*/  IADD3 R10, R7, 0x26c00, RZ ;  /* 0x00026c00070a7810 */ /* 0x000fe20007ffe0ff */
[----:B------:R-:W-:Y:S01]  /*21de0*/  UMOV UR7, 0x12f00000 ;  /* 0x12f0000000077882 */ /* 0x000fe20000000000 */
[----:B------:R-:W-:-:S15]  /*21df0*/  R2UR UR10, R14 ;  /* 0x000000000e0a72ca */ /* 0x000fde00000e0000 */
.L_x_702:
        /* <DEDUP_REMOVED lines=12> */
[----:B------:R-:W-:Y:S01]  /*21ec0*/  VIADD R10, R7, 0x29400 ;  /* 0x00029400070a7836 */ /* 0x000fe20000000000 */
[----:B------:R-:W-:Y:S01]  /*21ed0*/  UMOV UR6, 0x0 ;  /* 0x0000000000067882 */ /* 0x000fe20000000000 */
[----:B------:R-:W-:Y:S01]  /*21ee0*/  UMOV UR7, 0x12f00000 ;  /* 0x12f0000000077882 */ /* 0x000fe20000000000 */
[----:B------:R-:W-:-:S15]  /*21ef0*/  R2UR UR10, R13 ;  /* 0x000000000d0a72ca */ /* 0x000fde00000e0000 */
.L_x_703:
        /* <DEDUP_REMOVED lines=10> */
[----:B------:R-:W-:Y:S01]  /*21fa0*/  MOV R12, 0xc0 ;  /* 0x000000c0000c7802 */ /* 0x000fe20000000f00 */
[----:B------:R-:W-:Y:S01]  /*21fb0*/  VIADD R10, R7, 0x2bc00 ;  /* 0x0002bc00070a7836 */ /* 0x000fe20000000000 */
[----:B------:R-:W-:Y:S01]  /*21fc0*/  PLOP3.LUT P0, PT, PT, PT, PT, 0x80, 0x0 ;  /* 0x000000000000781c */ /* 0x000fe20003f0f070 */
[----:B------:R-:W-:Y:S01]  /*21fd0*/  UMOV UR6, 0x0 ;  /* 0x0000000000067882 */ /* 0x000fe20000000000 */
[----:B------:R-:W-:Y:S01]  /*21fe0*/  R2UR UR10, R12 ;  /* 0x000000000c0a72ca */ /* 0x000fe200000e0000 */
[----:B------:R-:W-:-:S14]  /*21ff0*/  UMOV UR7, 0x12f00000 ;  /* 0x12f0000000077882 */ /* 0x000fdc0000000000 */
.L_x_704:
        /* <DEDUP_REMOVED lines=10> */
[----:B------:R-:W0:Y:S01]  /*220a0*/  SYNCS.PHASECHK.TRANS64.TRYWAIT P0, [R9+URZ+0x388c0], R8 ;  /* 0x0388c008090075a7 */ /* 0x000e22000800017f */
[----:B------:R-:W-:Y:S04]  /*220b0*/  BSSY B2, `(.L_x_705) ;  /* 0x0000002000027945 */ /* 0x000fe80003800000 */
[----:B0-----:R-:W-:Y:S05]  /*220c0*/  @!P0 BRA `(.L_x_706) ;  /* 0x0000006800e88947 */ /* 0x001fea0003800000 */
.L_x_866:
[----:B------:R-:W-:Y:S05]  /*220d0*/  BSYNC B2 ;  /* 0x0000000000027941 */ /* 0x000fea0003800000 */
.L_x_705:
[----:B------:R-:W-:Y:S01]  /*220e0*/  BSSY B2, `(.L_x_707) ;  /* 0x000000b000027945 */ /* 0x000fe20003800000 */
[----:B------:R-:W-:Y:S01]  /*220f0*/  IMAD.MOV.U32 R10, RZ, RZ, 0x0 ;  /* 0x00000000ff0a7424 */ /* 0x000fe200078e00ff */
[----:B------:R-:W-:Y:S02]  /*22100*/  MOV R11, 0x12f00000 ;  /* 0x12f00000000b7802 */ /* 0x000fe40000000f00 */
[----:B------:R-:W-:Y:S05]  /*22110*/  @P1 BRA `(.L_x_708) ;  /* 0x00000000001c1947 */ /* 0x000fea0003800000 */
[----:B------:R-:W2:Y:S01]  /*22120*/  S2R R20, SR_TID.X ;  /* 0x0000000000147919 */ /* 0x000ea20000002100 */
[----:B------:R-:W-:-:S04]  /*22130*/  IMAD.MOV.U32 R5, RZ, RZ, 0xa000 ;  /* 0x0000a000ff057424 */ /* 0x000fc800078e00ff */
[----:B------:R3:W-:Y:S01]  /*22140*/  SYNCS.ARRIVE.TRANS64 RZ, [R9+URZ+0x388b0], R5 ;  /* 0x0388b00509ff79a7 */ /* 0x0007e2000800003f */
[----:B--2---:R-:W-:-:S04]  /*22150*/  LOP3.LUT R20, R20, 0x1f, RZ, 0xc0, !PT ;  /* 0x0000001f14147812 */ /* 0x004fc800078ec0ff */
[----:B------:R-:W-:-:S13]  /*22160*/  ISETP.NE.AND P0, PT, R20, RZ, PT ;  /* 0x000000ff1400720c */ /* 0x000fda0003f05270 */
[----:B---3--:R-:W-:Y:S05]  /*22170*/  @!P0 BRA `(.L_x_708) ;  /* 0x0000000000048947 */ /* 0x008fea0003800000 */
[----:B------:R-:W-:Y:S01]  /*22180*/  BPT.TRAP 0x1 ;  /* 0x000000040000795c */ /* 0x000fe20000300000 */
.L_x_708:
[----:B------:R-:W-:Y:S05]  /*22190*/  BSYNC B2 ;  /* 0x0000000000027941 */ /* 0x000fea0003800000 */
.L_x_707:
[----:B------:R-:W-:Y:S01]  /*221a0*/  R2UR UR10, R15 ;  /* 0x000000000f0a72ca */ /* 0x000fe200000e0000 */
[----:B------:R-:W-:Y:S01]  /*221b0*/  UIADD3 UR4, UP0, UR38, 0x670, URZ ;  /* 0x0000067026047890 */ /* 0x000fe2000ff1e03f */
[----:B------:R-:W-:Y:S01]  /*221c0*/  R2UR UR6, R10 ;  /* 0x000000000a0672ca */ /* 0x000fe200000e0000 */
[----:B01----:R-:W-:Y:S01]  /*221d0*/  VIADD R9, R9, 0x388b0 ;  /* 0x000388b009097836 */ /* 0x003fe20000000000 */
[----:B------:R-:W-:Y:S01]  /*221e0*/  R2UR UR7, R11 ;  /* 0x000000000b0772ca */ /* 0x000fe200000e0000 */
[----:B------:R-:W-:Y:S01]  /*221f0*/  UIADD3.X UR5, URZ, UR39, URZ, UP0, !UPT ;  /* 0x000000273f057290 */ /* 0x000fe200087fe43f */
[----:B------:R-:W-:Y:S02]  /*22200*/  PLOP3.LUT P0, PT, PT, PT, PT, 0x80, 0x0 ;  /* 0x000000000000781c */ /* 0x000fe40003f0f070 */
[----:B------:R-:W-:-:S11]  /*22210*/  IADD3 R5, R7, 0x400, RZ ;  /* 0x0000040007057810 */ /* 0x000fd60007ffe0ff */
.L_x_709:
        /* <DEDUP_REMOVED lines=10> */
[----:B------:R-:W-:Y:S01]  /*222c0*/  R2UR UR10, R14 ;  /* 0x000000000e0a72ca */ /* 0x000fe200000e0000 */
[----:B------:R-:W-:Y:S01]  /*222d0*/  VIADD R5, R7, 0x2c00 ;  /* 0x00002c0007057836 */ /* 0x000fe20000000000 */
[----:B------:R-:W-:Y:S02]  /*222e0*/  R2UR UR6, R10 ;  /* 0x000000000a0672ca */ /* 0x000fe400000e0000 */
[----:B------:R-:W-:Y:S02]  /*222f0*/  R2UR UR7, R11 ;  /* 0x000000000b0772ca */ /* 0x000fe400000e0000 */
[----:B------:R-:W-:-:S13]  /*22300*/  PLOP3.LUT P0, PT, PT, PT, PT, 0x80, 0x0 ;  /* 0x000000000000781c */ /* 0x000fda0003f0f070 */
.L_x_710:
        /* <DEDUP_REMOVED lines=15> */
.L_x_711:
        /* <DEDUP_REMOVED lines=10> */
[----:B------:R-:W-:Y:S02]  /*224a0*/  R2UR UR10, R12 ;  /* 0x000000000c0a72ca */ /* 0x000fe400000e0000 */
[----:B------:R-:W-:Y:S02]  /*224b0*/  R2UR UR6, R10 ;  /* 0x000000000a0672ca */ /* 0x000fe400000e0000 */
[----:B------:R-:W-:Y:S02]  /*224c0*/  R2UR UR7, R11 ;  /* 0x000000000b0772ca */ /* 0x000fe400000e0000 */
[----:B------:R-:W-:Y:S02]  /*224d0*/  PLOP3.LUT P0, PT, PT, PT, PT, 0x80, 0x0 ;  /* 0x000000000000781c */ /* 0x000fe40003f0f070 */
[----:B------:R-:W-:-:S11]  /*224e0*/  IADD3 R7, R7, 0x7c00, RZ ;  /* 0x00007c0007077810 */ /* 0x000fd60007ffe0ff */
.L_x_712:
        /* <DEDUP_REMOVED lines=9> */
[----:B-1----:R-:W-:Y:S05]  /*22580*/  @P0 BRA.U.ANY `(.L_x_712) ;  /* 0xfffffffd00d80947 */ /* 0x002fea000393ffff */
.L_x_696:
[----:B------:R-:W-:Y:S05]  /*22590*/  BSYNC B1 ;  /* 0x0000000000017941 */ /* 0x000fea0003800000 */
.L_x_695:
[----:B------:R-:W-:Y:S01]  /*225a0*/  VIADD R9, R3, 0xfffffffe ;  /* 0xfffffffe03097836 */ /* 0x000fe20000000000 */
[----:B------:R-:W-:Y:S01]  /*225b0*/  PLOP3.LUT P0, PT, PT, PT, PT, 0x8, 0x0 ;  /* 0x000000000000781c */ /* 0x000fe20003f0e170 */
[----:B------:R-:W-:-:S03]  /*225c0*/  VIADD R28, R28, 0x1 ;  /* 0x000000011c1c7836 */ /* 0x000fc60000000000 */
[----:B------:R-:W-:Y:S02]  /*225d0*/  ISETP.GE.AND P2, PT, R9, R4, PT ;  /* 0x000000040900720c */ /* 0x000fe40003f46270 */
[----:B------:R-:W-:-:S04]  /*225e0*/  ISETP.NE.AND P1, PT, R28, 0x2, PT ;  /* 0x000000021c00780c */ /* 0x000fc80003f25270 */
[----:B------:R-:W-:Y:S02]  /*225f0*/  SEL R3, RZ, 0x1, P1 ;  /* 0x00000001ff037807 */ /* 0x000fe40000800000 */
[----:B------:R-:W-:Y:S02]  /*22600*/  SEL R28, R28, RZ, P1 ;  /* 0x000000ff1c1c7207 */ /* 0x000fe40000800000 */
[----:B------:R-:W-:-:S03]  /*22610*/  LOP3.LUT R30, R30, R3, RZ, 0x3c, !PT ;  /* 0x000000031e1e7212 */ /* 0x000fc600078e3cff */
[----:B------:R-:W-:Y:S05]  /*22620*/  @!P2 BRA `(.L_x_689) ;  /* 0x0000000800cca947 */ /* 0x000fea0003800000 */
.L_x_731:
[----:B------:R-:W-:Y:S05]  /*22630*/  YIELD ;  /* 0x0000000000007946 */ /* 0x000fea0003800000 */
[----:B------:R-:W-:Y:S04]  /*22640*/  BSSY B1, `(.L_x_713) ;  /* 0x00000a9000017945 */ /* 0x000fe80003800000 */
[----:B------:R-:W-:Y:S05]  /*22650*/  @!P6 BRA `(.L_x_714) ;  /* 0x00000008009ce947 */ /* 0x000fea0003800000 */
[----:B------:R-:W-:Y:S01]  /*22660*/  LEA R8, R28, R22, 0x3 ;  /* 0x000000161c087211 */ /* 0x000fe200078e18ff */
[----:B------:R-:W1:Y:S01]  /*22670*/  S2R R3, SR_TID.X ;  /* 0x0000000000037919 */ /* 0x000e620000002100 */
[----:B------:R-:W-:Y:S01]  /*22680*/  SHF.L.U32 R7, R30, 0x1f, RZ ;  /* 0x0000001f1e077819 */ /* 0x000fe200000006ff */
[----:B------:R-:W-:Y:S03]  /*22690*/  BSSY B2, `(.L_x_715) ;  /* 0x0000005000027945 */ /* 0x000fe60003800000 */
[----:B------:R-:W2:Y:S01]  /*226a0*/  SYNCS.PHASECHK.TRANS64.TRYWAIT P1, [R8+URZ+0x388a0], R7 ;  /* 0x0388a007080075a7 */ /* 0x000ea2000802017f */
[----:B-1----:R-:W-:-:S04]  /*226b0*/  LOP3.LUT R3, R3, 0x7f, RZ, 0xc0, !PT ;  /* 0x0000007f03037812 */ /* 0x002fc800078ec0ff */
[----:B------:R-:W-:Y:S01]  /*226c0*/  ISETP.NE.AND P2, PT, R3, RZ, PT ;  /* 0x000000ff0300720c */ /* 0x000fe20003f45270 */
[----:B--2---:R-:W-:-:S12]  /*226d0*/  @!P1 BRA `(.L_x_716) ;  /* 0x0000006400789947 */ /* 0x004fd80003800000 */
.L_x_867:
[----:B------:R-:W-:Y:S05]  /*226e0*/  BSYNC B2 ;  /* 0x0000000000027941 */ /* 0x000fea0003800000 */
.L_x_715:
[----:B------:R-:W-:Y:S04]  /*226f0*/  BSSY B2, `(.L_x_717) ;  /* 0x0000009000027945 */ /* 0x000fe80003800000 */
[----:B------:R-:W-:Y:S05]  /*22700*/  @P2 BRA `(.L_x_718) ;  /* 0x00000000001c2947 */ /* 0x000fea0003800000 */
[----:B0-----:R-:W0:Y:S01]  /*22710*/  S2R R5, SR_TID.X ;  /* 0x0000000000057919 */ /* 0x001e220000002100 */
[----:B------:R-:W-:-:S04]  /*22720*/  IMAD.MOV.U32 R3, RZ, RZ, 0xa000 ;  /* 0x0000a000ff037424 */ /* 0x000fc800078e00ff */
[----:B------:R2:W-:Y:S01]  /*22730*/  SYNCS.ARRIVE.TRANS64 RZ, [R8+URZ+0x38890], R3 ;  /* 0x0388900308ff79a7 */ /* 0x0005e2000800003f */
[----:B0-----:R-:W-:-:S04]  /*22740*/  LOP3.LUT R5, R5, 0x1f, RZ, 0xc0, !PT ;  /* 0x0000001f05057812 */ /* 0x001fc800078ec0ff */
[----:B------:R-:W-:-:S13]  /*22750*/  ISETP.NE.AND P1, PT, R5, RZ, PT ;  /* 0x000000ff0500720c */ /* 0x000fda0003f25270 */
[----:B--2---:R-:W-:Y:S05]  /*22760*/  @!P1 BRA `(.L_x_718) ;  /* 0x0000000000049947 */ /* 0x004fea0003800000 */
[----:B------:R-:W-:Y:S01]  /*22770*/  BPT.TRAP 0x1 ;  /* 0x000000040000795c */ /* 0x000fe20000300000 */
.L_x_718:
[----:B------:R-:W-:Y:S05]  /*22780*/  BSYNC B2 ;  /* 0x0000000000027941 */ /* 0x000fea0003800000 */
.L_x_717:
[----:B------:R-:W-:Y:S01]  /*22790*/  IMAD.MOV.U32 R12, RZ, RZ, RZ ;  /* 0x000000ffff0c7224 */ /* 0x000fe200078e00ff */
[----:B------:R-:W-:Y:S01]  /*227a0*/  UIADD3 UR4, UP0, UR38, 0x570, URZ ;  /* 0x0000057026047890 */ /* 0x000fe2000ff1e03f */
[----:B------:R-:W-:Y:S01]  /*227b0*/  IMAD R6, R28, 0xa000, R22 ;  /* 0x0000a0001c067824 */ /* 0x000fe200078e0216 */
[----:B------:R-:W-:Y:S01]  /*227c0*/  PLOP3.LUT P1, PT, PT, PT, PT, 0x80, 0x0 ;  /* 0x000000000000781c */ /* 0x000fe20003f2f070 */
[----:B0-----:R-:W-:Y:S01]  /*227d0*/  IMAD R5, R9, 0x50, R0 ;  /* 0x0000005009057824 */ /* 0x001fe200078e0200 */
[----:B------:R-:W-:Y:S01]  /*227e0*/  R2UR UR10, R12 ;  /* 0x000000000c0a72ca */ /* 0x000fe200000e0000 */
[----:B------:R-:W-:Y:S01]  /*227f0*/  VIADD R10, R6, 0x24400 ;  /* 0x00024400060a7836 */ /* 0x000fe20000000000 */
[----:B------:R-:W-:Y:S01]  /*22800*/  IADD3 R3, R8, 0x38890, RZ ;  /* 0x0003889008037810 */ /* 0x000fe20007ffe0ff */
[----:B------:R-:W-:Y:S01]  /*22810*/  UIADD3.X UR5, URZ, UR39, URZ, UP0, !UPT ;  /* 0x000000273f057290 */ /* 0x000fe200087fe43f */
[----:B------:R-:W-:Y:S01]  /*22820*/  UMOV UR6, 0x0 ;  /* 0x0000000000067882 */ /* 0x000fe20000000000 */
[----:B------:R-:W-:-:S10]  /*22830*/  UMOV UR7, 0x12f00000 ;  /* 0x12f0000000077882 */ /* 0x000fd40000000000 */
.L_x_719:
        /* <DEDUP_REMOVED lines=16> */
.L_x_720:
        /* <DEDUP_REMOVED lines=16> */
.L_x_721:
        /* <DEDUP_REMOVED lines=16> */
.L_x_722:
        /* <DEDUP_REMOVED lines=13> */
.L_x_868:
[----:B------:R-:W-:Y:S05]  /*22c10*/  BSYNC B2 ;  /* 0x0000000000027941 */ /* 0x000fea0003800000 */
.L_x_723:
        /* <DEDUP_REMOVED lines=11> */
.L_x_726:
[----:B------:R-:W-:Y:S05]  /*22cd0*/  BSYNC B2 ;  /* 0x0000000000027941 */ /* 0x000fea0003800000 */
.L_x_725:
        /* <DEDUP_REMOVED lines=8> */
.L_x_727:
        /* <DEDUP_REMOVED lines=15> */
.L_x_728:
        /* <DEDUP_REMOVED lines=15> */
.L_x_729:
        /* <DEDUP_REMOVED lines=15> */
.L_x_730:
        /* <DEDUP_REMOVED lines=10> */
.L_x_714:
[----:B------:R-:W-:Y:S05]  /*230d0*/  BSYNC B1 ;  /* 0x0000000000017941 */ /* 0x000fea0003800000 */
.L_x_713:
[C---:B------:R-:W-:Y:S01]  /*230e0*/  ISETP.GT.AND P2, PT, R9.reuse, R4, PT ;  /* 0x000000040900720c */ /* 0x040fe20003f44270 */
[----:B------:R-:W-:Y:S02]  /*230f0*/  VIADD R28, R28, 0x1 ;  /* 0x000000011c1c7836 */ /* 0x000fe40000000000 */
[----:B------:R-:W-:-:S03]  /*23100*/  VIADD R9, R9, 0xffffffff ;  /* 0xffffffff09097836 */ /* 0x000fc60000000000 */
[----:B------:R-:W-:-:S04]  /*23110*/  ISETP.NE.AND P1, PT, R28, 0x2, PT ;  /* 0x000000021c00780c */ /* 0x000fc80003f25270 */
[----:B------:R-:W-:Y:S02]  /*23120*/  SEL R3, RZ, 0x1, P1 ;  /* 0x00000001ff037807 */ /* 0x000fe40000800000 */
[----:B------:R-:W-:Y:S02]  /*23130*/  SEL R28, R28, RZ, P1 ;  /* 0x000000ff1c1c7207 */ /* 0x000fe40000800000 */
[----:B------:R-:W-:Y:S01]  /*23140*/  LOP3.LUT R30, R30, R3, RZ, 0x3c, !PT ;  /* 0x000000031e1e7212 */ /* 0x000fe200078e3cff */
[----:B------:R-:W-:Y:S06]  /*23150*/  @P2 BRA `(.L_x_731) ;  /* 0xfffffff400342947 */ /* 0x000fec000383ffff */
.L_x_689:
[----:B------:R-:W-:Y:S05]  /*23160*/  BSYNC B0 ;  /* 0x0000000000007941 */ /* 0x000fea0003800000 */
.L_x_688:
[----:B------:R-:W2:Y:S01]  /*23170*/  LDL R32, [R1+0xc] ;  /* 0x00000c0001207983 */ /* 0x000ea20000100800 */
[----:B------:R-:W-:Y:S05]  /*23180*/  @!P0 WARPSYNC.ALL ;  /* 0x0000000000008948 */ /* 0x000fea0003800000 */
[----:B------:R-:W-:Y:S06]  /*23190*/  @!P0 BAR.SYNC.DEFER_BLOCKING 0xc, 0x180 ;  /* 0x0306000000008b1d */ /* 0x000fec0000010000 */
[----:B------:R-:W-:Y:S01]  /*231a0*/  BSSY B7, `(.L_x_732) ;  /* 0x000039d000077945 */ /* 0x000fe20003800000 */
[----:B--2---:R-:W-:-:S13]  /*231b0*/  ISETP.GT.AND P0, PT, R32, RZ, PT ;  /* 0x000000ff2000720c */ /* 0x004fda0003f04270 */
[----:B------:R-:W-:Y:S05]  /*231c0*/  @P0 BRA `(.L_x_733) ;  /* 0x0000000000480947 */ /* 0x000fea0003800000 */
[----:B------:R-:W1:Y:S02]  /*231d0*/  S2R R3, SR_TID.X ;  /* 0x0000000000037919 */ /* 0x000e640000002100 */
[----:B-1----:R-:W-:-:S04]  /*231e0*/  LOP3.LUT R3, R3, 0x7f, RZ, 0xc0, !PT ;  /* 0x0000007f03037812 */ /* 0x002fc800078ec0ff */
[----:B------:R-:W-:-:S13]  /*231f0*/  ISETP.NE.AND P0, PT, R3, RZ, PT ;  /* 0x000000ff0300720c */ /* 0x000fda0003f05270 */
[----:B------:R-:W-:Y:S05]  /*23200*/  @P0 BRA `(.L_x_734) ;  /* 0x0000003800580947 */ /* 0x000fea0003800000 */
[----:B0-----:R-:W0:Y:S01]  /*23210*/  S2R R5, SR_LANEID ;  /* 0x0000000000057919 */ /* 0x001e220000000000 */
[----:B------:R-:W-:Y:S01]  /*23220*/  VOTEU.ANY UR4, UPT, PT ;  /* 0x0000000000047886 */ /* 0x000fe200038e0100 */
[----:B------:R-:W1:Y:S01]  /*23230*/  LDC.64 R2, c[0x0][0xc60] ;  /* 0x00031800ff027b82 */ /* 0x000e620000000a00 */
[----:B------:R-:W0:Y:S01]  /*23240*/  FLO.U32 R0, UR4 ;  /* 0x0000000400007d00 */ /* 0x000e2200080e0000 */
[----:B------:R-:W-:Y:S01]  /*23250*/  ULDC.64 UR6, c[0x0][0x208] ;  /* 0x0000820000067ab9 */ /* 0x000fe20000000a00 */
[----:B0-----:R-:W-:-:S06]  /*23260*/  ISETP.EQ.U32.AND P0, PT, R0, R5, PT ;  /* 0x000000050000720c */ /* 0x001fcc0003f02070 */
[----:B------:R-:W1:Y:S07]  /*23270*/  POPC R5, UR4 ;  /* 0x0000000400057d09 */ /* 0x000e6e0008000000 */
[----:B-1----:R-:W2:Y:S01]  /*23280*/  @P0 ATOMG.E.ADD.STRONG.GPU PT, R3, desc[UR6][R2.64], R5 ;  /* 0x00000005020309a8 */ /* 0x002ea200081ee1c6 */
[----:B------:R-:W0:Y:S02]  /*23290*/  S2R R4, SR_LTMASK ;  /* 0x0000000000047919 */ /* 0x000e240000003900 */
[----:B0-----:R-:W-:-:S04]  /*232a0*/  LOP3.LUT R4, R4, UR4, RZ, 0xc0, !PT ;  /* 0x0000000404047c12 */ /* 0x001fc8000f8ec0ff */
[----:B------:R-:W0:Y:S01]  /*232b0*/  POPC R7, R4 ;  /* 0x0000000400077309 */ /* 0x000e220000000000 */
[----:B--2---:R-:W0:Y:S02]  /*232c0*/  SHFL.IDX PT, R0, R3, R0, 0x1f ;  /* 0x00001f0003007589 */ /* 0x004e2400000e0000 */
[----:B0-----:R-:W-:Y:S01]  /*232d0*/  IADD3 R16, R0, UR36, R7 ;  /* 0x0000002400107c10 */ /* 0x001fe2000fffe007 */
[----:B------:R-:W-:Y:S06]  /*232e0*/  BRA `(.L_x_734) ;  /* 0x0000003800207947 */ /* 0x000fec0003800000 */
.L_x_733:
[----:B------:R-:W-:Y:S01]  /*232f0*/  IADD3 R0, R22, 0x24400, RZ ;  /* 0x0002440016007810 */ /* 0x000fe20007ffe0ff */
[----:B------:R-:W-:Y:S03]  /*23300*/  BSSY B6, `(.L_x_735) ;  /* 0x0000013000067945 */ /* 0x000fe60003800000 */
[----:B------:R-:W-:-:S13]  /*23310*/  LOP3.LUT P0, RZ, R0, 0x3ff, RZ, 0xc0, !PT ;  /* 0x000003ff00ff7812 */ /* 0x000fda000780c0ff */
[----:B------:R-:W-:Y:S05]  /*23320*/  @!P0 BRA `(.L_x_736) ;  /* 0x0000000000408947 */ /* 0x000fea0003800000 */
[----:B------:R-:W-:Y:S01]  /*23330*/  MOV R2, 0x0 ;  /* 0x0000000000027802 */ /* 0x000fe20000000f00 */
[----:B------:R-:W-:Y:S01]  /*23340*/  ULDC.64 UR6, c[0x4][0xa8] ;  /* 0x01002a0000067ab9 */ /* 0x000fe20000000a00 */
[----:B------:R-:W-:Y:S01]  /*23350*/  ULDC.64 UR8, c[0x4][0xb0] ;  /* 0x01002c0000087ab9 */ /* 0x000fe20000000a00 */
[----:B------:R-:W-:Y:S01]  /*23360*/  ULDC.64 UR4, c[0x4][0x8] ;  /* 0x0100020000047ab9 */ /* 0x000fe20000000a00 */
[----:B------:R-:W-:Y:S01]  /*23370*/  IMAD.U32 R4, RZ, RZ, UR6 ;  /* 0x00000006ff047e24 */ /* 0x000fe2000f8e00ff */
[----:B------:R-:W-:Y:S01]  /*23380*/  MOV R6, UR8 ;  /* 0x0000000800067c02 */ /* 0x000fe20008000f00 */
[----:B------:R-:W1:Y:S01]  /*23390*/  LDC.64 R2, c[0x4][R2] ;  /* 0x0100000002027b82 */ /* 0x000e620000000a00 */
[----:B0-----:R-:W-:Y:S01]  /*233a0*/  IMAD.U32 R5, RZ, RZ, UR7 ;  /* 0x00000007ff057e24 */ /* 0x001fe2000f8e00ff */
[----:B------:R-:W-:Y:S01]  /*233b0*/  MOV R11, UR5 ;  /* 0x00000005000b7c02 */ /* 0x000fe20008000f00 */
[----:B------:R-:W-:Y:S01]  /*233c0*/  IMAD.U32 R7, RZ, RZ, UR9 ;  /* 0x00000009ff077e24 */ /* 0x000fe2000f8e00ff */
[----:B------:R-:W-:Y:S01]  /*233d0*/  MOV R13, RZ ;  /* 0x000000ff000d7202 */ /* 0x000fe20000000f00 */
[----:B------:R-:W-:-:S02]  /*233e0*/  IMAD.U32 R10, RZ, RZ, UR4 ;  /* 0x00000004ff0a7e24 */ /* 0x000fc4000f8e00ff */
[----:B------:R-:W-:Y:S02]  /*233f0*/  IMAD.MOV.U32 R8, RZ, RZ, 0x70 ;  /* 0x00000070ff087424 */ /* 0x000fe400078e00ff */
[----:B------:R-:W-:-:S07]  /*23400*/  IMAD.MOV.U32 R12, RZ, RZ, 0x1 ;  /* 0x00000001ff0c7424 */ /* 0x000fce00078e00ff */
[----:B------:R-:W-:-:S07]  /*23410*/  LEPC R20, `(.L_x_736) ;  /* 0x000000001014794e */ /* 0x000fce0000000000 */
[----:B-1----:R-:W-:Y:S05]  /*23420*/  CALL.ABS.NOINC R2 ;  /* 0x0000000002007343 */ /* 0x002fea0003c00000 */
.L_x_736:
[----:B------:R-:W-:Y:S05]  /*23430*/  BSYNC B6 ;  /* 0x0000000000067941 */ /* 0x000fea0003800000 */
.L_x_735:
        /* <DEDUP_REMOVED lines=9> */
[----:B------:R-:W-:Y:S01]  /*234d0*/  IMAD.U32 R4, RZ, RZ, UR6 ;  /* 0x00000006ff047e24 */ /* 0x000fe2000f8e00ff */
[----:B0-----:R-:W-:Y:S01]  /*234e0*/  MOV R5, UR7 ;  /* 0x0000000700057c02 */ /* 0x001fe20008000f00 */
[----:B------:R-:W-:Y:S01]  /*234f0*/  IMAD.U32 R6, RZ, RZ, UR8 ;  /* 0x00000008ff067e24 */ /* 0x000fe2000f8e00ff */
[----:B------:R-:W-:Y:S01]  /*23500*/  MOV R10, UR4 ;  /* 0x00000004000a7c02 */ /* 0x000fe20008000f00 */
[----:B------:R-:W-:Y:S01]  /*23510*/  IMAD.U32 R7, RZ, RZ, UR9 ;  /* 0x00000009ff077e24 */ /* 0x000fe2000f8e00ff */
[----:B------:R-:W-:Y:S01]  /*23520*/  MOV R12, 0x1 ;  /* 0x00000001000c7802 */ /* 0x000fe20000000f00 */
[----:B------:R-:W-:-:S02]  /*23530*/  IMAD.U32 R11, RZ, RZ, UR5 ;  /* 0x00000005ff0b7e24 */ /* 0x000fc4000f8e00ff */
[----:B------:R-:W-:Y:S02]  /*23540*/  IMAD.MOV.U32 R8, RZ, RZ, 0x70 ;  /* 0x00000070ff087424 */ /* 0x000fe400078e00ff */
[----:B-1----:R-:W-:-:S07]  /*23550*/  IMAD.MOV.U32 R13, RZ, RZ, RZ ;  /* 0x000000ffff0d7224 */ /* 0x002fce00078e00ff */
[----:B------:R-:W-:-:S07]  /*23560*/  LEPC R20, `(.L_x_739) ;  /* 0x000000001014794e */ /* 0x000fce0000000000 */
[----:B--2---:R-:W-:Y:S05]  /*23570*/  CALL.ABS.NOINC R2 ;  /* 0x0000000002007343 */ /* 0x004fea0003c00000 */
.L_x_739:
[----:B------:R0:W1:Y:S01]  /*23580*/  LDC.64 R2, c[0x4][R26] ;  /* 0x010000001a027b82 */ /* 0x0000620000000a00 */
[----:B------:R-:W-:Y:S01]  /*23590*/  ULDC.64 UR4, c[0x4][0xa8] ;  /* 0x01002a0000047ab9 */ /* 0x000fe20000000a00 */
[----:B------:R-:W-:Y:S01]  /*235a0*/  ULDC.64 UR6, c[0x4][0xb0] ;  /* 0x01002c0000067ab9 */ /* 0x000fe20000000a00 */
[----:B------:R-:W-:Y:S01]  /*235b0*/  ULDC.64 UR8, c[0x4][0x18] ;  /* 0x0100060000087ab9 */ /* 0x000fe20000000a00 */
        /* <DEDUP_REMOVED lines=11> */
.L_x_738:
[----:B------:R-:W-:Y:S05]  /*23670*/  BSYNC B6 ;  /* 0x0000000000067941 */ /* 0x000fea0003800000 */
.L_x_737:
[----:B------:R-:W2:Y:S01]  /*23680*/  LDL R21, [R1+0x2c] ;  /* 0x00002c0001157983 */ /* 0x000ea20000100800 */
[----:B------:R-:W-:-:S03]  /*23690*/  ULDC.64 UR4, c[0x0][0x9f8] ;  /* 0x00027e0000047ab9 */ /* 0x000fc60000000a00 */
[----:B------:R-:W3:Y:S01]  /*236a0*/  LDL R2, [R1+0x10] ;  /* 0x0000100001027983 */ /* 0x000ee20000100800 */
[----:B------:R-:W-:Y:S01]  /*236b0*/  ISETP.NE.U32.AND P0, PT, RZ, UR4, PT ;  /* 0x00000004ff007c0c */ /* 0x000fe2000bf05070 */
[----:B------:R-:W-:Y:S01]  /*236c0*/  ULDC.64 UR6, c[0x0][0x208] ;  /* 0x0000820000067ab9 */ /* 0x000fe20000000a00 */
[----:B------:R-:W1:Y:S01]  /*236d0*/  LDC R0, c[0x0][0x430] ;  /* 0x00010c00ff007b82 */ /* 0x000e620000000800 */
[----:B------:R-:W4:Y:S01]  /*236e0*/  S2R R20, SR_TID.X ;  /* 0x0000000000147919 */ /* 0x000f220000002100 */
[----:B------:R-:W-:-:S13]  /*236f0*/  ISETP.NE.AND.EX P0, PT, RZ, UR5, PT, P0 ;  /* 0x00000005ff007c0c */ /* 0x000fda000bf05300 */
[----:B------:R-:W-:Y:S01]  /*23700*/  @P0 IADD3 R24, P1, R24, UR4, RZ ;  /* 0x0000000418180c10 */ /* 0x000fe2000ff3e0ff */
[----:B------:R-:W-:-:S03]  /*23710*/  ULDC UR4, c[0x0][0x2f4] ;  /* 0x0000bd0000047ab9 */ /* 0x000fc60000000800 */
[----:B------:R-:W-:-:S05]  /*23720*/  @P0 IADD3.X R25, R25, UR5, RZ, P1, !PT ;  /* 0x0000000519190c10 */ /* 0x000fca0008ffe4ff */
[----:B------:R-:W3:Y:S01]  /*23730*/  @P0 LDG.E R33, desc[UR6][R24.64] ;  /* 0x0000000618210981 */ /* 0x000ee2000c1e1900 */
[----:B----4-:R-:W-:-:S04]  /*23740*/  LOP3.LUT R20, R20, 0x7f, RZ, 0xc0, !PT ;  /* 0x0000007f14147812 */ /* 0x010fc800078ec0ff */
[----:B------:R-:W-:Y:S02]  /*23750*/  SHF.R.U32.HI R26, RZ, 0x3, R20 ;  /* 0x00000003ff1a7819 */ /* 0x000fe40000011614 */
[----:B------:R-:W4:Y:S01]  /*23760*/  S2R R20, SR_TID.X ;  /* 0x0000000000147919 */ /* 0x000f220000002100 */
[----:B-1----:R-:W-:-:S13]  /*23770*/  ISETP.NE.AND P1, PT, R0, 0x1, PT ;  /* 0x000000010000780c */ /* 0x002fda0003f25270 */
[----:B------:R-:W1:Y:S08]  /*23780*/  @P1 LDC R7, c[0x0][0x434] ;  /* 0x00010d00ff071b82 */ /* 0x000e700000000800 */
[----:B0-----:R-:W0:Y:S01]  /*23790*/  @P1 LDC R5, c[0x0][0x438] ;  /* 0x00010e00ff051b82 */ /* 0x001e220000000800 */
[----:B----4-:R-:W-:-:S05]  /*237a0*/  IMAD.SHL.U32 R20, R20, 0x10, RZ ;  /* 0x0000001014147824 */ /* 0x010fca00078e00ff */
[----:B------:R-:W-:Y:S02]  /*237b0*/  LOP3.LUT R20, R26, 0x70, R20, 0xf8, !PT ;  /* 0x000000701a147812 */ /* 0x000fe400078ef814 */
[----:B------:R-:W-:Y:S02]  /*237c0*/  LOP3.LUT R23, R23, 0xfffffffe, RZ, 0xc0, !PT ;  /* 0xfffffffe17177812 */ /* 0x000fe400078ec0ff */
[----:B------:R-:W-:Y:S01]  /*237d0*/  LOP3.LUT R9, R36, 0x80, RZ, 0xfc, !PT ;  /* 0x0000008024097812 */ /* 0x000fe200078efcff */
[----:B------:R-:W-:Y:S01]  /*237e0*/  UMOV UR5, 0xffffffff ;  /* 0xffffffff00057882 */ /* 0x000fe20000000000 */
[----:B--2---:R-:W-:-:S05]  /*237f0*/  IADD3 R26, R21, -0x1, RZ ;  /* 0xffffffff151a7810 */ /* 0x004fca0007ffe0ff */
[----:B------:R-:W-:-:S05]  /*23800*/  IMAD R6, R26, 0x50, R20 ;  /* 0x000000501a067824 */ /* 0x000fca00078e0214 */
[----:B------:R-:W-:-:S04]  /*23810*/  ISETP.GE.AND P0, PT, R6, R32, PT ;  /* 0x000000200600720c */ /* 0x000fc80003f06270 */
[----:B------:R-:W-:Y:S01]  /*23820*/  ISETP.GT.U32.OR P0, PT, R20, 0x4f, P0 ;  /* 0x0000004f1400780c */ /* 0x000fe20000704470 */
[----:B---3--:R-:W-:-:S04]  /*23830*/  IMAD.IADD R6, R6, 0x1, R2 ;  /* 0x0000000106067824 */ /* 0x008fc800078e0202 */
[----:B-1----:R-:W-:-:S08]  /*23840*/  @P1 IMAD.HI.U32 R7, R6, R7, RZ ;  /* 0x0000000706071227 */ /* 0x002fd000078e00ff */
[----:B------:R-:W1:Y:S01]  /*23850*/  @!P0 LDC.64 R2, c[0x0][0x428] ;  /* 0x00010a00ff028b82 */ /* 0x000e620000000a00 */
[----:B------:R-:W-:Y:S01]  /*23860*/  IMAD.MOV.U32 R4, RZ, RZ, R6 ;  /* 0x000000ffff047224 */ /* 0x000fe200078e0006 */
[----:B0-----:R-:W-:Y:S02]  /*23870*/  @P1 SHF.R.U32.HI R4, RZ, R5, R7 ;  /* 0x00000005ff041219 */ /* 0x001fe40000011607 */
[----:B------:R-:W-:Y:S02]  /*23880*/  SHF.R.S32.HI R8, RZ, 0x1f, R33 ;  /* 0x0000001fff087819 */ /* 0x000fe40000011421 */
[----:B------:R-:W-:-:S05]  /*23890*/  IADD3 R5, -R4, RZ, RZ ;  /* 0x000000ff04057210 */ /* 0x000fca0007ffe1ff */
[----:B------:R-:W-:Y:S01]  /*238a0*/  IMAD R0, R0, R5, R6 ;  /* 0x0000000500007224 */ /* 0x000fe200078e0206 */
[--C-:B------:R-:W-:Y:S01]  /*238b0*/  @!P0 SHF.R.S32.HI R5, RZ, 0x1f, R4.reuse ;  /* 0x0000001fff058819 */ /* 0x100fe20000011404 */
[-C--:B-1----:R-:W-:Y:S02]  /*238c0*/  @!P0 IMAD R6, R8, R2.reuse, RZ ;  /* 0x0000000208068224 */ /* 0x082fe400078e02ff */
[----:B------:R-:W-:-:S04]  /*238d0*/  @!P0 IMAD.WIDE.U32 R4, R33, R2, R4 ;  /* 0x0000000221048225 */ /* 0x000fc800078e0004 */
[----:B------:R-:W-:Y:S02]  /*238e0*/  @!P0 IMAD R6, R33, R3, R6 ;  /* 0x0000000321068224 */ /* 0x000fe400078e0206 */
[----:B------:R-:W0:Y:S02]  /*238f0*/  @!P0 LDC.64 R2, c[0x0][0x418] ;  /* 0x00010600ff028b82 */ /* 0x000e240000000a00 */
[----:B------:R-:W-:Y:S01]  /*23900*/  @!P0 IMAD.IADD R6, R5, 0x1, R6 ;  /* 0x0000000105068824 */ /* 0x000fe200078e0206 */
[----:B------:R-:W-:Y:S02]  /*23910*/  MOV R7, UR37 ;  /* 0x0000002500077c02 */ /* 0x000fe40008000f00 */
[----:B0-----:R-:W-:-:S04]  /*23920*/  @!P0 LEA R2, P1, R4, R2, 0x2 ;  /* 0x0000000204028211 */ /* 0x001fc800078210ff */
[----:B------:R-:W-:Y:S01]  /*23930*/  @!P0 LEA.HI.X R3, R4, R3, R6, 0x2, P1 ;  /* 0x0000000304038211 */ /* 0x000fe200008f1406 */
[----:B------:R-:W-:-:S06]  /*23940*/  IMAD.MOV.U32 R4, RZ, RZ, RZ ;  /* 0x000000ffff047224 */ /* 0x000fcc00078e00ff */
[----:B------:R0:W5:Y:S01]  /*23950*/  @!P0 LDG.E R4, desc[UR6][R2.64] ;  /* 0x0000000602048981 */ /* 0x000162000c1e1900 */
[----:B------:R-:W-:Y:S02]  /*23960*/  ISETP.GT.U32.AND P0, PT, R20, 0x4f, PT ;  /* 0x0000004f1400780c */ /* 0x000fe40003f04070 */
[----:B------:R-:W-:Y:S01]  /*23970*/  ISETP.NE.AND P2, PT, R7, 0x3, PT ;  /* 0x000000030700780c */ /* 0x000fe20003f45270 */
[----:B------:R1:W-:Y:S10]  /*23980*/  STL [R1+0x14], R8 ;  /* 0x0000140801007387 */ /* 0x0003f40000100800 */
[----:B------:R-:W-:-:S02]  /*23990*/  @P0 LOP3.LUT R23, R23, 0x1, RZ, 0xfc, !PT ;  /* 0x0000000117170812 */ /* 0x000fc400078efcff */
[C---:B------:R-:W-:Y:S02]  /*239a0*/  ISETP.GE.AND P0, PT, R36.reuse, UR4, PT ;  /* 0x0000000424007c0c */ /* 0x040fe4000bf06270 */
[----:B------:R-:W-:Y:S02]  /*239b0*/  LOP3.LUT R23, R23, 0xffffffdf, RZ, 0xc0, !PT ;  /* 0xffffffdf17177812 */ /* 0x000fe400078ec0ff */
[----:B-1----:R-:W-:Y:S02]  /*239c0*/  LOP3.LUT R8, R36, 0x40, RZ, 0xfc, !PT ;  /* 0x0000004024087812 */ /* 0x002fe400078efcff */
[----:B------:R-:W-:Y:S02]  /*239d0*/  @P2 LOP3.LUT R23, R23, 0x20, RZ, 0xfc, !PT ;  /* 0x0000002017172812 */ /* 0x000fe400078efcff */
[----:B------:R-:W-:Y:S02]  /*239e0*/  ISETP.GE.AND P3, PT, R8, UR4, PT ;  /* 0x0000000408007c0c */ /* 0x000fe4000bf66270 */
[----:B------:R-:W-:-:S04]  /*239f0*/  LOP3.LUT R23, R23, 0xffffffef, RZ, 0xc0, !PT ;  /* 0xffffffef17177812 */ /* 0x000fc800078ec0ff */
[----:B------:R-:W-:-:S04]  /*23a00*/  @P0 LOP3.LUT R23, R23, 0x10, RZ, 0xfc, !PT ;  /* 0x0000001017170812 */ /* 0x000fc800078efcff */
[----:B------:R-:W-:Y:S02]  /*23a10*/  LOP3.LUT R23, R23, 0xfffffff7, RZ, 0xc0, !PT ;  /* 0xfffffff717177812 */ /* 0x000fe400078ec0ff */
[----:B------:R-:W-:Y:S02]  /*23a20*/  LOP3.LUT R8, R36, 0xc0, RZ, 0xfc, !PT ;  /* 0x000000c024087812 */ /* 0x000fe400078efcff */
[----:B------:R-:W-:Y:S02]  /*23a30*/  ISETP.GE.AND P1, PT, R9, UR4, PT ;  /* 0x0000000409007c0c */ /* 0x000fe4000bf26270 */
[----:B------:R-:W-:Y:S02]  /*23a40*/  @P3 LOP3.LUT R23, R23, 0x8, RZ, 0xfc, !PT ;  /* 0x0000000817173812 */ /* 0x000fe400078efcff */
[----:B------:R-:W-:Y:S02]  /*23a50*/  ISETP.GE.AND P0, PT, R8, UR4, PT ;  /* 0x0000000408007c0c */ /* 0x000fe4000bf06270 */
[----:B------:R-:W-:-:S04]  /*23a60*/  LOP3.LUT R23, R23, 0xfffffffd, RZ, 0xc0, !PT ;  /* 0xfffffffd17177812 */ /* 0x000fc800078ec0ff */
[----:B------:R-:W-:-:S04]  /*23a70*/  LOP3.LUT R23, R23, 0xfffffffb, RZ, 0xc0, !PT ;  /* 0xfffffffb17177812 */ /* 0x000fc800078ec0ff */
[----:B------:R-:W-:-:S04]  /*23a80*/  @P1 LOP3.LUT R23, R23, 0x4, RZ, 0xfc, !PT ;  /* 0x0000000417171812 */ /* 0x000fc800078efcff */
[----:B------:R-:W-:Y:S01]  /*23a90*/  @P0 LOP3.LUT R23, R23, 0x2, RZ, 0xfc, !PT ;  /* 0x0000000217170812 */ /* 0x000fe200078efcff */
[----:B0-----:R-:W-:Y:S06]  /*23aa0*/  BRA.DIV UR5, `(.L_x_740) ;  /* 0x0000005205ac7947 */ /* 0x001fec000b800000 */
.L_x_871:
[----:B------:R-:W-:Y:S01]  /*23ab0*/  SHF.R.S32.HI R32, RZ, 0x1f, R18 ;  /* 0x0000001fff207819 */ /* 0x000fe20000011412 */
[----:B------:R-:W-:Y:S06]  /*23ac0*/  @!P2 BRA `(.L_x_741) ;  /* 0x000000000004a947 */ /* 0x000fec0003800000 */
[----:B------:R-:W-:Y:S01]  /*23ad0*/  BPT.TRAP 0x1 ;  /* 0x000000040000795c */ /* 0x000fe20000300000 */
.L_x_741:
        /* <DEDUP_REMOVED lines=25> */
.L_x_872:
[----:B------:R-:W-:Y:S05]  /*23c70*/  BSYNC B0 ;  /* 0x0000000000007941 */ /* 0x000fea0003800000 */
.L_x_742:
[----:B------:R-:W2:Y:S01]  /*23c80*/  LDL R9, [R1+0xc] ;  /* 0x00000c0001097983 */ /* 0x000ea20000100800 */
        /* <DEDUP_REMOVED lines=11> */
[----:B------:R-:W-:Y:S01]  /*23d40*/  IMAD R0, R32, UR4, RZ ;  /* 0x0000000420007c24 */ /* 0x000fe2000f8e02ff */
[----:B------:R-:W-:Y:S01]  /*23d50*/  IADD3 R3, R3, R7, RZ ;  /* 0x0000000703037210 */ /* 0x000fe20007ffe0ff */
[----:B------:R-:W-:Y:S02]  /*23d60*/  IMAD R7, R27, 0x5000, R34 ;  /* 0x000050001b077824 */ /* 0x000fe400078e0222 */
[C---:B------:R-:W-:Y:S02]  /*23d70*/  IMAD R0, R18.reuse, UR5, R0 ;  /* 0x0000000512007c24 */ /* 0x040fe4000f8e0200 */
[----:B------:R-:W-:Y:S01]  /*23d80*/  IMAD.WIDE.U32 R2, R18, UR4, R2 ;  /* 0x0000000412027c25 */ /* 0x000fe2000f8e0002 */
[----:B------:R-:W-:-:S03]  /*23d90*/  ULDC.64 UR4, c[0x0][0x2e8] ;  /* 0x0000ba0000047ab9 */ /* 0x000fc60000000a00 */
        /* <DEDUP_REMOVED lines=15> */
[C---:B------:R-:W-:Y:S01]  /*23e90*/  LOP3.LUT P3, RZ, R23.reuse, 0x4, RZ, 0xc0, !PT ;  /* 0x0000000417ff7812 */ /* 0x040fe2000786c0ff */
[----:B------:R-:W-:Y:S01]  /*23ea0*/  ULDC.64 UR4, c[0x0][0x208] ;  /* 0x0000820000047ab9 */ /* 0x000fe20000000a00 */
[----:B------:R-:W-:Y:S01]  /*23eb0*/  LOP3.LUT P2, RZ, R23, 0x2, RZ, 0xc0, !PT ;  /* 0x0000000217ff7812 */ /* 0x000fe2000784c0ff */
[----:B------:R-:W-:Y:S01]  /*23ec0*/  SHFL.IDX PT, R8, R6, 0x1, 0x181f ;  /* 0x00381f0006087f89 */ /* 0x000fe200000e0000 */
[----:B0-----:R-:W-:-:S04]  /*23ed0*/  @P0 LEA R3, P1, R36, R3, 0x1 ;  /* 0x0000000324030211 */ /* 0x001fc800078208ff */
[----:B-1----:R-:W-:Y:S02]  /*23ee0*/  @P0 IADD3.X R2, RZ, R2, RZ, P1, !PT ;  /* 0x00000002ff020210 */ /* 0x002fe40000ffe4ff */
[----:B------:R-:W-:Y:S02]  /*23ef0*/  ISETP.GE.AND P1, PT, R4, 0x11, PT ;  /* 0x000000110400780c */ /* 0x000fe40003f26270 */
[----:B------:R-:W-:-:S04]  /*23f00*/  @P0 LOP3.LUT R3, R3, R2, RZ, 0x3c, !PT ;  /* 0x0000000203030212 */ /* 0x000fc800078e3cff */
[----:B------:R-:W-:-:S04]  /*23f10*/  @P0 LOP3.LUT R2, R3, R2, RZ, 0x3c, !PT ;  /* 0x0000000203020212 */ /* 0x000fc800078e3cff */
[----:B------:R-:W-:-:S03]  /*23f20*/  @P0 LOP3.LUT R3, R3, R2, RZ, 0x3c, !PT ;  /* 0x0000000203030212 */ /* 0x000fc600078e3cff */
[----:B------:R-:W-:Y:S02]  /*23f30*/  @P1 LEA R21, R7, R22, 0x1 ;  /* 0x0000001607151211 */ /* 0x000fe400078e08ff */
[----:B------:R-:W-:Y:S04]  /*23f40*/  @P0 LDGSTS.E.BYPASS.LTC128B.128 [R9+0x24400], desc[UR4][R2.64], !P5 ;  /* 0x2440000002090fae */ /* 0x000fe8000e901d44 */
[----:B------:R-:W-:Y:S04]  /*23f50*/  @P0 LDGSTS.E.BYPASS.LTC128B.128 [R9+0x26c00], desc[UR4][R2.64+0x80], !P4 ;  /* 0x26c0008002090fae */ /* 0x000fe8000e101d44 */
[----:B------:R-:W-:Y:S04]  /*23f60*/  @P0 LDGSTS.E.BYPASS.LTC128B.128 [R9+0x29400], desc[UR4][R2.64+0x100], !P3 ;  /* 0x2940010002090fae */ /* 0x000fe8000d901d44 */
[----:B------:R0:W-:Y:S04]  /*23f70*/  @P0 LDGSTS.E.BYPASS.LTC128B.128 [R9+0x2bc00], desc[UR4][R2.64+0x180], !P2 ;  /* 0x2bc0018002090fae */ /* 0x0001e8000d101d44 */
[----:B0-----:R-:W0:Y:S02]  /*23f80*/  SHFL.IDX PT, R2, R0, 0x1, 0x181f ;  /* 0x00381f0000027f89 */ /* 0x001e2400000e0000 */
        /* <DEDUP_REMOVED lines=28> */
.L_x_884:
[----:B------:R-:W-:Y:S01]  /*24150*/  ISETP.GE.AND P0, PT, R4, 0x41, PT ;  /* 0x000000410400780c */ /* 0x000fe20003f06270 */
[----:B------:R-:W-:-:S12]  /*24160*/  BSSY B0, `(.L_x_745) ;  /* 0x0000011000007945 */ /* 0x000fd80003800000 */
[----:B------:R-:W-:Y:S05]  /*24170*/  @!P0 BRA `(.L_x_746) ;  /* 0x00000000003c8947 */ /* 0x000fea0003800000 */
[C---:B------:R-:W-:Y:S01]  /*24180*/  LOP3.LUT P4, RZ, R23.reuse, 0x10, RZ, 0xc0, !PT ;  /* 0x0000001017ff7812 */ /* 0x040fe2000788c0ff */
[----:B------:R-:W-:Y:S01]  /*24190*/  ULDC.64 UR4, c[0x0][0x208] ;  /* 0x0000820000047ab9 */ /* 0x000fe20000000a00 */
[C---:B------:R-:W-:Y:S02]  /*241a0*/  LOP3.LUT P3, RZ, R23.reuse, 0x8, RZ, 0xc0, !PT ;  /* 0x0000000817ff7812 */ /* 0x040fe4000786c0ff */
[C---:B------:R-:W-:Y:S02]  /*241b0*/  LOP3.LUT P2, RZ, R23.reuse, 0x4, RZ, 0xc0, !PT ;  /* 0x0000000417ff7812 */ /* 0x040fe4000784c0ff */
[----:B------:R-:W-:Y:S02]  /*241c0*/  LOP3.LUT P1, RZ, R23, 0x2, RZ, 0xc0, !PT ;  /* 0x0000000217ff7812 */ /* 0x000fe4000782c0ff */
[----:B0-----:R-:W-:Y:S02]  /*241d0*/  LEA R2, P0, R36, R0, 0x1 ;  /* 0x0000000024027211 */ /* 0x001fe400078008ff */
[----:B------:R-:W-:-:S03]  /*241e0*/  LEA R7, R7, R22, 0x1 ;  /* 0x0000001607077211 */ /* 0x000fc600078e08ff */
        /* <DEDUP_REMOVED lines=8> */
.L_x_746:
[----:B------:R-:W-:Y:S05]  /*24270*/  BSYNC B0 ;  /* 0x0000000000007941 */ /* 0x000fea0003800000 */
.L_x_745:
[----:B------:R-:W-:Y:S01]  /*24280*/  NOP ;  /* 0x0000000000007918 */ /* 0x000fe20000000000 */
[----:B------:R-:W-:-:S13]  /*24290*/  PLOP3.LUT P0, PT, PT, PT, PT, 0x80, 0x0 ;  /* 0x000000000000781c */ /* 0x000fda0003f0f070 */
.L_x_747:
[----:B------:R-:W-:Y:S02]  /*242a0*/  PLOP3.LUT P1, PT, P1, P0, PT, 0xa2, 0x0 ;  /* 0x000000000000781c */ /* 0x000fe40000f21472 */
[----:B------:R-:W-:-:S08]  /*242b0*/  @P0 R2UR P1, UR4, R5 ;  /* 0x00000000050402ca */ /* 0x000fd00000020000 */
[----:B------:R-:W-:-:S05]  /*242c0*/  @P0 PLOP3.LUT P0, PT, P1, PT, PT, 0x80, 0x0 ;  /* 0x000000000000081c */ /* 0x000fca0000f0f070 */
[----:B------:R-:W-:Y:S01]  /*242d0*/  @!P1 SYNCS.ARRIVE.TRANS64.RED.A0T1 RZ, [UR4+0x38830], RZ ;  /* 0x038830ffffff99a7 */ /* 0x000fe20008200404 */
[----:B------:R-:W-:Y:S07]  /*242e0*/  @!P1 ARRIVES.LDGSTSBAR.64.TRANSCNT [UR4+0x38830] ;  /* 0x03883000ff0099b0 */ /* 0x000fee0008000a84 */
[----:B------:R-:W-:Y:S05]  /*242f0*/  @P0 BRA.U.ANY `(.L_x_747) ;  /* 0xfffffffd00e80947 */ /* 0x000fea000393ffff */
[----:B------:R-:W-:Y:S01]  /*24300*/  NOP ;  /* 0x0000000000007918 */ /* 0x000fe20000000000 */
[----:B------:R-:W-:-:S05]  /*24310*/  IMAD.U32 R0, RZ, RZ, UR37 ;  /* 0x00000025ff007e24 */ /* 0x000fca000f8e00ff */
[----:B------:R-:W-:-:S13]  /*24320*/  ISETP.NE.AND P2, PT, R0, 0x3, PT ;  /* 0x000000030000780c */ /* 0x000fda0003f45270 */
[----:B------:R-:W-:Y:S05]  /*24330*/  @!P2 BRA `(.L_x_748) ;  /* 0x000000000004a947 */ /* 0x000fea0003800000 */
[----:B------:R-:W-:Y:S01]  /*24340*/  BPT.TRAP 0x1 ;  /* 0x000000040000795c */ /* 0x000fe20000300000 */
.L_x_748:
[----:B------:R3:W5:Y:S01]  /*24350*/  LDL.LU R0, [R1+0x1c] ;  /* 0x00001c0001007983 */ /* 0x0007620000300800 */
[----:B------:R3:W-:Y:S02]  /*24360*/  SYNCS.ARRIVE.TRANS64.A1T0 RZ, [R5+URZ+0x38830], RZ ;  /* 0x038830ff05ff79a7 */ /* 0x0007e4000810003f */
[----:B------:R-:W-:Y:S05]  /*24370*/  WARPSYNC.ALL ;  /* 0x0000000000007948 */ /* 0x000fea0003800000 */
[----:B------:R-:W-:Y:S01]  /*24380*/  ULDC.64 UR4, c[0x0][0xa00] ;  /* 0x0002800000047ab9 */ /* 0x000fe20000000a00 */
[----:B------:R-:W-:Y:S01]  /*24390*/  BSSY B6, `(.L_x_749) ;  /* 0x0000021000067945 */ /* 0x000fe20003800000 */
[----:B------:R-:W-:Y:S01]  /*243a0*/  BAR.SYNC.DEFER_BLOCKING 0x8, 0x180 ;  /* 0x0206000000007b1d */ /* 0x000fe20000010000 */
[----:B------:R-:W-:-:S04]  /*243b0*/  ISETP.NE.U32.AND P0, PT, RZ, UR4, PT ;  /* 0x00000004ff007c0c */ /* 0x000fc8000bf05070 */
[----:B------:R-:W-:Y:S01]  /*243c0*/  ISETP.NE.AND.EX P0, PT, RZ, UR5, PT, P0 ;  /* 0x00000005ff007c0c */ /* 0x000fe2000bf05300 */
[----:B------:R-:W-:Y:S02]  /*243d0*/  ULDC.64 UR4, c[0x0][0x298] ;  /* 0x0000a60000047ab9 */ /* 0x000fe40000000a00 */
[----:B---3--:R-:W-:Y:S01]  /*243e0*/  IMAD.WIDE.U32 R4, R35, UR4, RZ ;  /* 0x0000000423047c25 */ /* 0x008fe2000f8e00ff */
[----:B------:R-:W-:Y:S02]  /*243f0*/  SEL R31, R31, RZ, !P0 ;  /* 0x000000ff1f1f7207 */ /* 0x000fe40004000000 */
[----:B01---5:R-:W-:Y:S02]  /*24400*/  SEL R2, R0, RZ, !P0 ;  /* 0x000000ff00027207 */ /* 0x023fe40004000000 */
[----:B------:R-:W-:-:S03]  /*24410*/  SHF.R.S32.HI R0, RZ, 0x1f, R35 ;  /* 0x0000001fff007819 */ /* 0x000fc60000011423 */
[----:B------:R0:W-:Y:S02]  /*24420*/  STL [R1+0x1c], R2 ;  /* 0x00001c0201007387 */ /* 0x0001e40000100800 */
[----:B------:R-:W-:Y:S02]  /*24430*/  IMAD R0, R0, UR4, RZ ;  /* 0x0000000400007c24 */ /* 0x000fe4000f8e02ff */
[----:B------:R1:W-:Y:S02]  /*24440*/  STL.64 [R1+0x20], R4 ;  /* 0x0000200401007387 */ /* 0x0003e40000100a00 */
[----:B------:R-:W-:Y:S02]  /*24450*/  IMAD R0, R35, UR5, R0 ;  /* 0x0000000523007c24 */ /* 0x000fe4000f8e0200 */
[----:B0-----:R-:W-:-:S03]  /*24460*/  VIADD R2, R22, 0x14400 ;  /* 0x0001440016027836 */ /* 0x001fc60000000000 */
[----:B------:R-:W-:Y:S02]  /*24470*/  IADD3 R35, R5, R0, RZ ;  /* 0x0000000005237210 */ /* 0x000fe40007ffe0ff */
[----:B------:R-:W-:-:S13]  /*24480*/  LOP3.LUT P0, RZ, R2, 0x3ff, RZ, 0xc0, !PT ;  /* 0x000003ff02ff7812 */ /* 0x000fda000780c0ff */
[----:B-1----:R-:W-:Y:S05]  /*24490*/  @!P0 BRA `(.L_x_750) ;  /* 0x0000000000408947 */ /* 0x002fea0003800000 */
[----:B------:R-:W-:Y:S01]  /*244a0*/  MOV R2, 0x0 ;  /* 0x0000000000027802 */ /* 0x000fe20000000f00 */
        /* <DEDUP_REMOVED lines=8> */
[----:B------:R-:W-:Y:S01]  /*24530*/  IMAD.U32 R7, RZ, RZ, UR7 ;  /* 0x00000007ff077e24 */ /* 0x000fe2000f8e00ff */
[----:B------:R-:W-:Y:S01]  /*24540*/  MOV R13, RZ ;  /* 0x000000ff000d7202 */ /* 0x000fe20000000f00 */
[----:B------:R-:W-:-:S02]  /*24550*/  IMAD.U32 R10, RZ, RZ, UR8 ;  /* 0x00000008ff0a7e24 */ /* 0x000fc4000f8e00ff */
[----:B--2---:R-:W-:Y:S02]  /*24560*/  IMAD.MOV.U32 R8, RZ, RZ, 0x70 ;  /* 0x00000070ff087424 */ /* 0x004fe400078e00ff */
[----:B------:R-:W-:-:S07]  /*24570*/  IMAD.MOV.U32 R12, RZ, RZ, 0x1 ;  /* 0x00000001ff0c7424 */ /* 0x000fce00078e00ff */
[----:B------:R-:W-:-:S07]  /*24580*/  LEPC R20, `(.L_x_750) ;  /* 0x000000001014794e */ /* 0x000fce0000000000 */
[----:B0-----:R-:W-:Y:S05]  /*24590*/  CALL.ABS.NOINC R2 ;  /* 0x0000000002007343 */ /* 0x001fea0003c00000 */
.L_x_750:
[----:B------:R-:W-:Y:S05]  /*245a0*/  BSYNC B6 ;  /* 0x0000000000067941 */ /* 0x000fea0003800000 */
.L_x_749:
[----:B------:R-:W3:Y:S01]  /*245b0*/  LDL.LU R20, [R1+0x1c] ;  /* 0x00001c0001147983 */ /* 0x000ee20000300800 */
[----:B------:R-:W-:Y:S01]  /*245c0*/  ULDC.64 UR4, c[0x0][0x2d8] ;  /* 0x0000b60000047ab9 */ /* 0x000fe20000000a00 */
[----:B--2---:R-:W0:Y:S02]  /*245d0*/  LDC R8, c[0x0][0x448] ;  /* 0x00011200ff087b82 */ /* 0x004e240000000800 */
[----:B------:R-:W2:Y:S01]  /*245e0*/  LDL.LU.64 R2, [R1+0x20] ;  /* 0x0000200001027983 */ /* 0x000ea20000300a00 */
[----:B------:R-:W-:-:S03]  /*245f0*/  IMAD R0, R32, UR4, RZ ;  /* 0x0000000420007c24 */ /* 0x000fc6000f8e02ff */
[----:B------:R1:W5:Y:S01]  /*24600*/  LDL R10, [R1+0x28] ;  /* 0x00002800010a7983 */ /* 0x0003620000100800 */
[----:B------:R-:W-:Y:S01]  /*24610*/  IMAD R0, R18, UR5, R0 ;  /* 0x0000000512007c24 */ /* 0x000fe2000f8e0200 */
[----:B0-----:R-:W-:-:S13]  /*24620*/  ISETP.NE.AND P0, PT, R8, 0x1, PT ;  /* 0x000000010800780c */ /* 0x001fda0003f05270 */
[----:B------:R-:W0:Y:S08]  /*24630*/  @P0 LDC R5, c[0x0][0x44c] ;  /* 0x00011300ff050b82 */ /* 0x000e300000000800 */
[----:B------:R-:W4:Y:S01]  /*24640*/  @P0 LDC R4, c[0x0][0x450] ;  /* 0x00011400ff040b82 */ /* 0x000f220000000800 */
[C---:B------:R-:W-:Y:S02]  /*24650*/  LOP3.LUT R12, R36.reuse, 0x40, RZ, 0xfc, !PT ;  /* 0x00000040240c7812 */ /* 0x040fe400078efcff */
[----:B------:R-:W-:-:S02]  /*24660*/  LOP3.LUT R9, R36, 0x80, RZ, 0xfc, !PT ;  /* 0x0000008024097812 */ /* 0x000fc400078efcff */
[----:B------:R-:W-:Y:S01]  /*24670*/  LOP3.LUT R11, R36, 0xc0, RZ, 0xfc, !PT ;  /* 0x000000c0240b7812 */ /* 0x000fe200078efcff */
[----:B--2---:R-:W-:Y:S02]  /*24680*/  IMAD.MOV.U32 R3, RZ, RZ, R35 ;  /* 0x000000ffff037224 */ /* 0x004fe400078e0023 */
[----:B------:R-:W-:Y:S01]  /*24690*/  IMAD.WIDE.U32 R2, R18, UR4, R2 ;  /* 0x0000000412027c25 */ /* 0x000fe2000f8e0002 */
[----:B------:R-:W-:-:S03]  /*246a0*/  ULDC.64 UR4, c[0x0][0x2e0] ;  /* 0x0000b80000047ab9 */ /* 0x000fc60000000a00 */
[----:B------:R-:W-:Y:S02]  /*246b0*/  IMAD.IADD R3, R3, 0x1, R0 ;  /* 0x0000000103037824 */ /* 0x000fe400078e0200 */
[----:B---3--:R-:W-:Y:S02]  /*246c0*/  IMAD R0, R20, UR4, RZ ;  /* 0x0000000414007c24 */ /* 0x008fe4000f8e02ff */
[----:B------:R-:W2:Y:S01]  /*246d0*/  S2R R20, SR_TID.X ;  /* 0x0000000000147919 */ /* 0x000ea20000002100 */
[----:B------:R-:W-:-:S04]  /*246e0*/  IMAD.WIDE.U32 R2, R31, UR4, R2 ;  /* 0x000000041f027c25 */ /* 0x000fc8000f8e0002 */
[----:B------:R-:W-:Y:S01]  /*246f0*/  IMAD R0, R31, UR5, R0 ;  /* 0x000000051f007c24 */ /* 0x000fe2000f8e0200 */
[----:B------:R-:W-:-:S04]  /*24700*/  ULDC.64 UR4, c[0x0][0x2d0] ;  /* 0x0000b40000047ab9 */ /* 0x000fc80000000a00 */
[----:B------:R-:W-:Y:S01]  /*24710*/  IADD3 R3, R3, R0, RZ ;  /* 0x0000000003037210 */ /* 0x000fe20007ffe0ff */
[----:B------:R-:W-:Y:S01]  /*24720*/  IMAD.SHL.U32 R0, R17, 0x80, RZ ;  /* 0x0000008011007824 */ /* 0x000fe200078e00ff */
[----:B--2---:R-:W-:-:S04]  /*24730*/  LOP3.LUT R20, R20, 0x7f, RZ, 0xc0, !PT ;  /* 0x0000007f14147812 */ /* 0x004fc800078ec0ff */
[----:B------:R-:W-:Y:S02]  /*24740*/  SHF.R.U32.HI R21, RZ, 0x3, R20 ;  /* 0x00000003ff157819 */ /* 0x000fe40000011614 */
[----:B------:R-:W2:Y:S02]  /*24750*/  S2R R20, SR_TID.X ;  /* 0x0000000000147919 */ /* 0x000ea40000002100 */
[----:B--2---:R-:W-:-:S05]  /*24760*/  IMAD.SHL.U32 R20, R20, 0x10, RZ ;  /* 0x0000001014147824 */ /* 0x004fca00078e00ff */
[----:B------:R-:W-:-:S04]  /*24770*/  LOP3.LUT R20, R21, 0x70, R20, 0xf8, !PT ;  /* 0x0000007015147812 */ /* 0x000fc800078ef814 */
[----:B------:R-:W-:-:S05]  /*24780*/  LOP3.LUT R6, R20, R0, RZ, 0xfc, !PT ;  /* 0x0000000014067212 */ /* 0x000fca00078efcff */
[----:B0-----:R-:W-:Y:S01]  /*24790*/  @P0 IMAD.HI.U32 R7, R6, R5, RZ ;  /* 0x0000000506070227 */ /* 0x001fe200078e00ff */
[----:B------:R-:W-:-:S04]  /*247a0*/  MOV R5, R6 ;  /* 0x0000000600057202 */ /* 0x000fc80000000f00 */
[----:B----4-:R-:W-:Y:S01]  /*247b0*/  @P0 SHF.R.U32.HI R5, RZ, R4, R7 ;  /* 0x00000004ff050219 */ /* 0x010fe20000011607 */
        /* <DEDUP_REMOVED lines=27> */
[----:B-----5:R-:W-:Y:S01]  /*24970*/  IMAD R6, R10, R8, RZ ;  /* 0x000000080a067224 */ /* 0x020fe200078e02ff */
[----:B------:R-:W-:Y:S01]  /*24980*/  ULDC.64 UR4, c[0x0][0x208] ;  /* 0x0000820000047ab9 */ /* 0x000fe20000000a00 */
[----:B------:R-:W-:Y:S01]  /*24990*/  IMAD.IADD R0, R9, 0x1, R0 ;  /* 0x0000000109007824 */ /* 0x000fe200078e0200 */
[----:B------:R-:W1:Y:S04]  /*249a0*/  SHFL.IDX PT, R2, R4, RZ, 0x181f ;  /* 0x00181fff04027589 */ /* 0x000e6800000e0000 */
[----:B------:R-:W-:Y:S01]  /*249b0*/  ISETP.GE.AND P1, PT, R0, R6, PT ;  /* 0x000000060000720c */ /* 0x000fe20003f26270 */
[----:B------:R-:W-:-:S12]  /*249c0*/  SHFL.IDX PT, R14, R5, 0x7, 0x181f ;  /* 0x00f81f00050e7f89 */ /* 0x000fd800000e0000 */
[----:B0-----:R-:W-:-:S05]  /*249d0*/  @!P1 LEA R7, P5, R36, R3, 0x1 ;  /* 0x0000000324079211 */ /* 0x001fca00078a08ff */
[----:B-1----:R-:W-:Y:S01]  /*249e0*/  @!P1 IMAD.X R3, RZ, RZ, R2, P5 ;  /* 0x000000ffff039224 */ /* 0x002fe200028e0602 */
[----:B------:R-:W-:Y:S01]  /*249f0*/  @!P1 MOV R2, R7 ;  /* 0x0000000700029202 */ /* 0x000fe20000000f00 */
[----:B------:R-:W-:-:S04]  /*24a00*/  VIADD R7, R0, 0x10 ;  /* 0x0000001000077836 */ /* 0x000fc80000000000 */
[----:B------:R-:W-:Y:S04]  /*24a10*/  @!P1 LDGSTS.E.BYPASS.LTC128B.128 [R37+0x14400], desc[UR4][R2.64], !P4 ;  /* 0x1440000002259fae */ /* 0x000fe8000e101d44 */
[----:B------:R-:W-:Y:S04]  /*24a20*/  @!P1 LDGSTS.E.BYPASS.LTC128B.128 [R37+0x18400], desc[UR4][R2.64+0x80], !P3 ;  /* 0x1840008002259fae */ /* 0x000fe8000d901d44 */
[----:B------:R-:W-:Y:S04]  /*24a30*/  @!P1 LDGSTS.E.BYPASS.LTC128B.128 [R37+0x1c400], desc[UR4][R2.64+0x100], !P2 ;  /* 0x1c40010002259fae */ /* 0x000fe8000d101d44 */
[----:B------:R0:W-:Y:S01]  /*24a40*/  @!P1 LDGSTS.E.BYPASS.LTC128B.128 [R37+0x20400], desc[UR4][R2.64+0x180], !P0 ;  /* 0x2040018002259fae */ /* 0x0001e2000c101d44 */
[----:B------:R-:W-:-:S03]  /*24a50*/  ISETP.GE.AND P1, PT, R7, R6, PT ;  /* 0x000000060700720c */ /* 0x000fc60003f26270 */
[----:B0-----:R-:W0:Y:S04]  /*24a60*/  SHFL.IDX PT, R3, R5, 0x1, 0x181f ;  /* 0x00381f0005037f89 */ /* 0x001e2800000e0000 */
[----:B------:R-:W1:Y:S06]  /*24a70*/  SHFL.IDX PT, R2, R4, 0x1, 0x181f ;  /* 0x00381f0004027f89 */ /* 0x000e6c00000e0000 */
[----:B0-----:R-:W-:-:S05]  /*24a80*/  @!P1 LEA R7, P5, R36, R3, 0x1 ;  /* 0x0000000324079211 */ /* 0x001fca00078a08ff */
[----:B-1----:R-:W-:Y:S01]  /*24a90*/  @!P1 IMAD.X R8, RZ, RZ, R2, P5 ;  /* 0x000000ffff089224 */ /* 0x002fe200028e0602 */
[----:B------:R-:W-:Y:S01]  /*24aa0*/  @!P1 MOV R2, R7 ;  /* 0x0000000700029202 */ /* 0x000fe20000000f00 */
[----:B------:R-:W-:Y:S02]  /*24ab0*/  VIADD R7, R0, 0x20 ;  /* 0x0000002000077836 */ /* 0x000fe40000000000 */
[----:B------:R-:W-:-:S05]  /*24ac0*/  @!P1 IMAD.MOV.U32 R3, RZ, RZ, R8 ;  /* 0x000000ffff039224 */ /* 0x000fca00078e0008 */
[----:B------:R-:W-:Y:S04]  /*24ad0*/  @!P1 LDGSTS.E.BYPASS.LTC128B.128 [R37+0x14c00], desc[UR4][R2.64], !P4 ;  /* 0x14c0000002259fae */ /* 0x000fe8000e101d44 */
[----:B------:R-:W-:Y:S04]  /*24ae0*/  @!P1 LDGSTS.E.BYPASS.LTC128B.128 [R37+0x18c00], desc[UR4][R2.64+0x80], !P3 ;  /* 0x18c0008002259fae */ /* 0x000fe8000d901d44 */
[----:B------:R-:W-:Y:S04]  /*24af0*/  @!P1 LDGSTS.E.BYPASS.LTC128B.128 [R37+0x1cc00], desc[UR4][R2.64+0x100], !P2 ;  /* 0x1cc0010002259fae */ /* 0x000fe8000d101d44 */
[----:B------:R0:W-:Y:S01]  /*24b00*/  @!P1 LDGSTS.E.BYPASS.LTC128B.128 [R37+0x20c00], desc[UR4][R2.64+0x180], !P0 ;  /* 0x20c0018002259fae */ /* 0x0001e2000c101d44 */
[----:B------:R-:W-:-:S03]  /*24b10*/  ISETP.GE.AND P1, PT, R7, R6, PT ;  /* 0x000000060700720c */ /* 0x000fc60003f26270 */
[----:B0-----:R-:W0:Y:S04]  /*24b20*/  SHFL.IDX PT, R3, R5, 0x2, 0x181f ;  /* 0x00581f0005037f89 */ /* 0x001e2800000e0000 */
[----:B------:R-:W1:Y:S06]  /*24b30*/  SHFL.IDX PT, R2, R4, 0x2, 0x181f ;  /* 0x00581f0004027f89 */ /* 0x000e6c00000e0000 */
[----:B0-----:R-:W-:-:S04]  /*24b40*/  @!P1 LEA R7, P5, R36, R3, 0x1 ;  /* 0x0000000324079211 */ /* 0x001fc800078a08ff */
[----:B-1----:R-:W-:Y:S01]  /*24b50*/  @!P1 IADD3.X R8, RZ, R2, RZ, P5, !PT ;  /* 0x00000002ff089210 */ /* 0x002fe20002ffe4ff */
[----:B------:R-:W-:Y:S01]  /*24b60*/  @!P1 IMAD.MOV.U32 R2, RZ, RZ, R7 ;  /* 0x000000ffff029224 */ /* 0x000fe200078e0007 */
[----:B------:R-:W-:-:S03]  /*24b70*/  IADD3 R7, R0, 0x30, RZ ;  /* 0x0000003000077810 */ /* 0x000fc60007ffe0ff */
        /* <DEDUP_REMOVED lines=9> */
[----:B-1----:R-:W-:Y:S02]  /*24c10*/  @!P1 IMAD.X R8, RZ, RZ, R2, P5 ;  /* 0x000000ffff089224 */ /* 0x002fe400028e0602 */
[----:B------:R-:W-:Y:S02]  /*24c20*/  @!P1 IMAD.MOV.U32 R2, RZ, RZ, R7 ;  /* 0x000000ffff029224 */ /* 0x000fe400078e0007 */
[----:B------:R-:W-:Y:S01]  /*24c30*/  VIADD R7, R0, 0x40 ;  /* 0x0000004000077836 */ /* 0x000fe20000000000 */
[----:B------:R-:W-:-:S05]  /*24c40*/  @!P1 MOV R3, R8 ;  /* 0x0000000800039202 */ /* 0x000fca0000000f00 */
        /* <DEDUP_REMOVED lines=9> */
[----:B------:R-:W-:Y:S02]  /*24ce0*/  @!P1 MOV R2, R7 ;  /* 0x0000000700029202 */ /* 0x000fe40000000f00 */
[----:B------:R-:W-:Y:S01]  /*24cf0*/  IADD3 R7, R0, 0x50, RZ ;  /* 0x0000005000077810 */ /* 0x000fe20007ffe0ff */
        /* <DEDUP_REMOVED lines=23> */
[----:B------:R0:W1:Y:S01]  /*24e70*/  SHFL.IDX PT, R7, R4, 0x7, 0x181f ;  /* 0x00f81f0004077f89 */ /* 0x00006200000e0000 */
[----:B------:R-:W-:-:S05]  /*24e80*/  @!P1 IMAD.MOV.U32 R3, RZ, RZ, R8 ;  /* 0x000000ffff039224 */ /* 0x000fca00078e0008 */
[----:B------:R0:W-:Y:S04]  /*24e90*/  @!P1 LDGSTS.E.BYPASS.LTC128B.128 [R37+0x17400], desc[UR4][R2.64], !P4 ;  /* 0x1740000002259fae */ /* 0x0001e8000e101d44 */
[----:B------:R0:W-:Y:S04]  /*24ea0*/  @!P1 LDGSTS.E.BYPASS.LTC128B.128 [R37+0x1b400], desc[UR4][R2.64+0x80], !P3 ;  /* 0x1b40008002259fae */ /* 0x0001e8000d901d44 */
[----:B------:R0:W-:Y:S04]  /*24eb0*/  @!P1 LDGSTS.E.BYPASS.LTC128B.128 [R37+0x1f400], desc[UR4][R2.64+0x100], !P2 ;  /* 0x1f40010002259fae */ /* 0x0001e8000d101d44 */
[----:B------:R0:W-:Y:S02]  /*24ec0*/  @!P1 LDGSTS.E.BYPASS.LTC128B.128 [R37+0x23400], desc[UR4][R2.64+0x180], !P0 ;  /* 0x2340018002259fae */ /* 0x0001e4000c101d44 */
.L_x_901:
[----:B0-----:R-:W-:Y:S01]  /*24ed0*/  IADD3 R3, R0, 0x70, RZ ;  /* 0x0000007000037810 */ /* 0x001fe20007ffe0ff */
[----:B------:R-:W-:Y:S03]  /*24ee0*/  BSSY B0, `(.L_x_752) ;  /* 0x000000d000007945 */ /* 0x000fe60003800000 */
[----:B------:R-:W-:-:S13]  /*24ef0*/  ISETP.GE.AND P1, PT, R3, R6, PT ;  /* 0x000000060300720c */ /* 0x000fda0003f26270 */
[----:B------:R-:W-:Y:S05]  /*24f00*/  @P1 BRA `(.L_x_753) ;  /* 0x0000000000281947 */ /* 0x000fea0003800000 */
[----:B------:R-:W-:Y:S01]  /*24f10*/  LEA R2, P1, R36, R14, 0x1 ;  /* 0x0000000e24027211 */ /* 0x000fe200078208ff */
[----:B------:R-:W-:-:S04]  /*24f20*/  ULDC.64 UR4, c[0x0][0x208] ;  /* 0x0000820000047ab9 */ /* 0x000fc80000000a00 */
[----:B-1----:R-:W-:-:S05]  /*24f30*/  IMAD.X R3, RZ, RZ, R7, P1 ;  /* 0x000000ffff037224 */ /* 0x002fca00008e0607 */
[----:B------:R-:W-:Y:S01]  /*24f40*/  @!PT LDS RZ, [RZ] ;  /* 0x00000000fffff984 */ /* 0x000fe20000000800 */
[----:B------:R-:W-:Y:S01]  /*24f50*/  @!PT LDS RZ, [RZ] ;  /* 0x00000000fffff984 */ /* 0x000fe20000000800 */
[----:B------:R-:W-:Y:S01]  /*24f60*/  @!PT LDS RZ, [RZ] ;  /* 0x00000000fffff984 */ /* 0x000fe20000000800 */
[----:B------:R0:W-:Y:S04]  /*24f70*/  LDGSTS.E.BYPASS.LTC128B.128 [R37+0x17c00], desc[UR4][R2.64], !P4 ;  /* 0x17c0000002257fae */ /* 0x0001e8000e101d44 */
[----:B------:R0:W-:Y:S04]  /*24f80*/  LDGSTS.E.BYPASS.LTC128B.128 [R37+0x1bc00], desc[UR4][R2.64+0x80], !P3 ;  /* 0x1bc0008002257fae */ /* 0x0001e8000d901d44 */
[----:B------:R0:W-:Y:S04]  /*24f90*/  LDGSTS.E.BYPASS.LTC128B.128 [R37+0x1fc00], desc[UR4][R2.64+0x100], !P2 ;  /* 0x1fc0010002257fae */ /* 0x0001e8000d101d44 */
[----:B------:R0:W-:Y:S02]  /*24fa0*/  LDGSTS.E.BYPASS.LTC128B.128 [R37+0x23c00], desc[UR4][R2.64+0x180], !P0 ;  /* 0x23c0018002257fae */ /* 0x0001e4000c101d44 */
.L_x_753:
[----:B------:R-:W-:Y:S05]  /*24fb0*/  BSYNC B0 ;  /* 0x0000000000007941 */ /* 0x000fea0003800000 */
.L_x_752:
[----:B------:R-:W-:Y:S01]  /*24fc0*/  NOP ;  /* 0x0000000000007918 */ /* 0x000fe20000000000 */
[----:B------:R-:W-:-:S13]  /*24fd0*/  PLOP3.LUT P0, PT, PT, PT, PT, 0x80, 0x0 ;  /* 0x000000000000781c */ /* 0x000fda0003f0f070 */
.L_x_754:
[----:B------:R-:W-:Y:S02]  /*24fe0*/  PLOP3.LUT P1, PT, P1, P0, PT, 0xa2, 0x0 ;  /* 0x000000000000781c */ /* 0x000fe40000f21472 */
[----:B------:R-:W-:-:S08]  /*24ff0*/  @P0 R2UR P1, UR4, R22 ;  /* 0x00000000160402ca */ /* 0x000fd00000020000 */
[----:B------:R-:W-:-:S05]  /*25000*/  @P0 PLOP3.LUT P0, PT, P1, PT, PT, 0x80, 0x0 ;  /* 0x000000000000081c */ /* 0x000fca0000f0f070 */
[----:B------:R-:W-:Y:S01]  /*25010*/  @!P1 SYNCS.ARRIVE.TRANS64.RED.A0T1 RZ, [UR4+0x38800], RZ ;  /* 0x038800ffffff99a7 */ /* 0x000fe20008200404 */
[----:B------:R-:W-:Y:S07]  /*25020*/  @!P1 ARRIVES.LDGSTSBAR.64.TRANSCNT [UR4+0x38800] ;  /* 0x03880000ff0099b0 */ /* 0x000fee0008000a84 */
[----:B------:R-:W-:Y:S05]  /*25030*/  @P0 BRA.U.ANY `(.L_x_754) ;  /* 0xfffffffd00e80947 */ /* 0x000fea000393ffff */
[----:B0-----:R-:W2:Y:S02]  /*25040*/  LDL.LU R2, [R1+0x30] ;  /* 0x0000300001027983 */ /* 0x001ea40000300800 */
[----:B--2---:R-:W-:-:S04]  /*25050*/  IADD3 R2, R2, 0x1, RZ ;  /* 0x0000000102027810 */ /* 0x004fc80007ffe0ff */
        /* <DEDUP_REMOVED lines=8> */
[----:B------:R-:W2:Y:S03]  /*250e0*/  SYNCS.PHASECHK.TRANS64.TRYWAIT P0, [R22+URZ+0x38820], R3 ;  /* 0x03882003160075a7 */ /* 0x000ea6000800017f */
[----:B0-2---:R-:W-:Y:S05]  /*250f0*/  @!P0 BRA `(.L_x_756) ;  /* 0x0000005000248947 */ /* 0x005fea0003800000 */
.L_x_902:
[----:B------:R-:W-:Y:S05]  /*25100*/  BSYNC B0 ;  /* 0x0000000000007941 */ /* 0x000fea0003800000 */
.L_x_755:
[----:B------:R-:W2:Y:S01]  /*25110*/  LDL R0, [R1+0xc] ;  /* 0x00000c0001007983 */ /* 0x000ea20000100800 */
[----:B------:R-:W-:Y:S01]  /*25120*/  BSSY B0, `(.L_x_757) ;  /* 0x0000120000007945 */ /* 0x000fe20003800000 */
[----:B--2---:R-:W-:-:S13]  /*25130*/  ISETP.GE.AND P0, PT, R0, 0x51, PT ;  /* 0x000000510000780c */ /* 0x004fda0003f06270 */
[----:B------:R-:W-:Y:S05]  /*25140*/  @!P0 BRA `(.L_x_758) ;  /* 0x0000001000748947 */ /* 0x000fea0003800000 */
[----:B------:R-:W2:Y:S01]  /*25150*/  LDL.LU R0, [R1+0x2c] ;  /* 0x00002c0001007983 */ /* 0x000ea20000300800 */
[C---:B------:R-:W-:Y:S01]  /*25160*/  LOP3.LUT R5, R36.reuse, 0x40, RZ, 0xfc, !PT ;  /* 0x0000004024057812 */ /* 0x040fe200078efcff */
[----:B------:R-:W-:Y:S01]  /*25170*/  ULDC UR4, c[0x0][0x2f4] ;  /* 0x0000bd0000047ab9 */ /* 0x000fe20000000800 */
[C---:B------:R-:W-:Y:S01]  /*25180*/  LOP3.LUT R4, R36.reuse, 0x80, RZ, 0xfc, !PT ;  /* 0x0000008024047812 */ /* 0x040fe200078efcff */
[----:B------:R-:W-:Y:S01]  /*25190*/  IMAD.MOV.U32 R17, RZ, RZ, R29 ;  /* 0x000000ffff117224 */ /* 0x000fe200078e001d */
[C---:B------:R-:W-:Y:S01]  /*251a0*/  LOP3.LUT R2, R36.reuse, 0xc0, RZ, 0xfc, !PT ;  /* 0x000000c024027812 */ /* 0x040fe200078efcff */
[----:B------:R-:W-:Y:S01]  /*251b0*/  IMAD.MOV.U32 R31, RZ, RZ, R26 ;  /* 0x000000ffff1f7224 */ /* 0x000fe200078e001a */
[----:B-1----:R-:W-:Y:S02]  /*251c0*/  MOV R7, R27 ;  /* 0x0000001b00077202 */ /* 0x002fe40000000f00 */
[----:B------:R-:W-:Y:S02]  /*251d0*/  ISETP.GE.AND P4, PT, R36, UR4, PT ;  /* 0x0000000424007c0c */ /* 0x000fe4000bf86270 */
[----:B------:R-:W-:-:S02]  /*251e0*/  ISETP.GE.AND P3, PT, R5, UR4, PT ;  /* 0x0000000405007c0c */ /* 0x000fc4000bf66270 */
[----:B------:R-:W-:Y:S02]  /*251f0*/  ISETP.GE.AND P2, PT, R4, UR4, PT ;  /* 0x0000000404007c0c */ /* 0x000fe4000bf46270 */
[----:B------:R-:W-:Y:S02]  /*25200*/  ISETP.GE.AND P1, PT, R2, UR4, PT ;  /* 0x0000000402007c0c */ /* 0x000fe4000bf26270 */
[----:B--2---:R-:W-:-:S11]  /*25210*/  IADD3 R0, R0, -0x2, RZ ;  /* 0xfffffffe00007810 */ /* 0x004fd60007ffe0ff */
.L_x_771:
[----:B------:R-:W2:Y:S01]  /*25220*/  LDL R5, [R1+0x10] ;  /* 0x0000100001057983 */ /* 0x000ea20000100800 */
[----:B------:R-:W1:Y:S03]  /*25230*/  LDC R11, c[0x0][0x430] ;  /* 0x00010c00ff0b7b82 */ /* 0x000e660000000800 */
[----:B------:R-:W3:Y:S01]  /*25240*/  LDL R8, [R1+0x14] ;  /* 0x0000140001087983 */ /* 0x000ee20000100800 */
[----:B------:R-:W4:Y:S01]  /*25250*/  S2R R2, SR_TID.X ;  /* 0x0000000000027919 */ /* 0x000f220000002100 */
[----:B------:R-:W4:Y:S01]  /*25260*/  S2R R4, SR_TID.X ;  /* 0x0000000000047919 */ /* 0x000f220000002100 */
[----:B-1----:R-:W-:-:S13]  /*25270*/  ISETP.NE.AND P0, PT, R11, 0x1, PT ;  /* 0x000000010b00780c */ /* 0x002fda0003f05270 */
[----:B0-----:R-:W0:Y:S01]  /*25280*/  @P0 LDC R3, c[0x0][0x434] ;  /* 0x00010d00ff030b82 */ /* 0x001e220000000800 */
[----:B----4-:R-:W-:-:S04]  /*25290*/  LOP3.LUT R2, R2, 0x7f, RZ, 0xc0, !PT ;  /* 0x0000007f02027812 */ /* 0x010fc800078ec0ff */
[----:B------:R-:W-:Y:S02]  /*252a0*/  SHF.R.U32.HI R2, RZ, 0x3, R2 ;  /* 0x00000003ff027819 */ /* 0x000fe40000011602 */
[----:B------:R-:W-:-:S04]  /*252b0*/  SHF.L.U32 R4, R4, 0x4, RZ ;  /* 0x0000000404047819 */ /* 0x000fc800000006ff */
[----:B------:R-:W-:Y:S02]  /*252c0*/  LOP3.LUT R4, R2, 0x70, R4, 0xf8, !PT ;  /* 0x0000007002047812 */ /* 0x000fe400078ef804 */
[----:B------:R-:W1:Y:S02]  /*252d0*/  @P0 LDC R2, c[0x0][0x438] ;  /* 0x00010e00ff020b82 */ /* 0x000e640000000800 */
[----:B------:R-:W-:Y:S01]  /*252e0*/  ISETP.GT.U32.AND P5, PT, R4, 0x4f, PT ;  /* 0x0000004f0400780c */ /* 0x000fe20003fa4070 */
[----:B------:R-:W-:Y:S01]  /*252f0*/  IMAD.U32 R12, RZ, RZ, UR37 ;  /* 0x00000025ff0c7e24 */ /* 0x000fe2000f8e00ff */
[----:B------:R-:W-:Y:S01]  /*25300*/  ULDC.64 UR4, c[0x0][0x208] ;  /* 0x0000820000047ab9 */ /* 0x000fe20000000a00 */
[----:B------:R-:W-:Y:S01]  /*25310*/  IADD3 R27, R7, 0x1, RZ ;  /* 0x00000001071b7810 */ /* 0x000fe20007ffe0ff */
[----:B------:R-:W-:Y:S02]  /*25320*/  IMAD.MOV.U32 R26, RZ, RZ, R0 ;  /* 0x000000ffff1a7224 */ /* 0x000fe400078e0000 */
[----:B--2---:R-:W-:-:S04]  /*25330*/  IMAD R6, R0, 0x50, R5 ;  /* 0x0000005000067824 */ /* 0x004fc800078e0205 */
[----:B------:R-:W-:-:S03]  /*25340*/  IMAD.IADD R6, R4, 0x1, R6 ;  /* 0x0000000104067824 */ /* 0x000fc600078e0206 */
[----:B------:R-:W2:Y:S01]  /*25350*/  @!P5 LDC.64 R4, c[0x0][0x428] ;  /* 0x00010a00ff04db82 */ /* 0x000ea20000000a00 */
[----:B0-----:R-:W-:Y:S01]  /*25360*/  @P0 IMAD.HI.U32 R3, R6, R3, RZ ;  /* 0x0000000306030227 */ /* 0x001fe200078e00ff */
[----:B------:R-:W-:-:S04]  /*25370*/  MOV R10, R6 ;  /* 0x00000006000a7202 */ /* 0x000fc80000000f00 */
[----:B-1----:R-:W-:-:S04]  /*25380*/  @P0 SHF.R.U32.HI R10, RZ, R2, R3 ;  /* 0x00000002ff0a0219 */ /* 0x002fc80000011603 */
[--C-:B------:R-:W-:Y:S01]  /*25390*/  @!P5 SHF.R.S32.HI R3, RZ, 0x1f, R10.reuse ;  /* 0x0000001fff03d819 */ /* 0x100fe2000001140a */
[----:B------:R-:W-:-:S04]  /*253a0*/  @!P5 IMAD.MOV.U32 R2, RZ, RZ, R10 ;  /* 0x000000ffff02d224 */ /* 0x000fc800078e000a */
[----:B--2---:R-:W-:-:S04]  /*253b0*/  @!P5 IMAD.WIDE.U32 R2, R33, R4, R2 ;  /* 0x000000042102d225 */ /* 0x004fc800078e0002 */
[----:B---3--:R-:W-:Y:S02]  /*253c0*/  @!P5 IMAD R4, R8, R4, RZ ;  /* 0x000000040804d224 */ /* 0x008fe400078e02ff */
[----:B------:R-:W0:Y:S02]  /*253d0*/  @!P5 LDC.64 R8, c[0x0][0x418] ;  /* 0x00010600ff08db82 */ /* 0x000e240000000a00 */
[----:B------:R-:W-:Y:S01]  /*253e0*/  @!P5 IMAD R5, R33, R5, R4 ;  /* 0x000000052105d224 */ /* 0x000fe200078e0204 */
[----:B------:R-:W-:-:S04]  /*253f0*/  MOV R4, RZ ;  /* 0x000000ff00047202 */ /* 0x000fc80000000f00 */
[----:B------:R-:W-:Y:S02]  /*25400*/  @!P5 IADD3 R3, R5, R3, RZ ;  /* 0x000000030503d210 */ /* 0x000fe40007ffe0ff */
[----:B0-----:R-:W-:-:S04]  /*25410*/  @!P5 LEA R8, P0, R2, R8, 0x2 ;  /* 0x000000080208d211 */ /* 0x001fc800078010ff */
[----:B------:R-:W-:-:S05]  /*25420*/  @!P5 LEA.HI.X R9, R2, R9, R3, 0x2, P0 ;  /* 0x000000090209d211 */ /* 0x000fca00000f1403 */
[----:B------:R0:W5:Y:S01]  /*25430*/  @!P5 LDG.E R4, desc[UR4][R8.64] ;  /* 0x000000040804d981 */ /* 0x000162000c1e1900 */
[----:B------:R-:W-:Y:S02]  /*25440*/  ISETP.NE.AND P5, PT, R12, 0x3, PT ;  /* 0x000000030c00780c */ /* 0x000fe40003fa5270 */
[----:B------:R-:W-:Y:S01]  /*25450*/  ISETP.NE.AND P0, PT, R27, 0x2, PT ;  /* 0x000000021b00780c */ /* 0x000fe20003f05270 */
[----:B------:R-:W-:Y:S01]  /*25460*/  IMAD.MOV R5, RZ, RZ, -R10 ;  /* 0x000000ffff057224 */ /* 0x000fe200078e0a0a */
[----:B------:R-:W-:Y:S05]  /*25470*/  YIELD ;  /* 0x0000000000007946 */ /* 0x000fea0003800000 */
[----:B------:R-:W-:Y:S01]  /*25480*/  SEL R29, RZ, 0x1, P0 ;  /* 0x00000001ff1d7807 */ /* 0x000fe20000000000 */
[----:B------:R-:W-:Y:S01]  /*25490*/  IMAD R5, R11, R5, R6 ;  /* 0x000000050b057224 */ /* 0x000fe200078e0206 */
[----:B------:R-:W-:-:S02]  /*254a0*/  SEL R27, R27, RZ, P0 ;  /* 0x000000ff1b1b7207 */ /* 0x000fc40000000000 */
[----:B------:R-:W-:Y:S01]  /*254b0*/  LOP3.LUT R29, R17, R29, RZ, 0x3c, !PT ;  /* 0x0000001d111d7212 */ /* 0x000fe200078e3cff */
[----:B0-----:R-:W-:Y:S06]  /*254c0*/  @!P5 BRA `(.L_x_759) ;  /* 0x000000000004d947 */ /* 0x001fec0003800000 */
[----:B------:R-:W-:Y:S01]  /*254d0*/  BPT.TRAP 0x1 ;  /* 0x000000040000795c */ /* 0x000fe20000300000 */
.L_x_759:
[----:B------:R-:W-:Y:S01]  /*254e0*/  LEA R6, R27, R22, 0x3 ;  /* 0x000000161b067211 */ /* 0x000fe200078e18ff */
[----:B------:R-:W-:Y:S01]  /*254f0*/  BSSY B1, `(.L_x_760) ;  /* 0x0000004000017945 */ /* 0x000fe20003800000 */
[----:B------:R-:W-:-:S04]  /*25500*/  SHF.L.U32 R3, R29, 0x1f, RZ ;  /* 0x0000001f1d037819 */ /* 0x000fc800000006ff */
[----:B------:R-:W0:Y:S02]  /*25510*/  SYNCS.PHASECHK.TRANS64.TRYWAIT P0, [R6+URZ+0x38840], R3 ;  /* 0x03884003060075a7 */ /* 0x000e24000800017f */
[----:B0-----:R-:W-:Y:S05]  /*25520*/  @!P0 BRA `(.L_x_761) ;  /* 0x0000004c002c8947 */ /* 0x001fea0003800000 */
.L_x_903:
[----:B------:R-:W-:Y:S05]  /*25530*/  BSYNC B1 ;  /* 0x0000000000017941 */ /* 0x000fea0003800000 */
.L_x_760:
        /* <DEDUP_REMOVED lines=13> */
[----:B------:R-:W-:-:S04]  /*25610*/  ULDC.64 UR4, c[0x0][0x308] ;  /* 0x0000c20000047ab9 */ /* 0x000fc80000000a00 */
[----:B------:R-:W-:Y:S01]  /*25620*/  IADD3 R3, R3, R0, RZ ;  /* 0x0000000003037210 */ /* 0x000fe20007ffe0ff */
[----:B------:R-:W-:-:S04]  /*25630*/  IMAD R0, R32, UR4, RZ ;  /* 0x0000000420007c24 */ /* 0x000fc8000f8e02ff */
[C---:B------:R-:W-:Y:S02]  /*25640*/  IMAD R0, R18.reuse, UR5, R0 ;  /* 0x0000000512007c24 */ /* 0x040fe4000f8e0200 */
[----:B------:R-:W-:Y:S01]  /*25650*/  IMAD.WIDE.U32 R2, R18, UR4, R2 ;  /* 0x0000000412027c25 */ /* 0x000fe2000f8e0002 */
[----:B------:R-:W-:-:S03]  /*25660*/  ULDC.64 UR4, c[0x0][0x2e8] ;  /* 0x0000ba0000047ab9 */ /* 0x000fc60000000a00 */
[----:B------:R-:W-:Y:S01]  /*25670*/  IMAD.IADD R0, R0, 0x1, R3 ;  /* 0x0000000100007824 */ /* 0x000fe200078e0203 */
[----:B------:R-:W-:Y:S01]  /*25680*/  LEA R8, P0, R2, UR4, 0x1 ;  /* 0x0000000402087c11 */ /* 0x000fe2000f8008ff */
[----:B------:R-:W-:-:S03]  /*25690*/  UMOV UR4, 0xffffffff ;  /* 0xffffffff00047882 */ /* 0x000fc60000000000 */
[----:B------:R-:W-:Y:S01]  /*256a0*/  LEA.HI.X R10, R2, UR5, R0, 0x1, P0 ;  /* 0x00000005020a7c11 */ /* 0x000fe200080f0c00 */
[----:B------:R-:W-:Y:S08]  /*256b0*/  BRA.DIV UR4, `(.L_x_762) ;  /* 0x0000004a04dc7947 */ /* 0x000ff0000b800000 */
[----:B------:R-:W0:Y:S01]  /*256c0*/  SHFL.IDX PT, R2, R8, RZ, 0x181f ;  /* 0x00181fff08027589 */ /* 0x000e2200000e0000 */
[----:B------:R-:W-:Y:S01]  /*256d0*/  LOP3.LUT R23, R23, 0xfffffeff, RZ, 0xc0, !PT ;  /* 0xfffffeff17177812 */ /* 0x000fe200078ec0ff */
[----:B------:R-:W-:Y:S01]  /*256e0*/  ULDC.64 UR4, c[0x0][0x208] ;  /* 0x0000820000047ab9 */ /* 0x000fe20000000a00 */
[----:B------:R-:W-:Y:S01]  /*256f0*/  SHF.L.U32 R0, R36, 0x1, RZ ;  /* 0x0000000124007819 */ /* 0x000fe200000006ff */
[----:B------:R-:W1:Y:S01]  /*25700*/  SHFL.IDX PT, R3, R10, RZ, 0x181f ;  /* 0x00181fff0a037589 */ /* 0x000e6200000e0000 */
[----:B------:R-:W-:Y:S02]  /*25710*/  @P2 LOP3.LUT R23, R23, 0x100, RZ, 0xfc, !PT ;  /* 0x0000010017172812 */ /* 0x000fe400078efcff */
[----:B------:R-:W-:Y:S01]  /*25720*/  LEA R9, R9, R22, 0x1 ;  /* 0x0000001609097211 */ /* 0x000fe200078e08ff */
        /* <DEDUP_REMOVED lines=39> */
.L_x_915:
[----:B------:R-:W-:Y:S01]  /*259a0*/  LOP3.LUT R23, R23, 0xffffff7f, RZ, 0xc0, !PT ;  /* 0xffffff7f17177812 */ /* 0x000fe200078ec0ff */
[----:B------:R-:W-:Y:S01]  /*259b0*/  ULDC.64 UR4, c[0x0][0x208] ;  /* 0x0000820000047ab9 */ /* 0x000fe20000000a00 */
[----:B--2---:R-:W-:Y:S02]  /*259c0*/  IADD3 R2, P0, R2, R0, RZ ;  /* 0x0000000002027210 */ /* 0x004fe40007f1e0ff */
[----:B------:R-:W-:Y:S02]  /*259d0*/  @P1 LOP3.LUT R23, R23, 0x80, RZ, 0xfc, !PT ;  /* 0x0000008017171812 */ /* 0x000fe400078efcff */
[----:B------:R-:W-:Y:S02]  /*259e0*/  IADD3.X R3, RZ, R35, RZ, P0, !PT ;  /* 0x00000023ff037210 */ /* 0x000fe400007fe4ff */
[C---:B------:R-:W-:Y:S02]  /*259f0*/  LOP3.LUT P1, RZ, R23.reuse, 0x10, RZ, 0xc0, !PT ;  /* 0x0000001017ff7812 */ /* 0x040fe4000782c0ff */
[----:B------:R-:W-:-:S02]  /*25a00*/  LOP3.LUT P0, RZ, R23, 0x8, RZ, 0xc0, !PT ;  /* 0x0000000817ff7812 */ /* 0x000fc4000780c0ff */
        /* <DEDUP_REMOVED lines=11> */
.L_x_763:
[----:B------:R-:W-:Y:S02]  /*25ac0*/  PLOP3.LUT P5, PT, P5, P0, PT, 0xa2, 0x0 ;  /* 0x000000000000781c */ /* 0x000fe40002fa1472 */
[----:B------:R-:W-:-:S08]  /*25ad0*/  @P0 R2UR P5, UR4, R6 ;  /* 0x00000000060402ca */ /* 0x000fd000000a0000 */
[----:B------:R-:W-:-:S05]  /*25ae0*/  @P0 PLOP3.LUT P0, PT, P5, PT, PT, 0x80, 0x0 ;  /* 0x000000000000081c */ /* 0x000fca0002f0f070 */
[----:B------:R-:W-:Y:S01]  /*25af0*/  @!P5 SYNCS.ARRIVE.TRANS64.RED.A0T1 RZ, [UR4+0x38830], RZ ;  /* 0x038830ffffffd9a7 */ /* 0x000fe20008200404 */
[----:B------:R-:W-:Y:S07]  /*25b00*/  @!P5 ARRIVES.LDGSTSBAR.64.TRANSCNT [UR4+0x38830] ;  /* 0x03883000ff00d9b0 */ /* 0x000fee0008000a84 */
[----:B------:R-:W-:Y:S05]  /*25b10*/  @P0 BRA.U.ANY `(.L_x_763) ;  /* 0xfffffffd00e80947 */ /* 0x000fea000393ffff */
[----:B------:R-:W-:Y:S01]  /*25b20*/  NOP ;  /* 0x0000000000007918 */ /* 0x000fe20000000000 */
[----:B-1----:R-:W-:-:S05]  /*25b30*/  IMAD.U32 R2, RZ, RZ, UR37 ;  /* 0x00000025ff027e24 */ /* 0x002fca000f8e00ff */
[----:B------:R-:W-:-:S13]  /*25b40*/  ISETP.NE.AND P6, PT, R2, 0x3, PT ;  /* 0x000000030200780c */ /* 0x000fda0003fc5270 */
[----:B------:R-:W-:Y:S05]  /*25b50*/  @!P6 BRA `(.L_x_764) ;  /* 0x000000000004e947 */ /* 0x000fea0003800000 */
[----:B------:R-:W-:Y:S01]  /*25b60*/  BPT.TRAP 0x1 ;  /* 0x000000040000795c */ /* 0x000fe20000300000 */
.L_x_764:
[----:B------:R1:W-:Y:S01]  /*25b70*/  SYNCS.ARRIVE.TRANS64.A1T0 RZ, [R6+URZ+0x38830], RZ ;  /* 0x038830ff06ff79a7 */ /* 0x0003e2000810003f */
[----:B------:R-:W-:Y:S05]  /*25b80*/  @!P6 BRA `(.L_x_765) ;  /* 0x000000000004e947 */ /* 0x000fea0003800000 */
[----:B------:R-:W-:Y:S01]  /*25b90*/  BPT.TRAP 0x1 ;  /* 0x000000040000795c */ /* 0x000fe20000300000 */
.L_x_765:
[----:B------:R-:W-:Y:S01]  /*25ba0*/  SHF.L.U32 R2, R17, 0x1f, RZ ;  /* 0x0000001f11027819 */ /* 0x000fe200000006ff */
[----:B------:R-:W-:Y:S01]  /*25bb0*/  BSSY B1, `(.L_x_766) ;  /* 0x0000004000017945 */ /* 0x000fe20003800000 */
[----:B-1----:R-:W-:-:S04]  /*25bc0*/  LEA R6, R7, R22, 0x3 ;  /* 0x0000001607067211 */ /* 0x002fc800078e18ff */
[----:B------:R-:W1:Y:S02]  /*25bd0*/  SYNCS.PHASECHK.TRANS64.TRYWAIT P0, [R6+URZ+0x38860], R2 ;  /* 0x03886002060075a7 */ /* 0x000e64000800017f */
[----:B-1----:R-:W-:Y:S05]  /*25be0*/  @!P0 BRA `(.L_x_767) ;  /* 0x0000004c00648947 */ /* 0x002fea0003800000 */
.L_x_916:
[----:B------:R-:W-:Y:S05]  /*25bf0*/  BSYNC B1 ;  /* 0x0000000000017941 */ /* 0x000fea0003800000 */
.L_x_766:
[----:B0-----:R-:W2:Y:S01]  /*25c00*/  LDL R8, [R1+0xc] ;  /* 0x00000c0001087983 */ /* 0x001ea20000100800 */
        /* <DEDUP_REMOVED lines=9> */
[----:B------:R-:W-:Y:S01]  /*25ca0*/  IMAD R7, R7, 0x2, R22 ;  /* 0x0000000207077824 */ /* 0x000fe200078e0216 */
[----:B------:R-:W-:Y:S02]  /*25cb0*/  ULDC.64 UR4, c[0x0][0x208] ;  /* 0x0000820000047ab9 */ /* 0x000fe40000000a00 */
[----:B------:R-:W1:Y:S01]  /*25cc0*/  SHFL.IDX PT, R3, R25, RZ, 0x181f ;  /* 0x00181fff19037589 */ /* 0x000e6200000e0000 */
[----:B0-----:R-:W-:-:S04]  /*25cd0*/  IADD3 R2, P0, R2, R0, RZ ;  /* 0x0000000002027210 */ /* 0x001fc80007f1e0ff */
[----:B-1----:R-:W-:Y:S02]  /*25ce0*/  IADD3.X R3, RZ, R3, RZ, P0, !PT ;  /* 0x00000003ff037210 */ /* 0x002fe400007fe4ff */
[----:B------:R-:W-:-:S13]  /*25cf0*/  ISETP.LT.OR P0, PT, R8, 0x1, P4 ;  /* 0x000000010800780c */ /* 0x000fda0002701670 */
[----:B------:R-:W-:Y:S01]  /*25d00*/  @!PT LDS RZ, [RZ] ;  /* 0x00000000fffff984 */ /* 0x000fe20000000800 */
        /* <DEDUP_REMOVED lines=44> */
[----:B0-2---:R0:W1:Y:S02]  /*25fd0*/  SHFL.IDX PT, R2, R24, 0x4, 0x181f ;  /* 0x00981f0018027f89 */ /* 0x00506400000e0000 */
.L_x_928:
[----:B-1----:R-:W-:Y:S01]  /*25fe0*/  IADD3 R2, P0, R2, R0, RZ ;  /* 0x0000000002027210 */ /* 0x002fe20007f1e0ff */
[----:B------:R-:W-:-:S04]  /*25ff0*/  ULDC.64 UR4, c[0x0][0x208] ;  /* 0x0000820000047ab9 */ /* 0x000fc80000000a00 */
        /* <DEDUP_REMOVED lines=12> */
[----:B------:R-:W-:Y:S02]  /*260c0*/  ULDC.64 UR4, c[0x0][0x328] ;  /* 0x0000ca0000047ab9 */ /* 0x000fe40000000a00 */
[----:B------:R-:W-:Y:S01]  /*260d0*/  IMAD R20, R20, UR4, RZ ;  /* 0x0000000414147c24 */ /* 0x000fe2000f8e02ff */
[----:B------:R-:W-:-:S03]  /*260e0*/  NOP ;  /* 0x0000000000007918 */ /* 0x000fc60000000000 */
[C---:B------:R-:W-:Y:S02]  /*260f0*/  IMAD R9, R5.reuse, UR5, R20 ;  /* 0x0000000505097c24 */ /* 0x040fe4000f8e0214 */
[----:B-1----:R-:W-:Y:S01]  /*26100*/  IMAD.WIDE.U32 R2, R5, UR4, RZ ;  /* 0x0000000405027c25 */ /* 0x002fe2000f8e00ff */
[----:B------:R-:W-:-:S03]  /*26110*/  ULDC.64 UR4, c[0x0][0x338] ;  /* 0x0000ce0000047ab9 */ /* 0x000fc60000000a00 */
[----:B------:R-:W-:Y:S01]  /*26120*/  IMAD R21, R21, UR4, RZ ;  /* 0x0000000415157c24 */ /* 0x000fe2000f8e02ff */
[----:B------:R-:W-:-:S03]  /*26130*/  IADD3 R3, R3, R9, RZ ;  /* 0x0000000903037210 */ /* 0x000fc60007ffe0ff */
[C---:B------:R-:W-:Y:S02]  /*26140*/  IMAD R21, R4.reuse, UR5, R21 ;  /* 0x0000000504157c24 */ /* 0x040fe4000f8e0215 */
[----:B------:R-:W-:Y:S01]  /*26150*/  IMAD.WIDE.U32 R2, R4, UR4, R2 ;  /* 0x0000000404027c25 */ /* 0x000fe2000f8e0002 */
[----:B------:R-:W-:-:S03]  /*26160*/  ULDC.64 UR4, c[0x0][0x330] ;  /* 0x0000cc0000047ab9 */ /* 0x000fc60000000a00 */
[----:B------:R-:W-:Y:S02]  /*26170*/  IMAD.IADD R3, R3, 0x1, R21 ;  /* 0x0000000103037824 */ /* 0x000fe400078e0215 */
[----:B------:R-:W-:Y:S02]  /*26180*/  IMAD R5, R32, UR4, RZ ;  /* 0x0000000420057c24 */ /* 0x000fe4000f8e02ff */
[----:B------:R-:W-:-:S04]  /*26190*/  IMAD.WIDE.U32 R2, R18, UR4, R2 ;  /* 0x0000000412027c25 */ /* 0x000fc8000f8e0002 */
[----:B------:R-:W-:Y:S01]  /*261a0*/  IMAD R5, R18, UR5, R5 ;  /* 0x0000000512057c24 */ /* 0x000fe2000f8e0205 */
[----:B------:R-:W-:Y:S02]  /*261b0*/  ULDC.64 UR4, c[0x0][0x318] ;  /* 0x0000c60000047ab9 */ /* 0x000fe40000000a00 */
[----:B0-----:R-:W-:Y:S02]  /*261c0*/  LEA R24, P0, R2, UR4, 0x1 ;  /* 0x0000000402187c11 */ /* 0x001fe4000f8008ff */
[----:B------:R-:W-:-:S04]  /*261d0*/  IADD3 R3, R5, R3, RZ ;  /* 0x0000000305037210 */ /* 0x000fc80007ffe0ff */
[----:B------:R-:W-:Y:S02]  /*261e0*/  LEA.HI.X R25, R2, UR5, R3, 0x1, P0 ;  /* 0x0000000502197c11 */ /* 0x000fe400080f0c03 */
[----:B------:R-:W-:-:S13]  /*261f0*/  PLOP3.LUT P0, PT, PT, PT, PT, 0x80, 0x0 ;  /* 0x000000000000781c */ /* 0x000fda0003f0f070 */
.L_x_769:
        /* <DEDUP_REMOVED lines=11> */
.L_x_770:
[C---:B------:R-:W-:Y:S01]  /*262b0*/  ISETP.GT.AND P0, PT, R26.reuse, RZ, PT ;  /* 0x000000ff1a00720c */ /* 0x040fe20003f04270 */
[----:B------:R2:W-:Y:S01]  /*262c0*/  SYNCS.ARRIVE.TRANS64.A1T0 RZ, [R6+URZ+0x38850], RZ ;  /* 0x038850ff06ff79a7 */ /* 0x0005e2000810003f */
[----:B------:R-:W-:Y:S01]  /*262d0*/  IADD3 R0, R26, -0x1, RZ ;  /* 0xffffffff1a007810 */ /* 0x000fe20007ffe0ff */
[----:B------:R-:W-:Y:S01]  /*262e0*/  IMAD.MOV.U32 R17, RZ, RZ, R29 ;  /* 0x000000ffff117224 */ /* 0x000fe200078e001d */
[----:B------:R-:W-:Y:S01]  /*262f0*/  MOV R7, R27 ;  /* 0x0000001b00077202 */ /* 0x000fe20000000f00 */
[----:B------:R-:W-:-:S08]  /*26300*/  IMAD.MOV.U32 R31, RZ, RZ, R26 ;  /* 0x000000ffff1f7224 */ /* 0x000fd000078e001a */
[----:B--2---:R-:W-:Y:S05]  /*26310*/  @P0 BRA `(.L_x_771) ;  /* 0xffffffec00c00947 */ /* 0x004fea000383ffff */
.L_x_758:
[----:B------:R-:W-:Y:S05]  /*26320*/  BSYNC B0 ;  /* 0x0000000000007941 */ /* 0x000fea0003800000 */
.L_x_757:
[----:B------:R-:W2:Y:S01]  /*26330*/  S2R R2, SR_TID.X ;  /* 0x0000000000027919 */ /* 0x000ea20000002100 */
[----:B------:R-:W-:Y:S01]  /*26340*/  BSSY B0, `(.L_x_772) ;  /* 0x0000011000007945 */ /* 0x000fe20003800000 */
[----:B--2---:R-:W-:-:S04]  /*26350*/  LOP3.LUT R2, R2, 0x7f, RZ, 0xc0, !PT ;  /* 0x0000007f02027812 */ /* 0x004fc800078ec0ff */
[----:B------:R-:W-:-:S13]  /*26360*/  ISETP.NE.AND P0, PT, R2, RZ, PT ;  /* 0x000000ff0200720c */ /* 0x000fda0003f05270 */
[----:B------:R-:W-:Y:S05]  /*26370*/  @P0 BRA `(.L_x_773) ;  /* 0x0000000000340947 */ /* 0x000fea0003800000 */
[----:B------:R-:W2:Y:S01]  /*26380*/  S2R R5, SR_LANEID ;  /* 0x0000000000057919 */ /* 0x000ea20000000000 */
[----:B------:R-:W-:Y:S01]  /*26390*/  VOTEU.ANY UR4, UPT, PT ;  /* 0x0000000000047886 */ /* 0x000fe200038e0100 */
[----:B0-----:R-:W0:Y:S01]  /*263a0*/  LDC.64 R2, c[0x0][0xc60] ;  /* 0x00031800ff027b82 */ /* 0x001e220000000a00 */
[----:B------:R-:W2:Y:S01]  /*263b0*/  FLO.U32 R0, UR4 ;  /* 0x0000000400007d00 */ /* 0x000ea200080e0000 */
[----:B------:R-:W-:Y:S01]  /*263c0*/  ULDC.64 UR6, c[0x0][0x208] ;  /* 0x0000820000067ab9 */ /* 0x000fe20000000a00 */
[----:B--2---:R-:W-:-:S06]  /*263d0*/  ISETP.EQ.U32.AND P0, PT, R0, R5, PT ;  /* 0x000000050000720c */ /* 0x004fcc0003f02070 */
[----:B------:R-:W0:Y:S07]  /*263e0*/  POPC R5, UR4 ;  /* 0x0000000400057d09 */ /* 0x000e2e0008000000 */
[----:B0-----:R-:W2:Y:S01]  /*263f0*/  @P0 ATOMG.E.ADD.STRONG.GPU PT, R3, desc[UR6][R2.64], R5 ;  /* 0x00000005020309a8 */ /* 0x001ea200081ee1c6 */
[----:B------:R-:W0:Y:S02]  /*26400*/  S2R R4, SR_LTMASK ;  /* 0x0000000000047919 */ /* 0x000e240000003900 */
[----:B0-----:R-:W-:-:S04]  /*26410*/  LOP3.LUT R4, R4, UR4, RZ, 0xc0, !PT ;  /* 0x0000000404047c12 */ /* 0x001fc8000f8ec0ff */
[----:B-1----:R-:W0:Y:S01]  /*26420*/  POPC R7, R4 ;  /* 0x0000000400077309 */ /* 0x002e220000000000 */
[----:B--2---:R-:W0:Y:S02]  /*26430*/  SHFL.IDX PT, R0, R3, R0, 0x1f ;  /* 0x00001f0003007589 */ /* 0x004e2400000e0000 */
[----:B0-----:R-:W-:-:S07]  /*26440*/  IADD3 R16, R0, UR36, R7 ;  /* 0x0000002400107c10 */ /* 0x001fce000fffe007 */
.L_x_773:
[----:B------:R-:W-:Y:S05]  /*26450*/  BSYNC B0 ;  /* 0x0000000000007941 */ /* 0x000fea0003800000 */
.L_x_772:
[----:B------:R-:W-:-:S04]  /*26460*/  MOV R0, UR37 ;  /* 0x0000002500007c02 */ /* 0x000fc80008000f00 */
[----:B------:R-:W-:-:S13]  /*26470*/  ISETP.NE.AND P0, PT, R0, 0x3, PT ;  /* 0x000000030000780c */ /* 0x000fda0003f05270 */
[----:B------:R-:W-:Y:S05]  /*26480*/  @!P0 BRA `(.L_x_774) ;  /* 0x0000000000048947 */ /* 0x000fea0003800000 */
[----:B------:R-:W-:Y:S01]  /*26490*/  BPT.TRAP 0x1 ;  /* 0x000000040000795c */ /* 0x000fe20000300000 */
.L_x_774:
[----:B------:R-:W2:Y:S01]  /*264a0*/  LDL.LU R0, [R1+0xc] ;  /* 0x00000c0001007983 */ /* 0x000ea20000300800 */
[----:B------:R-:W-:Y:S01]  /*264b0*/  IMAD R4, R27, 0x8, R22 ;  /* 0x000000081b047824 */ /* 0x000fe200078e0216 */
[----:B0-----:R-:W-:Y:S01]  /*264c0*/  SHF.L.U32 R3, R29, 0x1f, RZ ;  /* 0x0000001f1d037819 */ /* 0x001fe200000006ff */
[----:B------:R-:W-:Y:S03]  /*264d0*/  BSSY B0, `(.L_x_775) ;  /* 0x0000004000007945 */ /* 0x000fe60003800000 */
[----:B------:R-:W0:Y:S01]  /*264e0*/  SYNCS.PHASECHK.TRANS64.TRYWAIT P0, [R4+URZ+0x38860], R3 ;  /* 0x03886003040075a7 */ /* 0x000e22000800017f */
[----:B--2---:R-:W-:Y:S01]  /*264f0*/  IMAD R5, R26, -0x50, R0 ;  /* 0xffffffb01a057824 */ /* 0x004fe200078e0200 */
[----:B0-----:R-:W-:Y:S06]  /*26500*/  @!P0 BRA `(.L_x_776) ;  /* 0x0000004c00108947 */ /* 0x001fec0003800000 */
.L_x_929:
[----:B------:R-:W-:Y:S05]  /*26510*/  BSYNC B0 ;  /* 0x0000000000007941 */ /* 0x000fea0003800000 */
.L_x_775:
[----:B------:R-:W2:Y:S01]  /*26520*/  S2R R0, SR_TID.X ;  /* 0x0000000000007919 */ /* 0x000ea20000002100 */
[----:B------:R-:W-:Y:S01]  /*26530*/  UMOV UR4, 0xffffffff ;  /* 0xffffffff00047882 */ /* 0x000fe20000000000 */
[----:B-1----:R-:W-:Y:S01]  /*26540*/  IMAD R7, R27, 0x5000, R34 ;  /* 0x000050001b077824 */ /* 0x002fe200078e0222 */
[----:B--2---:R-:W-:-:S04]  /*26550*/  LOP3.LUT R0, R0, 0x7f, RZ, 0xc0, !PT ;  /* 0x0000007f00007812 */ /* 0x004fc800078ec0ff */
[----:B------:R-:W-:-:S04]  /*26560*/  SHF.R.U32.HI R0, RZ, 0x3, R0 ;  /* 0x00000003ff007819 */ /* 0x000fc80000011600 */
[----:B------:R-:W-:Y:S01]  /*26570*/  IADD3 R5, -R0, R5, RZ ;  /* 0x0000000500057210 */ /* 0x000fe20007ffe1ff */
[----:B------:R-:W-:Y:S06]  /*26580*/  BRA.DIV UR4, `(.L_x_777) ;  /* 0x0000004e04047947 */ /* 0x000fec000b800000 */
[----:B------:R-:W1:Y:S01]  /*26590*/  SHFL.IDX PT, R14, R24, RZ, 0x181f ;  /* 0x00181fff180e7589 */ /* 0x000e6200000e0000 */
[----:B------:R-:W-:Y:S01]  /*265a0*/  ULDC UR4, c[0x0][0x2f4] ;  /* 0x0000bd0000047ab9 */ /* 0x000fe20000000800 */
[C---:B------:R-:W-:Y:S01]  /*265b0*/  IMAD.SHL.U32 R8, R36.reuse, 0x2, RZ ;  /* 0x0000000224087824 */ /* 0x040fe200078e00ff */
[C---:B------:R-:W-:Y:S01]  /*265c0*/  ISETP.GE.AND P3, PT, R36.reuse, UR4, PT ;  /* 0x0000000424007c0c */ /* 0x040fe2000bf66270 */
[----:B0-----:R-:W0:Y:S01]  /*265d0*/  SHFL.IDX PT, R3, R25, RZ, 0x181f ;  /* 0x00181fff19037589 */ /* 0x001e2200000e0000 */
[----:B------:R-:W-:Y:S01]  /*265e0*/  LOP3.LUT R2, R36, 0x40, RZ, 0xfc, !PT ;  /* 0x0000004024027812 */ /* 0x000fe200078efcff */
[----:B------:R-:W-:Y:S01]  /*265f0*/  ULDC.64 UR6, c[0x0][0x208] ;  /* 0x0000820000067ab9 */ /* 0x000fe20000000a00 */
[----:B------:R-:W-:Y:S02]  /*26600*/  ISETP.LT.OR P4, PT, R5, 0x1, P3 ;  /* 0x000000010500780c */ /* 0x000fe40001f81670 */
[----:B------:R-:W-:Y:S02]  /*26610*/  ISETP.GE.AND P2, PT, R2, UR4, PT ;  /* 0x0000000402007c0c */ /* 0x000fe4000bf46270 */
[----:B------:R-:W-:-:S02]  /*26620*/  LOP3.LUT R2, R36, 0x80, RZ, 0xfc, !PT ;  /* 0x0000008024027812 */ /* 0x000fc400078efcff */
[----:B------:R-:W-:Y:S02]  /*26630*/  LEA R0, R7, R22, 0x1 ;  /* 0x0000001607007211 */ /* 0x000fe400078e08ff */
[----:B------:R-:W-:Y:S02]  /*26640*/  ISETP.GE.AND P1, PT, R2, UR4, PT ;  /* 0x0000000402007c0c */ /* 0x000fe4000bf26270 */
[----:B------:R-:W-:Y:S02]  /*26650*/  LOP3.LUT R2, R36, 0xc0, RZ, 0xfc, !PT ;  /* 0x000000c024027812 */ /* 0x000fe400078efcff */
[----:B-1----:R-:W-:Y:S02]  /*26660*/  IADD3 R6, P0, R14, R8, RZ ;  /* 0x000000080e067210 */ /* 0x002fe40007f1e0ff */
[----:B------:R-:W1:Y:S03]  /*26670*/  SHFL.IDX PT, R14, R24, 0x1, 0x181f ;  /* 0x00381f00180e7f89 */ /* 0x000e6600000e0000 */
[----:B0-----:R-:W-:Y:S01]  /*26680*/  IMAD.X R7, RZ, RZ, R3, P0 ;  /* 0x000000ffff077224 */ /* 0x001fe200000e0603 */
[C---:B------:R-:W-:Y:S01]  /*26690*/  ISETP.LT.OR P0, PT, R5.reuse, 0x1, P2 ;  /* 0x000000010500780c */ /* 0x040fe20001701670 */
[----:B------:R-:W0:Y:S04]  /*266a0*/  SHFL.IDX PT, R3, R25, 0x1, 0x181f ;  /* 0x00381f0019037f89 */ /* 0x000e2800000e0000 */
[----:B------:R-:W-:Y:S01]  /*266b0*/  LDGSTS.E.BYPASS.LTC128B.128 [R0+0x400], desc[UR6][R6.64], !P4 ;  /* 0x0040000006007fae */ /* 0x000fe2000e101d46 */
[----:B------:R-:W-:-:S07]  /*266c0*/  ISETP.LT.OR P4, PT, R5, 0x1, P1 ;  /* 0x000000010500780c */ /* 0x000fce0000f81670 */
[----:B------:R-:W-:Y:S01]  /*266d0*/  LDGSTS.E.BYPASS.LTC128B.128 [R0+0x2c00], desc[UR6][R6.64+0x80], !P0 ;  /* 0x02c0008006007fae */ /* 0x000fe2000c101d46 */
[----:B------:R-:W-:-:S05]  /*266e0*/  ISETP.GE.AND P0, PT, R2, UR4, PT ;  /* 0x0000000402007c0c */ /* 0x000fca000bf06270 */
[----:B------:R-:W-:Y:S01]  /*266f0*/  LDGSTS.E.BYPASS.LTC128B.128 [R0+0x5400], desc[UR6][R6.64+0x100], !P4 ;  /* 0x0540010006007fae */ /* 0x000fe2000e101d46 */
[----:B------:R-:W-:-:S13]  /*26700*/  ISETP.LT.OR P4, PT, R5, 0x1, P0 ;  /* 0x000000010500780c */ /* 0x000fda0000781670 */
[----:B------:R2:W-:Y:S01]  /*26710*/  LDGSTS.E.BYPASS.LTC128B.128 [R0+0x7c00], desc[UR6][R6.64+0x180], !P4 ;  /* 0x07c0018006007fae */ /* 0x0005e2000e101d46 */
[----:B-1----:R-:W-:-:S03]  /*26720*/  IADD3 R2, P4, R14, R8, RZ ;  /* 0x000000080e027210 */ /* 0x002fc60007f9e0ff */
[----:B------:R-:W1:Y:S01]  /*26730*/  SHFL.IDX PT, R14, R24, 0x2, 0x181f ;  /* 0x00581f00180e7f89 */ /* 0x000e6200000e0000 */
[----:B0-----:R-:W-:Y:S02]  /*26740*/  IADD3.X R3, RZ, R3, RZ, P4, !PT ;  /* 0x00000003ff037210 */ /* 0x001fe400027fe4ff */
[----:B------:R-:W-:Y:S01]  /*26750*/  ISETP.LT.OR P4, PT, R5, 0x11, P3 ;  /* 0x000000110500780c */ /* 0x000fe20001f81670 */
[----:B--2---:R-:W0:-:S12]  /*26760*/  SHFL.IDX PT, R7, R25, 0x2, 0x181f ;  /* 0x00581f0019077f89 */ /* 0x004e1800000e0000 */
[----:B------:R-:W-:Y:S01]  /*26770*/  LDGSTS.E.BYPASS.LTC128B.128 [R0+0xc00], desc[UR6][R2.64], !P4 ;  /* 0x00c0000002007fae */ /* 0x000fe2000e101d46 */
[----:B------:R-:W-:-:S13]  /*26780*/  ISETP.LT.OR P4, PT, R5, 0x11, P2 ;  /* 0x000000110500780c */ /* 0x000fda0001781670 */
[----:B------:R-:W-:Y:S01]  /*26790*/  LDGSTS.E.BYPASS.LTC128B.128 [R0+0x3400], desc[UR6][R2.64+0x80], !P4 ;  /* 0x0340008002007fae */ /* 0x000fe2000e101d46 */
[----:B------:R-:W-:-:S13]  /*267a0*/  ISETP.LT.OR P4, PT, R5, 0x11, P1 ;  /* 0x000000110500780c */ /* 0x000fda0000f81670 */
[----:B------:R-:W-:Y:S01]  /*267b0*/  LDGSTS.E.BYPASS.LTC128B.128 [R0+0x5c00], desc[UR6][R2.64+0x100], !P4 ;  /* 0x05c0010002007fae */ /* 0x000fe2000e101d46 */
[----:B------:R-:W-:-:S13]  /*267c0*/  ISETP.LT.OR P4, PT, R5, 0x11, P0 ;  /* 0x000000110500780c */ /* 0x000fda0000781670 */
[----:B------:R2:W-:Y:S01]  /*267d0*/  LDGSTS.E.BYPASS.LTC128B.128 [R0+0x8400], desc[UR6][R2.64+0x180], !P4 ;  /* 0x0840018002007fae */ /* 0x0005e2000e101d46 */
[----:B-1----:R-:W-:-:S03]  /*267e0*/  IADD3 R6, P4, R14, R8, RZ ;  /* 0x000000080e067210 */ /* 0x002fc60007f9e0ff */
[----:B------:R-:W1:Y:S02]  /*267f0*/  SHFL.IDX PT, R14, R24, 0x3, 0x181f ;  /* 0x00781f00180e7f89 */ /* 0x000e6400000e0000 */
[----:B0-----:R-:W-:Y:S01]  /*26800*/  IMAD.X R7, RZ, RZ, R7, P4 ;  /* 0x000000ffff077224 */ /* 0x001fe200020e0607 */
[C---:B------:R-:W-:Y:S01]  /*26810*/  ISETP.LT.OR P4, PT, R5.reuse, 0x21, P3 ;  /* 0x000000210500780c */ /* 0x040fe20001f81670 */
[----:B--2---:R-:W0:Y:S04]  /*26820*/  SHFL.IDX PT, R3, R25, 0x3, 0x181f ;  /* 0x00781f0019037f89 */ /* 0x004e2800000e0000 */
[----:B------:R-:W2:Y:S08]  /*26830*/  SHFL.IDX PT, R25, R25, 0x4, 0x181f ;  /* 0x00981f0019197f89 */ /* 0x000eb000000e0000 */
[----:B------:R3:W-:Y:S01]  /*26840*/  LDGSTS.E.BYPASS.LTC128B.128 [R0+0x1400], desc[UR6][R6.64], !P4 ;  /* 0x0140000006007fae */ /* 0x0007e2000e101d46 */
[----:B------:R-:W-:-:S13]  /*26850*/  ISETP.LT.OR P4, PT, R5, 0x21, P2 ;  /* 0x000000210500780c */ /* 0x000fda0001781670 */
[----:B------:R3:W-:Y:S01]  /*26860*/  LDGSTS.E.BYPASS.LTC128B.128 [R0+0x3c00], desc[UR6][R6.64+0x80], !P4 ;  /* 0x03c0008006007fae */ /* 0x0007e2000e101d46 */
[----:B------:R-:W-:-:S13]  /*26870*/  ISETP.LT.OR P4, PT, R5, 0x21, P1 ;  /* 0x000000210500780c */ /* 0x000fda0000f81670 */
[----:B------:R3:W-:Y:S01]  /*26880*/  LDGSTS.E.BYPASS.LTC128B.128 [R0+0x6400], desc[UR6][R6.64+0x100], !P4 ;  /* 0x0640010006007fae */ /* 0x0007e2000e101d46 */
[----:B------:R-:W-:-:S13]  /*26890*/  ISETP.LT.OR P4, PT, R5, 0x21, P0 ;  /* 0x000000210500780c */ /* 0x000fda0000781670 */
[----:B------:R3:W-:Y:S01]  /*268a0*/  LDGSTS.E.BYPASS.LTC128B.128 [R0+0x8c00], desc[UR6][R6.64+0x180], !P4 ;  /* 0x08c0018006007fae */ /* 0x0007e2000e101d46 */
[----:B-1----:R-:W-:-:S03]  /*268b0*/  IADD3 R2, P4, R14, R8, RZ ;  /* 0x000000080e027210 */ /* 0x002fc60007f9e0ff */
[----:B------:R3:W1:Y:S01]  /*268c0*/  SHFL.IDX PT, R14, R24, 0x4, 0x181f ;  /* 0x00981f00180e7f89 */ /* 0x00066200000e0000 */
        /* <DEDUP_REMOVED lines=8> */
[----:B-12---:R3:W-:Y:S02]  /*26950*/  LDGSTS.E.BYPASS.LTC128B.128 [R0+0x9400], desc[UR6][R2.64+0x180], !P4 ;  /* 0x0940018002007fae */ /* 0x0067e4000e101d46 */
.L_x_941:
[C---:B------:R-:W-:Y:S01]  /*26960*/  ISETP.LT.OR P3, PT, R5.reuse, 0x41, P3 ;  /* 0x000000410500780c */ /* 0x040fe20001f61670 */
[----:B------:R-:W-:Y:S01]  /*26970*/  ULDC.64 UR4, c[0x0][0x208] ;  /* 0x0000820000047ab9 */ /* 0x000fe20000000a00 */
[C---:B------:R-:W-:Y:S02]  /*26980*/  ISETP.LT.OR P2, PT, R5.reuse, 0x41, P2 ;  /* 0x000000410500780c */ /* 0x040fe40001741670 */
[C---:B------:R-:W-:Y:S02]  /*26990*/  ISETP.LT.OR P1, PT, R5.reuse, 0x41, P1 ;  /* 0x000000410500780c */ /* 0x040fe40000f21670 */
[----:B---3--:R-:W-:Y:S02]  /*269a0*/  IADD3 R2, P4, R14, R8, RZ ;  /* 0x000000080e027210 */ /* 0x008fe40007f9e0ff */
        /* <DEDUP_REMOVED lines=11> */
.L_x_778:
[----:B------:R-:W-:Y:S02]  /*26a60*/  PLOP3.LUT P1, PT, P1, P0, PT, 0xa2, 0x0 ;  /* 0x000000000000781c */ /* 0x000fe40000f21472 */
[----:B------:R-:W-:-:S08]  /*26a70*/  @P0 R2UR P1, UR4, R4 ;  /* 0x00000000040402ca */ /* 0x000fd00000020000 */
[----:B------:R-:W-:-:S05]  /*26a80*/  @P0 PLOP3.LUT P0, PT, P1, PT, PT, 0x80, 0x0 ;  /* 0x000000000000081c */ /* 0x000fca0000f0f070 */
[----:B------:R-:W-:Y:S01]  /*26a90*/  @!P1 SYNCS.ARRIVE.TRANS64.RED.A0T1 RZ, [UR4+0x38850], RZ ;  /* 0x038850ffffff99a7 */ /* 0x000fe20008200404 */
[----:B------:R-:W-:Y:S07]  /*26aa0*/  @!P1 ARRIVES.LDGSTSBAR.64.TRANSCNT [UR4+0x38850] ;  /* 0x03885000ff0099b0 */ /* 0x000fee0008000a84 */
[----:B------:R-:W-:Y:S05]  /*26ab0*/  @P0 BRA.U.ANY `(.L_x_778) ;  /* 0xfffffffd00e80947 */ /* 0x000fea000393ffff */
[----:B------:R-:W-:Y:S01]  /*26ac0*/  NOP ;  /* 0x0000000000007918 */ /* 0x000fe20000000000 */
[----:B0-----:R-:W-:-:S04]  /*26ad0*/  MOV R0, UR37 ;  /* 0x0000002500007c02 */ /* 0x001fc80008000f00 */
[----:B------:R-:W-:-:S13]  /*26ae0*/  ISETP.NE.AND P2, PT, R0, 0x3, PT ;  /* 0x000000030000780c */ /* 0x000fda0003f45270 */
[----:B------:R-:W-:Y:S05]  /*26af0*/  @!P2 BRA `(.L_x_779) ;  /* 0x000000000004a947 */ /* 0x000fea0003800000 */
[----:B------:R-:W-:Y:S01]  /*26b00*/  BPT.TRAP 0x1 ;  /* 0x000000040000795c */ /* 0x000fe20000300000 */
.L_x_779:
[----:B------:R0:W-:Y:S01]  /*26b10*/  SYNCS.ARRIVE.TRANS64.A1T0 RZ, [R4+URZ+0x38850], RZ ;  /* 0x038850ff04ff79a7 */ /* 0x0001e2000810003f */
[----:B------:R-:W-:-:S05]  /*26b20*/  VIADD R27, R27, 0x1 ;  /* 0x000000011b1b7836 */ /* 0x000fca0000000000 */
[----:B------:R-:W-:-:S04]  /*26b30*/  ISETP.NE.AND P0, PT, R27, 0x2, PT ;  /* 0x000000021b00780c */ /* 0x000fc80003f05270 */
[----:B------:R-:W-:Y:S02]  /*26b40*/  SEL R0, RZ, 0x1, P0 ;  /* 0x00000001ff007807 */ /* 0x000fe40000000000 */
[----:B------:R-:W-:Y:S02]  /*26b50*/  SEL R27, R27, RZ, P0 ;  /* 0x000000ff1b1b7207 */ /* 0x000fe40000000000 */
[----:B0-----:R-:W-:-:S07]  /*26b60*/  LOP3.LUT R29, R29, R0, RZ, 0x3c, !PT ;  /* 0x000000001d1d7212 */ /* 0x001fce00078e3cff */
.L_x_734:
[----:B------:R-:W-:Y:S05]  /*26b70*/  BSYNC B7 ;  /* 0x0000000000077941 */ /* 0x000fea0003800000 */
.L_x_732:
[----:B------:R-:W-:-:S13]  /*26b80*/  LOP3.LUT P0, RZ, R23, 0x40, RZ, 0xc0, !PT ;  /* 0x0000004017ff7812 */ /* 0x000fda000780c0ff */
[----:B------:R-:W-:Y:S05]  /*26b90*/  @!P0 BRA `(.L_x_780) ;  /* 0x0000000000248947 */ /* 0x000fea0003800000 */
[----:B------:R-:W-:Y:S05]  /*26ba0*/  WARPSYNC.ALL ;  /* 0x0000000000007948 */ /* 0x000fea0003800000 */
[----:B------:R-:W1:Y:S08]  /*26bb0*/  S2UR UR5, SR_CgaCtaId ;  /* 0x00000000000579c3 */ /* 0x000e700000008800 */
[----:B------:R-:W-:Y:S06]  /*26bc0*/  BAR.SYNC.DEFER_BLOCKING 0x5, 0x180 ;  /* 0x0146000000007b1d */ /* 0x000fec0000010000 */
[----:B------:R-:W-:-:S02]  /*26bd0*/  UMOV UR4, 0x400 ;  /* 0x0000040000047882 */ /* 0x000fc40000000000 */
[----:B-1----:R-:W-:-:S06]  /*26be0*/  ULEA UR4, UR5, UR4, 0x18 ;  /* 0x0000000405047291 */ /* 0x002fcc000f8ec03f */
[----:B0-----:R-:W-:-:S05]  /*26bf0*/  MOV R22, UR4 ;  /* 0x0000000400167c02 */ /* 0x001fca0008000f00 */
[----:B------:R0:W1:Y:S01]  /*26c00*/  LDS.128 R16, [R22+0x388d0] ;  /* 0x0388d00016107984 */ /* 0x0000620000000c00 */
[----:B------:R-:W-:Y:S06]  /*26c10*/  BAR.ARV 0x4, 0x180 ;  /* 0x0106000000007b1d */ /* 0x000fec0000002000 */
[----:B------:R-:W-:Y:S05]  /*26c20*/  BRA `(.L_x_781) ;  /* 0x0000000800487947 */ /* 0x000fea0003800000 */
.L_x_780:
[----:B------:R-:W1:Y:S01]  /*26c30*/  S2R R8, SR_TID.X ;  /* 0x0000000000087919 */ /* 0x000e620000002100 */
[----:B------:R-:W-:Y:S01]  /*26c40*/  UMOV UR4, 0xffffffff ;  /* 0xffffffff00047882 */ /* 0x000fe20000000000 */
[----:B-1----:R-:W-:-:S04]  /*26c50*/  LOP3.LUT R8, R8, 0x1f, RZ, 0xc0, !PT ;  /* 0x0000001f08087812 */ /* 0x002fc800078ec0ff */
[----:B------:R-:W-:Y:S01]  /*26c60*/  ISETP.NE.AND P0, PT, R8, 0x1f, PT ;  /* 0x0000001f0800780c */ /* 0x000fe20003f05270 */
[----:B------:R-:W-:-:S12]  /*26c70*/  BRA.DIV UR4, `(.L_x_782) ;  /* 0x0000004e04387947 */ /* 0x000fd8000b800000 */
[----:B0-----:R-:W-:Y:S01]  /*26c80*/  IMAD.IADD R5, R19, 0x1, R8 ;  /* 0x0000000113057824 */ /* 0x001fe200078e0208 */
[----:B------:R-:W-:Y:S01]  /*26c90*/  ULDC UR4, c[0x0][0xc3c] ;  /* 0x00030f0000047ab9 */ /* 0x000fe20000000800 */
[----:B------:R-:W-:-:S03]  /*26ca0*/  ULDC.64 UR6, c[0x0][0x208] ;  /* 0x0000820000067ab9 */ /* 0x000fc60000000a00 */
[----:B------:R-:W-:-:S13]  /*26cb0*/  ISETP.GE.OR P1, PT, R5, UR4, !P0 ;  /* 0x0000000405007c0c */ /* 0x000fda000c726670 */
[----:B------:R-:W0:Y:S02]  /*26cc0*/  @!P1 LDC.64 R2, c[0x0][0xc80] ;  /* 0x00032000ff029b82 */ /* 0x000e240000000a00 */
[----:B0-----:R-:W-:-:S06]  /*26cd0*/  @!P1 IMAD.WIDE R2, R5, 0x4, R2 ;  /* 0x0000000405029825 */ /* 0x001fcc00078e0202 */
[----:B------:R-:W2:Y:S01]  /*26ce0*/  @!P1 LDG.E R2, desc[UR6][R2.64] ;  /* 0x0000000602029981 */ /* 0x000ea2000c1e1900 */
[----:B------:R-:W-:Y:S02]  /*26cf0*/  MOV R4, RZ ;  /* 0x000000ff00047202 */ /* 0x000fe40000000f00 */
[C---:B------:R-:W-:Y:S01]  /*26d00*/  ISETP.GE.U32.AND P2, PT, R8.reuse, 0x2, PT ;  /* 0x000000020800780c */ /* 0x040fe20003f46070 */
[----:B------:R-:W-:Y:S01]  /*26d10*/  SHFL.IDX PT, R0, R16, 0x1, 0x1f ;  /* 0x00201f0010007f89 */ /* 0x000fe200000e0000 */
[C---:B------:R-:W-:Y:S02]  /*26d20*/  ISETP.GE.U32.AND P3, PT, R8.reuse, 0x4, PT ;  /* 0x000000040800780c */ /* 0x040fe40003f66070 */
[C---:B------:R-:W-:Y:S02]  /*26d30*/  ISETP.GE.U32.AND P4, PT, R8.reuse, 0x8, PT ;  /* 0x000000080800780c */ /* 0x040fe40003f86070 */
[C---:B------:R-:W-:Y:S01]  /*26d40*/  ISETP.GE.U32.AND P5, PT, R8.reuse, 0x10, PT ;  /* 0x000000100800780c */ /* 0x040fe20003fa6070 */
[----:B--2---:R-:W-:Y:S01]  /*26d50*/  @!P1 IMAD.MOV.U32 R4, RZ, RZ, R2 ;  /* 0x000000ffff049224 */ /* 0x004fe200078e0002 */
[----:B------:R-:W-:-:S04]  /*26d60*/  ISETP.NE.AND P1, PT, R8, RZ, PT ;  /* 0x000000ff0800720c */ /* 0x000fc80003f25270 */
[----:B------:R-:W0:Y:S02]  /*26d70*/  SHFL.UP PT, R14, R4, 0x1, RZ ;  /* 0x04200000040e7989 */ /* 0x000e2400000e00ff */
[----:B0-----:R-:W-:-:S04]  /*26d80*/  SEL R5, R14, RZ, P1 ;  /* 0x000000ff0e057207 */ /* 0x001fc80000800000 */
[----:B------:R-:W-:Y:S02]  /*26d90*/  IADD3 R6, R4, R5, RZ ;  /* 0x0000000504067210 */ /* 0x000fe40007ffe0ff */
[----:B------:R-:W-:Y:S04]  /*26da0*/  SHFL.IDX PT, R5, R16, RZ, 0x1f ;  /* 0x00001fff10057589 */ /* 0x000fe800000e0000 */
        /* <DEDUP_REMOVED lines=10> */
[----:B0-----:R-:W-:-:S04]  /*26e50*/  SEL R14, R14, RZ, P5 ;  /* 0x000000ff0e0e7207 */ /* 0x001fc80002800000 */
[----:B------:R-:W-:-:S05]  /*26e60*/  IADD3 R2, R3, R14, RZ ;  /* 0x0000000e03027210 */ /* 0x000fca0007ffe0ff */
[----:B------:R0:W1:Y:S02]  /*26e70*/  SHFL.IDX PT, R14, R2, 0x1f, 0x1f ;  /* 0x03e01f00020e7f89 */ /* 0x00006400000e0000 */
.L_x_951:
[----:B------:R-:W-:Y:S02]  /*26e80*/  ULDC UR4, c[0x0][0xc38] ;  /* 0x00030e0000047ab9 */ /* 0x000fe40000000800 */
[----:B------:R-:W-:-:S04]  /*26e90*/  IMAD.U32 R7, RZ, RZ, UR4 ;  /* 0x00000004ff077e24 */ /* 0x000fc8000f8e00ff */
[----:B-1----:R-:W-:-:S05]  /*26ea0*/  IMAD R3, R14, R7, RZ ;  /* 0x000000070e037224 */ /* 0x002fca00078e02ff */
[----:B------:R-:W-:-:S04]  /*26eb0*/  IADD3 R6, R0, R3, RZ ;  /* 0x0000000300067210 */ /* 0x000fc80007ffe0ff */
[----:B------:R-:W-:-:S13]  /*26ec0*/  ISETP.GT.AND P6, PT, R6, R5, PT ;  /* 0x000000050600720c */ /* 0x000fda0003fc4270 */
[----:B------:R-:W-:Y:S05]  /*26ed0*/  @P6 BRA `(.L_x_783) ;  /* 0x0000000000a06947 */ /* 0x000fea0003800000 */
.L_x_788:
[----:B------:R-:W1:Y:S01]  /*26ee0*/  LDC R0, c[0x0][0xc3c] ;  /* 0x00030f00ff007b82 */ /* 0x000e620000000800 */
[----:B------:R-:W-:-:S05]  /*26ef0*/  VIADD R19, R19, 0x1f ;  /* 0x0000001f13137836 */ /* 0x000fca0000000000 */
[----:B-1----:R-:W-:-:S13]  /*26f00*/  ISETP.GE.AND P6, PT, R19, R0, PT ;  /* 0x000000001300720c */ /* 0x002fda0003fc6270 */
[----:B------:R-:W-:Y:S05]  /*26f10*/  @P6 BRA `(.L_x_784) ;  /* 0x0000000400486947 */ /* 0x000fea0003800000 */
[----:B0-----:R-:W0:Y:S01]  /*26f20*/  S2R R2, SR_TID.X ;  /* 0x0000000000027919 */ /* 0x001e220000002100 */
[----:B------:R-:W-:Y:S01]  /*26f30*/  BSSY B0, `(.L_x_785) ;  /* 0x000000a000007945 */ /* 0x000fe20003800000 */
[----:B------:R-:W-:Y:S01]  /*26f40*/  IMAD.MOV.U32 R4, RZ, RZ, RZ ;  /* 0x000000ffff047224 */ /* 0x000fe200078e00ff */
[----:B0-----:R-:W-:-:S04]  /*26f50*/  LOP3.LUT R2, R2, 0x1f, RZ, 0xc0, !PT ;  /* 0x0000001f02027812 */ /* 0x001fc800078ec0ff */
[----:B------:R-:W-:-:S04]  /*26f60*/  IADD3 R7, R19, R2, RZ ;  /* 0x0000000213077210 */ /* 0x000fc80007ffe0ff */
[----:B------:R-:W-:-:S13]  /*26f70*/  ISETP.GE.OR P6, PT, R7, R0, !P0 ;  /* 0x000000000700720c */ /* 0x000fda00047c6670 */
[----:B------:R-:W-:Y:S05]  /*26f80*/  @P6 BRA `(.L_x_786) ;  /* 0x0000000000106947 */ /* 0x000fea0003800000 */
[----:B------:R-:W0:Y:S01]  /*26f90*/  LDC.64 R2, c[0x0][0xc80] ;  /* 0x00032000ff027b82 */ /* 0x000e220000000a00 */
[----:B------:R-:W-:Y:S01]  /*26fa0*/  ULDC.64 UR4, c[0x0][0x208] ;  /* 0x0000820000047ab9 */ /* 0x000fe20000000a00 */
[----:B0-----:R-:W-:-:S05]  /*26fb0*/  IMAD.WIDE R2, R7, 0x4, R2 ;  /* 0x0000000407027825 */ /* 0x001fca00078e0202 */
[----:B------:R0:W5:Y:S02]  /*26fc0*/  LDG.E R4, desc[UR4][R2.64] ;  /* 0x0000000402047981 */ /* 0x000164000c1e1900 */
.L_x_786:
[----:B------:R-:W-:Y:S05]  /*26fd0*/  BSYNC B0 ;  /* 0x0000000000007941 */ /* 0x000fea0003800000 */
.L_x_785:
[----:B------:R-:W-:-:S03]  /*26fe0*/  UMOV UR4, 0xffffffff ;  /* 0xffffffff00047882 */ /* 0x000fc60000000000 */
[----:B------:R-:W-:Y:S05]  /*26ff0*/  BRA.DIV UR4, `(.L_x_787) ;  /* 0x0000004e04807947 */ /* 0x000fea000b800000 */
[----:B-----5:R-:W1:Y:S02]  /*27000*/  SHFL.UP PT, R14, R4, 0x1, RZ ;  /* 0x04200000040e7989 */ /* 0x020e6400000e00ff */
[----:B-1----:R-:W-:-:S04]  /*27010*/  SEL R13, R14, RZ, P1 ;  /* 0x000000ff0e0d7207 */ /* 0x002fc80000800000 */
[----:B------:R-:W-:-:S05]  /*27020*/  IADD3 R13, R4, R13, RZ ;  /* 0x0000000d040d7210 */ /* 0x000fca0007ffe0ff */
[----:B------:R-:W1:Y:S02]  /*27030*/  SHFL.UP PT, R14, R13, 0x2, RZ ;  /* 0x044000000d0e7989 */ /* 0x000e6400000e00ff */
[----:B-1----:R-:W-:-:S05]  /*27040*/  SEL R0, R14, RZ, P2 ;  /* 0x000000ff0e007207 */ /* 0x002fca0001000000 */
        /* <DEDUP_REMOVED lines=11> */
.L_x_959:
[----:B------:R-:W-:Y:S02]  /*27100*/  ULDC UR4, c[0x0][0xc38] ;  /* 0x00030e0000047ab9 */ /* 0x000fe40000000800 */
[----:B------:R-:W-:-:S04]  /*27110*/  IMAD.U32 R7, RZ, RZ, UR4 ;  /* 0x00000004ff077e24 */ /* 0x000fc8000f8e00ff */
[----:B-1----:R-:W-:-:S05]  /*27120*/  IMAD R3, R14, R7, RZ ;  /* 0x000000070e037224 */ /* 0x002fca00078e02ff */
[----:B------:R-:W-:-:S04]  /*27130*/  IADD3 R6, R3, R6, RZ ;  /* 0x0000000603067210 */ /* 0x000fc80007ffe0ff */
[----:B------:R-:W-:-:S13]  /*27140*/  ISETP.GT.AND P6, PT, R6, R5, PT ;  /* 0x000000050600720c */ /* 0x000fda0003fc4270 */
[----:B------:R-:W-:Y:S05]  /*27150*/  @!P6 BRA `(.L_x_788) ;  /* 0xfffffffc0060e947 */ /* 0x000fea000383ffff */
.L_x_783:
[----:B------:R-:W-:Y:S01]  /*27160*/  IMAD.IADD R6, R6, 0x1, -R3 ;  /* 0x0000000106067824 */ /* 0x000fe200078e0a03 */
[----:B------:R-:W-:-:S03]  /*27170*/  UMOV UR4, 0xffffffff ;  /* 0xffffffff00047882 */ /* 0x000fc60000000000 */
[----:B------:R-:W-:-:S05]  /*27180*/  IMAD R0, R2, R7, R6 ;  /* 0x0000000702007224 */ /* 0x000fca00078e0206 */
[----:B------:R-:W-:Y:S01]  /*27190*/  ISETP.GT.AND P6, PT, R0, R5, PT ;  /* 0x000000050000720c */ /* 0x000fe20003fc4270 */
[----:B------:R-:W-:-:S12]  /*271a0*/  BRA.DIV UR4, `(.L_x_789) ;  /* 0x0000004e04d07947 */ /* 0x000fd8000b800000 */
[----:B------:R-:W-:-:S04]  /*271b0*/  VOTE.ANY R3, PT, !P6 ;  /* 0x0000000000037806 */ /* 0x000fc800070e0100 */
[----:B------:R-:W1:Y:S02]  /*271c0*/  POPC R0, R3 ;  /* 0x0000000300007309 */ /* 0x000e640000000000 */
[----:B-1----:R1:W2:Y:S02]  /*271d0*/  SHFL.IDX PT, R4, R4, R0, 0x1f ;  /* 0x00001f0004047589 */ /* 0x0022a400000e0000 */
.L_x_963:
[----:B------:R-:W-:Y:S02]  /*271e0*/  ISETP.NE.AND P0, PT, R3, RZ, PT ;  /* 0x000000ff0300720c */ /* 0x000fe40003f05270 */
[----:B------:R-:W-:-:S11]  /*271f0*/  MOV R14, RZ ;  /* 0x000000ff000e7202 */ /* 0x000fd60000000f00 */
[----:B------:R-:W-:Y:S05]  /*27200*/  @!P0 BRA `(.L_x_790) ;  /* 0x0000000000108947 */ /* 0x000fea0003800000 */
[----:B------:R-:W-:Y:S01]  /*27210*/  UMOV UR4, 0xffffffff ;  /* 0xffffffff00047882 */ /* 0x000fe20000000000 */
[----:B------:R-:W-:Y:S02]  /*27220*/  VIADD R12, R0, 0xffffffff ;  /* 0xffffffff000c7836 */ /* 0x000fe40000000000 */
[----:B------:R-:W-:Y:S05]  /*27230*/  BRA.DIV UR4, `(.L_x_791) ;  /* 0x0000004e04f47947 */ /* 0x000fea000b800000 */
[----:B------:R3:W4:Y:S02]  /*27240*/  SHFL.IDX PT, R14, R2, R12, 0x1f ;  /* 0x00001f0c020e7589 */ /* 0x00072400000e0000 */
.L_x_790:
[----:B--2---:R-:W-:Y:S01]  /*27250*/  IABS R8, R4 ;  /* 0x0000000400087213 */ /* 0x004fe20000000000 */
[----:B----4-:R-:W-:Y:S01]  /*27260*/  IMAD R16, R14, R7, R6 ;  /* 0x000000070e107224 */ /* 0x010fe200078e0206 */
[----:B------:R-:W-:Y:S02]  /*27270*/  IADD3 R19, R0, R19, RZ ;  /* 0x0000001300137210 */ /* 0x000fe40007ffe0ff */
[----:B------:R-:W2:Y:S08]  /*27280*/  I2F.RP R9, R8 ;  /* 0x0000000800097306 */ /* 0x000eb00000209400 */
[----:B--2---:R-:W0:Y:S02]  /*27290*/  MUFU.RCP R9, R9 ;  /* 0x0000000900097308 */ /* 0x004e240000001000 */
[----:B0--3--:R-:W-:-:S06]  /*272a0*/  IADD3 R2, R9, 0xffffffe, RZ ;  /* 0x0ffffffe09027810 */ /* 0x009fcc0007ffe0ff */
[----:B------:R0:W2:Y:S02]  /*272b0*/  F2I.FTZ.U32.TRUNC.NTZ R3, R2 ;  /* 0x0000000200037305 */ /* 0x0000a4000021f000 */
[----:B0-----:R-:W-:Y:S01]  /*272c0*/  MOV R2, RZ ;  /* 0x000000ff00027202 */ /* 0x001fe20000000f00 */
[----:B--2---:R-:W-:-:S04]  /*272d0*/  IMAD.MOV R7, RZ, RZ, -R3 ;  /* 0x000000ffff077224 */ /* 0x004fc800078e0a03 */
[----:B------:R-:W-:-:S04]  /*272e0*/  IMAD R7, R7, R8, RZ ;  /* 0x0000000807077224 */ /* 0x000fc800078e02ff */
[----:B------:R-:W-:-:S04]  /*272f0*/  IMAD.HI.U32 R3, R3, R7, R2 ;  /* 0x0000000703037227 */ /* 0x000fc800078e0002 */
[----:B------:R-:W-:Y:S01]  /*27300*/  IMAD.IADD R7, R5, 0x1, -R16 ;  /* 0x0000000105077824 */ /* 0x000fe200078e0a10 */
[----:B------:R-:W-:-:S04]  /*27310*/  IABS R5, R4 ;  /* 0x0000000400057213 */ /* 0x000fc80000000000 */
[----:B------:R-:W-:Y:S02]  /*27320*/  IABS R2, R7 ;  /* 0x0000000700027213 */ /* 0x000fe40000000000 */
[----:B------:R-:W-:-:S03]  /*27330*/  IADD3 R5, RZ, -R5, RZ ;  /* 0x80000005ff057210 */ /* 0x000fc60007ffe0ff */
[----:B------:R-:W-:-:S04]  /*27340*/  IMAD.HI.U32 R3, R3, R2, RZ ;  /* 0x0000000203037227 */ /* 0x000fc800078e00ff */
[----:B------:R-:W-:Y:S01]  /*27350*/  IMAD R5, R3, R5, R2 ;  /* 0x0000000503057224 */ /* 0x000fe200078e0202 */
[----:B------:R-:W-:-:S04]  /*27360*/  LOP3.LUT R2, R7, R4, RZ, 0x3c, !PT ;  /* 0x0000000407027212 */ /* 0x000fc800078e3cff */
[----:B------:R-:W-:Y:S02]  /*27370*/  ISETP.GT.U32.AND P1, PT, R8, R5, PT ;  /* 0x000000050800720c */ /* 0x000fe40003f24070 */
[----:B------:R-:W-:-:S11]  /*27380*/  ISETP.GE.AND P2, PT, R2, RZ, PT ;  /* 0x000000ff0200720c */ /* 0x000fd60003f46270 */
[----:B------:R-:W-:Y:S01]  /*27390*/  @!P1 IMAD.IADD R5, R5, 0x1, -R8 ;  /* 0x0000000105059824 */ /* 0x000fe200078e0a08 */
[----:B------:R-:W-:Y:S02]  /*273a0*/  @!P1 IADD3 R3, R3, 0x1, RZ ;  /* 0x0000000103039810 */ /* 0x000fe40007ffe0ff */
[----:B------:R-:W-:Y:S02]  /*273b0*/  ISETP.NE.AND P1, PT, R4, RZ, PT ;  /* 0x000000ff0400720c */ /* 0x000fe40003f25270 */
[----:B------:R-:W-:-:S13]  /*273c0*/  ISETP.GE.U32.AND P0, PT, R5, R8, PT ;  /* 0x000000080500720c */ /* 0x000fda0003f06070 */
[----:B------:R-:W-:-:S05]  /*273d0*/  @P0 VIADD R3, R3, 0x1 ;  /* 0x0000000103030836 */ /* 0x000fca0000000000 */
[----:B------:R-:W-:Y:S02]  /*273e0*/  @!P2 IADD3 R3, -R3, RZ, RZ ;  /* 0x000000ff0303a210 */ /* 0x000fe40007ffe1ff */
[----:B------:R-:W-:-:S05]  /*273f0*/  @!P1 LOP3.LUT R3, RZ, R4, RZ, 0x33, !PT ;  /* 0x00000004ff039212 */ /* 0x000fca00078e33ff */
[--C-:B------:R-:W-:Y:S02]  /*27400*/  IMAD.MOV R17, RZ, RZ, -R3.reuse ;  /* 0x000000ffff117224 */ /* 0x100fe400078e0a03 */
[----:B------:R-:W-:Y:S02]  /*27410*/  IMAD.MOV.U32 R18, RZ, RZ, R3 ;  /* 0x000000ffff127224 */ /* 0x000fe400078e0003 */
[----:B------:R-:W-:Y:S01]  /*27420*/  IMAD R17, R4, R17, R7 ;  /* 0x0000001104117224 */ /* 0x000fe200078e0207 */
[----:B------:R-:W-:Y:S06]  /*27430*/  BRA `(.L_x_792) ;  /* 0x00000000001c7947 */ /* 0x000fec0003800000 */
.L_x_784:
[----:B------:R-:W-:Y:S01]  /*27440*/  UMOV UR4, URZ ;  /* 0x0000003f00047c82 */ /* 0x000fe20008000000 */
[----:B------:R-:W-:Y:S01]  /*27450*/  UMOV UR5, URZ ;  /* 0x0000003f00057c82 */ /* 0x000fe20008000000 */
[----:B------:R-:W-:Y:S01]  /*27460*/  ULDC UR6, c[0x0][0xc3c] ;  /* 0x00030f0000067ab9 */ /* 0x000fe20000000800 */
[----:B------:R-:W-:Y:S01]  /*27470*/  MOV R16, R5 ;  /* 0x0000000500107202 */ /* 0x000fe20000000f00 */
[----:B------:R-:W-:Y:S01]  /*27480*/  IMAD.U32 R17, RZ, RZ, UR4 ;  /* 0x00000004ff117e24 */ /* 0x000fe2000f8e00ff */
[----:B------:R-:W-:Y:S01]  /*27490*/  MOV R18, UR5 ;  /* 0x0000000500127c02 */ /* 0x000fe20008000f00 */
[----:B------:R-:W-:-:S07]  /*274a0*/  IMAD.U32 R19, RZ, RZ, UR6 ;  /* 0x00000006ff137e24 */ /* 0x000fce000f8e00ff */
.L_x_792:
        /* <DEDUP_REMOVED lines=10> */
.L_x_781:
[----:B------:R-:W-:Y:S02]  /*27550*/  ULDC UR4, c[0x0][0xc3c] ;  /* 0x00030f0000047ab9 */ /* 0x000fe40000000800 */
[----:B-1----:R-:W-:-:S13]  /*27560*/  ISETP.GE.AND P0, PT, R19, UR4, PT ;  /* 0x0000000413007c0c */ /* 0x002fda000bf06270 */
[----:B------:R-:W-:Y:S05]  /*27570*/  @!P0 BRA `(.L_x_793) ;  /* 0xffffff9c00588947 */ /* 0x000fea000383ffff */
[----:B------:R-:W-:Y:S05]  /*27580*/  BSYNC B8 ;  /* 0x0000000000087941 */ /* 0x000fea0003800000 */
.L_x_684:
[----:B------:R-:W3:Y:S01]  /*27590*/  LDL.LU R0, [R1+0x30] ;  /* 0x0000300001007983 */ /* 0x000ee20000300800 */
[----:B------:R-:W-:Y:S01]  /*275a0*/  BSSY B0, `(.L_x_794) ;  /* 0x000000b000007945 */ /* 0x000fe20003800000 */
[----:B------:R-:W4:Y:S01]  /*275b0*/  S2R R5, SR_CgaCtaId ;  /* 0x0000000000057919 */ /* 0x000f220000008800 */
[----:B---3--:R-:W-:-:S04]  /*275c0*/  IADD3 R0, R0, 0x1, RZ ;  /* 0x0000000100007810 */ /* 0x008fc80007ffe0ff */
[----:B01----:R-:W-:-:S04]  /*275d0*/  LEA.HI R2, R0, R0, RZ, 0x1 ;  /* 0x0000000000027211 */ /* 0x003fc800078f08ff */
[----:B------:R-:W-:Y:S02]  /*275e0*/  LOP3.LUT R3, R2, 0xfffffffe, RZ, 0xc0, !PT ;  /* 0xfffffffe02037812 */ /* 0x000fe400078ec0ff */
[----:B------:R-:W-:-:S03]  /*275f0*/  MOV R2, 0x400 ;  /* 0x0000040000027802 */ /* 0x000fc60000000f00 */
[----:B------:R-:W-:Y:S01]  /*27600*/  IMAD.IADD R0, R0, 0x1, -R3 ;  /* 0x0000000100007824 */ /* 0x000fe200078e0a03 */
[----:B----4-:R-:W-:-:S04]  /*27610*/  LEA R5, R5, R2, 0x18 ;  /* 0x0000000205057211 */ /* 0x010fc800078ec0ff */
[----:B------:R-:W-:-:S04]  /*27620*/  SHF.L.U32 R0, R0, 0x1f, RZ ;  /* 0x0000001f00007819 */ /* 0x000fc800000006ff */
[----:B------:R-:W0:Y:S02]  /*27630*/  SYNCS.PHASECHK.TRANS64.TRYWAIT P0, [R5+URZ+0x38820], R0 ;  /* 0x03882000050075a7 */ /* 0x000e24000800017f */
[----:B0-----:R-:W-:Y:S05]  /*27640*/  @!P0 BRA `(.L_x_795) ;  /* 0x0000004c00148947 */ /* 0x001fea0003800000 */
.L_x_966:
[----:B------:R-:W-:Y:S05]  /*27650*/  BSYNC B0 ;  /* 0x0000000000007941 */ /* 0x000fea0003800000 */
.L_x_794:
[----:B------:R-:W-:-:S03]  /*27660*/  UMOV UR4, 0xffffffff ;  /* 0xffffffff00047882 */ /* 0x000fc60000000000 */
[----:B------:R-:W-:Y:S05]  /*27670*/  BRA.DIV UR4, `(.L_x_796) ;  /* 0x0000004e041c7947 */ /* 0x000fea000b800000 */
[----:B0-----:R-:W0:Y:S02]  /*27680*/  S2R R0, SR_TID.X ;  /* 0x0000000000007919 */ /* 0x001e240000002100 */
[----:B0-----:R-:W-:-:S04]  /*27690*/  SHF.R.U32.HI R0, RZ, 0x5, R0 ;  /* 0x00000005ff007819 */ /* 0x001fc80000011600 */
[----:B------:R-:W-:-:S05]  /*276a0*/  LOP3.LUT R0, R0, 0x3, RZ, 0xc0, !PT ;  /* 0x0000000300007812 */ /* 0x000fca00078ec0ff */
[----:B------:R0:W1:Y:S02]  /*276b0*/  SHFL.IDX PT, R14, R0, RZ, 0x1f ;  /* 0x00001fff000e7589 */ /* 0x00006400000e0000 */
.L_x_969:
[----:B-1----:R-:W-:-:S13]  /*276c0*/  ISETP.NE.AND P0, PT, R14, RZ, PT ;  /* 0x000000ff0e00720c */ /* 0x002fda0003f05270 */
[----:B------:R-:W-:Y:S05]  /*276d0*/  @P0 BRA `(.L_x_436) ;  /* 0x0000000000880947 */ /* 0x000fea0003800000 */
[----:B------:R-:W-:-:S03]  /*276e0*/  UMOV UR4, 0xffffffff ;  /* 0xffffffff00047882 */ /* 0x000fc60000000000 */
[----:B------:R-:W-:Y:S05]  /*276f0*/  BRA.DIV UR4, `(.L_x_797) ;  /* 0x0000004e04307947 */ /* 0x000fea000b800000 */
[----:B------:R-:W-:-:S13]  /*27700*/  ELECT P6, URZ, PT ;  /* 0x00000000003f782f */ /* 0x000fda00038c0000 */
.L_x_972:
[----:B------:R-:W-:Y:S05]  /*27710*/  @!P6 BRA `(.L_x_436) ;  /* 0x000000000078e947 */ /* 0x000fea0003800000 */
[----:B------:R-:W-:-:S06]  /*27720*/  ULOP3.LUT UR4, UR60, 0x2, URZ, 0xfc, !UPT ;  /* 0x000000023c047892 */ /* 0x000fcc000f8efc3f */
[----:B0-----:R-:W-:-:S04]  /*27730*/  MOV R0, UR4 ;  /* 0x0000000400007c02 */ /* 0x001fc80008000f00 */
[----:B------:R-:W-:-:S13]  /*27740*/  ISETP.NE.AND P0, PT, R0, 0x3, PT ;  /* 0x000000030000780c */ /* 0x000fda0003f05270 */
[----:B------:R-:W-:Y:S05]  /*27750*/  @!P0 BRA `(.L_x_798) ;  /* 0x0000000000048947 */ /* 0x000fea0003800000 */
[----:B------:R-:W-:Y:S01]  /*27760*/  BPT.TRAP 0x1 ;  /* 0x000000040000795c */ /* 0x000fe20000300000 */
.L_x_798:
[----:B------:R-:W-:Y:S01]  /*27770*/  IMAD R3, R27, 0x8, R5 ;  /* 0x000000081b037824 */ /* 0x000fe200078e0205 */
[----:B------:R-:W-:Y:S02]  /*27780*/  SHF.L.U32 R2, R29, 0x1f, RZ ;  /* 0x0000001f1d027819 */ /* 0x000fe400000006ff */
[----:B------:R-:W-:Y:S02]  /*27790*/  IADD3 R27, R27, 0x1, RZ ;  /* 0x000000011b1b7810 */ /* 0x000fe40007ffe0ff */
[----:B------:R-:W0:Y:S02]  /*277a0*/  SYNCS.PHASECHK.TRANS64.TRYWAIT P1, [R3+URZ+0x38840], R2 ;  /* 0x03884002030075a7 */ /* 0x000e24000802017f */
[----:B------:R-:W-:-:S04]  /*277b0*/  ISETP.NE.AND P2, PT, R27, 0x2, PT ;  /* 0x000000021b00780c */ /* 0x000fc80003f45270 */
[----:B------:R-:W-:Y:S01]  /*277c0*/  SEL R0, RZ, 0x1, P2 ;  /* 0x00000001ff007807 */ /* 0x000fe20001000000 */
[----:B0-----:R-:W-:Y:S08]  /*277d0*/  @!P1 BRA `(.L_x_799) ;  /* 0x0000004c00189947 */ /* 0x001ff00003800000 */
.L_x_973:
[----:B------:R-:W-:Y:S02]  /*277e0*/  SEL R27, R27, RZ, P2 ;  /* 0x000000ff1b1b7207 */ /* 0x000fe40001000000 */
[----:B------:R-:W-:Y:S01]  /*277f0*/  LOP3.LUT R0, R29, R0, RZ, 0x3c, !PT ;  /* 0x000000001d007212 */ /* 0x000fe200078e3cff */
[----:B------:R-:W-:Y:S06]  /*27800*/  @!P0 BRA `(.L_x_800) ;  /* 0x0000000000048947 */ /* 0x000fec0003800000 */
[----:B------:R-:W-:Y:S01]  /*27810*/  BPT.TRAP 0x1 ;  /* 0x000000040000795c */ /* 0x000fe20000300000 */
.L_x_800:
[----:B------:R-:W-:Y:S01]  /*27820*/  IMAD R27, R27, 0x8, R5 ;  /* 0x000000081b1b7824 */ /* 0x000fe200078e0205 */
[----:B------:R-:W-:-:S04]  /*27830*/  SHF.L.U32 R0, R0, 0x1f, RZ ;  /* 0x0000001f00007819 */ /* 0x000fc800000006ff */
[----:B------:R-:W1:Y:S02]  /*27840*/  SYNCS.PHASECHK.TRANS64.TRYWAIT P1, [R27+URZ+0x38840], R0 ;  /* 0x038840001b0075a7 */ /* 0x000e64000802017f */
[----:B-1----:R-:W-:Y:S05]  /*27850*/  @!P1 BRA `(.L_x_801) ;  /* 0x0000004c000c9947 */ /* 0x002fea0003800000 */
.L_x_974:
[----:B------:R-:W-:Y:S05]  /*27860*/  @!P0 BRA `(.L_x_802) ;  /* 0x0000000000048947 */ /* 0x000fea0003800000 */
[----:B------:R-:W-:Y:S01]  /*27870*/  BPT.TRAP 0x1 ;  /* 0x000000040000795c */ /* 0x000fe20000300000 */
.L_x_802:
[----:B------:R-:W3:Y:S02]  /*27880*/  SYNCS.PHASECHK.TRANS64.TRYWAIT P1, [R3+URZ+0x38860], R2 ;  /* 0x03886002030075a7 */ /* 0x000ee4000802017f */
[----:B---3--:R-:W-:Y:S05]  /*27890*/  @!P1 BRA `(.L_x_803) ;  /* 0x0000004c00109947 */ /* 0x008fea0003800000 */
.L_x_975:
[----:B------:R-:W-:Y:S05]  /*278a0*/  @!P0 BRA `(.L_x_804) ;  /* 0x0000000000048947 */ /* 0x000fea0003800000 */
[----:B------:R-:W-:Y:S01]  /*278b0*/  BPT.TRAP 0x1 ;  /* 0x000000040000795c */ /* 0x000fe20000300000 */
.L_x_804:
[----:B----4-:R4:W0:Y:S02]  /*278c0*/  SYNCS.PHASECHK.TRANS64.TRYWAIT P0, [R27+URZ+0x38860], R0 ;  /* 0x038860001b0075a7 */ /* 0x010824000800017f */
[----:B0-----:R-:W-:Y:S05]  /*278d0*/  @!P0 NANOSLEEP.SYNCS 0x989680 ;  /* 0x009896800000895d */ /* 0x001fea0003900000 */
[----:B------:R-:W0:Y:S02]  /*278e0*/  @!P0 SYNCS.PHASECHK.TRANS64 P0, [R27+URZ+0x38860], R0 ;  /* 0x038860001b0085a7 */ /* 0x000e24000800007f */
[----:B0-----:R-:W-:Y:S05]  /*278f0*/  @!P0 BRA `(.L_x_804) ;  /* 0xfffffffc00f08947 */ /* 0x001fea000383ffff */
.L_x_436:
[----:B------:R-:W-:Y:S05]  /*27900*/  BSYNC B9 ;  /* 0x0000000000097941 */ /* 0x000fea0003800000 */
.L_x_433:
[----:B------:R-:W-:Y:S05]  /*27910*/  EXIT ;  /* 0x000000000000794d */ /* 0x000fea0003800000 */
.L_x_456:
[----:B0-----:R0:W1:Y:S02]  /*27920*/  SYNCS.PHASECHK.TRANS64.TRYWAIT P6, [R89+URZ+0x38890], R90 ;  /* 0x0388905a590075a7 */ /* 0x00106400080c017f */
[----:B-1----:R-:W-:Y:S05]  /*27930*/  @!P6 NANOSLEEP.SYNCS 0x989680 ;  /* 0x009896800000e95d */ /* 0x002fea0003900000 */
[----:B------:R-:W1:Y:S02]  /*27940*/  @!P6 SYNCS.PHASECHK.TRANS64 P6, [R89+URZ+0x38890], R90 ;  /* 0x0388905a5900e5a7 */ /* 0x000e6400080c007f */
[----:B-1----:R-:W-:Y:S05]  /*27950*/  @!P6 BRA `(.L_x_456) ;  /* 0xfffffffc00f0e947 */ /* 0x002fea000383ffff */
[----:B------:R-:W-:Y:S05]  /*27960*/  BRA `(.L_x_805) ;  /* 0xfffffdb800687947 */ /* 0x000fea000383ffff */
.L_x_457:
[----:B------:R-:W-:Y:S01]  /*27970*/  BSSY B1, `(.L_x_806) ;  /* 0x0000008000017945 */ /* 0x000fe20003800000 */
[----:B------:R-:W-:Y:S01]  /*27980*/  MOV R13, R117 ;  /* 0x00000075000d7202 */ /* 0x000fe20000000f00 */
[----:B------:R-:W-:Y:S01]  /*27990*/  IMAD.MOV.U32 R12, RZ, RZ, RZ ;  /* 0x000000ffff0c7224 */ /* 0x000fe200078e00ff */
[----:B------:R-:W-:Y:S01]  /*279a0*/  MOV R11, 0x181f ;  /* 0x0000181f000b7802 */ /* 0x000fe20000000f00 */
[----:B------:R-:W-:-:S07]  /*279b0*/  IMAD.MOV.U32 R15, RZ, RZ, -0x1 ;  /* 0xffffffffff0f7424 */ /* 0x000fce00078e00ff */
[----:B0-----:R-:W-:Y:S05]  /*279c0*/  WARPSYNC.COLLECTIVE R15, `(.L_x_807) ;  /* 0x000000000f087348 */ /* 0x001fea0003c00000 */
[----:B------:R1:W2:Y:S02]  /*279d0*/  SHFL.IDX P6, R14, R13, R12, R11 ;  /* 0x0000000c0d0e7389 */ /* 0x0002a400000c000b */
[----:B012---:R-:W-:Y:S01]  /*279e0*/  ENDCOLLECTIVE ;  /* 0x000000000000791b */ /* 0x007fe20003800000 */
.L_x_807:
[----:B------:R-:W-:Y:S05]  /*279f0*/  BSYNC B1 ;  /* 0x0000000000017941 */ /* 0x000fea0003800000 */
.L_x_806:
[----:B------:R-:W-:Y:S01]  /*27a00*/  IMAD.MOV.U32 R13, RZ, RZ, R118 ;  /* 0x000000ffff0d7224 */ /* 0x000fe200078e0076 */
[----:B------:R-:W-:Y:S01]  /*27a10*/  MOV R12, RZ ;  /* 0x000000ff000c7202 */ /* 0x000fe20000000f00 */
[----:B------:R-:W-:Y:S01]  /*27a20*/  IMAD.MOV.U32 R11, RZ, RZ, 0x181f ;  /* 0x0000181fff0b7424 */ /* 0x000fe200078e00ff */
[----:B------:R-:W-:Y:S02]  /*27a30*/  MOV R15, 0xffffffff ;  /* 0xffffffff000f7802 */ /* 0x000fe40000000f00 */
[----:B------:R-:W-:-:S07]  /*27a40*/  MOV R83, R14 ;  /* 0x0000000e00537202 */ /* 0x000fce0000000f00 */
[----:B------:R-:W-:Y:S05]  /*27a50*/  WARPSYNC.COLLECTIVE R15, `(.L_x_808) ;  /* 0x000000000f087348 */ /* 0x000fea0003c00000 */
[----:B------:R0:W1:Y:S02]  /*27a60*/  SHFL.IDX P6, R14, R13, R12, R11 ;  /* 0x0000000c0d0e7389 */ /* 0x00006400000c000b */
[----:B01----:R-:W-:Y:S01]  /*27a70*/  ENDCOLLECTIVE ;  /* 0x000000000000791b */ /* 0x003fe20003800000 */
.L_x_808:
[----:B------:R-:W-:Y:S01]  /*27a80*/  IMAD.MOV.U32 R82, RZ, RZ, R14 ;  /* 0x000000ffff527224 */ /* 0x000fe200078e000e */
[----:B------:R-:W-:Y:S06]  /*27a90*/  BRA `(.L_x_809) ;  /* 0xfffffdb800307947 */ /* 0x000fec000383ffff */
.L_x_474:
[----:B------:R-:W-:Y:S01]  /*27aa0*/  BSSY B1, `(.L_x_810) ;  /* 0x0000008000017945 */ /* 0x000fe20003800000 */
[----:B0---4-:R-:W-:Y:S01]  /*27ab0*/  MOV R13, R117 ;  /* 0x00000075000d7202 */ /* 0x011fe20000000f00 */
[----:B------:R-:W-:Y:S01]  /*27ac0*/  IMAD.MOV.U32 R12, RZ, RZ, 0x1 ;  /* 0x00000001ff0c7424 */ /* 0x000fe200078e00ff */
[----:B------:R-:W-:Y:S01]  /*27ad0*/  MOV R11, 0x181f ;  /* 0x0000181f000b7802 */ /* 0x000fe20000000f00 */
[----:B------:R-:W-:-:S07]  /*27ae0*/  IMAD.MOV.U32 R15, RZ, RZ, -0x1 ;  /* 0xffffffffff0f7424 */ /* 0x000fce00078e00ff */
[----:B-123--:R-:W-:Y:S05]  /*27af0*/  WARPSYNC.COLLECTIVE R15, `(.L_x_811) ;  /* 0x000000000f087348 */ /* 0x00efea0003c00000 */
[----:B------:R0:W4:Y:S02]  /*27b00*/  SHFL.IDX P6, R14, R13, R12, R11 ;  /* 0x0000000c0d0e7389 */ /* 0x00012400000c000b */
[----:B01234-:R-:W-:Y:S01]  /*27b10*/  ENDCOLLECTIVE ;  /* 0x000000000000791b */ /* 0x01ffe20003800000 */
.L_x_811:
[----:B------:R-:W-:Y:S05]  /*27b20*/  BSYNC B1 ;  /* 0x0000000000017941 */ /* 0x000fea0003800000 */
.L_x_810:
[----:B------:R-:W-:Y:S01]  /*27b30*/  IMAD.MOV.U32 R13, RZ, RZ, R118 ;  /* 0x000000ffff0d7224 */ /* 0x000fe200078e0076 */
[----:B------:R-:W-:Y:S01]  /*27b40*/  MOV R12, 0x1 ;  /* 0x00000001000c7802 */ /* 0x000fe20000000f00 */
[----:B------:R-:W-:Y:S01]  /*27b50*/  IMAD.MOV.U32 R11, RZ, RZ, 0x181f ;  /* 0x0000181fff0b7424 */ /* 0x000fe200078e00ff */
[----:B------:R-:W-:Y:S02]  /*27b60*/  MOV R15, 0xffffffff ;  /* 0xffffffff000f7802 */ /* 0x000fe40000000f00 */
[----:B------:R-:W-:-:S07]  /*27b70*/  MOV R67, R14 ;  /* 0x0000000e00437202 */ /* 0x000fce0000000f00 */
[----:B------:R-:W-:Y:S05]  /*27b80*/  WARPSYNC.COLLECTIVE R15, `(.L_x_812) ;  /* 0x000000000f087348 */ /* 0x000fea0003c00000 */
[----:B------:R0:W1:Y:S02]  /*27b90*/  SHFL.IDX P6, R14, R13, R12, R11 ;  /* 0x0000000c0d0e7389 */ /* 0x00006400000c000b */
[----:B01----:R-:W-:Y:S01]  /*27ba0*/  ENDCOLLECTIVE ;  /* 0x000000000000791b */ /* 0x003fe20003800000 */
.L_x_812:
[----:B------:R-:W-:Y:S01]  /*27bb0*/  IMAD.MOV.U32 R66, RZ, RZ, R14 ;  /* 0x000000ffff427224 */ /* 0x000fe200078e000e */
[----:B------:R-:W-:Y:S06]  /*27bc0*/  BRA `(.L_x_813) ;  /* 0xfffffdc400687947 */ /* 0x000fec000383ffff */
.L_x_491:
        /* <DEDUP_REMOVED lines=8> */
.L_x_815:
[----:B------:R-:W-:Y:S05]  /*27c50*/  BSYNC B1 ;  /* 0x0000000000017941 */ /* 0x000fea0003800000 */
.L_x_814:
        /* <DEDUP_REMOVED lines=8> */
.L_x_816:
[----:B------:R-:W-:Y:S01]  /*27ce0*/  IMAD.MOV.U32 R118, RZ, RZ, R14 ;  /* 0x000000ffff767224 */ /* 0x000fe200078e000e */
[----:B------:R-:W-:Y:S06]  /*27cf0*/  BRA `(.L_x_817) ;  /* 0xfffffdd000847947 */ /* 0x000fec000383ffff */
.L_x_515:
[----:B-1----:R1:W2:Y:S02]  /*27d00*/  SYNCS.PHASECHK.TRANS64.TRYWAIT P6, [R89+URZ+0x38890], R90 ;  /* 0x0388905a590075a7 */ /* 0x0022a400080c017f */
[----:B--2---:R-:W-:Y:S05]  /*27d10*/  @!P6 NANOSLEEP.SYNCS 0x989680 ;  /* 0x009896800000e95d */ /* 0x004fea0003900000 */
[----:B------:R-:W2:Y:S02]  /*27d20*/  @!P6 SYNCS.PHASECHK.TRANS64 P6, [R89+URZ+0x38890], R90 ;  /* 0x0388905a5900e5a7 */ /* 0x000ea400080c007f */
[----:B--2---:R-:W-:Y:S05]  /*27d30*/  @!P6 BRA `(.L_x_515) ;  /* 0xfffffffc00f0e947 */ /* 0x004fea000383ffff */
[----:B------:R-:W-:Y:S05]  /*27d40*/  BRA `(.L_x_818) ;  /* 0xfffffdec00007947 */ /* 0x000fea000383ffff */
.L_x_516:
[----:B------:R-:W-:Y:S01]  /*27d50*/  BSSY B1, `(.L_x_819) ;  /* 0x0000008000017945 */ /* 0x000fe20003800000 */
[----:B------:R-:W-:Y:S01]  /*27d60*/  MOV R13, R117 ;  /* 0x00000075000d7202 */ /* 0x000fe20000000f00 */
[----:B------:R-:W-:Y:S01]  /*27d70*/  IMAD.MOV.U32 R12, RZ, RZ, RZ ;  /* 0x000000ffff0c7224 */ /* 0x000fe200078e00ff */
[----:B------:R-:W-:Y:S01]  /*27d80*/  MOV R11, 0x181f ;  /* 0x0000181f000b7802 */ /* 0x000fe20000000f00 */
[----:B------:R-:W-:-:S07]  /*27d90*/  IMAD.MOV.U32 R15, RZ, RZ, -0x1 ;  /* 0xffffffffff0f7424 */ /* 0x000fce00078e00ff */
[----:B-1----:R-:W-:Y:S05]  /*27da0*/  WARPSYNC.COLLECTIVE R15, `(.L_x_820) ;  /* 0x000000000f087348 */ /* 0x002fea0003c00000 */
[----:B------:R0:W2:Y:S02]  /*27db0*/  SHFL.IDX P6, R14, R13, R12, R11 ;  /* 0x0000000c0d0e7389 */ /* 0x0000a400000c000b */
[----:B012---:R-:W-:Y:S01]  /*27dc0*/  ENDCOLLECTIVE ;  /* 0x000000000000791b */ /* 0x007fe20003800000 */
.L_x_820:
[----:B------:R-:W-:Y:S05]  /*27dd0*/  BSYNC B1 ;  /* 0x0000000000017941 */ /* 0x000fea0003800000 */
.L_x_819:
        /* <DEDUP_REMOVED lines=8> */
.L_x_821:
[----:B------:R-:W-:Y:S01]  /*27e60*/  IMAD.MOV.U32 R122, RZ, RZ, R14 ;  /* 0x000000ffff7a7224 */ /* 0x000fe200078e000e */
[----:B------:R-:W-:Y:S06]  /*27e70*/  BRA `(.L_x_822) ;  /* 0xfffffde800cc7947 */ /* 0x000fec000383ffff */
.L_x_525:
[----:B------:R-:W-:Y:S01]  /*27e80*/  BSSY B1, `(.L_x_823) ;  /* 0x0000008000017945 */ /* 0x000fe20003800000 */
[----:B---34-:R-:W-:Y:S01]  /*27e90*/  MOV R13, R117 ;  /* 0x00000075000d7202 */ /* 0x018fe20000000f00 */
[----:B------:R-:W-:Y:S01]  /*27ea0*/  IMAD.MOV.U32 R12, RZ, RZ, 0x1 ;  /* 0x00000001ff0c7424 */ /* 0x000fe200078e00ff */
[----:B--2---:R-:W-:Y:S01]  /*27eb0*/  MOV R11, 0x181f ;  /* 0x0000181f000b7802 */ /* 0x004fe20000000f00 */
[----:B------:R-:W-:-:S07]  /*27ec0*/  IMAD.MOV.U32 R15, RZ, RZ, -0x1 ;  /* 0xffffffffff0f7424 */ /* 0x000fce00078e00ff */
[----:B01----:R-:W-:Y:S05]  /*27ed0*/  WARPSYNC.COLLECTIVE R15, `(.L_x_824) ;  /* 0x000000000f087348 */ /* 0x003fea0003c00000 */
[----:B------:R2:W3:Y:S02]  /*27ee0*/  SHFL.IDX P6, R14, R13, R12, R11 ;  /* 0x0000000c0d0e7389 */ /* 0x0004e400000c000b */
[----:B0123--:R-:W-:Y:S01]  /*27ef0*/  ENDCOLLECTIVE ;  /* 0x000000000000791b */ /* 0x00ffe20003800000 */
.L_x_824:
[----:B------:R-:W-:Y:S05]  /*27f00*/  BSYNC B1 ;  /* 0x0000000000017941 */ /* 0x000fea0003800000 */
.L_x_823:
        /* <DEDUP_REMOVED lines=8> */
.L_x_825:
[----:B------:R-:W-:Y:S01]  /*27f90*/  IMAD.MOV.U32 R36, RZ, RZ, R14 ;  /* 0x000000ffff247224 */ /* 0x000fe200078e000e */
[----:B------:R-:W-:Y:S06]  /*27fa0*/  BRA `(.L_x_826) ;  /* 0xfffffdf800287947 */ /* 0x000fec000383ffff */
.L_x_534:
[----:B------:R-:W-:Y:S01]  /*27fb0*/  BSSY B1, `(.L_x_827) ;  /* 0x0000008000017945 */ /* 0x000fe20003800000 */
[----:B--2-4-:R-:W-:Y:S01]  /*27fc0*/  MOV R13, R117 ;  /* 0x00000075000d7202 */ /* 0x014fe20000000f00 */
[----:B------:R-:W-:Y:S01]  /*27fd0*/  IMAD.MOV.U32 R12, RZ, RZ, 0x2 ;  /* 0x00000002ff0c7424 */ /* 0x000fe200078e00ff */
[----:B0-----:R-:W-:Y:S01]  /*27fe0*/  MOV R11, 0x181f ;  /* 0x0000181f000b7802 */ /* 0x001fe20000000f00 */
[----:B------:R-:W-:-:S07]  /*27ff0*/  IMAD.MOV.U32 R15, RZ, RZ, -0x1 ;  /* 0xffffffffff0f7424 */ /* 0x000fce00078e00ff */
[----:B-1-3--:R-:W-:Y:S05]  /*28000*/  WARPSYNC.COLLECTIVE R15, `(.L_x_828) ;  /* 0x000000000f087348 */ /* 0x00afea0003c00000 */
[----:B------:R0:W2:Y:S02]  /*28010*/  SHFL.IDX P6, R14, R13, R12, R11 ;  /* 0x0000000c0d0e7389 */ /* 0x0000a400000c000b */
[----:B0123--:R-:W-:Y:S01]  /*28020*/  ENDCOLLECTIVE ;  /* 0x000000000000791b */ /* 0x00ffe20003800000 */
.L_x_828:
[----:B------:R-:W-:Y:S05]  /*28030*/  BSYNC B1 ;  /* 0x0000000000017941 */ /* 0x000fea0003800000 */
.L_x_827:
        /* <DEDUP_REMOVED lines=8> */
.L_x_829:
[----:B------:R-:W-:Y:S01]  /*280c0*/  IMAD.MOV.U32 R36, RZ, RZ, R14 ;  /* 0x000000ffff247224 */ /* 0x000fe200078e000e */
[----:B------:R-:W-:Y:S06]  /*280d0*/  BRA `(.L_x_830) ;  /* 0xfffffe0400e47947 */ /* 0x000fec000383ffff */
.L_x_543:
[----:B0-----:R0:W1:Y:S02]  /*280e0*/  SYNCS.PHASECHK.TRANS64.TRYWAIT P3, [R89+URZ+0x38890], R90 ;  /* 0x0388905a590075a7 */ /* 0x001064000806017f */
[----:B-1----:R-:W-:Y:S05]  /*280f0*/  @!P3 NANOSLEEP.SYNCS 0x989680 ;  /* 0x009896800000b95d */ /* 0x002fea0003900000 */
[----:B------:R-:W1:Y:S02]  /*28100*/  @!P3 SYNCS.PHASECHK.TRANS64 P3, [R89+URZ+0x38890], R90 ;  /* 0x0388905a5900b5a7 */ /* 0x000e64000806007f */
[----:B-1----:R-:W-:Y:S05]  /*28110*/  @!P3 BRA `(.L_x_543) ;  /* 0xfffffffc00f0b947 */ /* 0x002fea000383ffff */
[----:B------:R-:W-:Y:S05]  /*28120*/  BRA `(.L_x_831) ;  /* 0xfffffe1400fc7947 */ /* 0x000fea000383ffff */
.L_x_544:
        /* <DEDUP_REMOVED lines=8> */
.L_x_833:
[----:B------:R-:W-:Y:S05]  /*281b0*/  BSYNC B1 ;  /* 0x0000000000017941 */ /* 0x000fea0003800000 */
.L_x_832:
        /* <DEDUP_REMOVED lines=8> */
.L_x_834:
[----:B------:R-:W-:Y:S01]  /*28240*/  IMAD.MOV.U32 R32, RZ, RZ, R14 ;  /* 0x000000ffff207224 */ /* 0x000fe200078e000e */
[----:B------:R-:W-:Y:S06]  /*28250*/  BRA `(.L_x_835) ;  /* 0xfffffe1800207947 */ /* 0x000fec000383ffff */
.L_x_547:
[----:B------:R-:W-:Y:S01]  /*28260*/  BSSY B1, `(.L_x_836) ;  /* 0x0000008000017945 */ /* 0x000fe20003800000 */
[----:B----4-:R-:W-:Y:S01]  /*28270*/  MOV R13, R41 ;  /* 0x00000029000d7202 */ /* 0x010fe20000000f00 */
[----:B------:R-:W-:Y:S01]  /*28280*/  IMAD.MOV.U32 R12, RZ, RZ, 0x1 ;  /* 0x00000001ff0c7424 */ /* 0x000fe200078e00ff */
[----:B------:R-:W-:Y:S01]  /*28290*/  MOV R11, 0x181f ;  /* 0x0000181f000b7802 */ /* 0x000fe20000000f00 */
[----:B------:R-:W-:-:S07]  /*282a0*/  IMAD.MOV.U32 R15, RZ, RZ, -0x1 ;  /* 0xffffffffff0f7424 */ /* 0x000fce00078e00ff */
[----:B0123--:R-:W-:Y:S05]  /*282b0*/  WARPSYNC.COLLECTIVE R15, `(.L_x_837) ;  /* 0x000000000f087348 */ /* 0x00ffea0003c00000 */
[----:B------:R4:W0:Y:S02]  /*282c0*/  SHFL.IDX P6, R14, R13, R12, R11 ;  /* 0x0000000c0d0e7389 */ /* 0x00082400000c000b */
[----:B01234-:R-:W-:Y:S01]  /*282d0*/  ENDCOLLECTIVE ;  /* 0x000000000000791b */ /* 0x01ffe20003800000 */
.L_x_837:
[----:B------:R-:W-:Y:S05]  /*282e0*/  BSYNC B1 ;  /* 0x0000000000017941 */ /* 0x000fea0003800000 */
.L_x_836:
        /* <DEDUP_REMOVED lines=8> */
.L_x_838:
[----:B------:R-:W-:Y:S01]  /*28370*/  IMAD.MOV.U32 R32, RZ, RZ, R14 ;  /* 0x000000ffff207224 */ /* 0x000fe200078e000e */
[----:B------:R-:W-:Y:S06]  /*28380*/  BRA `(.L_x_839) ;  /* 0xfffffe1800487947 */ /* 0x000fec000383ffff */
.L_x_550:
[----:B------:R-:W-:Y:S01]  /*28390*/  BSSY B1, `(.L_x_840) ;  /* 0x0000008000017945 */ /* 0x000fe20003800000 */
[----:B---3--:R-:W-:Y:S01]  /*283a0*/  MOV R13, R41 ;  /* 0x00000029000d7202 */ /* 0x008fe20000000f00 */
[----:B------:R-:W-:Y:S01]  /*283b0*/  IMAD.MOV.U32 R12, RZ, RZ, 0x2 ;  /* 0x00000002ff0c7424 */ /* 0x000fe200078e00ff */
[----:B------:R-:W-:Y:S01]  /*283c0*/  MOV R11, 0x181f ;  /* 0x0000181f000b7802 */ /* 0x000fe20000000f00 */
[----:B------:R-:W-:-:S07]  /*283d0*/  IMAD.MOV.U32 R15, RZ, RZ, -0x1 ;  /* 0xffffffffff0f7424 */ /* 0x000fce00078e00ff */
[----:B012-4-:R-:W-:Y:S05]  /*283e0*/  WARPSYNC.COLLECTIVE R15, `(.L_x_841) ;  /* 0x000000000f087348 */ /* 0x017fea0003c00000 */
[----:B------:R3:W0:Y:S02]  /*283f0*/  SHFL.IDX P6, R14, R13, R12, R11 ;  /* 0x0000000c0d0e7389 */ /* 0x00062400000c000b */
[----:B01234-:R-:W-:Y:S01]  /*28400*/  ENDCOLLECTIVE ;  /* 0x000000000000791b */ /* 0x01ffe20003800000 */
.L_x_841:
[----:B------:R-:W-:Y:S05]  /*28410*/  BSYNC B1 ;  /* 0x0000000000017941 */ /* 0x000fea0003800000 */
.L_x_840:
        /* <DEDUP_REMOVED lines=8> */
.L_x_842:
[----:B------:R-:W-:Y:S01]  /*284a0*/  IMAD.MOV.U32 R32, RZ, RZ, R14 ;  /* 0x000000ffff207224 */ /* 0x000fe200078e000e */
[----:B------:R-:W-:Y:S06]  /*284b0*/  BRA `(.L_x_843) ;  /* 0xfffffe1800747947 */ /* 0x000fec000383ffff */
.L_x_554:
[----:B------:R0:W0:Y:S02]  /*284c0*/  SYNCS.PHASECHK.TRANS64.TRYWAIT P0, [R89+URZ+0x388b0], R90 ;  /* 0x0388b05a590075a7 */ /* 0x000024000800017f */
[----:B0-----:R-:W-:Y:S05]  /*284d0*/  @!P0 NANOSLEEP.SYNCS 0x989680 ;  /* 0x009896800000895d */ /* 0x001fea0003900000 */
[----:B------:R-:W0:Y:S02]  /*284e0*/  @!P0 SYNCS.PHASECHK.TRANS64 P0, [R89+URZ+0x388b0], R90 ;  /* 0x0388b05a590085a7 */ /* 0x000e24000800007f */
[----:B0-----:R-:W-:Y:S05]  /*284f0*/  @!P0 BRA `(.L_x_554) ;  /* 0xfffffffc00f08947 */ /* 0x001fea000383ffff */
[----:B------:R-:W-:Y:S05]  /*28500*/  BRA `(.L_x_844) ;  /* 0xfffffe1c001c7947 */ /* 0x000fea000383ffff */
.L_x_574:
[----:B------:R-:W-:Y:S01]  /*28510*/  BSSY B1, `(.L_x_845) ;  /* 0x0000008000017945 */ /* 0x000fe20003800000 */
[----:B------:R-:W-:Y:S01]  /*28520*/  MOV R13, R24 ;  /* 0x00000018000d7202 */ /* 0x000fe20000000f00 */
[----:B------:R-:W-:Y:S01]  /*28530*/  IMAD.MOV.U32 R12, RZ, RZ, RZ ;  /* 0x000000ffff0c7224 */ /* 0x000fe200078e00ff */
[----:B------:R-:W-:Y:S01]  /*28540*/  MOV R11, 0x181f ;  /* 0x0000181f000b7802 */ /* 0x000fe20000000f00 */
[----:B------:R-:W-:-:S07]  /*28550*/  IMAD.MOV.U32 R15, RZ, RZ, -0x1 ;  /* 0xffffffffff0f7424 */ /* 0x000fce00078e00ff */
[----:B------:R-:W-:Y:S05]  /*28560*/  WARPSYNC.COLLECTIVE R15, `(.L_x_846) ;  /* 0x000000000f087348 */ /* 0x000fea0003c00000 */
[----:B------:R0:W1:Y:S02]  /*28570*/  SHFL.IDX P6, R14, R13, R12, R11 ;  /* 0x0000000c0d0e7389 */ /* 0x00006400000c000b */
[----:B01----:R-:W-:Y:S01]  /*28580*/  ENDCOLLECTIVE ;  /* 0x000000000000791b */ /* 0x003fe20003800000 */
.L_x_846:
[----:B------:R-:W-:Y:S05]  /*28590*/  BSYNC B1 ;  /* 0x0000000000017941 */ /* 0x000fea0003800000 */
.L_x_845:
        /* <DEDUP_REMOVED lines=8> */
.L_x_847:
[----:B------:R-:W-:Y:S01]  /*28620*/  MOV R13, R26 ;  /* 0x0000001a000d7202 */ /* 0x000fe20000000f00 */
[----:B------:R-:W-:-:S07]  /*28630*/  IMAD.MOV.U32 R2, RZ, RZ, R14 ;  /* 0x000000ffff027224 */ /* 0x000fce00078e000e */
[----:B------:R-:W-:Y:S05]  /*28640*/  WARPSYNC.COLLECTIVE R15, `(.L_x_848) ;  /* 0x000000000f087348 */ /* 0x000fea0003c00000 */
[----:B------:R0:W1:Y:S02]  /*28650*/  SHFL.IDX P6, R14, R13, R12, R11 ;  /* 0x0000000c0d0e7389 */ /* 0x00006400000c000b */
[----:B01----:R-:W-:Y:S01]  /*28660*/  ENDCOLLECTIVE ;  /* 0x000000000000791b */ /* 0x003fe20003800000 */
.L_x_848:
[----:B------:R-:W-:Y:S01]  /*28670*/  MOV R13, R25 ;  /* 0x00000019000d7202 */ /* 0x000fe20000000f00 */
[----:B------:R-:W-:-:S07]  /*28680*/  IMAD.MOV.U32 R5, RZ, RZ, R14 ;  /* 0x000000ffff057224 */ /* 0x000fce00078e000e */
[----:B------:R-:W-:Y:S05]  /*28690*/  WARPSYNC.COLLECTIVE R15, `(.L_x_849) ;  /* 0x000000000f087348 */ /* 0x000fea0003c00000 */
[----:B------:R0:W1:Y:S02]  /*286a0*/  SHFL.IDX P6, R14, R13, R12, R11 ;  /* 0x0000000c0d0e7389 */ /* 0x00006400000c000b */
[----:B01----:R-:W-:Y:S01]  /*286b0*/  ENDCOLLECTIVE ;  /* 0x000000000000791b */ /* 0x003fe20003800000 */
.L_x_849:
[----:B------:R-:W-:Y:S05]  /*286c0*/  BRA `(.L_x_850) ;  /* 0xfffffe2c00707947 */ /* 0x000fea000383ffff */
.L_x_578:
[----:B0-----:R0:W1:Y:S02]  /*286d0*/  SYNCS.PHASECHK.TRANS64.TRYWAIT P0, [R22+URZ+0x38800], R5 ;  /* 0x03880005160075a7 */ /* 0x001064000800017f */
[----:B-1----:R-:W-:Y:S05]  /*286e0*/  @!P0 NANOSLEEP.SYNCS 0x989680 ;  /* 0x009896800000895d */ /* 0x002fea0003900000 */
[----:B------:R-:W1:Y:S02]  /*286f0*/  @!P0 SYNCS.PHASECHK.TRANS64 P0, [R22+URZ+0x38800], R5 ;  /* 0x03880005160085a7 */ /* 0x000e64000800007f */
[----:B-1----:R-:W-:Y:S05]  /*28700*/  @!P0 BRA `(.L_x_578) ;  /* 0xfffffffc00f08947 */ /* 0x002fea000383ffff */
[----:B------:R-:W-:Y:S05]  /*28710*/  BRA `(.L_x_851) ;  /* 0xfffffe3400347947 */ /* 0x000fea000383ffff */
.L_x_610:
[----:B------:R-:W-:Y:S01]  /*28720*/  BSSY B1, `(.L_x_852) ;  /* 0x0000008000017945 */ /* 0x000fe20003800000 */
[----:B------:R-:W-:Y:S01]  /*28730*/  IMAD.MOV.U32 R13, RZ, RZ, R24 ;  /* 0x000000ffff0d7224 */ /* 0x000fe200078e0018 */
[----:B------:R-:W-:Y:S01]  /*28740*/  MOV R12, RZ ;  /* 0x000000ff000c7202 */ /* 0x000fe20000000f00 */
[----:B------:R-:W-:Y:S01]  /*28750*/  IMAD.MOV.U32 R11, RZ, RZ, 0x181f ;  /* 0x0000181fff0b7424 */ /* 0x000fe200078e00ff */
[----:B------:R-:W-:-:S07]  /*28760*/  MOV R15, 0xffffffff ;  /* 0xffffffff000f7802 */ /* 0x000fce0000000f00 */
[----:B------:R-:W-:Y:S05]  /*28770*/  WARPSYNC.COLLECTIVE R15, `(.L_x_853) ;  /* 0x000000000f087348 */ /* 0x000fea0003c00000 */
[----:B------:R0:W1:Y:S02]  /*28780*/  SHFL.IDX P6, R14, R13, R12, R11 ;  /* 0x0000000c0d0e7389 */ /* 0x00006400000c000b */
[----:B01----:R-:W-:Y:S01]  /*28790*/  ENDCOLLECTIVE ;  /* 0x000000000000791b */ /* 0x003fe20003800000 */
.L_x_853:
[----:B------:R-:W-:Y:S05]  /*287a0*/  BSYNC B1 ;  /* 0x0000000000017941 */ /* 0x000fea0003800000 */
.L_x_852:
[----:B------:R-:W-:Y:S01]  /*287b0*/  MOV R13, R2 ;  /* 0x00000002000d7202 */ /* 0x000fe20000000f00 */
[----:B------:R-:W-:Y:S01]  /*287c0*/  IMAD.MOV.U32 R12, RZ, RZ, RZ ;  /* 0x000000ffff0c7224 */ /* 0x000fe200078e00ff */
[----:B------:R-:W-:Y:S01]  /*287d0*/  MOV R11, 0x181f ;  /* 0x0000181f000b7802 */ /* 0x000fe20000000f00 */
[----:B------:R-:W-:Y:S02]  /*287e0*/  IMAD.MOV.U32 R15, RZ, RZ, -0x1 ;  /* 0xffffffffff0f7424 */ /* 0x000fe400078e00ff */
[----:B------:R-:W-:-:S07]  /*287f0*/  IMAD.MOV.U32 R0, RZ, RZ, R14 ;  /* 0x000000ffff007224 */ /* 0x000fce00078e000e */
[----:B------:R-:W-:Y:S05]  /*28800*/  WARPSYNC.COLLECTIVE R15, `(.L_x_854) ;  /* 0x000000000f087348 */ /* 0x000fea0003c00000 */
[----:B------:R0:W1:Y:S02]  /*28810*/  SHFL.IDX P6, R14, R13, R12, R11 ;  /* 0x0000000c0d0e7389 */ /* 0x00006400000c000b */
[----:B01----:R-:W-:Y:S01]  /*28820*/  ENDCOLLECTIVE ;  /* 0x000000000000791b */ /* 0x003fe20003800000 */
.L_x_854:
[----:B------:R-:W-:Y:S01]  /*28830*/  IMAD.MOV.U32 R13, RZ, RZ, R26 ;  /* 0x000000ffff0d7224 */ /* 0x000fe200078e001a */
[----:B------:R-:W-:-:S07]  /*28840*/  MOV R2, R14 ;  /* 0x0000000e00027202 */ /* 0x000fce0000000f00 */
[----:B------:R-:W-:Y:S05]  /*28850*/  WARPSYNC.COLLECTIVE R15, `(.L_x_855) ;  /* 0x000000000f087348 */ /* 0x000fea0003c00000 */
[----:B------:R0:W1:Y:S02]  /*28860*/  SHFL.IDX P6, R14, R13, R12, R11 ;  /* 0x0000000c0d0e7389 */ /* 0x00006400000c000b */
[----:B01----:R-:W-:Y:S01]  /*28870*/  ENDCOLLECTIVE ;  /* 0x000000000000791b */ /* 0x003fe20003800000 */
.L_x_855:
[----:B------:R-:W-:Y:S01]  /*28880*/  IMAD.MOV.U32 R13, RZ, RZ, R25 ;  /* 0x000000ffff0d7224 */ /* 0x000fe200078e0019 */
[----:B------:R-:W-:-:S07]  /*28890*/  MOV R3, R14 ;  /* 0x0000000e00037202 */ /* 0x000fce0000000f00 */
[----:B------:R-:W-:Y:S05]  /*288a0*/  WARPSYNC.COLLECTIVE R15, `(.L_x_856) ;  /* 0x000000000f087348 */ /* 0x000fea0003c00000 */
[----:B------:R0:W1:Y:S02]  /*288b0*/  SHFL.IDX P6, R14, R13, R12, R11 ;  /* 0x0000000c0d0e7389 */ /* 0x00006400000c000b */
[----:B01----:R-:W-:Y:S01]  /*288c0*/  ENDCOLLECTIVE ;  /* 0x000000000000791b */ /* 0x003fe20003800000 */
.L_x_856:
[----:B------:R-:W-:Y:S01]  /*288d0*/  MOV R20, R14 ;  /* 0x0000000e00147202 */ /* 0x000fe20000000f00 */
[----:B------:R-:W-:Y:S06]  /*288e0*/  BRA `(.L_x_857) ;  /* 0xfffffe5c008c7947 */ /* 0x000fec000383ffff */
.L_x_614:
[----:B0-----:R0:W1:Y:S02]  /*288f0*/  SYNCS.PHASECHK.TRANS64.TRYWAIT P0, [R22+URZ+0x38800], R5 ;  /* 0x03880005160075a7 */ /* 0x001064000800017f */
[----:B-1----:R-:W-:Y:S05]  /*28900*/  @!P0 NANOSLEEP.SYNCS 0x989680 ;  /* 0x009896800000895d */ /* 0x002fea0003900000 */
[----:B------:R-:W1:Y:S02]  /*28910*/  @!P0 SYNCS.PHASECHK.TRANS64 P0, [R22+URZ+0x38800], R5 ;  /* 0x03880005160085a7 */ /* 0x000e64000800007f */
[----:B-1----:R-:W-:Y:S05]  /*28920*/  @!P0 BRA `(.L_x_614) ;  /* 0xfffffffc00f08947 */ /* 0x002fea000383ffff */
[----:B------:R-:W-:Y:S05]  /*28930*/  BRA `(.L_x_858) ;  /* 0xfffffe6400147947 */ /* 0x000fea000383ffff */
.L_x_632:
[----:B-1----:R1:W0:Y:S02]  /*28940*/  SYNCS.PHASECHK.TRANS64.TRYWAIT P1, [R0+URZ+0x38830], R3 ;  /* 0x03883003000075a7 */ /* 0x002224000802017f */
[----:B0-----:R-:W-:Y:S05]  /*28950*/  @!P1 NANOSLEEP.SYNCS 0x989680 ;  /* 0x009896800000995d */ /* 0x001fea0003900000 */
[----:B------:R-:W0:Y:S02]  /*28960*/  @!P1 SYNCS.PHASECHK.TRANS64 P1, [R0+URZ+0x38830], R3 ;  /* 0x03883003000095a7 */ /* 0x000e24000802007f */
[----:B0-----:R-:W-:Y:S05]  /*28970*/  @!P1 BRA `(.L_x_632) ;  /* 0xfffffffc00f09947 */ /* 0x001fea000383ffff */
[----:B------:R-:W-:Y:S05]  /*28980*/  BRA `(.L_x_631) ;  /* 0xfffffe9800007947 */ /* 0x000fea000383ffff */
.L_x_640:
[----:B-1----:R1:W2:Y:S02]  /*28990*/  SYNCS.PHASECHK.TRANS64.TRYWAIT P1, [R9+URZ+0x38830], R6 ;  /* 0x03883006090075a7 */ /* 0x0022a4000802017f */
[----:B--2---:R-:W-:Y:S05]  /*289a0*/  @!P1 NANOSLEEP.SYNCS 0x989680 ;  /* 0x009896800000995d */ /* 0x004fea0003900000 */
[----:B------:R-:W2:Y:S02]  /*289b0*/  @!P1 SYNCS.PHASECHK.TRANS64 P1, [R9+URZ+0x38830], R6 ;  /* 0x03883006090095a7 */ /* 0x000ea4000802007f */
[----:B--2---:R-:W-:Y:S05]  /*289c0*/  @!P1 BRA `(.L_x_640) ;  /* 0xfffffffc00f09947 */ /* 0x004fea000383ffff */
[----:B------:R-:W-:Y:S05]  /*289d0*/  BRA `(.L_x_639) ;  /* 0xfffffee800e07947 */ /* 0x000fea000383ffff */
.L_x_645:
[----:B-1----:R1:W2:Y:S02]  /*289e0*/  SYNCS.PHASECHK.TRANS64.TRYWAIT P1, [R6+URZ+0x38850], R0 ;  /* 0x03885000060075a7 */ /* 0x0022a4000802017f */
[----:B--2---:R-:W-:Y:S05]  /*289f0*/  @!P1 NANOSLEEP.SYNCS 0x989680 ;  /* 0x009896800000995d */ /* 0x004fea0003900000 */
[----:B------:R-:W2:Y:S02]  /*28a00*/  @!P1 SYNCS.PHASECHK.TRANS64 P1, [R6+URZ+0x38850], R0 ;  /* 0x03885000060095a7 */ /* 0x000ea4000802007f */
[----:B--2---:R-:W-:Y:S05]  /*28a10*/  @!P1 BRA `(.L_x_645) ;  /* 0xfffffffc00f09947 */ /* 0x004fea000383ffff */
[----:B------:R-:W-:Y:S05]  /*28a20*/  BRA `(.L_x_644) ;  /* 0xffffff2000a47947 */ /* 0x000fea000383ffff */
.L_x_653:
[----:B-1----:R1:W2:Y:S02]  /*28a30*/  SYNCS.PHASECHK.TRANS64.TRYWAIT P1, [R8+URZ+0x38850], R7 ;  /* 0x03885007080075a7 */ /* 0x0022a4000802017f */
[----:B--2---:R-:W-:Y:S05]  /*28a40*/  @!P1 NANOSLEEP.SYNCS 0x989680 ;  /* 0x009896800000995d */ /* 0x004fea0003900000 */
[----:B------:R-:W2:Y:S02]  /*28a50*/  @!P1 SYNCS.PHASECHK.TRANS64 P1, [R8+URZ+0x38850], R7 ;  /* 0x03885007080095a7 */ /* 0x000ea4000802007f */
[----:B--2---:R-:W-:Y:S05]  /*28a60*/  @!P1 BRA `(.L_x_653) ;  /* 0xfffffffc00f09947 */ /* 0x004fea000383ffff */
[----:B------:R-:W-:Y:S05]  /*28a70*/  BRA `(.L_x_652) ;  /* 0xffffff4000247947 */ /* 0x000fea000383ffff */
.L_x_690:
[----:B------:R-:W0:Y:S01]  /*28a80*/  S2R R9, SR_TID.X ;  /* 0x0000000000097919 */ /* 0x000e220000002100 */
[----:B------:R-:W-:Y:S01]  /*28a90*/  BSSY B1, `(.L_x_859) ;  /* 0x000000a000017945 */ /* 0x000fe20003800000 */
[----:B------:R-:W-:Y:S01]  /*28aa0*/  MOV R12, RZ ;  /* 0x000000ff000c7202 */ /* 0x000fe20000000f00 */
[----:B------:R-:W-:Y:S01]  /*28ab0*/  IMAD.MOV.U32 R11, RZ, RZ, 0x1f ;  /* 0x0000001fff0b7424 */ /* 0x000fe200078e00ff */
[----:B------:R-:W-:Y:S02]  /*28ac0*/  MOV R15, 0xffffffff ;  /* 0xffffffff000f7802 */ /* 0x000fe40000000f00 */
[----:B0-----:R-:W-:-:S04]  /*28ad0*/  SHF.R.U32.HI R9, RZ, 0x5, R9 ;  /* 0x00000005ff097819 */ /* 0x001fc80000011609 */
[----:B------:R-:W-:-:S05]  /*28ae0*/  LOP3.LUT R9, R9, 0x3, RZ, 0xc0, !PT ;  /* 0x0000000309097812 */ /* 0x000fca00078ec0ff */
[----:B------:R-:W-:-:S07]  /*28af0*/  IMAD.MOV.U32 R13, RZ, RZ, R9 ;  /* 0x000000ffff0d7224 */ /* 0x000fce00078e0009 */
[----:B------:R-:W-:Y:S05]  /*28b00*/  WARPSYNC.COLLECTIVE R15, `(.L_x_860) ;  /* 0x000000000f087348 */ /* 0x000fea0003c00000 */
[----:B------:R0:W1:Y:S02]  /*28b10*/  SHFL.IDX P6, R14, R13, R12, R11 ;  /* 0x0000000c0d0e7389 */ /* 0x00006400000c000b */
[----:B01----:R-:W-:Y:S01]  /*28b20*/  ENDCOLLECTIVE ;  /* 0x000000000000791b */ /* 0x003fe20003800000 */
.L_x_860:
[----:B------:R-:W-:Y:S05]  /*28b30*/  BSYNC B1 ;  /* 0x0000000000017941 */ /* 0x000fea0003800000 */
.L_x_859:
[----:B------:R-:W-:Y:S05]  /*28b40*/  BRA `(.L_x_861) ;  /* 0xffffff8c00a87947 */ /* 0x000fea000383ffff */
.L_x_692:
[----:B------:R-:W-:Y:S01]  /*28b50*/  BSSY B1, `(.L_x_862) ;  /* 0x0000006000017945 */ /* 0x000fe20003800000 */
[----:B------:R-:W-:-:S07]  /*28b60*/  IMAD.MOV.U32 R15, RZ, RZ, -0x1 ;  /* 0xffffffffff0f7424 */ /* 0x000fce00078e00ff */
[----:B0-----:R-:W-:Y:S05]  /*28b70*/  WARPSYNC.COLLECTIVE R15, `(.L_x_863) ;  /* 0x000000000f0c7348 */ /* 0x001fea0003c00000 */
[----:B------:R-:W-:Y:S02]  /*28b80*/  ELECT P6, UR62, PT ;  /* 0x00000000003e782f */ /* 0x000fe400038c0000 */
[----:B------:R-:W-:Y:S01]  /*28b90*/  MOV R14, UR62 ;  /* 0x0000003e000e7c02 */ /* 0x000fe20008000f00 */
[----:B0-----:R-:W-:Y:S10]  /*28ba0*/  ENDCOLLECTIVE ;  /* 0x000000000000791b */ /* 0x001ff40003800000 */
.L_x_863:
[----:B------:R-:W-:Y:S05]  /*28bb0*/  BSYNC B1 ;  /* 0x0000000000017941 */ /* 0x000fea0003800000 */
.L_x_862:
[----:B------:R-:W-:Y:S05]  /*28bc0*/  BRA `(.L_x_691) ;  /* 0xffffff8c00a07947 */ /* 0x000fea000383ffff */
.L_x_694:
[----:B0-----:R0:W1:Y:S02]  /*28bd0*/  SYNCS.PHASECHK.TRANS64.TRYWAIT P0, [R22+URZ+0x38820], R5 ;  /* 0x03882005160075a7 */ /* 0x001064000800017f */
[----:B-1----:R-:W-:Y:S05]  /*28be0*/  @!P0 NANOSLEEP.SYNCS 0x989680 ;  /* 0x009896800000895d */ /* 0x002fea0003900000 */
[----:B------:R-:W1:Y:S02]  /*28bf0*/  @!P0 SYNCS.PHASECHK.TRANS64 P0, [R22+URZ+0x38820], R5 ;  /* 0x03882005160085a7 */ /* 0x000e64000800007f */
[----:B-1----:R-:W-:Y:S05]  /*28c00*/  @!P0 BRA `(.L_x_694) ;  /* 0xfffffffc00f08947 */ /* 0x002fea000383ffff */
[----:B------:R-:W-:Y:S05]  /*28c10*/  BRA `(.L_x_864) ;  /* 0xffffff8c00b07947 */ /* 0x000fea000383ffff */
.L_x_698:
[----:B-1----:R1:W2:Y:S02]  /*28c20*/  SYNCS.PHASECHK.TRANS64.TRYWAIT P0, [R9+URZ+0x388a0], R8 ;  /* 0x0388a008090075a7 */ /* 0x0022a4000800017f */
[----:B--2---:R-:W-:Y:S05]  /*28c30*/  @!P0 NANOSLEEP.SYNCS 0x989680 ;  /* 0x009896800000895d */ /* 0x004fea0003900000 */
[----:B------:R-:W2:Y:S02]  /*28c40*/  @!P0 SYNCS.PHASECHK.TRANS64 P0, [R9+URZ+0x388a0], R8 ;  /* 0x0388a008090085a7 */ /* 0x000ea4000800007f */
[----:B--2---:R-:W-:Y:S05]  /*28c50*/  @!P0 BRA `(.L_x_698) ;  /* 0xfffffffc00f08947 */ /* 0x004fea000383ffff */
[----:B------:R-:W-:Y:S05]  /*28c60*/  BRA `(.L_x_865) ;  /* 0xffffff8c00c87947 */ /* 0x000fea000383ffff */
.L_x_706:
[----:B0-----:R0:W2:Y:S02]  /*28c70*/  SYNCS.PHASECHK.TRANS64.TRYWAIT P0, [R9+URZ+0x388c0], R8 ;  /* 0x0388c008090075a7 */ /* 0x0010a4000800017f */
[----:B--2---:R-:W-:Y:S05]  /*28c80*/  @!P0 NANOSLEEP.SYNCS 0x989680 ;  /* 0x009896800000895d */ /* 0x004fea0003900000 */
[----:B------:R-:W2:Y:S02]  /*28c90*/  @!P0 SYNCS.PHASECHK.TRANS64 P0, [R9+URZ+0x388c0], R8 ;  /* 0x0388c008090085a7 */ /* 0x000ea4000800007f */
[----:B--2---:R-:W-:Y:S05]  /*28ca0*/  @!P0 BRA `(.L_x_706) ;  /* 0xfffffffc00f08947 */ /* 0x004fea000383ffff */
[----:B------:R-:W-:Y:S05]  /*28cb0*/  BRA `(.L_x_866) ;  /* 0xffffff9400047947 */ /* 0x000fea000383ffff */
.L_x_716:
[----:B-1----:R1:W2:Y:S02]  /*28cc0*/  SYNCS.PHASECHK.TRANS64.TRYWAIT P1, [R8+URZ+0x388a0], R7 ;  /* 0x0388a007080075a7 */ /* 0x0022a4000802017f */
[----:B--2---:R-:W-:Y:S05]  /*28cd0*/  @!P1 NANOSLEEP.SYNCS 0x989680 ;  /* 0x009896800000995d */ /* 0x004fea0003900000 */
[----:B------:R-:W2:Y:S02]  /*28ce0*/  @!P1 SYNCS.PHASECHK.TRANS64 P1, [R8+URZ+0x388a0], R7 ;  /* 0x0388a007080095a7 */ /* 0x000ea4000802007f */
[----:B--2---:R-:W-:Y:S05]  /*28cf0*/  @!P1 BRA `(.L_x_716) ;  /* 0xfffffffc00f09947 */ /* 0x004fea000383ffff */
[----:B------:R-:W-:Y:S05]  /*28d00*/  BRA `(.L_x_867) ;  /* 0xffffff9800747947 */ /* 0x000fea000383ffff */
.L_x_724:
[----:B0-----:R0:W2:Y:S02]  /*28d10*/  SYNCS.PHASECHK.TRANS64.TRYWAIT P1, [R8+URZ+0x388c0], R7 ;  /* 0x0388c007080075a7 */ /* 0x0010a4000802017f */
[----:B--2---:R-:W-:Y:S05]  /*28d20*/  @!P1 NANOSLEEP.SYNCS 0x989680 ;  /* 0x009896800000995d */ /* 0x004fea0003900000 */
[----:B------:R-:W2:Y:S02]  /*28d30*/  @!P1 SYNCS.PHASECHK.TRANS64 P1, [R8+URZ+0x388c0], R7 ;  /* 0x0388c007080095a7 */ /* 0x000ea4000802007f */
[----:B--2---:R-:W-:Y:S05]  /*28d40*/  @!P1 BRA `(.L_x_724) ;  /* 0xfffffffc00f09947 */ /* 0x004fea000383ffff */
[----:B------:R-:W-:Y:S05]  /*28d50*/  BRA `(.L_x_868) ;  /* 0xffffff9c00ac7947 */ /* 0x000fea000383ffff */
.L_x_740:
[----:B------:R-:W0:Y:S01]  /*28d60*/  S2R R7, SR_TID.X ;  /* 0x0000000000077919 */ /* 0x000e220000002100 */
[----:B------:R-:W-:Y:S01]  /*28d70*/  BSSY B0, `(.L_x_869) ;  /* 0x000000a000007945 */ /* 0x000fe20003800000 */
[----:B------:R-:W-:Y:S01]  /*28d80*/  IMAD.MOV.U32 R12, RZ, RZ, RZ ;  /* 0x000000ffff0c7224 */ /* 0x000fe200078e00ff */
[----:B------:R-:W-:Y:S01]  /*28d90*/  MOV R11, 0x1f ;  /* 0x0000001f000b7802 */ /* 0x000fe20000000f00 */
[----:B------:R-:W-:Y:S01]  /*28da0*/  IMAD.MOV.U32 R15, RZ, RZ, -0x1 ;  /* 0xffffffffff0f7424 */ /* 0x000fe200078e00ff */
[----:B0-----:R-:W-:-:S04]  /*28db0*/  SHF.R.U32.HI R7, RZ, 0x5, R7 ;  /* 0x00000005ff077819 */ /* 0x001fc80000011607 */
[----:B------:R-:W-:-:S04]  /*28dc0*/  LOP3.LUT R7, R7, 0x3, RZ, 0xc0, !PT ;  /* 0x0000000307077812 */ /* 0x000fc800078ec0ff */
[----:B------:R-:W-:-:S07]  /*28dd0*/  MOV R13, R7 ;  /* 0x00000007000d7202 */ /* 0x000fce0000000f00 */
[----:B-----5:R-:W-:Y:S05]  /*28de0*/  WARPSYNC.COLLECTIVE R15, `(.L_x_870) ;  /* 0x000000000f087348 */ /* 0x020fea0003c00000 */
[----:B------:R0:W1:Y:S02]  /*28df0*/  SHFL.IDX P6, R14, R13, R12, R11 ;  /* 0x0000000c0d0e7389 */ /* 0x00006400000c000b */
[----:B01---5:R-:W-:Y:S01]  /*28e00*/  ENDCOLLECTIVE ;  /* 0x000000000000791b */ /* 0x023fe20003800000 */
.L_x_870:
[----:B------:R-:W-:Y:S05]  /*28e10*/  BSYNC B0 ;  /* 0x0000000000007941 */ /* 0x000fea0003800000 */
.L_x_869:
[----:B------:R-:W-:Y:S05]  /*28e20*/  BRA `(.L_x_871) ;  /* 0xffffffac00207947 */ /* 0x000fea000383ffff */
.L_x_743:
[----:B0-----:R0:W1:Y:S02]  /*28e30*/  SYNCS.PHASECHK.TRANS64.TRYWAIT P0, [R5+URZ+0x38840], R2 ;  /* 0x03884002050075a7 */ /* 0x001064000800017f */
[----:B-1----:R-:W-:Y:S05]  /*28e40*/  @!P0 NANOSLEEP.SYNCS 0x989680 ;  /* 0x009896800000895d */ /* 0x002fea0003900000 */
[----:B------:R-:W1:Y:S02]  /*28e50*/  @!P0 SYNCS.PHASECHK.TRANS64 P0, [R5+URZ+0x38840], R2 ;  /* 0x03884002050085a7 */ /* 0x000e64000800007f */
[----:B-1----:R-:W-:Y:S05]  /*28e60*/  @!P0 BRA `(.L_x_743) ;  /* 0xfffffffc00f08947 */ /* 0x002fea000383ffff */
[----:B------:R-:W-:Y:S05]  /*28e70*/  BRA `(.L_x_872) ;  /* 0xffffffac007c7947 */ /* 0x000fea000383ffff */
.L_x_744:
        /* <DEDUP_REMOVED lines=8> */
.L_x_874:
[----:B------:R-:W-:Y:S05]  /*28f00*/  BSYNC B0 ;  /* 0x0000000000007941 */ /* 0x000fea0003800000 */
.L_x_873:
[----:B------:R-:W-:Y:S01]  /*28f10*/  IMAD.MOV.U32 R13, RZ, RZ, R0 ;  /* 0x000000ffff0d7224 */ /* 0x000fe200078e0000 */
[----:B------:R-:W-:Y:S01]  /*28f20*/  MOV R12, RZ ;  /* 0x000000ff000c7202 */ /* 0x000fe20000000f00 */
[----:B------:R-:W-:Y:S01]  /*28f30*/  IMAD.MOV.U32 R11, RZ, RZ, 0x181f ;  /* 0x0000181fff0b7424 */ /* 0x000fe200078e00ff */
[----:B------:R-:W-:Y:S01]  /*28f40*/  MOV R15, 0xffffffff ;  /* 0xffffffff000f7802 */ /* 0x000fe20000000f00 */
[----:B------:R-:W-:Y:S01]  /*28f50*/  @P0 IMAD R9, R7, 0x2, R22 ;  /* 0x0000000207090824 */ /* 0x000fe200078e0216 */
[----:B------:R-:W-:Y:S02]  /*28f60*/  MOV R2, R14 ;  /* 0x0000000e00027202 */ /* 0x000fe40000000f00 */
[----:B------:R-:W-:-:S13]  /*28f70*/  LOP3.LUT P5, RZ, R23, 0x10, RZ, 0xc0, !PT ;  /* 0x0000001017ff7812 */ /* 0x000fda00078ac0ff */
[----:B------:R-:W-:Y:S05]  /*28f80*/  WARPSYNC.COLLECTIVE R15, `(.L_x_875) ;  /* 0x000000000f087348 */ /* 0x000fea0003c00000 */
[----:B------:R0:W1:Y:S02]  /*28f90*/  SHFL.IDX P6, R14, R13, R12, R11 ;  /* 0x0000000c0d0e7389 */ /* 0x00006400000c000b */
[----:B01----:R-:W-:Y:S01]  /*28fa0*/  ENDCOLLECTIVE ;  /* 0x000000000000791b */ /* 0x003fe20003800000 */
.L_x_875:
[C---:B------:R-:W-:Y:S01]  /*28fb0*/  LOP3.LUT P4, RZ, R23.reuse, 0x8, RZ, 0xc0, !PT ;  /* 0x0000000817ff7812 */ /* 0x040fe2000788c0ff */
[----:B------:R-:W-:Y:S01]  /*28fc0*/  ULDC.64 UR4, c[0x0][0x208] ;  /* 0x0000820000047ab9 */ /* 0x000fe20000000a00 */
[C---:B------:R-:W-:Y:S02]  /*28fd0*/  LOP3.LUT P3, RZ, R23.reuse, 0x4, RZ, 0xc0, !PT ;  /* 0x0000000417ff7812 */ /* 0x040fe4000786c0ff */
[----:B------:R-:W-:Y:S02]  /*28fe0*/  LOP3.LUT P2, RZ, R23, 0x2, RZ, 0xc0, !PT ;  /* 0x0000000217ff7812 */ /* 0x000fe4000784c0ff */
[----:B------:R-:W-:Y:S01]  /*28ff0*/  MOV R13, R6 ;  /* 0x00000006000d7202 */ /* 0x000fe20000000f00 */
[----:B------:R-:W-:Y:S02]  /*29000*/  IMAD.MOV.U32 R12, RZ, RZ, 0x1 ;  /* 0x00000001ff0c7424 */ /* 0x000fe400078e00ff */
[----:B------:R-:W-:-:S05]  /*29010*/  IMAD.MOV.U32 R3, RZ, RZ, R14 ;  /* 0x000000ffff037224 */ /* 0x000fca00078e000e */
[----:B------:R-:W-:-:S04]  /*29020*/  @P0 LEA R3, P1, R36, R3, 0x1 ;  /* 0x0000000324030211 */ /* 0x000fc800078208ff */
[----:B------:R-:W-:Y:S02]  /*29030*/  @P0 IADD3.X R2, RZ, R2, RZ, P1, !PT ;  /* 0x00000002ff020210 */ /* 0x000fe40000ffe4ff */
[----:B------:R-:W-:Y:S02]  /*29040*/  ISETP.GE.AND P1, PT, R4, 0x11, PT ;  /* 0x000000110400780c */ /* 0x000fe40003f26270 */
[----:B------:R-:W-:-:S04]  /*29050*/  @P0 LOP3.LUT R3, R3, R2, RZ, 0x3c, !PT ;  /* 0x0000000203030212 */ /* 0x000fc800078e3cff */
[----:B------:R-:W-:-:S04]  /*29060*/  @P0 LOP3.LUT R2, R3, R2, RZ, 0x3c, !PT ;  /* 0x0000000203020212 */ /* 0x000fc800078e3cff */
[----:B------:R-:W-:-:S03]  /*29070*/  @P0 LOP3.LUT R3, R3, R2, RZ, 0x3c, !PT ;  /* 0x0000000203030212 */ /* 0x000fc600078e3cff */
[----:B------:R-:W-:Y:S02]  /*29080*/  @P1 LEA R21, R7, R22, 0x1 ;  /* 0x0000001607151211 */ /* 0x000fe400078e08ff */
[----:B------:R-:W-:Y:S01]  /*29090*/  @!PT LDS RZ, [RZ] ;  /* 0x00000000fffff984 */ /* 0x000fe20000000800 */
[----:B------:R-:W-:Y:S01]  /*290a0*/  @!PT LDS RZ, [RZ] ;  /* 0x00000000fffff984 */ /* 0x000fe20000000800 */
[----:B------:R-:W-:Y:S01]  /*290b0*/  @!PT LDS RZ, [RZ] ;  /* 0x00000000fffff984 */ /* 0x000fe20000000800 */
[----:B------:R0:W-:Y:S04]  /*290c0*/  @P0 LDGSTS.E.BYPASS.LTC128B.128 [R9+0x24400], desc[UR4][R2.64], !P5 ;  /* 0x2440000002090fae */ /* 0x0001e8000e901d44 */
[----:B------:R0:W-:Y:S04]  /*290d0*/  @P0 LDGSTS.E.BYPASS.LTC128B.128 [R9+0x26c00], desc[UR4][R2.64+0x80], !P4 ;  /* 0x26c0008002090fae */ /* 0x0001e8000e101d44 */
[----:B------:R0:W-:Y:S04]  /*290e0*/  @P0 LDGSTS.E.BYPASS.LTC128B.128 [R9+0x29400], desc[UR4][R2.64+0x100], !P3 ;  /* 0x2940010002090fae */ /* 0x0001e8000d901d44 */
[----:B------:R0:W-:Y:S02]  /*290f0*/  @P0 LDGSTS.E.BYPASS.LTC128B.128 [R9+0x2bc00], desc[UR4][R2.64+0x180], !P2 ;  /* 0x2bc0018002090fae */ /* 0x0001e4000d101d44 */
[----:B0-----:R-:W-:Y:S05]  /*29100*/  WARPSYNC.COLLECTIVE R15, `(.L_x_876) ;  /* 0x000000000f087348 */ /* 0x001fea0003c00000 */
[----:B------:R1:W2:Y:S02]  /*29110*/  SHFL.IDX P6, R14, R13, R12, R11 ;  /* 0x0000000c0d0e7389 */ /* 0x0002a400000c000b */
[----:B012---:R-:W-:Y:S01]  /*29120*/  ENDCOLLECTIVE ;  /* 0x000000000000791b */ /* 0x007fe20003800000 */
.L_x_876:
[----:B------:R-:W-:Y:S01]  /*29130*/  IMAD.MOV.U32 R13, RZ, RZ, R0 ;  /* 0x000000ffff0d7224 */ /* 0x000fe200078e0000 */
[----:B------:R-:W-:-:S07]  /*29140*/  MOV R8, R14 ;  /* 0x0000000e00087202 */ /* 0x000fce0000000f00 */
[----:B------:R-:W-:Y:S05]  /*29150*/  WARPSYNC.COLLECTIVE R15, `(.L_x_877) ;  /* 0x000000000f087348 */ /* 0x000fea0003c00000 */
[----:B------:R0:W1:Y:S02]  /*29160*/  SHFL.IDX P6, R14, R13, R12, R11 ;  /* 0x0000000c0d0e7389 */ /* 0x00006400000c000b */
[----:B01----:R-:W-:Y:S01]  /*29170*/  ENDCOLLECTIVE ;  /* 0x000000000000791b */ /* 0x003fe20003800000 */
.L_x_877:
[----:B------:R-:W-:Y:S01]  /*29180*/  ULDC.64 UR4, c[0x0][0x208] ;  /* 0x0000820000047ab9 */ /* 0x000fe20000000a00 */
[----:B------:R-:W-:Y:S01]  /*29190*/  IMAD.MOV.U32 R13, RZ, RZ, R6 ;  /* 0x000000ffff0d7224 */ /* 0x000fe200078e0006 */
[----:B------:R-:W-:Y:S02]  /*291a0*/  MOV R12, 0x2 ;  /* 0x00000002000c7802 */ /* 0x000fe40000000f00 */
[----:B------:R-:W-:-:S04]  /*291b0*/  MOV R2, R14 ;  /* 0x0000000e00027202 */ /* 0x000fc80000000f00 */
[----:B------:R-:W-:-:S05]  /*291c0*/  @P1 LEA R2, P0, R36, R2, 0x1 ;  /* 0x0000000224021211 */ /* 0x000fca00078008ff */
[----:B------:R-:W-:-:S05]  /*291d0*/  @P1 IMAD.X R3, RZ, RZ, R8, P0 ;  /* 0x000000ffff031224 */ /* 0x000fca00000e0608 */
[----:B------:R-:W-:Y:S01]  /*291e0*/  @!PT LDS RZ, [RZ] ;  /* 0x00000000fffff984 */ /* 0x000fe20000000800 */
[----:B------:R-:W-:Y:S01]  /*291f0*/  @!PT LDS RZ, [RZ] ;  /* 0x00000000fffff984 */ /* 0x000fe20000000800 */
[----:B------:R-:W-:Y:S01]  /*29200*/  @!PT LDS RZ, [RZ] ;  /* 0x00000000fffff984 */ /* 0x000fe20000000800 */
[----:B------:R0:W-:Y:S04]  /*29210*/  @P1 LDGSTS.E.BYPASS.LTC128B.128 [R21+0x24c00], desc[UR4][R2.64], !P5 ;  /* 0x24c0000002151fae */ /* 0x0001e8000e901d44 */
[----:B------:R0:W-:Y:S04]  /*29220*/  @P1 LDGSTS.E.BYPASS.LTC128B.128 [R21+0x27400], desc[UR4][R2.64+0x80], !P4 ;  /* 0x2740008002151fae */ /* 0x0001e8000e101d44 */
[----:B------:R0:W-:Y:S04]  /*29230*/  @P1 LDGSTS.E.BYPASS.LTC128B.128 [R21+0x29c00], desc[UR4][R2.64+0x100], !P3 ;  /* 0x29c0010002151fae */ /* 0x0001e8000d901d44 */
[----:B------:R0:W-:Y:S01]  /*29240*/  @P1 LDGSTS.E.BYPASS.LTC128B.128 [R21+0x2c400], desc[UR4][R2.64+0x180], !P2 ;  /* 0x2c40018002151fae */ /* 0x0001e2000d101d44 */
[----:B------:R-:W-:-:S13]  /*29250*/  ISETP.GE.AND P1, PT, R4, 0x21, PT ;  /* 0x000000210400780c */ /* 0x000fda0003f26270 */
[----:B0-----:R-:W-:Y:S05]  /*29260*/  WARPSYNC.COLLECTIVE R15, `(.L_x_878) ;  /* 0x000000000f087348 */ /* 0x001fea0003c00000 */
[----:B------:R1:W2:Y:S02]  /*29270*/  SHFL.IDX P6, R14, R13, R12, R11 ;  /* 0x0000000c0d0e7389 */ /* 0x0002a400000c000b */
[----:B012---:R-:W-:Y:S01]  /*29280*/  ENDCOLLECTIVE ;  /* 0x000000000000791b */ /* 0x007fe20003800000 */
.L_x_878:
[----:B------:R-:W-:Y:S01]  /*29290*/  @P1 IMAD R9, R7, 0x2, R22 ;  /* 0x0000000207091824 */ /* 0x000fe200078e0216 */
[----:B------:R-:W-:Y:S01]  /*292a0*/  MOV R13, R0 ;  /* 0x00000000000d7202 */ /* 0x000fe20000000f00 */
[----:B------:R-:W-:-:S07]  /*292b0*/  IMAD.MOV.U32 R8, RZ, RZ, R14 ;  /* 0x000000ffff087224 */ /* 0x000fce00078e000e */
[----:B------:R-:W-:Y:S05]  /*292c0*/  WARPSYNC.COLLECTIVE R15, `(.L_x_879) ;  /* 0x000000000f087348 */ /* 0x000fea0003c00000 */
[----:B------:R0:W1:Y:S02]  /*292d0*/  SHFL.IDX P6, R14, R13, R12, R11 ;  /* 0x0000000c0d0e7389 */ /* 0x00006400000c000b */
[----:B01----:R-:W-:Y:S01]  /*292e0*/  ENDCOLLECTIVE ;  /* 0x000000000000791b */ /* 0x003fe20003800000 */
.L_x_879:
[----:B------:R-:W-:Y:S01]  /*292f0*/  ULDC.64 UR4, c[0x0][0x208] ;  /* 0x0000820000047ab9 */ /* 0x000fe20000000a00 */
[----:B------:R-:W-:Y:S01]  /*29300*/  MOV R13, R6 ;  /* 0x00000006000d7202 */ /* 0x000fe20000000f00 */
[----:B------:R-:W-:Y:S02]  /*29310*/  IMAD.MOV.U32 R12, RZ, RZ, 0x3 ;  /* 0x00000003ff0c7424 */ /* 0x000fe400078e00ff */
[----:B------:R-:W-:-:S05]  /*29320*/  IMAD.MOV.U32 R2, RZ, RZ, R14 ;  /* 0x000000ffff027224 */ /* 0x000fca00078e000e */
[----:B------:R-:W-:-:S04]  /*29330*/  @P1 LEA R2, P0, R36, R2, 0x1 ;  /* 0x0000000224021211 */ /* 0x000fc800078008ff */
[----:B------:R-:W-:-:S05]  /*29340*/  @P1 IADD3.X R3, RZ, R8, RZ, P0, !PT ;  /* 0x00000008ff031210 */ /* 0x000fca00007fe4ff */
        /* <DEDUP_REMOVED lines=11> */
.L_x_880:
[----:B------:R-:W-:Y:S01]  /*29400*/  @P1 LEA R21, R7, R22, 0x1 ;  /* 0x0000001607151211 */ /* 0x000fe200078e08ff */
[----:B------:R-:W-:Y:S01]  /*29410*/  IMAD.MOV.U32 R13, RZ, RZ, R0 ;  /* 0x000000ffff0d7224 */ /* 0x000fe200078e0000 */
[----:B------:R-:W-:-:S07]  /*29420*/  MOV R8, R14 ;  /* 0x0000000e00087202 */ /* 0x000fce0000000f00 */
[----:B------:R-:W-:Y:S05]  /*29430*/  WARPSYNC.COLLECTIVE R15, `(.L_x_881) ;  /* 0x000000000f087348 */ /* 0x000fea0003c00000 */
[----:B------:R0:W1:Y:S02]  /*29440*/  SHFL.IDX P6, R14, R13, R12, R11 ;  /* 0x0000000c0d0e7389 */ /* 0x00006400000c000b */
[----:B01----:R-:W-:Y:S01]  /*29450*/  ENDCOLLECTIVE ;  /* 0x000000000000791b */ /* 0x003fe20003800000 */
.L_x_881:
        /* <DEDUP_REMOVED lines=16> */
.L_x_882:
[----:B------:R-:W-:Y:S01]  /*29560*/  MOV R13, R0 ;  /* 0x00000000000d7202 */ /* 0x000fe20000000f00 */
[----:B------:R-:W-:-:S07]  /*29570*/  IMAD.MOV.U32 R8, RZ, RZ, R14 ;  /* 0x000000ffff087224 */ /* 0x000fce00078e000e */
[----:B------:R-:W-:Y:S05]  /*29580*/  WARPSYNC.COLLECTIVE R15, `(.L_x_883) ;  /* 0x000000000f087348 */ /* 0x000fea0003c00000 */
[----:B------:R0:W1:Y:S02]  /*29590*/  SHFL.IDX P6, R14, R13, R12, R11 ;  /* 0x0000000c0d0e7389 */ /* 0x00006400000c000b */
[----:B01----:R-:W-:Y:S01]  /*295a0*/  ENDCOLLECTIVE ;  /* 0x000000000000791b */ /* 0x003fe20003800000 */
.L_x_883:
[----:B------:R-:W-:Y:S01]  /*295b0*/  IMAD.MOV.U32 R0, RZ, RZ, R14 ;  /* 0x000000ffff007224 */ /* 0x000fe200078e000e */
[----:B------:R-:W-:Y:S06]  /*295c0*/  BRA `(.L_x_884) ;  /* 0xffffffa800e07947 */ /* 0x000fec000383ffff */
.L_x_751:
[----:B------:R-:W-:Y:S01]  /*295d0*/  MOV R13, R4 ;  /* 0x00000004000d7202 */ /* 0x000fe20000000f00 */
[----:B------:R-:W-:Y:S01]  /*295e0*/  IMAD.MOV.U32 R12, RZ, RZ, RZ ;  /* 0x000000ffff0c7224 */ /* 0x000fe200078e00ff */
[----:B------:R-:W-:Y:S01]  /*295f0*/  MOV R11, 0x181f ;  /* 0x0000181f000b7802 */ /* 0x000fe20000000f00 */
[----:B------:R-:W-:Y:S02]  /*29600*/  IMAD.MOV.U32 R15, RZ, RZ, -0x1 ;  /* 0xffffffffff0f7424 */ /* 0x000fe400078e00ff */
[----:B-----5:R-:W-:Y:S02]  /*29610*/  IMAD R6, R10, R8, RZ ;  /* 0x000000080a067224 */ /* 0x020fe400078e02ff */
[----:B------:R-:W-:-:S07]  /*29620*/  IMAD.IADD R0, R9, 0x1, R0 ;  /* 0x0000000109007824 */ /* 0x000fce00078e0200 */
[----:B------:R-:W-:Y:S05]  /*29630*/  WARPSYNC.COLLECTIVE R15, `(.L_x_885) ;  /* 0x000000000f087348 */ /* 0x000fea0003c00000 */
[----:B------:R0:W1:Y:S02]  /*29640*/  SHFL.IDX P6, R14, R13, R12, R11 ;  /* 0x0000000c0d0e7389 */ /* 0x00006400000c000b */
[----:B01----:R-:W-:Y:S01]  /*29650*/  ENDCOLLECTIVE ;  /* 0x000000000000791b */ /* 0x003fe20003800000 */
.L_x_885:
[----:B------:R-:W-:Y:S01]  /*29660*/  ISETP.GE.AND P1, PT, R0, R6, PT ;  /* 0x000000060000720c */ /* 0x000fe20003f26270 */
[----:B------:R-:W-:Y:S01]  /*29670*/  IMAD.MOV.U32 R13, RZ, RZ, R5 ;  /* 0x000000ffff0d7224 */ /* 0x000fe200078e0005 */
[----:B------:R-:W-:-:S11]  /*29680*/  MOV R2, R14 ;  /* 0x0000000e00027202 */ /* 0x000fd60000000f00 */
[----:B------:R-:W-:Y:S05]  /*29690*/  WARPSYNC.COLLECTIVE R15, `(.L_x_886) ;  /* 0x000000000f087348 */ /* 0x000fea0003c00000 */
[----:B------:R0:W1:Y:S02]  /*296a0*/  SHFL.IDX P6, R14, R13, R12, R11 ;  /* 0x0000000c0d0e7389 */ /* 0x00006400000c000b */
[----:B01----:R-:W-:Y:S01]  /*296b0*/  ENDCOLLECTIVE ;  /* 0x000000000000791b */ /* 0x003fe20003800000 */
.L_x_886:
[----:B------:R-:W-:Y:S01]  /*296c0*/  ULDC.64 UR4, c[0x0][0x208] ;  /* 0x0000820000047ab9 */ /* 0x000fe20000000a00 */
[----:B------:R-:W-:Y:S01]  /*296d0*/  IMAD.MOV.U32 R13, RZ, RZ, R4 ;  /* 0x000000ffff0d7224 */ /* 0x000fe200078e0004 */
[----:B------:R-:W-:Y:S02]  /*296e0*/  MOV R12, 0x1 ;  /* 0x00000001000c7802 */ /* 0x000fe40000000f00 */
[----:B------:R-:W-:-:S04]  /*296f0*/  MOV R3, R14 ;  /* 0x0000000e00037202 */ /* 0x000fc80000000f00 */
[----:B------:R-:W-:-:S04]  /*29700*/  @!P1 LEA R7, P5, R36, R3, 0x1 ;  /* 0x0000000324079211 */ /* 0x000fc800078a08ff */
[----:B------:R-:W-:Y:S01]  /*29710*/  @!P1 IADD3.X R3, RZ, R2, RZ, P5, !PT ;  /* 0x00000002ff039210 */ /* 0x000fe20002ffe4ff */
[----:B------:R-:W-:Y:S01]  /*29720*/  @!P1 IMAD.MOV.U32 R2, RZ, RZ, R7 ;  /* 0x000000ffff029224 */ /* 0x000fe200078e0007 */
[----:B------:R-:W-:-:S04]  /*29730*/  IADD3 R7, R0, 0x10, RZ ;  /* 0x0000001000077810 */ /* 0x000fc80007ffe0ff */
[----:B------:R-:W-:Y:S01]  /*29740*/  @!PT LDS RZ, [RZ] ;  /* 0x00000000fffff984 */ /* 0x000fe20000000800 */
[----:B------:R-:W-:Y:S01]  /*29750*/  @!PT LDS RZ, [RZ] ;  /* 0x00000000fffff984 */ /* 0x000fe20000000800 */
[----:B------:R-:W-:Y:S01]  /*29760*/  @!PT LDS RZ, [RZ] ;  /* 0x00000000fffff984 */ /* 0x000fe20000000800 */
[----:B------:R0:W-:Y:S04]  /*29770*/  @!P1 LDGSTS.E.BYPASS.LTC128B.128 [R37+0x14400], desc[UR4][R2.64], !P4 ;  /* 0x1440000002259fae */ /* 0x0001e8000e101d44 */
[----:B------:R0:W-:Y:S04]  /*29780*/  @!P1 LDGSTS.E.BYPASS.LTC128B.128 [R37+0x18400], desc[UR4][R2.64+0x80], !P3 ;  /* 0x1840008002259fae */ /* 0x0001e8000d901d44 */
[----:B------:R0:W-:Y:S04]  /*29790*/  @!P1 LDGSTS.E.BYPASS.LTC128B.128 [R37+0x1c400], desc[UR4][R2.64+0x100], !P2 ;  /* 0x1c40010002259fae */ /* 0x0001e8000d101d44 */
[----:B------:R0:W-:Y:S01]  /*297a0*/  @!P1 LDGSTS.E.BYPASS.LTC128B.128 [R37+0x20400], desc[UR4][R2.64+0x180], !P0 ;  /* 0x2040018002259fae */ /* 0x0001e2000c101d44 */
[----:B------:R-:W-:-:S13]  /*297b0*/  ISETP.GE.AND P1, PT, R7, R6, PT ;  /* 0x000000060700720c */ /* 0x000fda0003f26270 */
[----:B0-----:R-:W-:Y:S05]  /*297c0*/  WARPSYNC.COLLECTIVE R15, `(.L_x_887) ;  /* 0x000000000f087348 */ /* 0x001fea0003c00000 */
[----:B------:R1:W2:Y:S02]  /*297d0*/  SHFL.IDX P6, R14, R13, R12, R11 ;  /* 0x0000000c0d0e7389 */ /* 0x0002a400000c000b */
[----:B012---:R-:W-:Y:S01]  /*297e0*/  ENDCOLLECTIVE ;  /* 0x000000000000791b */ /* 0x007fe20003800000 */
.L_x_887:
[----:B------:R-:W-:Y:S01]  /*297f0*/  MOV R13, R5 ;  /* 0x00000005000d7202 */ /* 0x000fe20000000f00 */
[----:B------:R-:W-:-:S07]  /*29800*/  IMAD.MOV.U32 R2, RZ, RZ, R14 ;  /* 0x000000ffff027224 */ /* 0x000fce00078e000e */
[----:B------:R-:W-:Y:S05]  /*29810*/  WARPSYNC.COLLECTIVE R15, `(.L_x_888) ;  /* 0x000000000f087348 */ /* 0x000fea0003c00000 */
[----:B------:R0:W1:Y:S02]  /*29820*/  SHFL.IDX P6, R14, R13, R12, R11 ;  /* 0x0000000c0d0e7389 */ /* 0x00006400000c000b */
[----:B01----:R-:W-:Y:S01]  /*29830*/  ENDCOLLECTIVE ;  /* 0x000000000000791b */ /* 0x003fe20003800000 */
.L_x_888:
[----:B------:R-:W-:Y:S01]  /*29840*/  ULDC.64 UR4, c[0x0][0x208] ;  /* 0x0000820000047ab9 */ /* 0x000fe20000000a00 */
[----:B------:R-:W-:Y:S01]  /*29850*/  MOV R13, R4 ;  /* 0x00000004000d7202 */ /* 0x000fe20000000f00 */
[----:B------:R-:W-:Y:S02]  /*29860*/  IMAD.MOV.U32 R12, RZ, RZ, 0x2 ;  /* 0x00000002ff0c7424 */ /* 0x000fe400078e00ff */
[----:B------:R-:W-:-:S05]  /*29870*/  IMAD.MOV.U32 R3, RZ, RZ, R14 ;  /* 0x000000ffff037224 */ /* 0x000fca00078e000e */
[----:B------:R-:W-:-:S04]  /*29880*/  @!P1 LEA R7, P5, R36, R3, 0x1 ;  /* 0x0000000324079211 */ /* 0x000fc800078a08ff */
[----:B------:R-:W-:Y:S01]  /*29890*/  @!P1 IADD3.X R8, RZ, R2, RZ, P5, !PT ;  /* 0x00000002ff089210 */ /* 0x000fe20002ffe4ff */
[----:B------:R-:W-:Y:S02]  /*298a0*/  @!P1 IMAD.MOV.U32 R2, RZ, RZ, R7 ;  /* 0x000000ffff029224 */ /* 0x000fe400078e0007 */
[----:B------:R-:W-:Y:S01]  /*298b0*/  VIADD R7, R0, 0x20 ;  /* 0x0000002000077836 */ /* 0x000fe20000000000 */
[----:B------:R-:W-:-:S05]  /*298c0*/  @!P1 MOV R3, R8 ;  /* 0x0000000800039202 */ /* 0x000fca0000000f00 */
        /* <DEDUP_REMOVED lines=11> */
.L_x_889:
[----:B------:R-:W-:Y:S01]  /*29980*/  IMAD.MOV.U32 R13, RZ, RZ, R5 ;  /* 0x000000ffff0d7224 */ /* 0x000fe200078e0005 */
[----:B------:R-:W-:-:S07]  /*29990*/  MOV R2, R14 ;  /* 0x0000000e00027202 */ /* 0x000fce0000000f00 */
[----:B------:R-:W-:Y:S05]  /*299a0*/  WARPSYNC.COLLECTIVE R15, `(.L_x_890) ;  /* 0x000000000f087348 */ /* 0x000fea0003c00000 */
[----:B------:R0:W1:Y:S02]  /*299b0*/  SHFL.IDX P6, R14, R13, R12, R11 ;  /* 0x0000000c0d0e7389 */ /* 0x00006400000c000b */
[----:B01----:R-:W-:Y:S01]  /*299c0*/  ENDCOLLECTIVE ;  /* 0x000000000000791b */ /* 0x003fe20003800000 */
.L_x_890:
[----:B------:R-:W-:Y:S01]  /*299d0*/  ULDC.64 UR4, c[0x0][0x208] ;  /* 0x0000820000047ab9 */ /* 0x000fe20000000a00 */
[----:B------:R-:W-:Y:S01]  /*299e0*/  IMAD.MOV.U32 R13, RZ, RZ, R4 ;  /* 0x000000ffff0d7224 */ /* 0x000fe200078e0004 */
[----:B------:R-:W-:Y:S02]  /*299f0*/  MOV R12, 0x3 ;  /* 0x00000003000c7802 */ /* 0x000fe40000000f00 */
[----:B------:R-:W-:-:S04]  /*29a00*/  MOV R3, R14 ;  /* 0x0000000e00037202 */ /* 0x000fc80000000f00 */
[----:B------:R-:W-:-:S05]  /*29a10*/  @!P1 LEA R7, P5, R36, R3, 0x1 ;  /* 0x0000000324079211 */ /* 0x000fca00078a08ff */
[----:B------:R-:W-:Y:S01]  /*29a20*/  @!P1 IMAD.X R8, RZ, RZ, R2, P5 ;  /* 0x000000ffff089224 */ /* 0x000fe200028e0602 */
[----:B------:R-:W-:Y:S02]  /*29a30*/  @!P1 MOV R2, R7 ;  /* 0x0000000700029202 */ /* 0x000fe40000000f00 */
[----:B------:R-:W-:Y:S01]  /*29a40*/  IADD3 R7, R0, 0x30, RZ ;  /* 0x0000003000077810 */ /* 0x000fe20007ffe0ff */
[----:B------:R-:W-:-:S05]  /*29a50*/  @!P1 IMAD.MOV.U32 R3, RZ, RZ, R8 ;  /* 0x000000ffff039224 */ /* 0x000fca00078e0008 */
        /* <DEDUP_REMOVED lines=11> */
.L_x_891:
[----:B------:R-:W-:Y:S01]  /*29b10*/  MOV R13, R5 ;  /* 0x00000005000d7202 */ /* 0x000fe20000000f00 */
[----:B------:R-:W-:-:S07]  /*29b20*/  IMAD.MOV.U32 R2, RZ, RZ, R14 ;  /* 0x000000ffff027224 */ /* 0x000fce00078e000e */
[----:B------:R-:W-:Y:S05]  /*29b30*/  WARPSYNC.COLLECTIVE R15, `(.L_x_892) ;  /* 0x000000000f087348 */ /* 0x000fea0003c00000 */
[----:B------:R0:W1:Y:S02]  /*29b40*/  SHFL.IDX P6, R14, R13, R12, R11 ;  /* 0x0000000c0d0e7389 */ /* 0x00006400000c000b */
[----:B01----:R-:W-:Y:S01]  /*29b50*/  ENDCOLLECTIVE ;  /* 0x000000000000791b */ /* 0x003fe20003800000 */
.L_x_892:
        /* <DEDUP_REMOVED lines=20> */
.L_x_893:
[----:B------:R-:W-:Y:S01]  /*29ca0*/  IMAD.MOV.U32 R13, RZ, RZ, R5 ;  /* 0x000000ffff0d7224 */ /* 0x000fe200078e0005 */
[----:B------:R-:W-:-:S07]  /*29cb0*/  MOV R2, R14 ;  /* 0x0000000e00027202 */ /* 0x000fce0000000f00 */
[----:B------:R-:W-:Y:S05]  /*29cc0*/  WARPSYNC.COLLECTIVE R15, `(.L_x_894) ;  /* 0x000000000f087348 */ /* 0x000fea0003c00000 */
[----:B------:R0:W1:Y:S02]  /*29cd0*/  SHFL.IDX P6, R14, R13, R12, R11 ;  /* 0x0000000c0d0e7389 */ /* 0x00006400000c000b */
[----:B01----:R-:W-:Y:S01]  /*29ce0*/  ENDCOLLECTIVE ;  /* 0x000000000000791b */ /* 0x003fe20003800000 */
.L_x_894:
        /* <DEDUP_REMOVED lines=20> */
.L_x_895:
[----:B------:R-:W-:Y:S01]  /*29e30*/  MOV R13, R5 ;  /* 0x00000005000d7202 */ /* 0x000fe20000000f00 */
[----:B------:R-:W-:-:S07]  /*29e40*/  IMAD.MOV.U32 R2, RZ, RZ, R14 ;  /* 0x000000ffff027224 */ /* 0x000fce00078e000e */
[----:B------:R-:W-:Y:S05]  /*29e50*/  WARPSYNC.COLLECTIVE R15, `(.L_x_896) ;  /* 0x000000000f087348 */ /* 0x000fea0003c00000 */
[----:B------:R0:W1:Y:S02]  /*29e60*/  SHFL.IDX P6, R14, R13, R12, R11 ;  /* 0x0000000c0d0e7389 */ /* 0x00006400000c000b */
[----:B01----:R-:W-:Y:S01]  /*29e70*/  ENDCOLLECTIVE ;  /* 0x000000000000791b */ /* 0x003fe20003800000 */
.L_x_896:
        /* <DEDUP_REMOVED lines=20> */
.L_x_897:
[----:B------:R-:W-:Y:S01]  /*29fc0*/  IMAD.MOV.U32 R13, RZ, RZ, R5 ;  /* 0x000000ffff0d7224 */ /* 0x000fe200078e0005 */
[----:B------:R-:W-:-:S07]  /*29fd0*/  MOV R2, R14 ;  /* 0x0000000e00027202 */ /* 0x000fce0000000f00 */
[----:B------:R-:W-:Y:S05]  /*29fe0*/  WARPSYNC.COLLECTIVE R15, `(.L_x_898) ;  /* 0x000000000f087348 */ /* 0x000fea0003c00000 */
[----:B------:R0:W1:Y:S02]  /*29ff0*/  SHFL.IDX P6, R14, R13, R12, R11 ;  /* 0x0000000c0d0e7389 */ /* 0x00006400000c000b */
[----:B01----:R-:W-:Y:S01]  /*2a000*/  ENDCOLLECTIVE ;  /* 0x000000000000791b */ /* 0x003fe20003800000 */
.L_x_898:
[----:B------:R-:W-:Y:S01]  /*2a010*/  ULDC.64 UR4, c[0x0][0x208] ;  /* 0x0000820000047ab9 */ /* 0x000fe20000000a00 */
[----:B------:R-:W-:Y:S01]  /*2a020*/  MOV R13, R4 ;  /* 0x00000004000d7202 */ /* 0x000fe20000000f00 */
[----:B------:R-:W-:Y:S01]  /*2a030*/  IMAD.MOV.U32 R12, RZ, RZ, 0x7 ;  /* 0x00000007ff0c7424 */ /* 0x000fe200078e00ff */
[----:B------:R-:W-:-:S04]  /*2a040*/  MOV R3, R14 ;  /* 0x0000000e00037202 */ /* 0x000fc80000000f00 */
[----:B------:R-:W-:-:S05]  /*2a050*/  @!P1 LEA R7, P5, R36, R3, 0x1 ;  /* 0x0000000324079211 */ /* 0x000fca00078a08ff */
[----:B------:R-:W-:Y:S01]  /*2a060*/  @!P1 IMAD.X R8, RZ, RZ, R2, P5 ;  /* 0x000000ffff089224 */ /* 0x000fe200028e0602 */
[----:B------:R-:W-:-:S03]  /*2a070*/  @!P1 MOV R2, R7 ;  /* 0x0000000700029202 */ /* 0x000fc60000000f00 */
[----:B------:R-:W-:-:S05]  /*2a080*/  @!P1 IMAD.MOV.U32 R3, RZ, RZ, R8 ;  /* 0x000000ffff039224 */ /* 0x000fca00078e0008 */
[----:B------:R-:W-:Y:S01]  /*2a090*/  @!PT LDS RZ, [RZ] ;  /* 0x00000000fffff984 */ /* 0x000fe20000000800 */
[----:B------:R-:W-:Y:S01]  /*2a0a0*/  @!PT LDS RZ, [RZ] ;  /* 0x00000000fffff984 */ /* 0x000fe20000000800 */
[----:B------:R-:W-:Y:S01]  /*2a0b0*/  @!PT LDS RZ, [RZ] ;  /* 0x00000000fffff984 */ /* 0x000fe20000000800 */
[----:B------:R0:W-:Y:S04]  /*2a0c0*/  @!P1 LDGSTS.E.BYPASS.LTC128B.128 [R37+0x17400], desc[UR4][R2.64], !P4 ;  /* 0x1740000002259fae */ /* 0x0001e8000e101d44 */
[----:B------:R0:W-:Y:S04]  /*2a0d0*/  @!P1 LDGSTS.E.BYPASS.LTC128B.128 [R37+0x1b400], desc[UR4][R2.64+0x80], !P3 ;  /* 0x1b40008002259fae */ /* 0x0001e8000d901d44 */
[----:B------:R0:W-:Y:S04]  /*2a0e0*/  @!P1 LDGSTS.E.BYPASS.LTC128B.128 [R37+0x1f400], desc[UR4][R2.64+0x100], !P2 ;  /* 0x1f40010002259fae */ /* 0x0001e8000d101d44 */
[----:B------:R0:W-:Y:S02]  /*2a0f0*/  @!P1 LDGSTS.E.BYPASS.LTC128B.128 [R37+0x23400], desc[UR4][R2.64+0x180], !P0 ;  /* 0x2340018002259fae */ /* 0x0001e4000c101d44 */
[----:B0-----:R-:W-:Y:S05]  /*2a100*/  WARPSYNC.COLLECTIVE R15, `(.L_x_899) ;  /* 0x000000000f087348 */ /* 0x001fea0003c00000 */
[----:B------:R1:W2:Y:S02]  /*2a110*/  SHFL.IDX P6, R14, R13, R12, R11 ;  /* 0x0000000c0d0e7389 */ /* 0x0002a400000c000b */
[----:B012---:R-:W-:Y:S01]  /*2a120*/  ENDCOLLECTIVE ;  /* 0x000000000000791b */ /* 0x007fe20003800000 */
.L_x_899:
[----:B------:R-:W-:Y:S01]  /*2a130*/  IMAD.MOV.U32 R13, RZ, RZ, R5 ;  /* 0x000000ffff0d7224 */ /* 0x000fe200078e0005 */
[----:B------:R-:W-:-:S07]  /*2a140*/  MOV R7, R14 ;  /* 0x0000000e00077202 */ /* 0x000fce0000000f00 */
[----:B------:R-:W-:Y:S05]  /*2a150*/  WARPSYNC.COLLECTIVE R15, `(.L_x_900) ;  /* 0x000000000f087348 */ /* 0x000fea0003c00000 */
[----:B------:R0:W1:Y:S02]  /*2a160*/  SHFL.IDX P6, R14, R13, R12, R11 ;  /* 0x0000000c0d0e7389 */ /* 0x00006400000c000b */
[----:B01----:R-:W-:Y:S01]  /*2a170*/  ENDCOLLECTIVE ;  /* 0x000000000000791b */ /* 0x003fe20003800000 */
.L_x_900:
[----:B------:R-:W-:Y:S05]  /*2a180*/  BRA `(.L_x_901) ;  /* 0xffffffac00507947 */ /* 0x000fea000383ffff */
.L_x_756:
[----:B0-----:R0:W2:Y:S02]  /*2a190*/  SYNCS.PHASECHK.TRANS64.TRYWAIT P0, [R22+URZ+0x38820], R3 ;  /* 0x03882003160075a7 */ /* 0x0010a4000800017f */
[----:B--2---:R-:W-:Y:S05]  /*2a1a0*/  @!P0 NANOSLEEP.SYNCS 0x989680 ;  /* 0x009896800000895d */ /* 0x004fea0003900000 */
[----:B------:R-:W2:Y:S02]  /*2a1b0*/  @!P0 SYNCS.PHASECHK.TRANS64 P0, [R22+URZ+0x38820], R3 ;  /* 0x03882003160085a7 */ /* 0x000ea4000800007f */
[----:B--2---:R-:W-:Y:S05]  /*2a1c0*/  @!P0 BRA `(.L_x_756) ;  /* 0xfffffffc00f08947 */ /* 0x004fea000383ffff */
[----:B------:R-:W-:Y:S05]  /*2a1d0*/  BRA `(.L_x_902) ;  /* 0xffffffac00c87947 */ /* 0x000fea000383ffff */
.L_x_761:
[----:B0-----:R0:W1:Y:S02]  /*2a1e0*/  SYNCS.PHASECHK.TRANS64.TRYWAIT P0, [R6+URZ+0x38840], R3 ;  /* 0x03884003060075a7 */ /* 0x001064000800017f */
[----:B-1----:R-:W-:Y:S05]  /*2a1f0*/  @!P0 NANOSLEEP.SYNCS 0x989680 ;  /* 0x009896800000895d */ /* 0x002fea0003900000 */
[----:B------:R-:W1:Y:S02]  /*2a200*/  @!P0 SYNCS.PHASECHK.TRANS64 P0, [R6+URZ+0x38840], R3 ;  /* 0x03884003060085a7 */ /* 0x000e64000800007f */
[----:B-1----:R-:W-:Y:S05]  /*2a210*/  @!P0 BRA `(.L_x_761) ;  /* 0xfffffffc00f08947 */ /* 0x002fea000383ffff */
[----:B------:R-:W-:Y:S05]  /*2a220*/  BRA `(.L_x_903) ;  /* 0xffffffb000c07947 */ /* 0x000fea000383ffff */
.L_x_762:
        /* <DEDUP_REMOVED lines=8> */
.L_x_905:
[----:B------:R-:W-:Y:S05]  /*2a2b0*/  BSYNC B1 ;  /* 0x0000000000017941 */ /* 0x000fea0003800000 */
.L_x_904:
[----:B------:R-:W-:Y:S01]  /*2a2c0*/  IMAD.MOV.U32 R13, RZ, RZ, R8 ;  /* 0x000000ffff0d7224 */ /* 0x000fe200078e0008 */
[----:B------:R-:W-:Y:S01]  /*2a2d0*/  MOV R12, RZ ;  /* 0x000000ff000c7202 */ /* 0x000fe20000000f00 */
[----:B------:R-:W-:Y:S01]  /*2a2e0*/  IMAD.MOV.U32 R11, RZ, RZ, 0x181f ;  /* 0x0000181fff0b7424 */ /* 0x000fe200078e00ff */
[----:B------:R-:W-:Y:S02]  /*2a2f0*/  MOV R15, 0xffffffff ;  /* 0xffffffff000f7802 */ /* 0x000fe40000000f00 */
[----:B------:R-:W-:Y:S02]  /*2a300*/  MOV R3, R14 ;  /* 0x0000000e00037202 */ /* 0x000fe40000000f00 */
[----:B------:R-:W-:-:S07]  /*2a310*/  LOP3.LUT R23, R23, 0xfffffdff, RZ, 0xc0, !PT ;  /* 0xfffffdff17177812 */ /* 0x000fce00078ec0ff */
[----:B------:R-:W-:Y:S05]  /*2a320*/  WARPSYNC.COLLECTIVE R15, `(.L_x_906) ;  /* 0x000000000f087348 */ /* 0x000fea0003c00000 */
[----:B------:R0:W1:Y:S02]  /*2a330*/  SHFL.IDX P6, R14, R13, R12, R11 ;  /* 0x0000000c0d0e7389 */ /* 0x00006400000c000b */
[----:B01----:R-:W-:Y:S01]  /*2a340*/  ENDCOLLECTIVE ;  /* 0x000000000000791b */ /* 0x003fe20003800000 */
.L_x_906:
[----:B------:R-:W-:Y:S01]  /*2a350*/  SHF.L.U32 R0, R36, 0x1, RZ ;  /* 0x0000000124007819 */ /* 0x000fe200000006ff */
[----:B------:R-:W-:Y:S01]  /*2a360*/  ULDC.64 UR4, c[0x0][0x208] ;  /* 0x0000820000047ab9 */ /* 0x000fe20000000a00 */
[----:B------:R-:W-:Y:S02]  /*2a370*/  @P3 LOP3.LUT R23, R23, 0x200, RZ, 0xfc, !PT ;  /* 0x0000020017173812 */ /* 0x000fe400078efcff */
[----:B------:R-:W-:Y:S02]  /*2a380*/  LEA R9, R9, R22, 0x1 ;  /* 0x0000001609097211 */ /* 0x000fe400078e08ff */
[C---:B------:R-:W-:Y:S02]  /*2a390*/  LOP3.LUT P3, RZ, R23.reuse, 0x10, RZ, 0xc0, !PT ;  /* 0x0000001017ff7812 */ /* 0x040fe4000786c0ff */
[----:B------:R-:W-:-:S04]  /*2a3a0*/  LOP3.LUT R23, R23, 0xfffffeff, RZ, 0xc0, !PT ;  /* 0xfffffeff17177812 */ /* 0x000fc800078ec0ff */
[----:B------:R-:W-:Y:S01]  /*2a3b0*/  @P2 LOP3.LUT R23, R23, 0x100, RZ, 0xfc, !PT ;  /* 0x0000010017172812 */ /* 0x000fe200078efcff */
[----:B------:R-:W-:Y:S01]  /*2a3c0*/  IMAD.MOV.U32 R13, RZ, RZ, R10 ;  /* 0x000000ffff0d7224 */ /* 0x000fe200078e000a */
[----:B------:R-:W-:Y:S02]  /*2a3d0*/  MOV R12, 0x1 ;  /* 0x00000001000c7802 */ /* 0x000fe40000000f00 */
[C---:B------:R-:W-:Y:S02]  /*2a3e0*/  LOP3.LUT P2, RZ, R23.reuse, 0x8, RZ, 0xc0, !PT ;  /* 0x0000000817ff7812 */ /* 0x040fe4000784c0ff */
[----:B------:R-:W-:-:S04]  /*2a3f0*/  LOP3.LUT R23, R23, 0xffffff7f, RZ, 0xc0, !PT ;  /* 0xffffff7f17177812 */ /* 0x000fc800078ec0ff */
[----:B------:R-:W-:Y:S01]  /*2a400*/  @P1 LOP3.LUT R23, R23, 0x80, RZ, 0xfc, !PT ;  /* 0x0000008017171812 */ /* 0x000fe200078efcff */
[----:B------:R-:W-:-:S03]  /*2a410*/  IMAD.MOV.U32 R2, RZ, RZ, R14 ;  /* 0x000000ffff027224 */ /* 0x000fc600078e000e */
[----:B------:R-:W-:Y:S02]  /*2a420*/  LOP3.LUT P1, RZ, R23, 0x4, RZ, 0xc0, !PT ;  /* 0x0000000417ff7812 */ /* 0x000fe4000782c0ff */
[----:B------:R-:W-:-:S05]  /*2a430*/  IADD3 R2, P0, R2, R0, RZ ;  /* 0x0000000002027210 */ /* 0x000fca0007f1e0ff */
[----:B------:R-:W-:-:S05]  /*2a440*/  IMAD.X R3, RZ, RZ, R3, P0 ;  /* 0x000000ffff037224 */ /* 0x000fca00000e0603 */
[----:B------:R-:W-:Y:S01]  /*2a450*/  @!PT LDS RZ, [RZ] ;  /* 0x00000000fffff984 */ /* 0x000fe20000000800 */
[----:B------:R-:W-:Y:S01]  /*2a460*/  @!PT LDS RZ, [RZ] ;  /* 0x00000000fffff984 */ /* 0x000fe20000000800 */
[----:B------:R-:W-:Y:S01]  /*2a470*/  @!PT LDS RZ, [RZ] ;  /* 0x00000000fffff984 */ /* 0x000fe20000000800 */
[----:B------:R0:W-:Y:S04]  /*2a480*/  LDGSTS.E.BYPASS.LTC128B.128 [R9+0x24400], desc[UR4][R2.64], !P3 ;  /* 0x2440000002097fae */ /* 0x0001e8000d901d44 */
[----:B------:R0:W-:Y:S04]  /*2a490*/  LDGSTS.E.BYPASS.LTC128B.128 [R9+0x26c00], desc[UR4][R2.64+0x80], !P2 ;  /* 0x26c0008002097fae */ /* 0x0001e8000d101d44 */
[----:B------:R0:W-:Y:S04]  /*2a4a0*/  LDGSTS.E.BYPASS.LTC128B.128 [R9+0x29400], desc[UR4][R2.64+0x100], !P1 ;  /* 0x2940010002097fae */ /* 0x0001e8000c901d44 */
[----:B------:R0:W-:Y:S02]  /*2a4b0*/  LDGSTS.E.BYPASS.LTC128B.128 [R9+0x2bc00], desc[UR4][R2.64+0x180], !P5 ;  /* 0x2bc0018002097fae */ /* 0x0001e4000e901d44 */
[----:B0-----:R-:W-:Y:S05]  /*2a4c0*/  WARPSYNC.COLLECTIVE R15, `(.L_x_907) ;  /* 0x000000000f087348 */ /* 0x001fea0003c00000 */
[----:B------:R1:W2:Y:S02]  /*2a4d0*/  SHFL.IDX P6, R14, R13, R12, R11 ;  /* 0x0000000c0d0e7389 */ /* 0x0002a400000c000b */
[----:B012---:R-:W-:Y:S01]  /*2a4e0*/  ENDCOLLECTIVE ;  /* 0x000000000000791b */ /* 0x007fe20003800000 */
.L_x_907:
[----:B------:R-:W-:Y:S01]  /*2a4f0*/  MOV R13, R8 ;  /* 0x00000008000d7202 */ /* 0x000fe20000000f00 */
[----:B------:R-:W-:-:S07]  /*2a500*/  IMAD.MOV.U32 R35, RZ, RZ, R14 ;  /* 0x000000ffff237224 */ /* 0x000fce00078e000e */
[----:B------:R-:W-:Y:S05]  /*2a510*/  WARPSYNC.COLLECTIVE R15, `(.L_x_908) ;  /* 0x000000000f087348 */ /* 0x000fea0003c00000 */
[----:B------:R0:W1:Y:S02]  /*2a520*/  SHFL.IDX P6, R14, R13, R12, R11 ;  /* 0x0000000c0d0e7389 */ /* 0x00006400000c000b */
[----:B01----:R-:W-:Y:S01]  /*2a530*/  ENDCOLLECTIVE ;  /* 0x000000000000791b */ /* 0x003fe20003800000 */
.L_x_908:
[----:B------:R-:W-:Y:S01]  /*2a540*/  ULDC.64 UR4, c[0x0][0x208] ;  /* 0x0000820000047ab9 */ /* 0x000fe20000000a00 */
[----:B------:R-:W-:Y:S01]  /*2a550*/  IMAD.MOV.U32 R13, RZ, RZ, R10 ;  /* 0x000000ffff0d7224 */ /* 0x000fe200078e000a */
[----:B------:R-:W-:Y:S01]  /*2a560*/  MOV R12, 0x2 ;  /* 0x00000002000c7802 */ /* 0x000fe20000000f00 */
[----:B------:R-:W-:-:S05]  /*2a570*/  IMAD.MOV.U32 R2, RZ, RZ, R14 ;  /* 0x000000ffff027224 */ /* 0x000fca00078e000e */
[----:B------:R-:W-:-:S04]  /*2a580*/  IADD3 R2, P0, R2, R0, RZ ;  /* 0x0000000002027210 */ /* 0x000fc80007f1e0ff */
[----:B------:R-:W-:-:S05]  /*2a590*/  IADD3.X R3, RZ, R35, RZ, P0, !PT ;  /* 0x00000023ff037210 */ /* 0x000fca00007fe4ff */
        /* <DEDUP_REMOVED lines=10> */
.L_x_909:
[----:B------:R-:W-:Y:S01]  /*2a640*/  MOV R13, R8 ;  /* 0x00000008000d7202 */ /* 0x000fe20000000f00 */
[----:B------:R-:W-:-:S07]  /*2a650*/  IMAD.MOV.U32 R35, RZ, RZ, R14 ;  /* 0x000000ffff237224 */ /* 0x000fce00078e000e */
[----:B------:R-:W-:Y:S05]  /*2a660*/  WARPSYNC.COLLECTIVE R15, `(.L_x_910) ;  /* 0x000000000f087348 */ /* 0x000fea0003c00000 */
[----:B------:R0:W1:Y:S02]  /*2a670*/  SHFL.IDX P6, R14, R13, R12, R11 ;  /* 0x0000000c0d0e7389 */ /* 0x00006400000c000b */
[----:B01----:R-:W-:Y:S01]  /*2a680*/  ENDCOLLECTIVE ;  /* 0x000000000000791b */ /* 0x003fe20003800000 */
.L_x_910:
        /* <DEDUP_REMOVED lines=16> */
.L_x_911:
[----:B------:R-:W-:Y:S01]  /*2a790*/  MOV R13, R8 ;  /* 0x00000008000d7202 */ /* 0x000fe20000000f00 */
[----:B------:R-:W-:-:S07]  /*2a7a0*/  IMAD.MOV.U32 R35, RZ, RZ, R14 ;  /* 0x000000ffff237224 */ /* 0x000fce00078e000e */
[----:B------:R-:W-:Y:S05]  /*2a7b0*/  WARPSYNC.COLLECTIVE R15, `(.L_x_912) ;  /* 0x000000000f087348 */ /* 0x000fea0003c00000 */
[----:B------:R0:W1:Y:S02]  /*2a7c0*/  SHFL.IDX P6, R14, R13, R12, R11 ;  /* 0x0000000c0d0e7389 */ /* 0x00006400000c000b */
[----:B01----:R-:W-:Y:S01]  /*2a7d0*/  ENDCOLLECTIVE ;  /* 0x000000000000791b */ /* 0x003fe20003800000 */
.L_x_912:
        /* <DEDUP_REMOVED lines=9> */
[----:B------:R0:W-:Y:S01]  /*2a870*/  LDGSTS.E.BYPASS.LTC128B.128 [R9+0x25c00], desc[UR4][R2.64], !P3 ;  /* 0x25c0000002097fae */ /* 0x0001e2000d901d44 */
[----:B------:R-:W-:-:S03]  /*2a880*/  LOP3.LUT P3, RZ, R23, 0x200, RZ, 0xc0, !PT ;  /* 0x0000020017ff7812 */ /* 0x000fc6000786c0ff */
[----:B------:R0:W-:Y:S01]  /*2a890*/  LDGSTS.E.BYPASS.LTC128B.128 [R9+0x28400], desc[UR4][R2.64+0x80], !P2 ;  /* 0x2840008002097fae */ /* 0x0001e2000d101d44 */
[----:B------:R-:W-:-:S03]  /*2a8a0*/  LOP3.LUT P2, RZ, R23, 0x100, RZ, 0xc0, !PT ;  /* 0x0000010017ff7812 */ /* 0x000fc6000784c0ff */
[----:B------:R0:W-:Y:S01]  /*2a8b0*/  LDGSTS.E.BYPASS.LTC128B.128 [R9+0x2ac00], desc[UR4][R2.64+0x100], !P1 ;  /* 0x2ac0010002097fae */ /* 0x0001e2000c901d44 */
[----:B------:R-:W-:-:S03]  /*2a8c0*/  LOP3.LUT P1, RZ, R23, 0x80, RZ, 0xc0, !PT ;  /* 0x0000008017ff7812 */ /* 0x000fc6000782c0ff */
[----:B------:R0:W-:Y:S10]  /*2a8d0*/  LDGSTS.E.BYPASS.LTC128B.128 [R9+0x2d400], desc[UR4][R2.64+0x180], !P5 ;  /* 0x2d40018002097fae */ /* 0x0001f4000e901d44 */
[----:B0-----:R-:W-:Y:S05]  /*2a8e0*/  WARPSYNC.COLLECTIVE R15, `(.L_x_913) ;  /* 0x000000000f087348 */ /* 0x001fea0003c00000 */
[----:B------:R1:W2:Y:S02]  /*2a8f0*/  SHFL.IDX P6, R14, R13, R12, R11 ;  /* 0x0000000c0d0e7389 */ /* 0x0002a400000c000b */
[----:B012---:R-:W-:Y:S01]  /*2a900*/  ENDCOLLECTIVE ;  /* 0x000000000000791b */ /* 0x007fe20003800000 */
.L_x_913:
[----:B------:R-:W-:Y:S01]  /*2a910*/  MOV R13, R8 ;  /* 0x00000008000d7202 */ /* 0x000fe20000000f00 */
[----:B------:R-:W-:-:S07]  /*2a920*/  IMAD.MOV.U32 R35, RZ, RZ, R14 ;  /* 0x000000ffff237224 */ /* 0x000fce00078e000e */
[----:B------:R-:W-:Y:S05]  /*2a930*/  WARPSYNC.COLLECTIVE R15, `(.L_x_914) ;  /* 0x000000000f087348 */ /* 0x000fea0003c00000 */
[----:B------:R0:W1:Y:S02]  /*2a940*/  SHFL.IDX P6, R14, R13, R12, R11 ;  /* 0x0000000c0d0e7389 */ /* 0x00006400000c000b */
[----:B01----:R-:W-:Y:S01]  /*2a950*/  ENDCOLLECTIVE ;  /* 0x000000000000791b */ /* 0x003fe20003800000 */
.L_x_914:
[----:B------:R-:W-:Y:S01]  /*2a960*/  IMAD.MOV.U32 R2, RZ, RZ, R14 ;  /* 0x000000ffff027224 */ /* 0x000fe200078e000e */
[----:B------:R-:W-:Y:S06]  /*2a970*/  BRA `(.L_x_915) ;  /* 0xffffffb000087947 */ /* 0x000fec000383ffff */
.L_x_767:
[----:B-1----:R1:W2:Y:S02]  /*2a980*/  SYNCS.PHASECHK.TRANS64.TRYWAIT P0, [R6+URZ+0x38860], R2 ;  /* 0x03886002060075a7 */ /* 0x0022a4000800017f */
[----:B--2---:R-:W-:Y:S05]  /*2a990*/  @!P0 NANOSLEEP.SYNCS 0x989680 ;  /* 0x009896800000895d */ /* 0x004fea0003900000 */
[----:B------:R-:W2:Y:S02]  /*2a9a0*/  @!P0 SYNCS.PHASECHK.TRANS64 P0, [R6+URZ+0x38860], R2 ;  /* 0x03886002060085a7 */ /* 0x000ea4000800007f */
[----:B--2---:R-:W-:Y:S05]  /*2a9b0*/  @!P0 BRA `(.L_x_767) ;  /* 0xfffffffc00f08947 */ /* 0x004fea000383ffff */
[----:B------:R-:W-:Y:S05]  /*2a9c0*/  BRA `(.L_x_916) ;  /* 0xffffffb000887947 */ /* 0x000fea000383ffff */
.L_x_768:
        /* <DEDUP_REMOVED lines=8> */
.L_x_918:
[----:B------:R-:W-:Y:S05]  /*2aa50*/  BSYNC B1 ;  /* 0x0000000000017941 */ /* 0x000fea0003800000 */
.L_x_917:
[----:B------:R-:W-:Y:S01]  /*2aa60*/  IMAD.MOV.U32 R13, RZ, RZ, R24 ;  /* 0x000000ffff0d7224 */ /* 0x000fe200078e0018 */
[----:B------:R-:W-:Y:S01]  /*2aa70*/  MOV R12, RZ ;  /* 0x000000ff000c7202 */ /* 0x000fe20000000f00 */
[----:B------:R-:W-:Y:S01]  /*2aa80*/  IMAD.MOV.U32 R11, RZ, RZ, 0x181f ;  /* 0x0000181fff0b7424 */ /* 0x000fe200078e00ff */
[----:B------:R-:W-:Y:S01]  /*2aa90*/  MOV R15, 0xffffffff ;  /* 0xffffffff000f7802 */ /* 0x000fe20000000f00 */
[----:B------:R-:W-:Y:S01]  /*2aaa0*/  IMAD R7, R7, 0x2, R22 ;  /* 0x0000000207077824 */ /* 0x000fe200078e0216 */
[----:B------:R-:W-:-:S07]  /*2aab0*/  MOV R3, R14 ;  /* 0x0000000e00037202 */ /* 0x000fce0000000f00 */
[----:B------:R-:W-:Y:S05]  /*2aac0*/  WARPSYNC.COLLECTIVE R15, `(.L_x_919) ;  /* 0x000000000f087348 */ /* 0x000fea0003c00000 */
[----:B------:R0:W1:Y:S02]  /*2aad0*/  SHFL.IDX P6, R14, R13, R12, R11 ;  /* 0x0000000c0d0e7389 */ /* 0x00006400000c000b */
[----:B01----:R-:W-:Y:S01]  /*2aae0*/  ENDCOLLECTIVE ;  /* 0x000000000000791b */ /* 0x003fe20003800000 */
.L_x_919:
[----:B------:R-:W-:Y:S01]  /*2aaf0*/  ULDC.64 UR4, c[0x0][0x208] ;  /* 0x0000820000047ab9 */ /* 0x000fe20000000a00 */
[----:B------:R-:W-:Y:S01]  /*2ab00*/  MOV R13, R25 ;  /* 0x00000019000d7202 */ /* 0x000fe20000000f00 */
[----:B------:R-:W-:Y:S02]  /*2ab10*/  IMAD.MOV.U32 R12, RZ, RZ, 0x1 ;  /* 0x00000001ff0c7424 */ /* 0x000fe400078e00ff */
[----:B------:R-:W-:-:S05]  /*2ab20*/  IMAD.MOV.U32 R2, RZ, RZ, R14 ;  /* 0x000000ffff027224 */ /* 0x000fca00078e000e */
[----:B------:R-:W-:-:S04]  /*2ab30*/  IADD3 R2, P0, R2, R0, RZ ;  /* 0x0000000002027210 */ /* 0x000fc80007f1e0ff */
[----:B------:R-:W-:Y:S02]  /*2ab40*/  IADD3.X R3, RZ, R3, RZ, P0, !PT ;  /* 0x00000003ff037210 */ /* 0x000fe400007fe4ff */
        /* <DEDUP_REMOVED lines=10> */
[----:B------:R0:W-:Y:S02]  /*2abf0*/  LDGSTS.E.BYPASS.LTC128B.128 [R7+0x7c00], desc[UR4][R2.64+0x180], !P0 ;  /* 0x07c0018002077fae */ /* 0x0001e4000c101d44 */
[----:B0-----:R-:W-:Y:S05]  /*2ac00*/  WARPSYNC.COLLECTIVE R15, `(.L_x_920) ;  /* 0x000000000f087348 */ /* 0x001fea0003c00000 */
[----:B------:R1:W2:Y:S02]  /*2ac10*/  SHFL.IDX P6, R14, R13, R12, R11 ;  /* 0x0000000c0d0e7389 */ /* 0x0002a400000c000b */
[----:B012---:R-:W-:Y:S01]  /*2ac20*/  ENDCOLLECTIVE ;  /* 0x000000000000791b */ /* 0x007fe20003800000 */
.L_x_920:
[----:B------:R-:W-:Y:S01]  /*2ac30*/  IMAD.MOV.U32 R13, RZ, RZ, R24 ;  /* 0x000000ffff0d7224 */ /* 0x000fe200078e0018 */
[----:B------:R-:W-:-:S07]  /*2ac40*/  MOV R3, R14 ;  /* 0x0000000e00037202 */ /* 0x000fce0000000f00 */
[----:B------:R-:W-:Y:S05]  /*2ac50*/  WARPSYNC.COLLECTIVE R15, `(.L_x_921) ;  /* 0x000000000f087348 */ /* 0x000fea0003c00000 */
[----:B------:R0:W1:Y:S02]  /*2ac60*/  SHFL.IDX P6, R14, R13, R12, R11 ;  /* 0x0000000c0d0e7389 */ /* 0x00006400000c000b */
[----:B01----:R-:W-:Y:S01]  /*2ac70*/  ENDCOLLECTIVE ;  /* 0x000000000000791b */ /* 0x003fe20003800000 */
.L_x_921:
[----:B------:R-:W-:Y:S01]  /*2ac80*/  ULDC.64 UR4, c[0x0][0x208] ;  /* 0x0000820000047ab9 */ /* 0x000fe20000000a00 */
[----:B------:R-:W-:Y:S01]  /*2ac90*/  MOV R13, R25 ;  /* 0x00000019000d7202 */ /* 0x000fe20000000f00 */
[----:B------:R-:W-:Y:S01]  /*2aca0*/  IMAD.MOV.U32 R12, RZ, RZ, 0x2 ;  /* 0x00000002ff0c7424 */ /* 0x000fe200078e00ff */
[----:B------:R-:W-:-:S04]  /*2acb0*/  MOV R2, R14 ;  /* 0x0000000e00027202 */ /* 0x000fc80000000f00 */
[----:B------:R-:W-:-:S05]  /*2acc0*/  IADD3 R2, P0, R2, R0, RZ ;  /* 0x0000000002027210 */ /* 0x000fca0007f1e0ff */
        /* <DEDUP_REMOVED lines=15> */
.L_x_922:
[----:B------:R-:W-:Y:S01]  /*2adc0*/  IMAD.MOV.U32 R13, RZ, RZ, R24 ;  /* 0x000000ffff0d7224 */ /* 0x000fe200078e0018 */
[----:B------:R-:W-:-:S07]  /*2add0*/  MOV R3, R14 ;  /* 0x0000000e00037202 */ /* 0x000fce0000000f00 */
[----:B------:R-:W-:Y:S05]  /*2ade0*/  WARPSYNC.COLLECTIVE R15, `(.L_x_923) ;  /* 0x000000000f087348 */ /* 0x000fea0003c00000 */
[----:B------:R0:W1:Y:S02]  /*2adf0*/  SHFL.IDX P6, R14, R13, R12, R11 ;  /* 0x0000000c0d0e7389 */ /* 0x00006400000c000b */
[----:B01----:R-:W-:Y:S01]  /*2ae00*/  ENDCOLLECTIVE ;  /* 0x000000000000791b */ /* 0x003fe20003800000 */
.L_x_923:
        /* <DEDUP_REMOVED lines=20> */
.L_x_924:
[----:B------:R-:W-:Y:S01]  /*2af50*/  IMAD.MOV.U32 R13, RZ, RZ, R24 ;  /* 0x000000ffff0d7224 */ /* 0x000fe200078e0018 */
[----:B------:R-:W-:-:S07]  /*2af60*/  MOV R3, R14 ;  /* 0x0000000e00037202 */ /* 0x000fce0000000f00 */
[----:B------:R-:W-:Y:S05]  /*2af70*/  WARPSYNC.COLLECTIVE R15, `(.L_x_925) ;  /* 0x000000000f087348 */ /* 0x000fea0003c00000 */
[----:B------:R0:W1:Y:S02]  /*2af80*/  SHFL.IDX P6, R14, R13, R12, R11 ;  /* 0x0000000c0d0e7389 */ /* 0x00006400000c000b */
[----:B01----:R-:W-:Y:S01]  /*2af90*/  ENDCOLLECTIVE ;  /* 0x000000000000791b */ /* 0x003fe20003800000 */
.L_x_925:
        /* <DEDUP_REMOVED lines=20> */
.L_x_926:
[----:B------:R-:W-:Y:S01]  /*2b0e0*/  IMAD.MOV.U32 R13, RZ, RZ, R24 ;  /* 0x000000ffff0d7224 */ /* 0x000fe200078e0018 */
[----:B------:R-:W-:-:S07]  /*2b0f0*/  MOV R25, R14 ;  /* 0x0000000e00197202 */ /* 0x000fce0000000f00 */
[----:B------:R-:W-:Y:S05]  /*2b100*/  WARPSYNC.COLLECTIVE R15, `(.L_x_927) ;  /* 0x000000000f087348 */ /* 0x000fea0003c00000 */
[----:B------:R0:W1:Y:S02]  /*2b110*/  SHFL.IDX P6, R14, R13, R12, R11 ;  /* 0x0000000c0d0e7389 */ /* 0x00006400000c000b */
[----:B01----:R-:W-:Y:S01]  /*2b120*/  ENDCOLLECTIVE ;  /* 0x000000000000791b */ /* 0x003fe20003800000 */
.L_x_927:
[----:B------:R-:W-:Y:S01]  /*2b130*/  MOV R2, R14 ;  /* 0x0000000e00027202 */ /* 0x000fe20000000f00 */
[----:B------:R-:W-:Y:S06]  /*2b140*/  BRA `(.L_x_928) ;  /* 0xffffffac00a47947 */ /* 0x000fec000383ffff */
.L_x_776:
[----:B0-----:R0:W2:Y:S02]  /*2b150*/  SYNCS.PHASECHK.TRANS64.TRYWAIT P0, [R4+URZ+0x38860], R3 ;  /* 0x03886003040075a7 */ /* 0x0010a4000800017f */
[----:B--2---:R-:W-:Y:S05]  /*2b160*/  @!P0 NANOSLEEP.SYNCS 0x989680 ;  /* 0x009896800000895d */ /* 0x004fea0003900000 */
[----:B------:R-:W2:Y:S02]  /*2b170*/  @!P0 SYNCS.PHASECHK.TRANS64 P0, [R4+URZ+0x38860], R3 ;  /* 0x03886003040085a7 */ /* 0x000ea4000800007f */
[----:B--2---:R-:W-:Y:S05]  /*2b180*/  @!P0 BRA `(.L_x_776) ;  /* 0xfffffffc00f08947 */ /* 0x004fea000383ffff */
[----:B------:R-:W-:Y:S05]  /*2b190*/  BRA `(.L_x_929) ;  /* 0xffffffb000dc7947 */ /* 0x000fea000383ffff */
.L_x_777:
[----:B------:R-:W-:Y:S01]  /*2b1a0*/  BSSY B0, `(.L_x_930) ;  /* 0x0000008000007945 */ /* 0x000fe20003800000 */
[----:B------:R-:W-:Y:S01]  /*2b1b0*/  IMAD.MOV.U32 R13, RZ, RZ, R25 ;  /* 0x000000ffff0d7224 */ /* 0x000fe200078e0019 */
[----:B------:R-:W-:Y:S01]  /*2b1c0*/  MOV R12, RZ ;  /* 0x000000ff000c7202 */ /* 0x000fe20000000f00 */
[----:B------:R-:W-:Y:S01]  /*2b1d0*/  IMAD.MOV.U32 R11, RZ, RZ, 0x181f ;  /* 0x0000181fff0b7424 */ /* 0x000fe200078e00ff */
[----:B------:R-:W-:-:S07]  /*2b1e0*/  MOV R15, 0xffffffff ;  /* 0xffffffff000f7802 */ /* 0x000fce0000000f00 */
[----:B0-----:R-:W-:Y:S05]  /*2b1f0*/  WARPSYNC.COLLECTIVE R15, `(.L_x_931) ;  /* 0x000000000f087348 */ /* 0x001fea0003c00000 */
[----:B------:R1:W2:Y:S02]  /*2b200*/  SHFL.IDX P6, R14, R13, R12, R11 ;  /* 0x0000000c0d0e7389 */ /* 0x0002a400000c000b */
[----:B012---:R-:W-:Y:S01]  /*2b210*/  ENDCOLLECTIVE ;  /* 0x000000000000791b */ /* 0x007fe20003800000 */
.L_x_931:
[----:B------:R-:W-:Y:S05]  /*2b220*/  BSYNC B0 ;  /* 0x0000000000007941 */ /* 0x000fea0003800000 */
.L_x_930:
[----:B------:R-:W-:Y:S01]  /*2b230*/  MOV R13, R24 ;  /* 0x00000018000d7202 */ /* 0x000fe20000000f00 */
[----:B------:R-:W-:Y:S01]  /*2b240*/  IMAD.MOV.U32 R12, RZ, RZ, RZ ;  /* 0x000000ffff0c7224 */ /* 0x000fe200078e00ff */
[----:B------:R-:W-:Y:S01]  /*2b250*/  MOV R11, 0x181f ;  /* 0x0000181f000b7802 */ /* 0x000fe20000000f00 */
[----:B------:R-:W-:Y:S01]  /*2b260*/  IMAD.MOV.U32 R15, RZ, RZ, -0x1 ;  /* 0xffffffffff0f7424 */ /* 0x000fe200078e00ff */
[C---:B------:R-:W-:Y:S01]  /*2b270*/  SHF.L.U32 R8, R36.reuse, 0x1, RZ ;  /* 0x0000000124087819 */ /* 0x040fe200000006ff */
[----:B------:R-:W-:Y:S01]  /*2b280*/  IMAD.MOV.U32 R3, RZ, RZ, R14 ;  /* 0x000000ffff037224 */ /* 0x000fe200078e000e */
[----:B------:R-:W-:-:S07]  /*2b290*/  LOP3.LUT R0, R36, 0x40, RZ, 0xfc, !PT ;  /* 0x0000004024007812 */ /* 0x000fce00078efcff */
[----:B------:R-:W-:Y:S05]  /*2b2a0*/  WARPSYNC.COLLECTIVE R15, `(.L_x_932) ;  /* 0x000000000f087348 */ /* 0x000fea0003c00000 */
[----:B------:R0:W1:Y:S02]  /*2b2b0*/  SHFL.IDX P6, R14, R13, R12, R11 ;  /* 0x0000000c0d0e7389 */ /* 0x00006400000c000b */
[----:B01----:R-:W-:Y:S01]  /*2b2c0*/  ENDCOLLECTIVE ;  /* 0x000000000000791b */ /* 0x003fe20003800000 */
.L_x_932:
[----:B------:R-:W-:Y:S01]  /*2b2d0*/  ULDC UR4, c[0x0][0x2f4] ;  /* 0x0000bd0000047ab9 */ /* 0x000fe20000000800 */
[C---:B------:R-:W-:Y:S01]  /*2b2e0*/  LOP3.LUT R6, R36.reuse, 0x80, RZ, 0xfc, !PT ;  /* 0x0000008024067812 */ /* 0x040fe200078efcff */
[----:B------:R-:W-:Y:S01]  /*2b2f0*/  ULDC.64 UR6, c[0x0][0x208] ;  /* 0x0000820000067ab9 */ /* 0x000fe20000000a00 */
[----:B------:R-:W-:Y:S02]  /*2b300*/  ISETP.GE.AND P3, PT, R36, UR4, PT ;  /* 0x0000000424007c0c */ /* 0x000fe4000bf66270 */
[----:B------:R-:W-:Y:S02]  /*2b310*/  ISETP.GE.AND P2, PT, R0, UR4, PT ;  /* 0x0000000400007c0c */ /* 0x000fe4000bf46270 */
[----:B------:R-:W-:Y:S02]  /*2b320*/  ISETP.LT.OR P4, PT, R5, 0x1, P3 ;  /* 0x000000010500780c */ /* 0x000fe40001f81670 */
[----:B------:R-:W-:Y:S02]  /*2b330*/  LEA R0, R7, R22, 0x1 ;  /* 0x0000001607007211 */ /* 0x000fe400078e08ff */
[----:B------:R-:W-:-:S02]  /*2b340*/  ISETP.GE.AND P1, PT, R6, UR4, PT ;  /* 0x0000000406007c0c */ /* 0x000fc4000bf26270 */
[----:B------:R-:W-:Y:S01]  /*2b350*/  LOP3.LUT R6, R36, 0xc0, RZ, 0xfc, !PT ;  /* 0x000000c024067812 */ /* 0x000fe200078efcff */
[----:B------:R-:W-:Y:S01]  /*2b360*/  IMAD.MOV.U32 R13, RZ, RZ, R25 ;  /* 0x000000ffff0d7224 */ /* 0x000fe200078e0019 */
[----:B------:R-:W-:Y:S02]  /*2b370*/  MOV R12, 0x1 ;  /* 0x00000001000c7802 */ /* 0x000fe40000000f00 */
        /* <DEDUP_REMOVED lines=9> */
[----:B------:R-:W-:-:S04]  /*2b410*/  ISETP.GE.AND P0, PT, R6, UR4, PT ;  /* 0x0000000406007c0c */ /* 0x000fc8000bf06270 */
[----:B------:R0:W-:Y:S01]  /*2b420*/  LDGSTS.E.BYPASS.LTC128B.128 [R0+0x5400], desc[UR6][R2.64+0x100], !P4 ;  /* 0x0540010002007fae */ /* 0x0001e2000e101d46 */
[----:B------:R-:W-:-:S13]  /*2b430*/  ISETP.LT.OR P4, PT, R5, 0x1, P0 ;  /* 0x000000010500780c */ /* 0x000fda0000781670 */
[----:B------:R0:W-:Y:S02]  /*2b440*/  LDGSTS.E.BYPASS.LTC128B.128 [R0+0x7c00], desc[UR6][R2.64+0x180], !P4 ;  /* 0x07c0018002007fae */ /* 0x0001e4000e101d46 */
[----:B0-----:R-:W-:Y:S05]  /*2b450*/  WARPSYNC.COLLECTIVE R15, `(.L_x_933) ;  /* 0x000000000f087348 */ /* 0x001fea0003c00000 */
[----:B------:R1:W2:Y:S02]  /*2b460*/  SHFL.IDX P6, R14, R13, R12, R11 ;  /* 0x0000000c0d0e7389 */ /* 0x0002a400000c000b */
[----:B012---:R-:W-:Y:S01]  /*2b470*/  ENDCOLLECTIVE ;  /* 0x000000000000791b */ /* 0x007fe20003800000 */
.L_x_933:
[----:B------:R-:W-:Y:S01]  /*2b480*/  MOV R13, R24 ;  /* 0x00000018000d7202 */ /* 0x000fe20000000f00 */
[----:B------:R-:W-:-:S07]  /*2b490*/  IMAD.MOV.U32 R3, RZ, RZ, R14 ;  /* 0x000000ffff037224 */ /* 0x000fce00078e000e */
[----:B------:R-:W-:Y:S05]  /*2b4a0*/  WARPSYNC.COLLECTIVE R15, `(.L_x_934) ;  /* 0x000000000f087348 */ /* 0x000fea0003c00000 */
[----:B------:R0:W1:Y:S02]  /*2b4b0*/  SHFL.IDX P6, R14, R13, R12, R11 ;  /* 0x0000000c0d0e7389 */ /* 0x00006400000c000b */
[----:B01----:R-:W-:Y:S01]  /*2b4c0*/  ENDCOLLECTIVE ;  /* 0x000000000000791b */ /* 0x003fe20003800000 */
.L_x_934:
[----:B------:R-:W-:Y:S01]  /*2b4d0*/  ULDC.64 UR4, c[0x0][0x208] ;  /* 0x0000820000047ab9 */ /* 0x000fe20000000a00 */
[----:B------:R-:W-:Y:S01]  /*2b4e0*/  MOV R13, R25 ;  /* 0x00000019000d7202 */ /* 0x000fe20000000f00 */
[----:B------:R-:W-:Y:S01]  /*2b4f0*/  IMAD.MOV.U32 R12, RZ, RZ, 0x2 ;  /* 0x00000002ff0c7424 */ /* 0x000fe200078e00ff */
        /* <DEDUP_REMOVED lines=16> */
.L_x_935:
[----:B------:R-:W-:Y:S01]  /*2b600*/  IMAD.MOV.U32 R13, RZ, RZ, R24 ;  /* 0x000000ffff0d7224 */ /* 0x000fe200078e0018 */
[----:B------:R-:W-:-:S07]  /*2b610*/  MOV R7, R14 ;  /* 0x0000000e00077202 */ /* 0x000fce0000000f00 */
[----:B------:R-:W-:Y:S05]  /*2b620*/  WARPSYNC.COLLECTIVE R15, `(.L_x_936) ;  /* 0x000000000f087348 */ /* 0x000fea0003c00000 */
[----:B------:R0:W1:Y:S02]  /*2b630*/  SHFL.IDX P6, R14, R13, R12, R11 ;  /* 0x0000000c0d0e7389 */ /* 0x00006400000c000b */
[----:B01----:R-:W-:Y:S01]  /*2b640*/  ENDCOLLECTIVE ;  /* 0x000000000000791b */ /* 0x003fe20003800000 */
.L_x_936:
[----:B------:R-:W-:Y:S01]  /*2b650*/  ULDC.64 UR4, c[0x0][0x208] ;  /* 0x0000820000047ab9 */ /* 0x000fe20000000a00 */
[----:B------:R-:W-:Y:S01]  /*2b660*/  IMAD.MOV.U32 R13, RZ, RZ, R25 ;  /* 0x000000ffff0d7224 */ /* 0x000fe200078e0019 */
[----:B------:R-:W-:Y:S02]  /*2b670*/  MOV R12, 0x3 ;  /* 0x00000003000c7802 */ /* 0x000fe40000000f00 */
        /* <DEDUP_REMOVED lines=16> */
.L_x_937:
[----:B------:R-:W-:Y:S01]  /*2b780*/  MOV R13, R24 ;  /* 0x00000018000d7202 */ /* 0x000fe20000000f00 */
[----:B------:R-:W-:-:S07]  /*2b790*/  IMAD.MOV.U32 R3, RZ, RZ, R14 ;  /* 0x000000ffff037224 */ /* 0x000fce00078e000e */
[----:B------:R-:W-:Y:S05]  /*2b7a0*/  WARPSYNC.COLLECTIVE R15, `(.L_x_938) ;  /* 0x000000000f087348 */ /* 0x000fea0003c00000 */
[----:B------:R0:W1:Y:S02]  /*2b7b0*/  SHFL.IDX P6, R14, R13, R12, R11 ;  /* 0x0000000c0d0e7389 */ /* 0x00006400000c000b */
[----:B01----:R-:W-:Y:S01]  /*2b7c0*/  ENDCOLLECTIVE ;  /* 0x000000000000791b */ /* 0x003fe20003800000 */
.L_x_938:
        /* <DEDUP_REMOVED lines=19> */
.L_x_939:
[----:B------:R-:W-:Y:S01]  /*2b900*/  IMAD.MOV.U32 R13, RZ, RZ, R24 ;  /* 0x000000ffff0d7224 */ /* 0x000fe200078e0018 */
[----:B------:R-:W-:-:S07]  /*2b910*/  MOV R25, R14 ;  /* 0x0000000e00197202 */ /* 0x000fce0000000f00 */
[----:B------:R-:W-:Y:S05]  /*2b920*/  WARPSYNC.COLLECTIVE R15, `(.L_x_940) ;  /* 0x000000000f087348 */ /* 0x000fea0003c00000 */
[----:B------:R0:W1:Y:S02]  /*2b930*/  SHFL.IDX P6, R14, R13, R12, R11 ;  /* 0x0000000c0d0e7389 */ /* 0x00006400000c000b */
[----:B01----:R-:W-:Y:S01]  /*2b940*/  ENDCOLLECTIVE ;  /* 0x000000000000791b */ /* 0x003fe20003800000 */
.L_x_940:
[----:B------:R-:W-:Y:S05]  /*2b950*/  BRA `(.L_x_941) ;  /* 0xffffffb000007947 */ /* 0x000fea000383ffff */
.L_x_782:
        /* <DEDUP_REMOVED lines=8> */
.L_x_943:
[----:B------:R-:W-:Y:S05]  /*2b9e0*/  BSYNC B0 ;  /* 0x0000000000007941 */ /* 0x000fea0003800000 */
.L_x_942:
[----:B------:R-:W-:Y:S01]  /*2b9f0*/  IMAD.MOV.U32 R13, RZ, RZ, R16 ;  /* 0x000000ffff0d7224 */ /* 0x000fe200078e0010 */
[----:B------:R-:W-:Y:S01]  /*2ba00*/  MOV R12, 0x1 ;  /* 0x00000001000c7802 */ /* 0x000fe20000000f00 */
[----:B------:R-:W-:Y:S01]  /*2ba10*/  IMAD.MOV.U32 R11, RZ, RZ, 0x1f ;  /* 0x0000001fff0b7424 */ /* 0x000fe200078e00ff */
[----:B------:R-:W-:Y:S02]  /*2ba20*/  MOV R15, 0xffffffff ;  /* 0xffffffff000f7802 */ /* 0x000fe40000000f00 */
[----:B------:R-:W-:Y:S02]  /*2ba30*/  MOV R5, R14 ;  /* 0x0000000e00057202 */ /* 0x000fe40000000f00 */
[----:B------:R-:W-:-:S07]  /*2ba40*/  IADD3 R7, R19, R8, RZ ;  /* 0x0000000813077210 */ /* 0x000fce0007ffe0ff */
[----:B------:R-:W-:Y:S05]  /*2ba50*/  WARPSYNC.COLLECTIVE R15, `(.L_x_944) ;  /* 0x000000000f087348 */ /* 0x000fea0003c00000 */
[----:B------:R0:W1:Y:S02]  /*2ba60*/  SHFL.IDX P6, R14, R13, R12, R11 ;  /* 0x0000000c0d0e7389 */ /* 0x00006400000c000b */
[----:B01----:R-:W-:Y:S01]  /*2ba70*/  ENDCOLLECTIVE ;  /* 0x000000000000791b */ /* 0x003fe20003800000 */
.L_x_944:
[----:B------:R-:W-:Y:S01]  /*2ba80*/  ULDC UR4, c[0x0][0xc3c] ;  /* 0x00030f0000047ab9 */ /* 0x000fe20000000800 */
[----:B------:R-:W-:Y:S01]  /*2ba90*/  ULDC.64 UR6, c[0x0][0x208] ;  /* 0x0000820000067ab9 */ /* 0x000fe20000000a00 */
[----:B------:R-:W-:-:S13]  /*2baa0*/  ISETP.GE.OR P1, PT, R7, UR4, !P0 ;  /* 0x0000000407007c0c */ /* 0x000fda000c726670 */
[----:B------:R-:W0:Y:S01]  /*2bab0*/  @!P1 LDC.64 R2, c[0x0][0xc80] ;  /* 0x00032000ff029b82 */ /* 0x000e220000000a00 */
[----:B------:R-:W-:Y:S01]  /*2bac0*/  IMAD.MOV.U32 R4, RZ, RZ, RZ ;  /* 0x000000ffff047224 */ /* 0x000fe200078e00ff */
[----:B------:R-:W-:Y:S01]  /*2bad0*/  MOV R11, RZ ;  /* 0x000000ff000b7202 */ /* 0x000fe20000000f00 */
[----:B------:R-:W-:Y:S02]  /*2bae0*/  IMAD.MOV.U32 R0, RZ, RZ, R14 ;  /* 0x000000ffff007224 */ /* 0x000fe400078e000e */
[----:B0-----:R-:W-:-:S06]  /*2baf0*/  @!P1 IMAD.WIDE R2, R7, 0x4, R2 ;  /* 0x0000000407029825 */ /* 0x001fcc00078e0202 */
[----:B------:R-:W2:Y:S01]  /*2bb00*/  @!P1 LDG.E R2, desc[UR6][R2.64] ;  /* 0x0000000602029981 */ /* 0x000ea2000c1e1900 */
[C---:B------:R-:W-:Y:S02]  /*2bb10*/  ISETP.GE.U32.AND P2, PT, R8.reuse, 0x2, PT ;  /* 0x000000020800780c */ /* 0x040fe40003f46070 */
[C---:B------:R-:W-:Y:S02]  /*2bb20*/  ISETP.GE.U32.AND P3, PT, R8.reuse, 0x4, PT ;  /* 0x000000040800780c */ /* 0x040fe40003f66070 */
[C---:B------:R-:W-:Y:S02]  /*2bb30*/  ISETP.GE.U32.AND P4, PT, R8.reuse, 0x8, PT ;  /* 0x000000080800780c */ /* 0x040fe40003f86070 */
[C---:B------:R-:W-:Y:S02]  /*2bb40*/  ISETP.GE.U32.AND P5, PT, R8.reuse, 0x10, PT ;  /* 0x000000100800780c */ /* 0x040fe40003fa6070 */
[----:B--2---:R-:W-:Y:S02]  /*2bb50*/  @!P1 MOV R4, R2 ;  /* 0x0000000200049202 */ /* 0x004fe40000000f00 */
[----:B------:R-:W-:-:S03]  /*2bb60*/  ISETP.NE.AND P1, PT, R8, RZ, PT ;  /* 0x000000ff0800720c */ /* 0x000fc60003f25270 */
[----:B------:R-:W-:-:S10]  /*2bb70*/  IMAD.MOV.U32 R13, RZ, RZ, R4 ;  /* 0x000000ffff0d7224 */ /* 0x000fd400078e0004 */
[----:B------:R-:W-:Y:S05]  /*2bb80*/  WARPSYNC.COLLECTIVE R15, `(.L_x_945) ;  /* 0x000000000f087348 */ /* 0x000fea0003c00000 */
[----:B------:R0:W1:Y:S02]  /*2bb90*/  SHFL.UP P6, R14, R13, R12, R11 ;  /* 0x0400000c0d0e7389 */ /* 0x00006400000c000b */
[----:B01----:R-:W-:Y:S01]  /*2bba0*/  ENDCOLLECTIVE ;  /* 0x000000000000791b */ /* 0x003fe20003800000 */
.L_x_945:
[----:B------:R-:W-:Y:S01]  /*2bbb0*/  IMAD.MOV.U32 R12, RZ, RZ, 0x2 ;  /* 0x00000002ff0c7424 */ /* 0x000fe200078e00ff */
[----:B------:R-:W-:-:S05]  /*2bbc0*/  SEL R7, R14, RZ, P1 ;  /* 0x000000ff0e077207 */ /* 0x000fca0000800000 */
[----:B------:R-:W-:-:S05]  /*2bbd0*/  IMAD.IADD R6, R4, 0x1, R7 ;  /* 0x0000000104067824 */ /* 0x000fca00078e0207 */
[----:B------:R-:W-:-:S07]  /*2bbe0*/  MOV R13, R6 ;  /* 0x00000006000d7202 */ /* 0x000fce0000000f00 */
[----:B------:R-:W-:Y:S05]  /*2bbf0*/  WARPSYNC.COLLECTIVE R15, `(.L_x_946) ;  /* 0x000000000f087348 */ /* 0x000fea0003c00000 */
[----:B------:R0:W1:Y:S02]  /*2bc00*/  SHFL.UP P6, R14, R13, R12, R11 ;  /* 0x0400000c0d0e7389 */ /* 0x00006400000c000b */
[----:B01----:R-:W-:Y:S01]  /*2bc10*/  ENDCOLLECTIVE ;  /* 0x000000000000791b */ /* 0x003fe20003800000 */
.L_x_946:
[----:B------:R-:W-:Y:S02]  /*2bc20*/  MOV R12, 0x4 ;  /* 0x00000004000c7802 */ /* 0x000fe40000000f00 */
[----:B------:R-:W-:-:S04]  /*2bc30*/  SEL R7, R14, RZ, P2 ;  /* 0x000000ff0e077207 */ /* 0x000fc80001000000 */
[----:B------:R-:W-:-:S05]  /*2bc40*/  IADD3 R7, R6, R7, RZ ;  /* 0x0000000706077210 */ /* 0x000fca0007ffe0ff */
[----:B------:R-:W-:-:S07]  /*2bc50*/  IMAD.MOV.U32 R13, RZ, RZ, R7 ;  /* 0x000000ffff0d7224 */ /* 0x000fce00078e0007 */
[----:B------:R-:W-:Y:S05]  /*2bc60*/  WARPSYNC.COLLECTIVE R15, `(.L_x_947) ;  /* 0x000000000f087348 */ /* 0x000fea0003c00000 */
[----:B------:R0:W1:Y:S02]  /*2bc70*/  SHFL.UP P6, R14, R13, R12, R11 ;  /* 0x0400000c0d0e7389 */ /* 0x00006400000c000b */
[----:B01----:R-:W-:Y:S01]  /*2bc80*/  ENDCOLLECTIVE ;  /* 0x000000000000791b */ /* 0x003fe20003800000 */
.L_x_947:
[----:B------:R-:W-:Y:S01]  /*2bc90*/  IMAD.MOV.U32 R12, RZ, RZ, 0x8 ;  /* 0x00000008ff0c7424 */ /* 0x000fe200078e00ff */
[----:B------:R-:W-:-:S05]  /*2bca0*/  SEL R2, R14, RZ, P3 ;  /* 0x000000ff0e027207 */ /* 0x000fca0001800000 */
[----:B------:R-:W-:-:S05]  /*2bcb0*/  IMAD.IADD R2, R7, 0x1, R2 ;  /* 0x0000000107027824 */ /* 0x000fca00078e0202 */
[----:B------:R-:W-:-:S07]  /*2bcc0*/  MOV R13, R2 ;  /* 0x00000002000d7202 */ /* 0x000fce0000000f00 */
[----:B------:R-:W-:Y:S05]  /*2bcd0*/  WARPSYNC.COLLECTIVE R15, `(.L_x_948) ;  /* 0x000000000f087348 */ /* 0x000fea0003c00000 */
[----:B------:R0:W1:Y:S02]  /*2bce0*/  SHFL.UP P6, R14, R13, R12, R11 ;  /* 0x0400000c0d0e7389 */ /* 0x00006400000c000b */
[----:B01----:R-:W-:Y:S01]  /*2bcf0*/  ENDCOLLECTIVE ;  /* 0x000000000000791b */ /* 0x003fe20003800000 */
.L_x_948:
[----:B------:R-:W-:Y:S02]  /*2bd00*/  MOV R12, 0x10 ;  /* 0x00000010000c7802 */ /* 0x000fe40000000f00 */
[----:B------:R-:W-:-:S04]  /*2bd10*/  SEL R3, R14, RZ, P4 ;  /* 0x000000ff0e037207 */ /* 0x000fc80002000000 */
[----:B------:R-:W-:-:S05]  /*2bd20*/  IADD3 R3, R2, R3, RZ ;  /* 0x0000000302037210 */ /* 0x000fca0007ffe0ff */
[----:B------:R-:W-:-:S07]  /*2bd30*/  IMAD.MOV.U32 R13, RZ, RZ, R3 ;  /* 0x000000ffff0d7224 */ /* 0x000fce00078e0003 */
[----:B------:R-:W-:Y:S05]  /*2bd40*/  WARPSYNC.COLLECTIVE R15, `(.L_x_949) ;  /* 0x000000000f087348 */ /* 0x000fea0003c00000 */
[----:B------:R0:W1:Y:S02]  /*2bd50*/  SHFL.UP P6, R14, R13, R12, R11 ;  /* 0x0400000c0d0e7389 */ /* 0x00006400000c000b */
[----:B01----:R-:W-:Y:S01]  /*2bd60*/  ENDCOLLECTIVE ;  /* 0x000000000000791b */ /* 0x003fe20003800000 */
.L_x_949:
[----:B------:R-:W-:Y:S01]  /*2bd70*/  IMAD.MOV.U32 R12, RZ, RZ, 0x1f ;  /* 0x0000001fff0c7424 */ /* 0x000fe200078e00ff */
[----:B------:R-:W-:Y:S02]  /*2bd80*/  MOV R11, 0x1f ;  /* 0x0000001f000b7802 */ /* 0x000fe40000000f00 */
[----:B------:R-:W-:-:S05]  /*2bd90*/  SEL R2, R14, RZ, P5 ;  /* 0x000000ff0e027207 */ /* 0x000fca0002800000 */
[----:B------:R-:W-:-:S05]  /*2bda0*/  IMAD.IADD R2, R3, 0x1, R2 ;  /* 0x0000000103027824 */ /* 0x000fca00078e0202 */
[----:B------:R-:W-:-:S07]  /*2bdb0*/  MOV R13, R2 ;  /* 0x00000002000d7202 */ /* 0x000fce0000000f00 */
[----:B------:R-:W-:Y:S05]  /*2bdc0*/  WARPSYNC.COLLECTIVE R15, `(.L_x_950) ;  /* 0x000000000f087348 */ /* 0x000fea0003c00000 */
[----:B------:R0:W1:Y:S02]  /*2bdd0*/  SHFL.IDX P6, R14, R13, R12, R11 ;  /* 0x0000000c0d0e7389 */ /* 0x00006400000c000b */
[----:B01----:R-:W-:Y:S01]  /*2bde0*/  ENDCOLLECTIVE ;  /* 0x000000000000791b */ /* 0x003fe20003800000 */
.L_x_950:
[----:B------:R-:W-:Y:S05]  /*2bdf0*/  BRA `(.L_x_951) ;  /* 0xffffffb000207947 */ /* 0x000fea000383ffff */
.L_x_787:
[----:B------:R-:W-:Y:S01]  /*2be00*/  BSSY B0, `(.L_x_952) ;  /* 0x0000008000007945 */ /* 0x000fe20003800000 */
[----:B-----5:R-:W-:Y:S01]  /*2be10*/  IMAD.MOV.U32 R13, RZ, RZ, R4 ;  /* 0x000000ffff0d7224 */ /* 0x020fe200078e0004 */
[----:B------:R-:W-:Y:S01]  /*2be20*/  MOV R12, 0x1 ;  /* 0x00000001000c7802 */ /* 0x000fe20000000f00 */
[----:B------:R-:W-:Y:S01]  /*2be30*/  IMAD.MOV.U32 R11, RZ, RZ, RZ ;  /* 0x000000ffff0b7224 */ /* 0x000fe200078e00ff */
[----:B------:R-:W-:-:S07]  /*2be40*/  MOV R15, 0xffffffff ;  /* 0xffffffff000f7802 */ /* 0x000fce0000000f00 */
[----:B0-----:R-:W-:Y:S05]  /*2be50*/  WARPSYNC.COLLECTIVE R15, `(.L_x_953) ;  /* 0x000000000f087348 */ /* 0x001fea0003c00000 */
[----:B------:R1:W2:Y:S02]  /*2be60*/  SHFL.UP P6, R14, R13, R12, R11 ;  /* 0x0400000c0d0e7389 */ /* 0x0002a400000c000b */
[----:B012---:R-:W-:Y:S01]  /*2be70*/  ENDCOLLECTIVE ;  /* 0x000000000000791b */ /* 0x007fe20003800000 */
.L_x_953:
[----:B------:R-:W-:Y:S05]  /*2be80*/  BSYNC B0 ;  /* 0x0000000000007941 */ /* 0x000fea0003800000 */
.L_x_952:
[----:B------:R-:W-:Y:S01]  /*2be90*/  SEL R13, R14, RZ, P1 ;  /* 0x000000ff0e0d7207 */ /* 0x000fe20000800000 */
[----:B------:R-:W-:Y:S01]  /*2bea0*/  IMAD.MOV.U32 R11, RZ, RZ, RZ ;  /* 0x000000ffff0b7224 */ /* 0x000fe200078e00ff */
[----:B------:R-:W-:Y:S02]  /*2beb0*/  MOV R12, 0x2 ;  /* 0x00000002000c7802 */ /* 0x000fe40000000f00 */
[----:B------:R-:W-:Y:S01]  /*2bec0*/  MOV R15, 0xffffffff ;  /* 0xffffffff000f7802 */ /* 0x000fe20000000f00 */
[----:B------:R-:W-:-:S07]  /*2bed0*/  IMAD.IADD R13, R4, 0x1, R13 ;  /* 0x00000001040d7824 */ /* 0x000fce00078e020d */
[----:B------:R-:W-:Y:S05]  /*2bee0*/  WARPSYNC.COLLECTIVE R15, `(.L_x_954) ;  /* 0x000000000f087348 */ /* 0x000fea0003c00000 */
[----:B------:R0:W1:Y:S02]  /*2bef0*/  SHFL.UP P6, R14, R13, R12, R11 ;  /* 0x0400000c0d0e7389 */ /* 0x00006400000c000b */
[----:B01----:R-:W-:Y:S01]  /*2bf00*/  ENDCOLLECTIVE ;  /* 0x000000000000791b */ /* 0x003fe20003800000 */
.L_x_954:
[----:B------:R-:W-:Y:S01]  /*2bf10*/  IMAD.MOV.U32 R12, RZ, RZ, 0x4 ;  /* 0x00000004ff0c7424 */ /* 0x000fe200078e00ff */
[----:B------:R-:W-:-:S05]  /*2bf20*/  SEL R0, R14, RZ, P2 ;  /* 0x000000ff0e007207 */ /* 0x000fca0001000000 */
[----:B------:R-:W-:-:S05]  /*2bf30*/  IMAD.IADD R0, R13, 0x1, R0 ;  /* 0x000000010d007824 */ /* 0x000fca00078e0200 */
[----:B------:R-:W-:-:S07]  /*2bf40*/  MOV R13, R0 ;  /* 0x00000000000d7202 */ /* 0x000fce0000000f00 */
[----:B------:R-:W-:Y:S05]  /*2bf50*/  WARPSYNC.COLLECTIVE R15, `(.L_x_955) ;  /* 0x000000000f087348 */ /* 0x000fea0003c00000 */
[----:B------:R0:W1:Y:S02]  /*2bf60*/  SHFL.UP P6, R14, R13, R12, R11 ;  /* 0x0400000c0d0e7389 */ /* 0x00006400000c000b */
[----:B01----:R-:W-:Y:S01]  /*2bf70*/  ENDCOLLECTIVE ;  /* 0x000000000000791b */ /* 0x003fe20003800000 */
.L_x_955:
[----:B------:R-:W-:Y:S02]  /*2bf80*/  MOV R12, 0x8 ;  /* 0x00000008000c7802 */ /* 0x000fe40000000f00 */
[----:B------:R-:W-:-:S04]  /*2bf90*/  SEL R3, R14, RZ, P3 ;  /* 0x000000ff0e037207 */ /* 0x000fc80001800000 */
[----:B------:R-:W-:-:S05]  /*2bfa0*/  IADD3 R2, R0, R3, RZ ;  /* 0x0000000300027210 */ /* 0x000fca0007ffe0ff */
[----:B------:R-:W-:-:S07]  /*2bfb0*/  IMAD.MOV.U32 R13, RZ, RZ, R2 ;  /* 0x000000ffff0d7224 */ /* 0x000fce00078e0002 */
[----:B------:R-:W-:Y:S05]  /*2bfc0*/  WARPSYNC.COLLECTIVE R15, `(.L_x_956) ;  /* 0x000000000f087348 */ /* 0x000fea0003c00000 */
[----:B------:R0:W1:Y:S02]  /*2bfd0*/  SHFL.UP P6, R14, R13, R12, R11 ;  /* 0x0400000c0d0e7389 */ /* 0x00006400000c000b */
[----:B01----:R-:W-:Y:S01]  /*2bfe0*/  ENDCOLLECTIVE ;  /* 0x000000000000791b */ /* 0x003fe20003800000 */
.L_x_956:
[----:B------:R-:W-:Y:S01]  /*2bff0*/  IMAD.MOV.U32 R12, RZ, RZ, 0x10 ;  /* 0x00000010ff0c7424 */ /* 0x000fe200078e00ff */
[----:B------:R-:W-:-:S05]  /*2c000*/  SEL R3, R14, RZ, P4 ;  /* 0x000000ff0e037207 */ /* 0x000fca0002000000 */
[----:B------:R-:W-:-:S05]  /*2c010*/  IMAD.IADD R3, R2, 0x1, R3 ;  /* 0x0000000102037824 */ /* 0x000fca00078e0203 */
[----:B------:R-:W-:-:S07]  /*2c020*/  MOV R13, R3 ;  /* 0x00000003000d7202 */ /* 0x000fce0000000f00 */
[----:B------:R-:W-:Y:S05]  /*2c030*/  WARPSYNC.COLLECTIVE R15, `(.L_x_957) ;  /* 0x000000000f087348 */ /* 0x000fea0003c00000 */
[----:B------:R0:W1:Y:S02]  /*2c040*/  SHFL.UP P6, R14, R13, R12, R11 ;  /* 0x0400000c0d0e7389 */ /* 0x00006400000c000b */
[----:B01----:R-:W-:Y:S01]  /*2c050*/  ENDCOLLECTIVE ;  /* 0x000000000000791b */ /* 0x003fe20003800000 */
.L_x_957:
[----:B------:R-:W-:Y:S01]  /*2c060*/  MOV R12, 0x1f ;  /* 0x0000001f000c7802 */ /* 0x000fe20000000f00 */
[----:B------:R-:W-:Y:S01]  /*2c070*/  IMAD.MOV.U32 R11, RZ, RZ, 0x1f ;  /* 0x0000001fff0b7424 */ /* 0x000fe200078e00ff */
[----:B------:R-:W-:-:S04]  /*2c080*/  SEL R2, R14, RZ, P5 ;  /* 0x000000ff0e027207 */ /* 0x000fc80002800000 */
[----:B------:R-:W-:-:S05]  /*2c090*/  IADD3 R2, R3, R2, RZ ;  /* 0x0000000203027210 */ /* 0x000fca0007ffe0ff */
[----:B------:R-:W-:-:S07]  /*2c0a0*/  IMAD.MOV.U32 R13, RZ, RZ, R2 ;  /* 0x000000ffff0d7224 */ /* 0x000fce00078e0002 */
[----:B------:R-:W-:Y:S05]  /*2c0b0*/  WARPSYNC.COLLECTIVE R15, `(.L_x_958) ;  /* 0x000000000f087348 */ /* 0x000fea0003c00000 */
[----:B------:R0:W1:Y:S02]  /*2c0c0*/  SHFL.IDX P6, R14, R13, R12, R11 ;  /* 0x0000000c0d0e7389 */ /* 0x00006400000c000b */
[----:B01----:R-:W-:Y:S01]  /*2c0d0*/  ENDCOLLECTIVE ;  /* 0x000000000000791b */ /* 0x003fe20003800000 */
.L_x_958:
[----:B------:R-:W-:Y:S05]  /*2c0e0*/  BRA `(.L_x_959) ;  /* 0xffffffb000047947 */ /* 0x000fea000383ffff */
.L_x_789:
[----:B------:R-:W-:Y:S01]  /*2c0f0*/  BSSY B0, `(.L_x_960) ;  /* 0x0000006000007945 */ /* 0x000fe20003800000 */
[----:B------:R-:W-:Y:S02]  /*2c100*/  PLOP3.LUT P6, PT, P6, PT, PT, 0x8, 0x0 ;  /* 0x000000000000781c */ /* 0x000fe400037ce170 */
[----:B------:R-:W-:-:S11]  /*2c110*/  MOV R15, 0xffffffff ;  /* 0xffffffff000f7802 */ /* 0x000fd60000000f00 */
[----:B0-----:R-:W-:Y:S05]  /*2c120*/  WARPSYNC.COLLECTIVE R15, `(.L_x_961) ;  /* 0x000000000f087348 */ /* 0x001fea0003c00000 */
[----:B------:R-:W-:Y:S01]  /*2c130*/  VOTE.ANY R14, PT, P6 ;  /* 0x00000000000e7806 */ /* 0x000fe200030e0100 */
[----:B0-----:R-:W-:Y:S06]  /*2c140*/  ENDCOLLECTIVE ;  /* 0x000000000000791b */ /* 0x001fec0003800000 */
.L_x_961:
[----:B------:R-:W-:Y:S05]  /*2c150*/  BSYNC B0 ;  /* 0x0000000000007941 */ /* 0x000fea0003800000 */
.L_x_960:
[----:B------:R-:W-:Y:S01]  /*2c160*/  IMAD.MOV.U32 R3, RZ, RZ, R14 ;  /* 0x000000ffff037224 */ /* 0x000fe200078e000e */
[----:B------:R-:W-:Y:S01]  /*2c170*/  MOV R13, R4 ;  /* 0x00000004000d7202 */ /* 0x000fe20000000f00 */
[----:B------:R-:W-:Y:S01]  /*2c180*/  IMAD.MOV.U32 R15, RZ, RZ, -0x1 ;  /* 0xffffffffff0f7424 */ /* 0x000fe200078e00ff */
[----:B------:R-:W-:Y:S01]  /*2c190*/  MOV R11, 0x1f ;  /* 0x0000001f000b7802 */ /* 0x000fe20000000f00 */
[----:B------:R-:W0:Y:S02]  /*2c1a0*/  POPC R0, R3 ;  /* 0x0000000300007309 */ /* 0x000e240000000000 */
[----:B0-----:R-:W-:-:S07]  /*2c1b0*/  IMAD.MOV.U32 R12, RZ, RZ, R0 ;  /* 0x000000ffff0c7224 */ /* 0x001fce00078e0000 */
[----:B------:R-:W-:Y:S05]  /*2c1c0*/  WARPSYNC.COLLECTIVE R15, `(.L_x_962) ;  /* 0x000000000f087348 */ /* 0x000fea0003c00000 */
[----:B------:R0:W1:Y:S02]  /*2c1d0*/  SHFL.IDX P6, R14, R13, R12, R11 ;  /* 0x0000000c0d0e7389 */ /* 0x00006400000c000b */
[----:B01----:R-:W-:Y:S01]  /*2c1e0*/  ENDCOLLECTIVE ;  /* 0x000000000000791b */ /* 0x003fe20003800000 */
.L_x_962:
[----:B------:R-:W-:Y:S01]  /*2c1f0*/  MOV R4, R14 ;  /* 0x0000000e00047202 */ /* 0x000fe20000000f00 */
[----:B------:R-:W-:Y:S06]  /*2c200*/  BRA `(.L_x_963) ;  /* 0xffffffac00f47947 */ /* 0x000fec000383ffff */
.L_x_791:
[----:B------:R-:W-:Y:S01]  /*2c210*/  BSSY B0, `(.L_x_964) ;  /* 0x0000007000007945 */ /* 0x000fe20003800000 */
[----:B------:R-:W-:Y:S01]  /*2c220*/  IMAD.MOV.U32 R13, RZ, RZ, R2 ;  /* 0x000000ffff0d7224 */ /* 0x000fe200078e0002 */
[----:B------:R-:W-:Y:S01]  /*2c230*/  MOV R11, 0x1f ;  /* 0x0000001f000b7802 */ /* 0x000fe20000000f00 */
[----:B------:R-:W-:-:S07]  /*2c240*/  IMAD.MOV.U32 R15, RZ, RZ, -0x1 ;  /* 0xffffffffff0f7424 */ /* 0x000fce00078e00ff */
[----:B012---:R-:W-:Y:S05]  /*2c250*/  WARPSYNC.COLLECTIVE R15, `(.L_x_965) ;  /* 0x000000000f087348 */ /* 0x007fea0003c00000 */
[----:B------:R3:W4:Y:S02]  /*2c260*/  SHFL.IDX P6, R14, R13, R12, R11 ;  /* 0x0000000c0d0e7389 */ /* 0x00072400000c000b */
[----:B01234-:R-:W-:Y:S01]  /*2c270*/  ENDCOLLECTIVE ;  /* 0x000000000000791b */ /* 0x01ffe20003800000 */
.L_x_965:
[----:B------:R-:W-:Y:S05]  /*2c280*/  BSYNC B0 ;  /* 0x0000000000007941 */ /* 0x000fea0003800000 */
.L_x_964:
[----:B------:R-:W-:Y:S05]  /*2c290*/  BRA `(.L_x_790) ;  /* 0xffffffac00ec7947 */ /* 0x000fea000383ffff */
.L_x_795:
[----:B0-----:R0:W1:Y:S02]  /*2c2a0*/  SYNCS.PHASECHK.TRANS64.TRYWAIT P0, [R5+URZ+0x38820], R0 ;  /* 0x03882000050075a7 */ /* 0x001064000800017f */
[----:B-1----:R-:W-:Y:S05]  /*2c2b0*/  @!P0 NANOSLEEP.SYNCS 0x989680 ;  /* 0x009896800000895d */ /* 0x002fea0003900000 */
[----:B------:R-:W1:Y:S02]  /*2c2c0*/  @!P0 SYNCS.PHASECHK.TRANS64 P0, [R5+URZ+0x38820], R0 ;  /* 0x03882000050085a7 */ /* 0x000e64000800007f */
[----:B-1----:R-:W-:Y:S05]  /*2c2d0*/  @!P0 BRA `(.L_x_795) ;  /* 0xfffffffc00f08947 */ /* 0x002fea000383ffff */
[----:B------:R-:W-:Y:S05]  /*2c2e0*/  BRA `(.L_x_966) ;  /* 0xffffffb000d87947 */ /* 0x000fea000383ffff */
.L_x_796:
[----:B------:R-:W1:Y:S01]  /*2c2f0*/  S2R R2, SR_TID.X ;  /* 0x0000000000027919 */ /* 0x000e620000002100 */
[----:B------:R-:W-:Y:S01]  /*2c300*/  BSSY B0, `(.L_x_967) ;  /* 0x000000a000007945 */ /* 0x000fe20003800000 */
[----:B------:R-:W-:Y:S01]  /*2c310*/  IMAD.MOV.U32 R12, RZ, RZ, RZ ;  /* 0x000000ffff0c7224 */ /* 0x000fe200078e00ff */
[----:B------:R-:W-:Y:S01]  /*2c320*/  MOV R11, 0x1f ;  /* 0x0000001f000b7802 */ /* 0x000fe20000000f00 */
[----:B------:R-:W-:Y:S01]  /*2c330*/  IMAD.MOV.U32 R15, RZ, RZ, -0x1 ;  /* 0xffffffffff0f7424 */ /* 0x000fe200078e00ff */
[----:B-1----:R-:W-:-:S04]  /*2c340*/  SHF.R.U32.HI R2, RZ, 0x5, R2 ;  /* 0x00000005ff027819 */ /* 0x002fc80000011602 */
[----:B------:R-:W-:-:S04]  /*2c350*/  LOP3.LUT R2, R2, 0x3, RZ, 0xc0, !PT ;  /* 0x0000000302027812 */ /* 0x000fc800078ec0ff */
[----:B------:R-:W-:-:S07]  /*2c360*/  MOV R13, R2 ;  /* 0x00000002000d7202 */ /* 0x000fce0000000f00 */
[----:B0-2---:R-:W-:Y:S05]  /*2c370*/  WARPSYNC.COLLECTIVE R15, `(.L_x_968) ;  /* 0x000000000f087348 */ /* 0x005fea0003c00000 */
[----:B------:R1:W3:Y:S02]  /*2c380*/  SHFL.IDX P6, R14, R13, R12, R11 ;  /* 0x0000000c0d0e7389 */ /* 0x0002e400000c000b */
[----:B0123--:R-:W-:Y:S01]  /*2c390*/  ENDCOLLECTIVE ;  /* 0x000000000000791b */ /* 0x00ffe20003800000 */
.L_x_968:
[----:B------:R-:W-:Y:S05]  /*2c3a0*/  BSYNC B0 ;  /* 0x0000000000007941 */ /* 0x000fea0003800000 */
.L_x_967:
[----:B------:R-:W-:Y:S05]  /*2c3b0*/  BRA `(.L_x_969) ;  /* 0xffffffb000c07947 */ /* 0x000fea000383ffff */
.L_x_797:
[----:B------:R-:W-:Y:S01]  /*2c3c0*/  BSSY B0, `(.L_x_970) ;  /* 0x0000006000007945 */ /* 0x000fe20003800000 */
[----:B------:R-:W-:-:S07]  /*2c3d0*/  MOV R15, 0xffffffff ;  /* 0xffffffff000f7802 */ /* 0x000fce0000000f00 */
[----:B0-2---:R-:W-:Y:S05]  /*2c3e0*/  WARPSYNC.COLLECTIVE R15, `(.L_x_971) ;  /* 0x000000000f0c7348 */ /* 0x005fea0003c00000 */
[----:B------:R-:W-:Y:S02]  /*2c3f0*/  ELECT P6, UR62, PT ;  /* 0x00000000003e782f */ /* 0x000fe400038c0000 */
[----:B------:R-:W-:Y:S01]  /*2c400*/  MOV R14, UR62 ;  /* 0x0000003e000e7c02 */ /* 0x000fe20008000f00 */
[----:B0-2---:R-:W-:Y:S10]  /*2c410*/  ENDCOLLECTIVE ;  /* 0x000000000000791b */ /* 0x005ff40003800000 */
.L_x_971:
[----:B------:R-:W-:Y:S05]  /*2c420*/  BSYNC B0 ;  /* 0x0000000000007941 */ /* 0x000fea0003800000 */
.L_x_970:
[----:B------:R-:W-:Y:S05]  /*2c430*/  BRA `(.L_x_972) ;  /* 0xffffffb000b47947 */ /* 0x000fea000383ffff */
.L_x_799:
[----:B0-----:R0:W1:Y:S02]  /*2c440*/  SYNCS.PHASECHK.TRANS64.TRYWAIT P1, [R3+URZ+0x38840], R2 ;  /* 0x03884002030075a7 */ /* 0x001064000802017f */
[----:B-1----:R-:W-:Y:S05]  /*2c450*/  @!P1 NANOSLEEP.SYNCS 0x989680 ;  /* 0x009896800000995d */ /* 0x002fea0003900000 */
[----:B------:R-:W1:Y:S02]  /*2c460*/  @!P1 SYNCS.PHASECHK.TRANS64 P1, [R3+URZ+0x38840], R2 ;  /* 0x03884002030095a7 */ /* 0x000e64000802007f */
[----:B-1----:R-:W-:Y:S05]  /*2c470*/  @!P1 BRA `(.L_x_799) ;  /* 0xfffffffc00f09947 */ /* 0x002fea000383ffff */
[----:B------:R-:W-:Y:S05]  /*2c480*/  BRA `(.L_x_973) ;  /* 0xffffffb000d47947 */ /* 0x000fea000383ffff */
.L_x_801:
[----:B-1----:R1:W3:Y:S02]  /*2c490*/  SYNCS.PHASECHK.TRANS64.TRYWAIT P1, [R27+URZ+0x38840], R0 ;  /* 0x038840001b0075a7 */ /* 0x0022e4000802017f */
[----:B---3--:R-:W-:Y:S05]  /*2c4a0*/  @!P1 NANOSLEEP.SYNCS 0x989680 ;  /* 0x009896800000995d */ /* 0x008fea0003900000 */
[----:B------:R-:W3:Y:S02]  /*2c4b0*/  @!P1 SYNCS.PHASECHK.TRANS64 P1, [R27+URZ+0x38840], R0 ;  /* 0x038840001b0095a7 */ /* 0x000ee4000802007f */
[----:B---3--:R-:W-:Y:S05]  /*2c4c0*/  @!P1 BRA `(.L_x_801) ;  /* 0xfffffffc00f09947 */ /* 0x008fea000383ffff */
[----:B------:R-:W-:Y:S05]  /*2c4d0*/  BRA `(.L_x_974) ;  /* 0xffffffb000e07947 */ /* 0x000fea000383ffff */
.L_x_803:
[----:B---3--:R3:W4:Y:S02]  /*2c4e0*/  SYNCS.PHASECHK.TRANS64.TRYWAIT P1, [R3+URZ+0x38860], R2 ;  /* 0x03886002030075a7 */ /* 0x008724000802017f */
[----:B----4-:R-:W-:Y:S05]  /*2c4f0*/  @!P1 NANOSLEEP.SYNCS 0x989680 ;  /* 0x009896800000995d */ /* 0x010fea0003900000 */
[----:B------:R-:W4:Y:S02]  /*2c500*/  @!P1 SYNCS.PHASECHK.TRANS64 P1, [R3+URZ+0x38860], R2 ;  /* 0x03886002030095a7 */ /* 0x000f24000802007f */
[----:B----4-:R-:W-:Y:S05]  /*2c510*/  @!P1 BRA `(.L_x_803) ;  /* 0xfffffffc00f09947 */ /* 0x010fea000383ffff */
[----:B------:R-:W-:Y:S05]  /*2c520*/  BRA `(.L_x_975) ;  /* 0xffffffb000dc7947 */ /* 0x000fea000383ffff */
.L_x_976:
        /* <DEDUP_REMOVED lines=13> */
.L_x_3296:


//--------------------- .text._ZN7cutlass13device_kernelIN5flash11enable_sm90INS1_16FlashAttnFwdSm90INS1_25CollectiveMainloopFwdSm90ILi2EN4cute5tupleIJNS5_1CILi1EEES8_S8_EEENS6_IJNS7_ILi128EEENS7_ILi64EEENS7_ILi256EEEEEELi256ENS_6half_tEfNS_4arch4Sm90ELb0ELb1ELb1ELb0ELb1ELb0ELb0ELb1ELb1ELb1ELb0ELb0EEENS1_21CollectiveEpilogueFwdINS6_IJSA_SC_SB_EEES9_SE_SG_Li256ELb0ELb1ELb0ELb0EEENS1_30DynamicPersistentTileSchedulerILi256ELi128ELb0ELb1ELb1EEEEEEEEEvNT_6ParamsE --------------------------
	.section	.text._ZN7cutlass13device_kernelIN5flash11enable_sm90INS1_16FlashAttnFwdSm90INS1_25CollectiveMainloopFwdSm90ILi2EN4cute5tupleIJNS5_1CILi1EEES8_S8_EEENS6_IJNS7_ILi128EEENS7_ILi64EEENS7_ILi256EEEEEELi256ENS_6half_tEfNS_4arch4Sm90ELb0ELb1ELb1ELb0ELb1ELb0ELb0ELb1ELb1ELb1ELb0ELb0EEENS1_21CollectiveEpilogueFwdINS6_IJSA_SC_SB_EEES9_SE_SG_Li256ELb0ELb1ELb0ELb0EEENS1_30DynamicPersistentTileSchedulerILi256ELi128ELb0ELb1ELb1EEEEEEEEEvNT_6ParamsE,"ax",@progbits
	.align	128
.text._ZN7cutlass13device_kernelIN5flash11enable_sm90INS1_16FlashAttnFwdSm90INS1_25CollectiveMainloopFwdSm90ILi2EN4cute5tupleIJNS5_1CILi1EEES8_S8_EEENS6_IJNS7_ILi128EEENS7_ILi64EEENS7_ILi256EEEEEELi256ENS_6half_tEfNS_4arch4Sm90ELb0ELb1ELb1ELb0ELb1ELb0ELb0ELb1ELb1ELb1ELb0ELb0EEENS1_21CollectiveEpilogueFwdINS6_IJSA_SC_SB_EEES9_SE_SG_Li256ELb0ELb1ELb0ELb0EEENS1_30DynamicPersistentTileSchedulerILi256ELi128ELb0ELb1ELb1EEEEEEEEEvNT_6ParamsE:
        .type           _ZN7cutlass13device_kernelIN5flash11enable_sm90INS1_16FlashAttnFwdSm90INS1_25CollectiveMainloopFwdSm90ILi2EN4cute5tupleIJNS5_1CILi1EEES8_S8_EEENS6_IJNS7_ILi128EEENS7_ILi64EEENS7_ILi256EEEEEELi256ENS_6half_tEfNS_4arch4Sm90ELb0ELb1ELb1ELb0ELb1ELb0ELb0ELb1ELb1ELb1ELb0ELb0EEENS1_21CollectiveEpilogueFwdINS6_IJSA_SC_SB_EEES9_SE_SG_Li256ELb0ELb1ELb0ELb0EEENS1_30DynamicPersistentTileSchedulerILi256ELi128ELb0ELb1ELb1EEEEEEEEEvNT_6ParamsE,@function
        .size           _ZN7cutlass13device_kernelIN5flash11enable_sm90INS1_16FlashAttnFwdSm90INS1_25CollectiveMainloopFwdSm90ILi2EN4cute5tupleIJNS5_1CILi1EEES8_S8_EEENS6_IJNS7_ILi128EEENS7_ILi64EEENS7_ILi256EEEEEELi256ENS_6half_tEfNS_4arch4Sm90ELb0ELb1ELb1ELb0ELb1ELb0ELb0ELb1ELb1ELb1ELb0ELb0EEENS1_21CollectiveEpilogueFwdINS6_IJSA_SC_SB_EEES9_SE_SG_Li256ELb0ELb1ELb0ELb0EEENS1_30DynamicPersistentTileSchedulerILi256ELi128ELb0ELb1ELb1EEEEEEEEEvNT_6ParamsE,(.L_x_3297 - _ZN7cutlass13device_kernelIN5flash11enable_sm90INS1_16FlashAttnFwdSm90INS1_25CollectiveMainloopFwdSm90ILi2EN4cute5tupleIJNS5_1CILi1EEES8_S8_EEENS6_IJNS7_ILi128EEENS7_ILi64EEENS7_ILi256EEEEEELi256ENS_6half_tEfNS_4arch4Sm90ELb0ELb1ELb1ELb0ELb1ELb0ELb0ELb1ELb1ELb1ELb0ELb0EEENS1_21CollectiveEpilogueFwdINS6_IJSA_SC_SB_EEES9_SE_SG_Li256ELb0ELb1ELb0ELb0EEENS1_30DynamicPersistentTileSchedulerILi256ELi128ELb0ELb1ELb1EEEEEEEEEvNT_6ParamsE)
        .other          _ZN7cutlass13device_kernelIN5flash11enable_sm90INS1_16FlashAttnFwdSm90INS1_25CollectiveMainloopFwdSm90ILi2EN4cute5tupleIJNS5_1CILi1EEES8_S8_EEENS6_IJNS7_ILi128EEENS7_ILi64EEENS7_ILi256EEEEEELi256ENS_6half_tEfNS_4arch4Sm90ELb0ELb1ELb1ELb0ELb1ELb0ELb0ELb1ELb1ELb1ELb0ELb0EEENS1_21CollectiveEpilogueFwdINS6_IJSA_SC_SB_EEES9_SE_SG_Li256ELb0ELb1ELb0ELb0EEENS1_30DynamicPersistentTileSchedulerILi256ELi128ELb0ELb1ELb1EEEEEEEEEvNT_6ParamsE,@"STO_CUDA_ENTRY STV_DEFAULT"
_ZN7cutlass13device_kernelIN5flash11enable_sm90INS1_16FlashAttnFwdSm90INS1_25CollectiveMainloopFwdSm90ILi2EN4cute5tupleIJNS5_1CILi1EEES8_S8_EEENS6_IJNS7_ILi128EEENS7_ILi64EEENS7_ILi256EEEEEELi256ENS_6half_tEfNS_4arch4Sm90ELb0ELb1ELb1ELb0ELb1ELb0ELb0ELb1ELb1ELb1ELb0ELb0EEENS1_21CollectiveEpilogueFwdINS6_IJSA_SC_SB_EEES9_SE_SG_Li256ELb0ELb1ELb0ELb0EEENS1_30DynamicPersistentTileSchedulerILi256ELi128ELb0ELb1ELb1EEEEEEEEEvNT_6ParamsE:
        /* <DEDUP_REMOVED lines=45> */
.L_x_977:
        /* <DEDUP_REMOVED lines=22> */
.L_x_978:
        /* <DEDUP_REMOVED lines=18> */
.L_x_979:
        /* <DEDUP_REMOVED lines=22> */
.L_x_980:
        /* <DEDUP_REMOVED lines=23> */
.L_x_981:
        /* <DEDUP_REMOVED lines=10> */
.L_x_983:
[----:B------:R-:W-:-:S08]  /*08c0*/  NOP ;  /* 0x0000000000007918 */ /* 0x000fd00000000000 */
[----:B------:R-:W1:Y:S02]  /*08d0*/  USETMAXREG.TRY_ALLOC.CTAPOOL UP0, 0xe8 ;  /* 0x000000e8000079c8 */ /* 0x000e640008000600 */
[----:B-1----:R-:W-:-:S13]  /*08e0*/  PLOP3.LUT P0, PT, PT, PT, UP0, 0x80, 0x0 ;  /* 0x000000000000781c */ /* 0x002fda0003f0f008 */
[----:B------:R-:W-:Y:S05]  /*08f0*/  @!P0 BRA `(.L_x_983) ;  /* 0xfffffffc00f08947 */ /* 0x000fea000383ffff */
[----:B------:R-:W1:Y:S08]  /*0900*/  S2UR UR4, SR_CTAID.X ;  /* 0x00000000000479c3 */ /* 0x000e700000002500 */
[----:B------:R-:W-:Y:S08]  /*0910*/  BAR.ARV 0x4, 0x180 ;  /* 0x0106000000007b1d */ /* 0x000ff00000002000 */
[----:B------:R-:W1:Y:S08]  /*0920*/  LDC R0, c[0x0][0xc38] ;  /* 0x00030e00ff007b82 */ /* 0x000e700000000800 */
[----:B------:R-:W-:Y:S06]  /*0930*/  BAR.ARV 0x8, 0x180 ;  /* 0x0206000000007b1d */ /* 0x000fec0000002000 */
[----:B-1----:R-:W-:-:S13]  /*0940*/  ISETP.LE.AND P0, PT, R0, UR4, PT ;  /* 0x0000000400007c0c */ /* 0x002fda000bf03270 */
[----:B------:R-:W-:Y:S05]  /*0950*/  @P0 EXIT ;  /* 0x000000000000094d */ /* 0x000fea0003800000 */
[----:B0-----:R-:W2:Y:S01]  /*0960*/  LDL R2, [R1+0x4] ;  /* 0x0000040001027983 */ /* 0x001ea20000100800 */
[----:B------:R-:W-:Y:S01]  /*0970*/  VIADD R219, R5, 0xffffff80 ;  /* 0xffffff8005db7836 */ /* 0x000fe20000000000 */
[----:B------:R-:W-:Y:S01]  /*0980*/  UMOV UR39, URZ ;  /* 0x0000003f00277c82 */ /* 0x000fe20008000000 */
[----:B------:R-:W-:-:S03]  /*0990*/  UMOV UR38, URZ ;  /* 0x0000003f00267c82 */ /* 0x000fc60008000000 */
[----:B------:R-:W-:-:S04]  /*09a0*/  SHF.R.S32.HI R0, RZ, 0x1f, R219 ;  /* 0x0000001fff007819 */ /* 0x000fc800000114db */
[CC--:B------:R-:W-:Y:S02]  /*09b0*/  LEA.HI R3, R0.reuse, R219.reuse, RZ, 0x4 ;  /* 0x000000db00037211 */ /* 0x0c0fe400078f20ff */
[CC--:B------:R-:W-:Y:S02]  /*09c0*/  LEA.HI R4, R0.reuse, R219.reuse, RZ, 0x5 ;  /* 0x000000db00047211 */ /* 0x0c0fe400078f28ff */
[----:B------:R-:W-:Y:S02]  /*09d0*/  SHF.R.S32.HI R6, RZ, 0x4, R3 ;  /* 0x00000004ff067819 */ /* 0x000fe40000011403 */
[----:B------:R-:W-:Y:S01]  /*09e0*/  LEA.HI R11, R0, R219, RZ, 0x2 ;  /* 0x000000db000b7211 */ /* 0x000fe200078f10ff */
[----:B------:R-:W-:Y:S01]  /*09f0*/  IMAD.SHL.U32 R5, R4, 0x20, RZ ;  /* 0x0000002004057824 */ /* 0x000fe200078e00ff */
[C---:B------:R-:W-:Y:S02]  /*0a00*/  LOP3.LUT R4, R3.reuse, 0x3fffff0, RZ, 0xc0, !PT ;  /* 0x03fffff003047812 */ /* 0x040fe400078ec0ff */
[----:B------:R-:W-:-:S02]  /*0a10*/  LEA.HI R3, R3, R6, RZ, 0x1 ;  /* 0x0000000603037211 */ /* 0x000fc400078f08ff */
[----:B------:R-:W-:Y:S01]  /*0a20*/  LOP3.LUT R5, R5, 0xfffffc00, RZ, 0xc0, !PT ;  /* 0xfffffc0005057812 */ /* 0x000fe200078ec0ff */
[----:B------:R-:W-:Y:S01]  /*0a30*/  IMAD.IADD R4, R219, 0x1, -R4 ;  /* 0x00000001db047824 */ /* 0x000fe200078e0a04 */
[----:B------:R-:W-:-:S04]  /*0a40*/  LOP3.LUT R3, R3, 0x1ffffffe, RZ, 0xc0, !PT ;  /* 0x1ffffffe03037812 */ /* 0x000fc800078ec0ff */
[----:B------:R-:W-:Y:S01]  /*0a50*/  LEA R4, R4, R5, 0x6 ;  /* 0x0000000504047211 */ /* 0x000fe200078e30ff */
[----:B------:R-:W-:Y:S01]  /*0a60*/  IMAD.IADD R3, R6, 0x1, -R3 ;  /* 0x0000000106037824 */ /* 0x000fe200078e0a03 */
[----:B------:R-:W-:-:S03]  /*0a70*/  LOP3.LUT R6, R11, 0xfffffffc, RZ, 0xc0, !PT ;  /* 0xfffffffc0b067812 */ /* 0x000fc600078ec0ff */
[----:B------:R-:W-:Y:S02]  /*0a80*/  IMAD R213, R3, 0x8, R4 ;  /* 0x0000000803d57824 */ /* 0x000fe400078e0204 */
[----:B------:R-:W-:Y:S01]  /*0a90*/  IMAD.IADD R5, R219, 0x1, -R6 ;  /* 0x00000001db057824 */ /* 0x000fe200078e0a06 */
[----:B--2---:R-:W-:Y:S02]  /*0aa0*/  R2UR UR5, R2 ;  /* 0x00000000020572ca */ /* 0x004fe400000e0000 */
[CC--:B------:R-:W-:Y:S02]  /*0ab0*/  LEA.HI R2, R0.reuse, R219.reuse, RZ, 0x7 ;  /* 0x000000db00027211 */ /* 0x0c0fe400078f38ff */
[----:B------:R-:W-:Y:S02]  /*0ac0*/  LEA.HI R0, R0, R219, RZ, 0x3 ;  /* 0x000000db00007211 */ /* 0x000fe400078f18ff */
[----:B------:R-:W-:Y:S02]  /*0ad0*/  LOP3.LUT R210, R2, 0xffffff80, RZ, 0xc0, !PT ;  /* 0xffffff8002d27812 */ /* 0x000fe400078ec0ff */
[----:B------:R-:W-:-:S02]  /*0ae0*/  SHF.R.S32.HI R211, RZ, 0x7, R2 ;  /* 0x00000007ffd37819 */ /* 0x000fc40000011402 */
[----:B------:R-:W-:Y:S01]  /*0af0*/  SHF.R.S32.HI R208, RZ, 0x3, R0 ;  /* 0x00000003ffd07819 */ /* 0x000fe20000011400 */
[----:B------:R-:W-:Y:S01]  /*0b00*/  IMAD.IADD R210, R219, 0x1, -R210 ;  /* 0x00000001dbd27824 */ /* 0x000fe200078e0ad2 */
[----:B------:R-:W-:Y:S01]  /*0b10*/  LEA.HI R2, R2, R211, RZ, 0x1 ;  /* 0x000000d302027211 */ /* 0x000fe200078f08ff */
[----:B------:R-:W-:-:S03]  /*0b20*/  ULOP3.LUT UR6, UR5, 0x1, URZ, 0xfc, !UPT ;  /* 0x0000000105067892 */ /* 0x000fc6000f8efc3f */
[----:B------:R-:W-:Y:S01]  /*0b30*/  SHF.R.S32.HI R7, RZ, 0x1f, R210 ;  /* 0x0000001fff077819 */ /* 0x000fe200000114d2 */
[----:B------:R-:W-:Y:S01]  /*0b40*/  UMOV UR5, URZ ;  /* 0x0000003f00057c82 */ /* 0x000fe20008000000 */
[----:B------:R-:W-:Y:S01]  /*0b50*/  LOP3.LUT R6, R2, 0x3fffffe, RZ, 0xc0, !PT ;  /* 0x03fffffe02067812 */ /* 0x000fe200078ec0ff */
[----:B------:R-:W-:Y:S01]  /*0b60*/  IMAD.U32 R214, RZ, RZ, UR6 ;  /* 0x00000006ffd67e24 */ /* 0x000fe2000f8e00ff */
[CC--:B------:R-:W-:Y:S01]  /*0b70*/  LEA.HI R8, R7.reuse, R210.reuse, RZ, 0x2 ;  /* 0x000000d207087211 */ /* 0x0c0fe200078f10ff */
[----:B------:R-:W-:Y:S01]  /*0b80*/  IMAD.U32 R209, RZ, RZ, UR5 ;  /* 0x00000005ffd17e24 */ /* 0x000fe2000f8e00ff */
[----:B------:R-:W-:Y:S01]  /*0b90*/  LEA.HI R7, R7, R210, RZ, 0x5 ;  /* 0x000000d207077211 */ /* 0x000fe200078f28ff */
[----:B------:R-:W-:Y:S01]  /*0ba0*/  IMAD.IADD R6, R211, 0x1, -R6 ;  /* 0x00000001d3067824 */ /* 0x000fe200078e0a06 */
[--C-:B------:R-:W-:Y:S02]  /*0bb0*/  SHF.R.S32.HI R9, RZ, 0x2, R8.reuse ;  /* 0x00000002ff097819 */ /* 0x100fe40000011408 */
[----:B------:R-:W-:-:S02]  /*0bc0*/  SHF.R.S32.HI R10, RZ, 0x1f, R8 ;  /* 0x0000001fff0a7819 */ /* 0x000fc40000011408 */
[----:B------:R-:W-:Y:S02]  /*0bd0*/  LOP3.LUT R2, R0, 0xfffffff8, RZ, 0xc0, !PT ;  /* 0xfffffff800027812 */ /* 0x000fe400078ec0ff */
[----:B------:R-:W-:Y:S02]  /*0be0*/  LEA.HI R10, R10, R9, RZ, 0x3 ;  /* 0x000000090a0a7211 */ /* 0x000fe400078f18ff */
[----:B------:R-:W-:Y:S02]  /*0bf0*/  SHF.R.S32.HI R7, RZ, 0x5, R7 ;  /* 0x00000005ff077819 */ /* 0x000fe40000011407 */
[----:B------:R-:W-:Y:S02]  /*0c00*/  LOP3.LUT R10, R10, 0xfffffff8, RZ, 0xc0, !PT ;  /* 0xfffffff80a0a7812 */ /* 0x000fe400078ec0ff */
[----:B------:R-:W-:Y:S02]  /*0c10*/  IADD3 R205, R219, -R2, RZ ;  /* 0x80000002dbcd7210 */ /* 0x000fe40007ffe0ff */
[----:B------:R-:W-:Y:S01]  /*0c20*/  LOP3.LUT R19, R8, 0x7ffffffc, RZ, 0xc0, !PT ;  /* 0x7ffffffc08137812 */ /* 0x000fe200078ec0ff */
[----:B------:R-:W-:Y:S01]  /*0c30*/  IMAD.IADD R10, R9, 0x1, -R10 ;  /* 0x00000001090a7824 */ /* 0x000fe200078e0a0a */
[----:B------:R-:W-:Y:S01]  /*0c40*/  LEA.HI R9, R5, R5, RZ, 0x1 ;  /* 0x0000000505097211 */ /* 0x000fe200078f08ff */
[----:B------:R-:W-:-:S02]  /*0c50*/  IMAD.SHL.U32 R23, R205, 0x8, RZ ;  /* 0x00000008cd177824 */ /* 0x000fc400078e00ff */
[----:B------:R-:W-:Y:S01]  /*0c60*/  IMAD R7, R7, 0x10, R10 ;  /* 0x0000001007077824 */ /* 0x000fe200078e020a */
[----:B------:R-:W-:Y:S01]  /*0c70*/  LOP3.LUT R10, R9, 0x1ffffffe, RZ, 0xc0, !PT ;  /* 0x1ffffffe090a7812 */ /* 0x000fe200078ec0ff */
[C---:B------:R-:W-:Y:S01]  /*0c80*/  VIADD R203, R23.reuse, 0x40 ;  /* 0x0000004017cb7836 */ /* 0x040fe20000000000 */
[C---:B------:R-:W-:Y:S01]  /*0c90*/  IADD3 R202, R23.reuse, 0x80, RZ ;  /* 0x0000008017ca7810 */ /* 0x040fe20007ffe0ff */
[----:B------:R-:W-:Y:S01]  /*0ca0*/  VIADD R204, R23, 0xc0 ;  /* 0x000000c017cc7836 */ /* 0x000fe20000000000 */
[----:B------:R-:W-:Y:S01]  /*0cb0*/  SHF.R.S32.HI R218, RZ, 0x1f, R23 ;  /* 0x0000001fffda7819 */ /* 0x000fe20000011417 */
[----:B------:R-:W-:Y:S01]  /*0cc0*/  IMAD.IADD R5, R5, 0x1, -R10 ;  /* 0x0000000105057824 */ /* 0x000fe200078e0a0a */
[----:B------:R-:W-:Y:S01]  /*0cd0*/  SHF.R.S32.HI R217, RZ, 0x1f, R203 ;  /* 0x0000001fffd97819 */ /* 0x000fe200000114cb */
[----:B------:R-:W-:Y:S01]  /*0ce0*/  IMAD R212, R6, 0x40, R7 ;  /* 0x0000004006d47824 */ /* 0x000fe200078e0207 */
[----:B------:R-:W-:Y:S01]  /*0cf0*/  SHF.R.S32.HI R216, RZ, 0x1f, R202 ;  /* 0x0000001fffd87819 */ /* 0x000fe200000114ca */
[----:B------:R-:W-:Y:S01]  /*0d00*/  IMAD.IADD R19, R210, 0x1, -R19 ;  /* 0x00000001d2137824 */ /* 0x000fe200078e0a13 */
[----:B------:R-:W-:Y:S01]  /*0d10*/  SHF.R.S32.HI R215, RZ, 0x1f, R204 ;  /* 0x0000001fffd77819 */ /* 0x000fe200000114cc */
[----:B------:R-:W-:-:S07]  /*0d20*/  IMAD R200, R5, 0x8, R212 ;  /* 0x0000000805c87824 */ /* 0x000fce00078e02d4 */
.L_x_1088:
[----:B------:R-:W-:Y:S01]  /*0d30*/  ULDC UR5, c[0x0][0xc60] ;  /* 0x0003180000057ab9 */ /* 0x000fe20000000800 */
[----:B------:R-:W-:Y:S01]  /*0d40*/  UMOV UR8, UR4 ;  /* 0x0000000400087c82 */ /* 0x000fe20008000000 */
[----:B------:R-:W-:-:S11]  /*0d50*/  UISETP.NE.AND UP0, UPT, UR5, 0x1, UPT ;  /* 0x000000010500788c */ /* 0x000fd6000bf05270 */
[----:B------:R-:W-:Y:S01]  /*0d60*/  @UP0 ULDC UR6, c[0x0][0xc64] ;  /* 0x0003190000060ab9 */ /* 0x000fe20000000800 */
[----:B------:R-:W-:Y:S01]  /*0d70*/  @UP0 ULDC UR9, c[0x0][0xc68] ;  /* 0x00031a0000090ab9 */ /* 0x000fe20000000800 */
[----:B------:R-:W-:-:S04]  /*0d80*/  UIMAD.WIDE.U32 UR6, UR4, UR6, URZ ;  /* 0x00000006040672a5 */ /* 0x000fc8000f8e003f */
[----:B------:R-:W-:-:S03]  /*0d90*/  @UP0 USHF.R.U32.HI UR8, URZ, UR9, UR7 ;  /* 0x000000093f080299 */ /* 0x000fc60008011607 */
[----:B------:R-:W-:Y:S02]  /*0da0*/  ULDC UR6, c[0x0][0xc78] ;  /* 0x00031e0000067ab9 */ /* 0x000fe40000000800 */
[----:B------:R-:W-:Y:S02]  /*0db0*/  UISETP.GE.AND UP0, UPT, UR8, UR6, UPT ;  /* 0x000000060800728c */ /* 0x000fe4000bf06270 */
[----:B------:R-:W-:-:S04]  /*0dc0*/  UIADD3 UR6, -UR8, URZ, URZ ;  /* 0x0000003f08067290 */ /* 0x000fc8000fffe13f */
[----:B------:R-:W-:Y:S01]  /*0dd0*/  PLOP3.LUT P0, PT, PT, PT, UP0, 0x80, 0x0 ;  /* 0x000000000000781c */ /* 0x000fe20003f0f008 */
[----:B------:R-:W-:-:S12]  /*0de0*/  UIMAD UR9, UR5, UR6, UR4 ;  /* 0x00000006050972a4 */ /* 0x000fd8000f8e0204 */
[----:B01234-:R-:W-:Y:S05]  /*0df0*/  @!P0 BRA `(.L_x_984) ;  /* 0x0000000000208947 */ /* 0x01ffea0003800000 */
[----:B------:R-:W-:Y:S01]  /*0e00*/  ULDC UR7, c[0x0][0xc6c] ;  /* 0x00031b0000077ab9 */ /* 0x000fe20000000800 */
[----:B------:R-:W-:Y:S01]  /*0e10*/  UMOV UR6, UR9 ;  /* 0x0000000900067c82 */ /* 0x000fe20008000000 */
[----:B------:R-:W-:-:S11]  /*0e20*/  UISETP.NE.AND UP0, UPT, UR7, 0x1, UPT ;  /* 0x000000010700788c */ /* 0x000fd6000bf05270 */
[----:B------:R-:W-:Y:S02]  /*0e30*/  @UP0 ULDC.64 UR10, c[0x0][0xc70] ;  /* 0x00031c00000a0ab9 */ /* 0x000fe40000000a00 */
[----:B------:R-:W-:-:S04]  /*0e40*/  UIMAD.WIDE.U32 UR4, UR9, UR10, URZ ;  /* 0x0000000a090472a5 */ /* 0x000fc8000f8e003f */
[----:B------:R-:W-:-:S04]  /*0e50*/  @UP0 USHF.R.U32.HI UR6, URZ, UR11, UR5 ;  /* 0x0000000b3f060299 */ /* 0x000fc80008011605 */
[----:B------:R-:W-:Y:S01]  /*0e60*/  UIMAD UR4, UR6, UR7, URZ ;  /* 0x00000007060472a4 */ /* 0x000fe2000f8e023f */
[----:B------:R-:W-:Y:S11]  /*0e70*/  BRA `(.L_x_985) ;  /* 0x00000000001c7947 */ /* 0x000ff60003800000 */
.L_x_984:
[----:B------:R-:W-:Y:S01]  /*0e80*/  ULDC UR7, c[0x0][0xc54] ;  /* 0x0003150000077ab9 */ /* 0x000fe20000000800 */
[----:B------:R-:W-:Y:S01]  /*0e90*/  UMOV UR6, UR9 ;  /* 0x0000000900067c82 */ /* 0x000fe20008000000 */
[----:B------:R-:W-:-:S11]  /*0ea0*/  UISETP.NE.AND UP0, UPT, UR7, 0x1, UPT ;  /* 0x000000010700788c */ /* 0x000fd6000bf05270 */
[----:B------:R-:W-:Y:S02]  /*0eb0*/  @UP0 ULDC.64 UR10, c[0x0][0xc58] ;  /* 0x00031600000a0ab9 */ /* 0x000fe40000000a00 */
[----:B------:R-:W-:-:S04]  /*0ec0*/  UIMAD.WIDE.U32 UR4, UR9, UR10, URZ ;  /* 0x0000000a090472a5 */ /* 0x000fc8000f8e003f */
[----:B------:R-:W-:-:S04]  /*0ed0*/  @UP0 USHF.R.U32.HI UR6, URZ, UR11, UR5 ;  /* 0x0000000b3f060299 */ /* 0x000fc80008011605 */
[----:B------:R-:W-:-:S12]  /*0ee0*/  UIMAD UR4, UR6, UR7, URZ ;  /* 0x00000007060472a4 */ /* 0x000fd8000f8e023f */
.L_x_985:
[----:B------:R-:W-:Y:S01]  /*0ef0*/  ULOP3.LUT UR6, URZ, UR6, URZ, 0x33, !UPT ;  /* 0x000000063f067292 */ /* 0x000fe2000f8e333f */
[----:B------:R-:W-:Y:S01]  /*0f00*/  ULDC UR12, c[0x0][0xc48] ;  /* 0x00031200000c7ab9 */ /* 0x000fe20000000800 */
[----:B------:R-:W-:Y:S01]  /*0f10*/  ULDC UR7, c[0x0][0x448] ;  /* 0x0001120000077ab9 */ /* 0x000fe20000000800 */
[----:B------:R-:W-:Y:S01]  /*0f20*/  ULDC UR5, c[0x0][0xc3c] ;  /* 0x00030f0000057ab9 */ /* 0x000fe20000000800 */
[----:B------:R-:W-:Y:S02]  /*0f30*/  UISETP.NE.AND UP1, UPT, UR12, 0x1, UPT ;  /* 0x000000010c00788c */ /* 0x000fe4000bf25270 */
[----:B------:R-:W-:Y:S02]  /*0f40*/  UISETP.NE.AND UP3, UPT, UR7, 0x1, UPT ;  /* 0x000000010700788c */ /* 0x000fe4000bf65270 */
[----:B------:R-:W-:Y:S01]  /*0f50*/  UIADD3 UR6, UR6, UR5, URZ ;  /* 0x0000000506067290 */ /* 0x000fe2000fffe03f */
[----:B------:R-:W-:Y:S01]  /*0f60*/  ULDC.64 UR10, c[0x0][0x418] ;  /* 0x00010600000a7ab9 */ /* 0x000fe20000000a00 */
[----:B------:R-:W-:-:S02]  /*0f70*/  UIADD3 UR4, UR9, -UR4, URZ ;  /* 0x8000000409047290 */ /* 0x000fc4000fffe03f */
[----:B------:R-:W-:Y:S02]  /*0f80*/  UISETP.NE.U32.AND UP0, UPT, UR10, URZ, UPT ;  /* 0x0000003f0a00728c */ /* 0x000fe4000bf05070 */
[----:B------:R-:W-:Y:S02]  /*0f90*/  USHF.L.U32 UR60, UR6, 0x7, URZ ;  /* 0x00000007063c7899 */ /* 0x000fe4000800063f */
[----:B------:R-:W-:Y:S01]  /*0fa0*/  UP2UR UR7, UPR, URZ, 0x8 ;  /* 0x000000083f077883 */ /* 0x000fe20008000000 */
[----:B------:R-:W-:Y:S01]  /*0fb0*/  ULDC UR14, c[0x0][0xc54] ;  /* 0x00031500000e7ab9 */ /* 0x000fe20000000800 */
[----:B------:R-:W-:Y:S02]  /*0fc0*/  UISETP.NE.AND.EX UP0, UPT, UR11, URZ, UPT, UP0 ;  /* 0x0000003f0b00728c */ /* 0x000fe4000bf05300 */
[----:B------:R-:W-:Y:S02]  /*0fd0*/  UIMAD UR14, UR8, UR14, UR4 ;  /* 0x0000000e080e72a4 */ /* 0x000fe4000f8e0204 */
[----:B------:R-:W-:Y:S01]  /*0fe0*/  IMAD.U32 R22, RZ, RZ, UR7 ;  /* 0x00000007ff167e24 */ /* 0x000fe2000f8e00ff */
[----:B------:R-:W-:Y:S01]  /*0ff0*/  UIADD3 UR10, UR60, 0x7f, URZ ;  /* 0x0000007f3c0a7890 */ /* 0x000fe2000fffe03f */
[----:B------:R-:W-:Y:S01]  /*1000*/  ULDC UR42, c[0x0][0x424] ;  /* 0x00010900002a7ab9 */ /* 0x000fe20000000800 */
[----:B------:R-:W-:Y:S01]  /*1010*/  ULDC UR41, c[0x0][0x288] ;  /* 0x0000a20000297ab9 */ /* 0x000fe20000000800 */
[----:B------:R-:W-:Y:S01]  /*1020*/  ULDC.64 UR4, c[0x0][0x9e0] ;  /* 0x0002780000047ab9 */ /* 0x000fe20000000a00 */
[----:B------:R-:W-:Y:S01]  /*1030*/  @UP1 ULDC UR6, c[0x0][0xc4c] ;  /* 0x0003130000061ab9 */ /* 0x000fe20000000800 */
[----:B------:R-:W-:Y:S01]  /*1040*/  @UP3 ULDC UR8, c[0x0][0x44c] ;  /* 0x0001130000083ab9 */ /* 0x000fe20000000800 */
[----:B------:R-:W-:-:S02]  /*1050*/  UIADD3 UR11, -UR41, 0x1, URZ ;  /* 0x00000001290b7890 */ /* 0x000fc4000fffe13f */
[----:B------:R-:W-:Y:S02]  /*1060*/  UISETP.GE.AND UP2, UPT, UR5, 0x1, UPT ;  /* 0x000000010500788c */ /* 0x000fe4000bf46270 */
[----:B------:R-:W-:Y:S02]  /*1070*/  USEL UR42, UR42, 0x1, UP0 ;  /* 0x000000012a2a7887 */ /* 0x000fe40008000000 */
[----:B------:R-:W-:Y:S02]  /*1080*/  UIMAD.WIDE.U32 UR8, UR10, UR8, URZ ;  /* 0x000000080a0872a5 */ /* 0x000fe4000f8e003f */
[----:B------:R-:W-:Y:S01]  /*1090*/  UIMAD.WIDE.U32 UR6, UR14, UR6, URZ ;  /* 0x000000060e0672a5 */ /* 0x000fe2000f8e003f */
[----:B------:R-:W-:Y:S01]  /*10a0*/  PLOP3.LUT P0, PT, PT, PT, UP2, 0x40, 0x0 ;  /* 0x000000000000781c */ /* 0x000fe20003f0e828 */
[----:B------:R-:W-:Y:S01]  /*10b0*/  ULDC UR13, c[0x0][0x2f0] ;  /* 0x0000bc00000d7ab9 */ /* 0x000fe20000000800 */
[----:B------:R-:W-:Y:S01]  /*10c0*/  @UP1 ULDC UR15, c[0x0][0xc50] ;  /* 0x00031400000f1ab9 */ /* 0x000fe20000000800 */
[----:B------:R-:W-:Y:S01]  /*10d0*/  @UP3 ULDC UR16, c[0x0][0x450] ;  /* 0x0001140000103ab9 */ /* 0x000fe20000000800 */
[----:B------:R-:W-:Y:S01]  /*10e0*/  UMOV UR17, UR14 ;  /* 0x0000000e00117c82 */ /* 0x000fe20008000000 */
[----:B------:R-:W-:-:S02]  /*10f0*/  UIMAD UR11, UR42, UR13, UR11 ;  /* 0x0000000d2a0b72a4 */ /* 0x000fc4000f8e020b */
[----:B------:R-:W-:Y:S02]  /*1100*/  @UP3 USHF.R.U32.HI UR10, URZ, UR16, UR9 ;  /* 0x000000103f0a3299 */ /* 0x000fe40008011609 */
[----:B------:R-:W-:Y:S02]  /*1110*/  @UP1 USHF.R.U32.HI UR17, URZ, UR15, UR7 ;  /* 0x0000000f3f111299 */ /* 0x000fe40008011607 */
[----:B------:R-:W-:Y:S02]  /*1120*/  UIADD3 UR10, UR11, UR10, URZ ;  /* 0x0000000a0b0a7290 */ /* 0x000fe4000fffe03f */
[----:B------:R-:W-:Y:S02]  /*1130*/  UIADD3 UR6, -UR17, URZ, URZ ;  /* 0x0000003f11067290 */ /* 0x000fe4000fffe13f */
[----:B------:R-:W-:Y:S01]  /*1140*/  UIADD3 UR4, UR10, UR4, URZ ;  /* 0x000000040a047290 */ /* 0x000fe2000fffe03f */
[----:B------:R-:W-:Y:S01]  /*1150*/  IMAD.U32 R207, RZ, RZ, UR17 ;  /* 0x00000011ffcf7e24 */ /* 0x000fe2000f8e00ff */
[----:B------:R-:W-:-:S02]  /*1160*/  UIMAD UR6, UR12, UR6, UR14 ;  /* 0x000000060c0672a4 */ /* 0x000fc4000f8e020e */
[----:B------:R-:W-:Y:S02]  /*1170*/  UP2UR UR43, UPR, URZ, 0x4 ;  /* 0x000000043f2b7883 */ /* 0x000fe40008000000 */
[----:B------:R-:W-:Y:S02]  /*1180*/  IMAD.U32 R0, RZ, RZ, UR4 ;  /* 0x00000004ff007e24 */ /* 0x000fe4000f8e00ff */
[----:B------:R-:W-:Y:S01]  /*1190*/  MOV R206, UR6 ;  /* 0x0000000600ce7c02 */ /* 0x000fe20008000f00 */
[----:B------:R-:W-:Y:S07]  /*11a0*/  @P0 BRA `(.L_x_986) ;  /* 0x0000000000400947 */ /* 0x000fee0003800000 */
[----:B------:R-:W-:Y:S01]  /*11b0*/  ISETP.LT.AND P0, PT, RZ, UR10, PT ;  /* 0x0000000aff007c0c */ /* 0x000fe2000bf01270 */
[----:B------:R-:W-:-:S12]  /*11c0*/  UIADD3 UR4, UR10, -0x1, URZ ;  /* 0xffffffff0a047890 */ /* 0x000fd8000fffe03f */
[----:B------:R-:W-:Y:S05]  /*11d0*/  @P0 BRA `(.L_x_987) ;  /* 0x00000000001c0947 */ /* 0x000fea0003800000 */
[----:B------:R-:W-:Y:S02]  /*11e0*/  UISETP.NE.AND UP0, UPT, UR5, 0x1, UPT ;  /* 0x000000010500788c */ /* 0x000fe4000bf05270 */
[----:B------:R-:W-:-:S09]  /*11f0*/  UIADD3 UR4, -UR10, URZ, URZ ;  /* 0x0000003f0a047290 */ /* 0x000fd2000fffe13f */
[----:B------:R-:W-:Y:S02]  /*1200*/  @UP0 ULDC.64 UR8, c[0x0][0x9e8] ;  /* 0x00027a0000080ab9 */ /* 0x000fe40000000a00 */
[----:B------:R-:W-:-:S04]  /*1210*/  UIMAD.WIDE.U32 UR6, UR4, UR8, URZ ;  /* 0x00000008040672a5 */ /* 0x000fc8000f8e003f */
[----:B------:R-:W-:-:S04]  /*1220*/  @UP0 USHF.R.U32.HI UR4, URZ, UR9, UR7 ;  /* 0x000000093f040299 */ /* 0x000fc80008011607 */
[----:B------:R-:W-:Y:S01]  /*1230*/  ULOP3.LUT UR4, URZ, UR4, URZ, 0x33, !UPT ;  /* 0x000000043f047292 */ /* 0x000fe2000f8e333f */
[----:B------:R-:W-:Y:S11]  /*1240*/  BRA `(.L_x_988) ;  /* 0x0000000000107947 */ /* 0x000ff60003800000 */
.L_x_987:
[----:B------:R-:W-:-:S11]  /*1250*/  UISETP.NE.AND UP0, UPT, UR5, 0x1, UPT ;  /* 0x000000010500788c */ /* 0x000fd6000bf05270 */
[----:B------:R-:W-:Y:S02]  /*1260*/  @UP0 ULDC.64 UR8, c[0x0][0x9e8] ;  /* 0x00027a0000080ab9 */ /* 0x000fe40000000a00 */
[----:B------:R-:W-:-:S04]  /*1270*/  UIMAD.WIDE.U32 UR6, UR4, UR8, URZ ;  /* 0x00000008040672a5 */ /* 0x000fc8000f8e003f */
[----:B------:R-:W-:-:S12]  /*1280*/  @UP0 USHF.R.U32.HI UR4, URZ, UR9, UR7 ;  /* 0x000000093f040299 */ /* 0x000fd80008011607 */
.L_x_988:
[----:B------:R-:W-:-:S06]  /*1290*/  UIMAD UR4, UR4, UR5, UR5 ;  /* 0x00000005040472a4 */ /* 0x000fcc000f8e0205 */
[----:B------:R-:W-:-:S07]  /*12a0*/  VIMNMX R0, R0, UR4, PT ;  /* 0x0000000400007c48 */ /* 0x000fce000bfe0100 */
.L_x_986:
[----:B------:R-:W-:Y:S01]  /*12b0*/  R2UR UR4, R22 ;  /* 0x00000000160472ca */ /* 0x000fe200000e0000 */
[----:B------:R-:W-:Y:S01]  /*12c0*/  UMOV UR9, UR60 ;  /* 0x0000003c00097c82 */ /* 0x000fe20008000000 */
[----:B------:R-:W-:Y:S01]  /*12d0*/  VIADD R0, R0, 0x3f ;  /* 0x0000003f00007836 */ /* 0x000fe20000000000 */
[----:B------:R-:W-:Y:S01]  /*12e0*/  UIMAD UR41, UR42, UR13, -UR41 ;  /* 0x0000000d2a2972a4 */ /* 0x000fe2000f8e0a29 */
[----:B------:R-:W-:-:S03]  /*12f0*/  ULDC UR10, c[0x0][0x9dc] ;  /* 0x00027700000a7ab9 */ /* 0x000fc60000000800 */
[----:B------:R-:W-:-:S04]  /*1300*/  SHF.R.S32.HI R3, RZ, 0x1f, R0 ;  /* 0x0000001fff037819 */ /* 0x000fc80000011400 */
[----:B------:R-:W-:Y:S02]  /*1310*/  LEA.HI R3, R3, R0, RZ, 0x6 ;  /* 0x0000000003037211 */ /* 0x000fe400078f30ff */
[----:B------:R-:W-:Y:S02]  /*1320*/  UISETP.NE.AND UP0, UPT, UR4, URZ, UPT ;  /* 0x0000003f0400728c */ /* 0x000fe4000bf05270 */
[----:B------:R-:W-:Y:S01]  /*1330*/  UIMAD UR4, UR42, UR13, 0x3f ;  /* 0x0000003f2a0474a4 */ /* 0x000fe2000f8e020d */
[----:B------:R-:W-:-:S03]  /*1340*/  SHF.R.S32.HI R3, RZ, 0x6, R3 ;  /* 0x00000006ff037819 */ /* 0x000fc60000011403 */
[----:B------:R-:W-:-:S04]  /*1350*/  USHF.R.S32.HI UR8, URZ, 0x1f, UR4 ;  /* 0x0000001f3f087899 */ /* 0x000fc80008011404 */
[----:B------:R-:W-:Y:S01]  /*1360*/  ULEA.HI UR8, UR8, UR4, URZ, 0x6 ;  /* 0x0000000408087291 */ /* 0x000fe2000f8f303f */
[----:B------:R-:W-:Y:S01]  /*1370*/  @UP0 ULDC UR6, c[0x0][0x44c] ;  /* 0x0001130000060ab9 */ /* 0x000fe20000000800 */
[----:B------:R-:W-:Y:S01]  /*1380*/  @UP0 ULDC UR11, c[0x0][0x450] ;  /* 0x00011400000b0ab9 */ /* 0x000fe20000000800 */
[----:B------:R-:W-:Y:S02]  /*1390*/  UIMAD.WIDE.U32 UR6, UR60, UR6, URZ ;  /* 0x000000063c0672a5 */ /* 0x000fe4000f8e003f */
[----:B------:R-:W-:Y:S02]  /*13a0*/  USHF.R.S32.HI UR8, URZ, 0x6, UR8 ;  /* 0x000000063f087899 */ /* 0x000fe40008011408 */
[----:B------:R-:W-:Y:S02]  /*13b0*/  @UP0 USHF.R.U32.HI UR9, URZ, UR11, UR7 ;  /* 0x0000000b3f090299 */ /* 0x000fe40008011607 */
[----:B------:R-:W-:Y:S02]  /*13c0*/  UISETP.GE.AND UP0, UPT, UR5, 0x1, UPT ;  /* 0x000000010500788c */ /* 0x000fe4000bf06270 */
[----:B------:R-:W-:Y:S01]  /*13d0*/  UIADD3 UR4, UR41, UR9, URZ ;  /* 0x0000000929047290 */ /* 0x000fe2000fffe03f */
[----:B------:R-:W-:-:S03]  /*13e0*/  VIMNMX R102, R3, UR8, PT ;  /* 0x0000000803667c48 */ /* 0x000fc6000bfe0100 */
[----:B------:R-:W-:Y:S01]  /*13f0*/  PLOP3.LUT P0, PT, PT, PT, UP0, 0x40, 0x0 ;  /* 0x000000000000781c */ /* 0x000fe20003f0e808 */
[----:B------:R-:W-:-:S12]  /*1400*/  UIADD3 UR9, UR4, -UR10, URZ ;  /* 0x8000000a04097290 */ /* 0x000fd8000fffe03f */
[----:B------:R-:W-:Y:S05]  /*1410*/  @P0 BRA `(.L_x_989) ;  /* 0x0000000000440947 */ /* 0x000fea0003800000 */
[----:B------:R-:W-:-:S06]  /*1420*/  UISETP.GT.AND UP0, UPT, UR4, -0x1, UPT ;  /* 0xffffffff0400788c */ /* 0x000fcc000bf04270 */
[----:B------:R-:W-:-:S13]  /*1430*/  PLOP3.LUT P0, PT, PT, PT, UP0, 0x80, 0x0 ;  /* 0x000000000000781c */ /* 0x000fda0003f0f008 */
[----:B------:R-:W-:Y:S05]  /*1440*/  @P0 BRA `(.L_x_990) ;  /* 0x00000000001c0947 */ /* 0x000fea0003800000 */
[----:B------:R-:W-:Y:S02]  /*1450*/  UISETP.NE.AND UP0, UPT, UR5, 0x1, UPT ;  /* 0x000000010500788c */ /* 0x000fe4000bf05270 */
[----:B------:R-:W-:-:S09]  /*1460*/  ULOP3.LUT UR4, URZ, UR4, URZ, 0x33, !UPT ;  /* 0x000000043f047292 */ /* 0x000fd2000f8e333f */
[----:B------:R-:W-:Y:S02]  /*1470*/  @UP0 ULDC.64 UR10, c[0x0][0x9e8] ;  /* 0x00027a00000a0ab9 */ /* 0x000fe40000000a00 */
[----:B------:R-:W-:-:S04]  /*1480*/  UIMAD.WIDE.U32 UR6, UR4, UR10, URZ ;  /* 0x0000000a040672a5 */ /* 0x000fc8000f8e003f */
[----:B------:R-:W-:-:S04]  /*1490*/  @UP0 USHF.R.U32.HI UR4, URZ, UR11, UR7 ;  /* 0x0000000b3f040299 */ /* 0x000fc80008011607 */
[----:B------:R-:W-:Y:S01]  /*14a0*/  ULOP3.LUT UR4, URZ, UR4, URZ, 0x33, !UPT ;  /* 0x000000043f047292 */ /* 0x000fe2000f8e333f */
[----:B------:R-:W-:Y:S11]  /*14b0*/  BRA `(.L_x_991) ;  /* 0x0000000000107947 */ /* 0x000ff60003800000 */
.L_x_990:
[----:B------:R-:W-:-:S11]  /*14c0*/  UISETP.NE.AND UP0, UPT, UR5, 0x1, UPT ;  /* 0x000000010500788c */ /* 0x000fd6000bf05270 */
[----:B------:R-:W-:Y:S02]  /*14d0*/  @UP0 ULDC.64 UR10, c[0x0][0x9e8] ;  /* 0x00027a00000a0ab9 */ /* 0x000fe40000000a00 */
[----:B------:R-:W-:-:S04]  /*14e0*/  UIMAD.WIDE.U32 UR6, UR4, UR10, URZ ;  /* 0x0000000a040672a5 */ /* 0x000fc8000f8e003f */
[----:B------:R-:W-:-:S12]  /*14f0*/  @UP0 USHF.R.U32.HI UR4, URZ, UR11, UR7 ;  /* 0x0000000b3f040299 */ /* 0x000fd80008011607 */
.L_x_991:
[----:B------:R-:W-:-:S04]  /*1500*/  UIMAD UR4, UR4, UR5, URZ ;  /* 0x00000005040472a4 */ /* 0x000fc8000f8e023f */
[----:B------:R-:W-:-:S04]  /*1510*/  UISETP.LT.AND UP0, UPT, UR9, UR4, UPT ;  /* 0x000000040900728c */ /* 0x000fc8000bf01270 */
[----:B------:R-:W-:-:S12]  /*1520*/  USEL UR9, UR9, UR4, !UP0 ;  /* 0x0000000409097287 */ /* 0x000fd8000c000000 */
.L_x_989:
[----:B------:R-:W-:Y:S01]  /*1530*/  USHF.R.S32.HI UR4, URZ, 0x1f, UR9 ;  /* 0x0000001f3f047899 */ /* 0x000fe20008011409 */
[----:B------:R-:W-:Y:S02]  /*1540*/  PLOP3.LUT P0, PT, PT, PT, PT, 0x80, 0x0 ;  /* 0x000000000000781c */ /* 0x000fe40003f0f070 */
[----:B------:R-:W-:Y:S01]  /*1550*/  CS2R R2, SRZ ;  /* 0x0000000000027805 */ /* 0x000fe2000001ff00 */
[----:B------:R-:W-:Y:S01]  /*1560*/  IMAD.MOV.U32 R0, RZ, RZ, RZ ;  /* 0x000000ffff007224 */ /* 0x000fe200078e00ff */
[----:B------:R-:W-:Y:S01]  /*1570*/  ULEA.HI UR4, UR4, UR9, URZ, 0x6 ;  /* 0x0000000904047291 */ /* 0x000fe2000f8f303f */
[----:B------:R-:W-:Y:S02]  /*1580*/  CS2R R166, SRZ ;  /* 0x0000000000a67805 */ /* 0x000fe4000001ff00 */
[----:B------:R-:W-:Y:S02]  /*1590*/  CS2R R164, SRZ ;  /* 0x0000000000a47805 */ /* 0x000fe4000001ff00 */
[----:B------:R-:W-:Y:S01]  /*15a0*/  CS2R R148, SRZ ;  /* 0x0000000000947805 */ /* 0x000fe2000001ff00 */
[----:B------:R-:W-:Y:S01]  /*15b0*/  USHF.R.S32.HI UR4, URZ, 0x6, UR4 ;  /* 0x000000063f047899 */ /* 0x000fe20008011404 */
[----:B------:R-:W-:-:S02]  /*15c0*/  CS2R R162, SRZ ;  /* 0x0000000000a27805 */ /* 0x000fc4000001ff00 */
[----:B------:R-:W-:Y:S02]  /*15d0*/  CS2R R144, SRZ ;  /* 0x0000000000907805 */ /* 0x000fe4000001ff00 */
[----:B------:R-:W-:Y:S01]  /*15e0*/  CS2R R128, SRZ ;  /* 0x0000000000807805 */ /* 0x000fe2000001ff00 */
[----:B------:R-:W-:Y:S01]  /*15f0*/  UISETP.LT.AND UP0, UPT, URZ, UR4, UPT ;  /* 0x000000043f00728c */ /* 0x000fe2000bf01270 */
[----:B------:R-:W-:Y:S02]  /*1600*/  CS2R R140, SRZ ;  /* 0x00000000008c7805 */ /* 0x000fe4000001ff00 */
[----:B------:R-:W-:Y:S02]  /*1610*/  CS2R R100, SRZ ;  /* 0x0000000000647805 */ /* 0x000fe4000001ff00 */
[----:B------:R-:W-:Y:S01]  /*1620*/  CS2R R96, SRZ ;  /* 0x0000000000607805 */ /* 0x000fe2000001ff00 */
[----:B------:R-:W-:Y:S01]  /*1630*/  USEL UR5, URZ, UR4, !UP0 ;  /* 0x000000043f057287 */ /* 0x000fe2000c000000 */
[----:B------:R-:W-:-:S02]  /*1640*/  CS2R R136, SRZ ;  /* 0x0000000000887805 */ /* 0x000fc4000001ff00 */
[----:B------:R-:W-:Y:S02]  /*1650*/  CS2R R92, SRZ ;  /* 0x00000000005c7805 */ /* 0x000fe4000001ff00 */
[----:B------:R-:W-:Y:S02]  /*1660*/  CS2R R88, SRZ ;  /* 0x0000000000587805 */ /* 0x000fe4000001ff00 */
[----:B------:R-:W-:Y:S02]  /*1670*/  CS2R R132, SRZ ;  /* 0x0000000000847805 */ /* 0x000fe4000001ff00 */
[----:B------:R-:W-:Y:S02]  /*1680*/  CS2R R84, SRZ ;  /* 0x0000000000547805 */ /* 0x000fe4000001ff00 */
[----:B------:R-:W-:Y:S01]  /*1690*/  ISETP.GT.AND P1, PT, R102, UR5, PT ;  /* 0x0000000566007c0c */ /* 0x000fe2000bf24270 */
        /* <DEDUP_REMOVED lines=51> */
[----:B------:R-:W-:Y:S06]  /*19d0*/  @!P1 BRA `(.L_x_992) ;  /* 0x000000c0006c9947 */ /* 0x000fec0003800000 */
        /* <DEDUP_REMOVED lines=31> */
.L_x_993:
[----:B------:R-:W-:Y:S02]  /*1bd0*/  R2UR UR6, R209 ;  /* 0x00000000d10672ca */ /* 0x000fe400000e0000 */
[----:B------:R-:W-:-:S11]  /*1be0*/  R2UR UR5, R214 ;  /* 0x00000000d60572ca */ /* 0x000fd600000e0000 */
[----:B------:R-:W-:Y:S02]  /*1bf0*/  ULEA.HI UR4, UR6, UR6, URZ, 0x1 ;  /* 0x0000000606047291 */ /* 0x000fe4000f8f083f */
[----:B------:R-:W-:Y:S02]  /*1c00*/  IMAD.U32 R2, RZ, RZ, UR5 ;  /* 0x00000005ff027e24 */ /* 0x000fe4000f8e00ff */
[----:B------:R-:W-:-:S03]  /*1c10*/  ULOP3.LUT UR4, UR4, 0xfffffffe, URZ, 0xc0, !UPT ;  /* 0xfffffffe04047892 */ /* 0x000fc6000f8ec03f */
[----:B------:R-:W-:Y:S01]  /*1c20*/  ISETP.NE.AND P0, PT, R2, 0x3, PT ;  /* 0x000000030200780c */ /* 0x000fe20003f05270 */
[----:B------:R-:W-:-:S06]  /*1c30*/  UIADD3 UR4, UR6, -UR4, URZ ;  /* 0x8000000406047290 */ /* 0x000fcc000fffe03f */
[----:B------:R-:W-:-:S04]  /*1c40*/  MOV R0, UR4 ;  /* 0x0000000400007c02 */ /* 0x000fc80008000f00 */
[----:B------:R-:W-:-:S04]  /*1c50*/  SHF.L.U32 R0, R0, 0x1f, RZ ;  /* 0x0000001f00007819 */ /* 0x000fc800000006ff */
[----:B------:R-:W0:Y:S02]  /*1c60*/  SYNCS.PHASECHK.TRANS64.TRYWAIT P1, [UR40+0x30800], R0 ;  /* 0x03080000ff0075a7 */ /* 0x000e240008020168 */
[----:B0-----:R-:W-:Y:S05]  /*1c70*/  @!P1 BRA `(.L_x_994) ;  /* 0x0000012c00509947 */ /* 0x001fea0003800000 */
.L_x_1158:
[----:B------:R-:W-:Y:S05]  /*1c80*/  @!P0 BRA `(.L_x_995) ;  /* 0x0000000000048947 */ /* 0x000fea0003800000 */
[----:B------:R-:W-:Y:S01]  /*1c90*/  BPT.TRAP 0x1 ;  /* 0x000000040000795c */ /* 0x000fe20000300000 */
.L_x_995:
[----:B0-----:R-:W-:Y:S02]  /*1ca0*/  IMAD.U32 R3, RZ, RZ, UR38 ;  /* 0x00000026ff037e24 */ /* 0x001fe4000f8e00ff */
[----:B------:R-:W-:-:S03]  /*1cb0*/  IMAD.U32 R0, RZ, RZ, UR39 ;  /* 0x00000027ff007e24 */ /* 0x000fc6000f8e00ff */
[----:B------:R-:W-:Y:S02]  /*1cc0*/  LEA R3, R3, UR40, 0x3 ;  /* 0x0000002803037c11 */ /* 0x000fe4000f8e18ff */
[----:B------:R-:W-:-:S04]  /*1cd0*/  SHF.L.U32 R0, R0, 0x1f, RZ ;  /* 0x0000001f00007819 */ /* 0x000fc800000006ff */
[----:B------:R0:W1:Y:S01]  /*1ce0*/  SYNCS.PHASECHK.TRANS64.TRYWAIT P1, [R3+URZ+0x30830], R0 ;  /* 0x03083000030075a7 */ /* 0x000062000802017f */
[----:B------:R-:W-:Y:S05]  /*1cf0*/  @!P0 BRA `(.L_x_996) ;  /* 0x0000000000048947 */ /* 0x000fea0003800000 */
[----:B------:R-:W-:Y:S01]  /*1d00*/  BPT.TRAP 0x1 ;  /* 0x000000040000795c */ /* 0x000fe20000300000 */
.L_x_996:
[----:B-1----:R-:W-:Y:S05]  /*1d10*/  @P1 BRA `(.L_x_997) ;  /* 0x0000000000081947 */ /* 0x002fea0003800000 */
[----:B------:R-:W1:Y:S02]  /*1d20*/  SYNCS.PHASECHK.TRANS64.TRYWAIT P1, [R3+URZ+0x30830], R0 ;  /* 0x03083000030075a7 */ /* 0x000e64000802017f */
[----:B-1----:R-:W-:Y:S05]  /*1d30*/  @!P1 BRA `(.L_x_998) ;  /* 0x0000012c00389947 */ /* 0x002fea0003800000 */
.L_x_997:
[----:B------:R-:W-:Y:S05]  /*1d40*/  WARPSYNC.ALL ;  /* 0x0000000000007948 */ /* 0x000fea0003800000 */
[----:B------:R-:W-:Y:S01]  /*1d50*/  UIADD3 UR4, UR40, 0x20400, URZ ;  /* 0x0002040028047890 */ /* 0x000fe2000fffe03f */
[----:B------:R-:W-:Y:S01]  /*1d60*/  WARPGROUP.ARRIVE ;  /* 0x00000000000079c5 */ /* 0x000fe20000000000 */
[----:B------:R-:W-:Y:S01]  /*1d70*/  UMOV UR9, 0x40000040 ;  /* 0x4000004000097882 */ /* 0x000fe20000000000 */
[----:B------:R-:W-:Y:S01]  /*1d80*/  UMOV UR11, 0x40000040 ;  /* 0x40000040000b7882 */ /* 0x000fe20000000000 */
[----:B------:R-:W-:Y:S01]  /*1d90*/  USHF.R.U32.HI UR4, URZ, 0x4, UR4 ;  /* 0x000000043f047899 */ /* 0x000fe20008011604 */
[----:B------:R-:W-:Y:S01]  /*1da0*/  IMAD.U32 R17, RZ, RZ, UR9 ;  /* 0x00000009ff117e24 */ /* 0x000fe2000f8e00ff */
[----:B------:R-:W-:Y:S01]  /*1db0*/  UMOV UR57, 0x40000040 ;  /* 0x4000004000397882 */ /* 0x000fe20000000000 */
[----:B------:R-:W-:Y:S01]  /*1dc0*/  UMOV UR59, 0x40000040 ;  /* 0x40000040003b7882 */ /* 0x000fe20000000000 */
[----:B------:R-:W-:Y:S01]  /*1dd0*/  ULOP3.LUT UR4, UR4, 0x3fff, URZ, 0xc0, !UPT ;  /* 0x00003fff04047892 */ /* 0x000fe2000f8ec03f */
[----:B------:R-:W-:Y:S01]  /*1de0*/  UMOV UR53, 0x40000040 ;  /* 0x4000004000357882 */ /* 0x000fe20000000000 */
[----:B------:R-:W-:-:S02]  /*1df0*/  UMOV UR55, 0x40000040 ;  /* 0x4000004000377882 */ /* 0x000fc40000000000 */
[----:B------:R-:W-:Y:S02]  /*1e00*/  ULOP3.LUT UR61, UR4, 0x10000, URZ, 0xfc, !UPT ;  /* 0x00010000043d7892 */ /* 0x000fe4000f8efc3f */
[----:B------:R-:W-:Y:S02]  /*1e10*/  ULOP3.LUT UR4, UR44, 0x10000, URZ, 0xfc, !UPT ;  /* 0x000100002c047892 */ /* 0x000fe4000f8efc3f */
[----:B------:R-:W-:Y:S02]  /*1e20*/  ULEA UR5, UR38, UR61, 0xb ;  /* 0x0000003d26057291 */ /* 0x000fe4000f8e583f */
[----:B------:R-:W-:Y:S02]  /*1e30*/  UIADD3 UR6, UR4, 0x2, URZ ;  /* 0x0000000204067890 */ /* 0x000fe4000fffe03f */
[----:B------:R-:W-:Y:S01]  /*1e40*/  UIADD3 UR7, UR5, 0x2, URZ ;  /* 0x0000000205077890 */ /* 0x000fe2000fffe03f */
[----:B------:R-:W-:Y:S02]  /*1e50*/  UMOV UR8, UR4 ;  /* 0x0000000400087c82 */ /* 0x000fe40008000000 */
[----:B------:R-:W-:Y:S01]  /*1e60*/  UMOV UR10, UR5 ;  /* 0x00000005000a7c82 */ /* 0x000fe20008000000 */
[----:B------:R-:W-:Y:S01]  /*1e70*/  IMAD.U32 R16, RZ, RZ, UR8 ;  /* 0x00000008ff107e24 */ /* 0x000fe2000f8e00ff */
[----:B------:R-:W-:Y:S01]  /*1e80*/  HGMMA.64x64x16.F32 R24, gdesc[UR8], RZ, !UPT, gsb0 ;  /* 0x00e00000081879f0 */ /* 0x000fe2000c0008ff */
[----:B------:R-:W-:Y:S01]  /*1e90*/  UMOV UR8, UR6 ;  /* 0x0000000600087c82 */ /* 0x000fe20008000000 */
[----:B------:R-:W-:Y:S01]  /*1ea0*/  UMOV UR9, 0x40000040 ;  /* 0x4000004000097882 */ /* 0x000fe20000000000 */
[----:B------:R-:W-:Y:S01]  /*1eb0*/  UMOV UR10, UR7 ;  /* 0x00000007000a7c82 */ /* 0x000fe20008000000 */
[----:B------:R-:W-:Y:S01]  /*1ec0*/  UMOV UR11, 0x40000040 ;  /* 0x40000040000b7882 */ /* 0x000fe20000000000 */
[----:B------:R-:W-:Y:S01]  /*1ed0*/  UIADD3 UR6, UR4, 0x4, URZ ;  /* 0x0000000404067890 */ /* 0x000fe2000fffe03f */
[----:B------:R-:W-:Y:S01]  /*1ee0*/  IMAD.U32 R14, RZ, RZ, UR8 ;  /* 0x00000008ff0e7e24 */ /* 0x000fe2000f8e00ff */
[----:B------:R-:W-:Y:S01]  /*1ef0*/  UIADD3 UR7, UR5, 0x4, URZ ;  /* 0x0000000405077890 */ /* 0x000fe2000fffe03f */
[----:B------:R-:W-:Y:S01]  /*1f00*/  MOV R15, UR9 ;  /* 0x00000009000f7c02 */ /* 0x000fe20008000f00 */
[----:B------:R-:W-:-:S02]  /*1f10*/  UIADD3 UR56, UR4, 0x404, URZ ;  /* 0x0000040404387890 */ /* 0x000fc4000fffe03f */
[----:B------:R-:W-:Y:S02]  /*1f20*/  UIADD3 UR58, UR5, 0x204, URZ ;  /* 0x00000204053a7890 */ /* 0x000fe4000fffe03f */
[----:B------:R-:W-:Y:S02]  /*1f30*/  UIADD3 UR52, UR4, 0x406, URZ ;  /* 0x0000040604347890 */ /* 0x000fe4000fffe03f */
[----:B------:R-:W-:Y:S02]  /*1f40*/  UIADD3 UR54, UR5, 0x206, URZ ;  /* 0x0000020605367890 */ /* 0x000fe4000fffe03f */
[----:B------:R-:W-:Y:S02]  /*1f50*/  UIADD3 UR12, UR4, 0x802, URZ ;  /* 0x00000802040c7890 */ /* 0x000fe4000fffe03f */
[----:B------:R-:W-:Y:S01]  /*1f60*/  UIADD3 UR14, UR5, 0x402, URZ ;  /* 0x00000402050e7890 */ /* 0x000fe2000fffe03f */
[----:B------:R-:W-:Y:S01]  /*1f70*/  UMOV UR13, 0x40000040 ;  /* 0x40000040000d7882 */ /* 0x000fe20000000000 */
[----:B------:R-:W-:Y:S01]  /*1f80*/  UMOV UR15, 0x40000040 ;  /* 0x40000040000f7882 */ /* 0x000fe20000000000 */
[----:B------:R-:W-:-:S02]  /*1f90*/  UIADD3 UR16, UR4, 0x804, URZ ;  /* 0x0000080404107890 */ /* 0x000fc4000fffe03f */
[----:B------:R-:W-:Y:S01]  /*1fa0*/  UIADD3 UR18, UR5, 0x404, URZ ;  /* 0x0000040405127890 */ /* 0x000fe2000fffe03f */
[----:B------:R-:W-:Y:S01]  /*1fb0*/  UMOV UR17, 0x40000040 ;  /* 0x4000004000117882 */ /* 0x000fe20000000000 */
[----:B------:R-:W-:Y:S01]  /*1fc0*/  UMOV UR19, 0x40000040 ;  /* 0x4000004000137882 */ /* 0x000fe20000000000 */
[----:B------:R-:W-:Y:S02]  /*1fd0*/  UIADD3 UR20, UR4, 0x806, URZ ;  /* 0x0000080604147890 */ /* 0x000fe4000fffe03f */
[----:B------:R-:W-:Y:S01]  /*1fe0*/  UIADD3 UR22, UR5, 0x406, URZ ;  /* 0x0000040605167890 */ /* 0x000fe2000fffe03f */
[----:B------:R-:W-:Y:S01]  /*1ff0*/  UMOV UR21, 0x40000040 ;  /* 0x4000004000157882 */ /* 0x000fe20000000000 */
[----:B------:R-:W-:Y:S01]  /*2000*/  UMOV UR23, 0x40000040 ;  /* 0x4000004000177882 */ /* 0x000fe20000000000 */
        /* <DEDUP_REMOVED lines=16> */
[----:B------:R-:W-:-:S02]  /*2110*/  WARPGROUP.DEPBAR.LE gsb0, 0x0 ;  /* 0x00008000000079c5 */ /* 0x000fc40000010000 */
[----:B------:R-:W-:-:S06]  /*2120*/  WARPGROUP.ARRIVE ;  /* 0x00000000000079c5 */ /* 0x000fcc0000000000 */
[----:B------:R-:W-:Y:S01]  /*2130*/  HGMMA.64x64x16.F32 R24, gdesc[UR8], R24, gsb0 ;  /* 0x00e00000081879f0 */ /* 0x000fe20008000818 */
[----:B------:R-:W-:Y:S01]  /*2140*/  UMOV UR8, UR6 ;  /* 0x0000000600087c82 */ /* 0x000fe20008000000 */
[----:B------:R-:W-:Y:S01]  /*2150*/  UMOV UR9, 0x40000040 ;  /* 0x4000004000097882 */ /* 0x000fe20000000000 */
[----:B------:R-:W-:Y:S01]  /*2160*/  UMOV UR10, UR7 ;  /* 0x00000007000a7c82 */ /* 0x000fe20008000000 */
[----:B------:R-:W-:Y:S01]  /*2170*/  UMOV UR11, 0x40000040 ;  /* 0x40000040000b7882 */ /* 0x000fe20000000000 */
[----:B------:R-:W-:Y:S01]  /*2180*/  UIADD3 UR6, UR4, 0x6, URZ ;  /* 0x0000000604067890 */ /* 0x000fe2000fffe03f */
[----:B------:R-:W-:Y:S01]  /*2190*/  IMAD.U32 R12, RZ, RZ, UR8 ;  /* 0x00000008ff0c7e24 */ /* 0x000fe2000f8e00ff */
[----:B------:R-:W-:Y:S01]  /*21a0*/  UIADD3 UR7, UR5, 0x6, URZ ;  /* 0x0000000605077890 */ /* 0x000fe2000fffe03f */
[----:B------:R-:W-:Y:S01]  /*21b0*/  IMAD.U32 R13, RZ, RZ, UR9 ;  /* 0x00000009ff0d7e24 */ /* 0x000fe2000f8e00ff */
[----:B------:R-:W-:Y:S02]  /*21c0*/  WARPGROUP.DEPBAR.LE gsb0, 0x0 ;  /* 0x00008000000079c5 */ /* 0x000fe40000010000 */
        /* <DEDUP_REMOVED lines=28> */
[----:B------:R-:W-:Y:S01]  /*2390*/  MOV R6, UR8 ;  /* 0x0000000800067c02 */ /* 0x000fe20008000f00 */
[----:B------:R-:W-:Y:S01]  /*23a0*/  IMAD.U32 R7, RZ, RZ, UR9 ;  /* 0x00000009ff077e24 */ /* 0x000fe2000f8e00ff */
[----:B------:R-:W-:Y:S02]  /*23b0*/  WARPGROUP.DEPBAR.LE gsb0, 0x0 ;  /* 0x00008000000079c5 */ /* 0x000fe40000010000 */
[----:B------:R-:W-:-:S06]  /*23c0*/  WARPGROUP.ARRIVE ;  /* 0x00000000000079c5 */ /* 0x000fcc0000000000 */
[----:B------:R-:W-:Y:S01]  /*23d0*/  HGMMA.64x64x16.F32 R24, gdesc[UR8], R24, gsb0 ;  /* 0x00e00000081879f0 */ /* 0x000fe20008000818 */
[----:B------:R-:W-:Y:S02]  /*23e0*/  UIADD3 UR8, UR4, 0x800, URZ ;  /* 0x0000080004087890 */ /* 0x000fe4000fffe03f */
[----:B------:R-:W-:Y:S01]  /*23f0*/  UIADD3 UR10, UR5, 0x400, URZ ;  /* 0x00000400050a7890 */ /* 0x000fe2000fffe03f */
[----:B------:R-:W-:Y:S01]  /*2400*/  UMOV UR9, 0x40000040 ;  /* 0x4000004000097882 */ /* 0x000fe20000000000 */
[----:B------:R-:W-:Y:S01]  /*2410*/  UMOV UR11, 0x40000040 ;  /* 0x40000040000b7882 */ /* 0x000fe20000000000 */
[----:B------:R-:W-:Y:S02]  /*2420*/  WARPGROUP.DEPBAR.LE gsb0, 0x0 ;  /* 0x00008000000079c5 */ /* 0x000fe40000010000 */
[----:B------:R-:W-:-:S06]  /*2430*/  WARPGROUP.ARRIVE ;  /* 0x00000000000079c5 */ /* 0x000fcc0000000000 */
[----:B------:R-:W-:Y:S03]  /*2440*/  HGMMA.64x64x16.F32 R24, gdesc[UR56], R24, gsb0 ;  /* 0x00e00000381879f0 */ /* 0x000fe60008000818 */
        /* <DEDUP_REMOVED lines=28> */
[----:B------:R-:W-:Y:S05]  /*2610*/  @!P0 BRA `(.L_x_999) ;  /* 0x0000000000048947 */ /* 0x000fea0003800000 */
[----:B------:R-:W-:Y:S01]  /*2620*/  BPT.TRAP 0x1 ;  /* 0x000000040000795c */ /* 0x000fe20000300000 */
.L_x_999:
[----:B------:R-:W-:Y:S01]  /*2630*/  R2UR UR4, R22 ;  /* 0x00000000160472ca */ /* 0x000fe200000e0000 */
[----:B------:R-:W2:Y:S01]  /*2640*/  S2UR UR10, SR_CgaCtaId ;  /* 0x00000000000a79c3 */ /* 0x000ea20000008800 */
[----:B01----:R-:W-:Y:S01]  /*2650*/  VIADD R0, R200, UR60 ;  /* 0x0000003cc8007c36 */ /* 0x003fe20008000000 */
[----:B------:R-:W-:Y:S01]  /*2660*/  ULDC UR5, c[0x0][0x9d8] ;  /* 0x0002760000057ab9 */ /* 0x000fe20000000800 */
[----:B------:R-:W-:Y:S02]  /*2670*/  IMAD.MOV.U32 R5, RZ, RZ, -0x40 ;  /* 0xffffffc0ff057424 */ /* 0x000fe400078e00ff */
[----:B------:R-:W-:Y:S01]  /*2680*/  FMUL.FTZ R31, R31, UR5 ;  /* 0x000000051f1f7c20 */ /* 0x000fe20008410000 */
[----:B------:R-:W-:Y:S01]  /*2690*/  IMAD.MOV.U32 R2, RZ, RZ, R0 ;  /* 0x000000ffff027224 */ /* 0x000fe200078e0000 */
[----:B------:R-:W-:Y:S01]  /*26a0*/  UISETP.NE.AND UP0, UPT, UR43, URZ, UPT ;  /* 0x0000003f2b00728c */ /* 0x000fe2000bf05270 */
[----:B------:R-:W-:Y:S01]  /*26b0*/  FMUL.FTZ R24, R24, UR5 ;  /* 0x0000000518187c20 */ /* 0x000fe20008410000 */
[----:B------:R-:W0:Y:S01]  /*26c0*/  LDC R154, c[0x0][0x2f0] ;  /* 0x0000bc00ff9a7b82 */ /* 0x000e220000000800 */
[----:B------:R1:W3:Y:S01]  /*26d0*/  MUFU.TANH R20, R31 ;  /* 0x0000001f00147308 */ /* 0x0002e20000002400 */
[----:B------:R-:W-:Y:S01]  /*26e0*/  FMUL.FTZ R25, R25, UR5 ;  /* 0x0000000519197c20 */ /* 0x000fe20008410000 */
[----:B------:R-:W-:Y:S01]  /*26f0*/  FMUL.FTZ R27, R27, UR5 ;  /* 0x000000051b1b7c20 */ /* 0x000fe20008410000 */
[----:B------:R-:W-:Y:S01]  /*2700*/  UISETP.NE.AND UP1, UPT, UR4, URZ, UPT ;  /* 0x0000003f0400728c */ /* 0x000fe2000bf25270 */
[----:B------:R-:W-:Y:S01]  /*2710*/  R2UR UR4, R3 ;  /* 0x00000000030472ca */ /* 0x000fe200000e0000 */
[----:B------:R-:W-:Y:S01]  /*2720*/  FMUL.FTZ R28, R28, UR5 ;  /* 0x000000051c1c7c20 */ /* 0x000fe20008410000 */
[----:B------:R-:W-:Y:S01]  /*2730*/  FMUL.FTZ R29, R29, UR5 ;  /* 0x000000051d1d7c20 */ /* 0x000fe20008410000 */
[----:B------:R-:W4:Y:S01]  /*2740*/  LDC R153, c[0x0][0x288] ;  /* 0x0000a200ff997b82 */ /* 0x000f220000000800 */
[----:B------:R-:W-:Y:S01]  /*2750*/  FMUL.FTZ R32, R32, UR5 ;  /* 0x0000000520207c20 */ /* 0x000fe20008410000 */
[----:B------:R-:W-:Y:S01]  /*2760*/  PLOP3.LUT P1, PT, PT, PT, UP1, 0x80, 0x0 ;  /* 0x000000000000781c */ /* 0x000fe20003f2f018 */
[----:B-1----:R-:W-:Y:S01]  /*2770*/  IMAD R31, R102, R5, 0x40 ;  /* 0x00000040661f7424 */ /* 0x002fe200078e0205 */
[----:B------:R-:W-:Y:S01]  /*2780*/  PLOP3.LUT P2, PT, PT, PT, UP1, 0x80, 0x0 ;  /* 0x000000000000781c */ /* 0x000fe20003f4f018 */
[----:B------:R-:W-:Y:S01]  /*2790*/  FMUL.FTZ R33, R33, UR5 ;  /* 0x0000000521217c20 */ /* 0x000fe20008410000 */
[----:B------:R-:W-:Y:S01]  /*27a0*/  FMUL.FTZ R35, R35, UR5 ;  /* 0x0000000523237c20 */ /* 0x000fe20008410000 */
[----:B------:R-:W-:Y:S01]  /*27b0*/  @UP1 ULDC UR6, c[0x0][0x44c] ;  /* 0x0001130000061ab9 */ /* 0x000fe20000000800 */
[----:B------:R-:W-:Y:S01]  /*27c0*/  @UP1 ULDC UR7, c[0x0][0x450] ;  /* 0x0001140000071ab9 */ /* 0x000fe20000000800 */
[----:B------:R-:W-:Y:S01]  /*27d0*/  FMUL.FTZ R36, R36, UR5 ;  /* 0x0000000524247c20 */ /* 0x000fe20008410000 */
[----:B------:R-:W-:Y:S01]  /*27e0*/  UIADD3 UR4, UR4, 0x30840, URZ ;  /* 0x0003084004047890 */ /* 0x000fe2000fffe03f */
[----:B------:R-:W-:Y:S01]  /*27f0*/  FMUL.FTZ R37, R37, UR5 ;  /* 0x0000000525257c20 */ /* 0x000fe20008410000 */
[----:B------:R-:W-:Y:S01]  /*2800*/  FMUL.FTZ R38, R38, UR5 ;  /* 0x0000000526267c20 */ /* 0x000fe20008410000 */
[----:B------:R-:W-:Y:S01]  /*2810*/  FMUL.FTZ R40, R40, UR5 ;  /* 0x0000000528287c20 */ /* 0x000fe20008410000 */
[----:B--2---:R-:W-:Y:S01]  /*2820*/  UPRMT UR4, UR10, 0x654, UR4 ;  /* 0x000006540a047896 */ /* 0x004fe20008000004 */
[----:B------:R-:W-:-:S04]  /*2830*/  @P1 IMAD.HI.U32 R3, R0, UR6, RZ ;  /* 0x0000000600031c27 */ /* 0x000fc8000f8e00ff */
[----:B------:R-:W-:Y:S01]  /*2840*/  FMUL.FTZ R41, R41, UR5 ;  /* 0x0000000529297c20 */ /* 0x000fe20008410000 */
[----:B------:R-:W-:Y:S01]  /*2850*/  FMUL.FTZ R42, R42, UR5 ;  /* 0x000000052a2a7c20 */ /* 0x000fe20008410000 */
[----:B------:R-:W-:Y:S01]  /*2860*/  FMUL.FTZ R43, R43, UR5 ;  /* 0x000000052b2b7c20 */ /* 0x000fe20008410000 */
[----:B------:R-:W-:Y:S01]  /*2870*/  VIADD R0, R31, 0x1 ;  /* 0x000000011f007836 */ /* 0x000fe20000000000 */
[----:B------:R-:W-:Y:S01]  /*2880*/  @P2 SHF.R.U32.HI R2, RZ, UR7, R3 ;  /* 0x00000007ff022c19 */ /* 0x000fe20008011603 */
[----:B------:R-:W-:Y:S01]  /*2890*/  FMUL.FTZ R44, R44, UR5 ;  /* 0x000000052c2c7c20 */ /* 0x000fe20008410000 */
[----:B------:R-:W-:Y:S01]  /*28a0*/  FMUL.FTZ R45, R45, UR5 ;  /* 0x000000052d2d7c20 */ /* 0x000fe20008410000 */
[----:B------:R-:W-:Y:S01]  /*28b0*/  FMUL.FTZ R46, R46, UR5 ;  /* 0x000000052e2e7c20 */ /* 0x000fe20008410000 */
[----:B------:R-:W-:Y:S01]  /*28c0*/  FMUL.FTZ R47, R47, UR5 ;  /* 0x000000052f2f7c20 */ /* 0x000fe20008410000 */
[----:B------:R-:W1:Y:S01]  /*28d0*/  SHFL.IDX PT, R5, R2, RZ, 0x1c1f ;  /* 0x001c1fff02057589 */ /* 0x000e6200000e0000 */
[----:B------:R-:W-:Y:S01]  /*28e0*/  FMUL.FTZ R48, R48, UR5 ;  /* 0x0000000530307c20 */ /* 0x000fe20008410000 */
[----:B------:R-:W-:Y:S01]  /*28f0*/  FMUL.FTZ R49, R49, UR5 ;  /* 0x0000000531317c20 */ /* 0x000fe20008410000 */
[----:B------:R-:W-:Y:S01]  /*2900*/  FMUL.FTZ R50, R50, UR5 ;  /* 0x0000000532327c20 */ /* 0x000fe20008410000 */
[----:B------:R-:W-:Y:S01]  /*2910*/  FMUL.FTZ R51, R51, UR5 ;  /* 0x0000000533337c20 */ /* 0x000fe20008410000 */
[----:B------:R-:W-:Y:S01]  /*2920*/  FMUL.FTZ R52, R52, UR5 ;  /* 0x0000000534347c20 */ /* 0x000fe20008410000 */
[----:B------:R-:W-:Y:S01]  /*2930*/  FMUL.FTZ R53, R53, UR5 ;  /* 0x0000000535357c20 */ /* 0x000fe20008410000 */
[----:B------:R-:W-:Y:S01]  /*2940*/  FMUL.FTZ R54, R54, UR5 ;  /* 0x0000000536367c20 */ /* 0x000fe20008410000 */
[----:B------:R-:W-:Y:S01]  /*2950*/  FMUL.FTZ R55, R55, UR5 ;  /* 0x0000000537377c20 */ /* 0x000fe20008410000 */
[----:B------:R-:W-:Y:S01]  /*2960*/  IMAD R3, R19, -0x2, R0 ;  /* 0xfffffffe13037824 */ /* 0x000fe200078e0200 */
[----:B------:R-:W-:Y:S01]  /*2970*/  PLOP3.LUT P1, PT, PT, PT, UP0, 0x40, 0x0 ;  /* 0x000000000000781c */ /* 0x000fe20003f2e808 */
[----:B------:R-:W2:Y:S01]  /*2980*/  MUFU.TANH R24, R24 ;  /* 0x0000001800187308 */ /* 0x000ea20000002400 */
[----:B------:R-:W-:Y:S01]  /*2990*/  ULDC UR7, c[0x0][0x9dc] ;  /* 0x0002770000077ab9 */ /* 0x000fe20000000800 */
[----:B0-----:R-:W-:-:S02]  /*29a0*/  IMAD R4, R154, UR42, R3 ;  /* 0x0000002a9a047c24 */ /* 0x001fc4000f8e0203 */
[----:B------:R-:W-:Y:S01]  /*29b0*/  FMUL.FTZ R26, R26, UR5 ;  /* 0x000000051a1a7c20 */ /* 0x000fe20008410000 */
[----:B------:R-:W-:Y:S01]  /*29c0*/  SYNCS.ARRIVE.TRANS64.RED.A1T0 RZ, [UR4], RZ ;  /* 0x000000ffffff79a7 */ /* 0x000fe20008100404 */
[----:B------:R-:W-:Y:S01]  /*29d0*/  FMUL.FTZ R34, R34, UR5 ;  /* 0x0000000522227c20 */ /* 0x000fe20008410000 */
[----:B------:R-:W-:Y:S01]  /*29e0*/  ULOP3.LUT UR4, URZ, UR7, URZ, 0x33, !UPT ;  /* 0x000000073f047292 */ /* 0x000fe2000f8e333f */
[----:B------:R-:W-:Y:S01]  /*29f0*/  FMUL.FTZ R39, R39, UR5 ;  /* 0x0000000527277c20 */ /* 0x000fe20008410000 */
[----:B------:R-:W0:Y:S01]  /*2a00*/  MUFU.TANH R25, R25 ;  /* 0x0000001900197308 */ /* 0x000e220000002400 */
[----:B------:R-:W-:Y:S01]  /*2a10*/  IMAD R0, R154, UR42, R31 ;  /* 0x0000002a9a007c24 */ /* 0x000fe2000f8e021f */
[----:B------:R-:W-:Y:S01]  /*2a20*/  ULDC UR6, c[0x0][0x9e0] ;  /* 0x0002780000067ab9 */ /* 0x000fe20000000800 */
[----:B----4-:R-:W-:Y:S02]  /*2a30*/  IMAD.IADD R4, R4, 0x1, -R153 ;  /* 0x0000000104047824 */ /* 0x010fe400078e0a99 */
[----:B------:R-:W-:-:S02]  /*2a40*/  FMUL.FTZ R30, R30, UR5 ;  /* 0x000000051e1e7c20 */ /* 0x000fc40008410000 */
[----:B------:R-:W-:Y:S01]  /*2a50*/  VIADD R57, R4, UR4 ;  /* 0x0000000404397c36 */ /* 0x000fe20008000000 */
[----:B------:R-:W4:Y:S03]  /*2a60*/  MUFU.TANH R27, R27 ;  /* 0x0000001b001b7308 */ /* 0x000f260000002400 */
[----:B-1----:R-:W-:-:S05]  /*2a70*/  IMAD.IADD R3, R57, 0x1, R5 ;  /* 0x0000000139037824 */ /* 0x002fca00078e0205 */
[----:B------:R-:W1:Y:S08]  /*2a80*/  MUFU.TANH R28, R28 ;  /* 0x0000001c001c7308 */ /* 0x000e700000002400 */
[----:B------:R-:W0:Y:S08]  /*2a90*/  MUFU.TANH R29, R29 ;  /* 0x0000001d001d7308 */ /* 0x000e300000002400 */
        /* <DEDUP_REMOVED lines=23> */
[----:B------:R5:W0:Y:S08]  /*2c10*/  MUFU.TANH R21, R34 ;  /* 0x0000002200157308 */ /* 0x000a300000002400 */
[----:B------:R3:W0:Y:S01]  /*2c20*/  MUFU.TANH R26, R39 ;  /* 0x00000027001a7308 */ /* 0x0006220000002400 */
[----:B-----5:R-:W-:-:S07]  /*2c30*/  IMAD R34, R19, -0x2, R0 ;  /* 0xfffffffe13227824 */ /* 0x020fce00078e0200 */
[----:B------:R5:W0:Y:S01]  /*2c40*/  MUFU.TANH R18, R30 ;  /* 0x0000001e00127308 */ /* 0x000a220000002400 */
[----:B---3--:R-:W-:-:S04]  /*2c50*/  IADD3 R39, R4, UR6, RZ ;  /* 0x0000000604277c10 */ /* 0x008fc8000fffe0ff */
[----:B------:R-:W-:Y:S02]  /*2c60*/  VIADDMNMX R0, R5, R39, R34, PT ;  /* 0x0000002705007246 */ /* 0x000fe40003800122 */
[----:B-----5:R-:W-:Y:S01]  /*2c70*/  LEA R30, R102, 0xffffffc0, 0x6 ;  /* 0xffffffc0661e7811 */ /* 0x020fe200078e30ff */
[----:B-12-4-:R-:W-:Y:S06]  /*2c80*/  @P1 BRA `(.L_x_1000) ;  /* 0x0000000000641947 */ /* 0x016fec0003800000 */
[----:B------:R-:W-:Y:S01]  /*2c90*/  IMAD R4, R154, UR42, R5 ;  /* 0x0000002a9a047c24 */ /* 0x000fe2000f8e0205 */
[----:B------:R-:W-:Y:S03]  /*2ca0*/  BSSY B0, `(.L_x_1001) ;  /* 0x0000013000007945 */ /* 0x000fe60003800000 */
[----:B------:R-:W-:-:S05]  /*2cb0*/  IMAD.IADD R5, R4, 0x1, -R153 ;  /* 0x0000000104057824 */ /* 0x000fca00078e0a99 */
[----:B------:R-:W-:-:S13]  /*2cc0*/  ISETP.GT.AND P1, PT, R5, -0x1, PT ;  /* 0xffffffff0500780c */ /* 0x000fda0003f24270 */
[----:B------:R-:W-:Y:S05]  /*2cd0*/  @P1 BRA `(.L_x_1002) ;  /* 0x0000000000241947 */ /* 0x000fea0003800000 */
[----:B------:R-:W-:Y:S01]  /*2ce0*/  ULDC UR4, c[0x0][0x9e4] ;  /* 0x0002790000047ab9 */ /* 0x000fe20000000800 */
[----:B------:R-:W-:Y:S01]  /*2cf0*/  LOP3.LUT R5, RZ, R5, RZ, 0x33, !PT ;  /* 0x00000005ff057212 */ /* 0x000fe200078e33ff */
[----:B------:R-:W-:-:S05]  /*2d00*/  IMAD.U32 R59, RZ, RZ, UR4 ;  /* 0x00000004ff3b7e24 */ /* 0x000fca000f8e00ff */
[----:B------:R-:W-:-:S13]  /*2d10*/  ISETP.NE.AND P1, PT, R59, 0x1, PT ;  /* 0x000000013b00780c */ /* 0x000fda0003f25270 */
[----:B------:R-:W1:Y:S02]  /*2d20*/  @P1 LDC.64 R60, c[0x0][0x9e8] ;  /* 0x00027a00ff3c1b82 */ /* 0x000e640000000a00 */
[----:B-1----:R-:W-:-:S05]  /*2d30*/  @P1 IMAD.HI.U32 R4, R5, R60, RZ ;  /* 0x0000003c05041227 */ /* 0x002fca00078e00ff */
[----:B------:R-:W-:-:S04]  /*2d40*/  @P1 SHF.R.U32.HI R5, RZ, R61, R4 ;  /* 0x0000003dff051219 */ /* 0x000fc80000011604 */
[----:B------:R-:W-:Y:S01]  /*2d50*/  LOP3.LUT R5, RZ, R5, RZ, 0x33, !PT ;  /* 0x00000005ff057212 */ /* 0x000fe200078e33ff */
[----:B------:R-:W-:Y:S06]  /*2d60*/  BRA `(.L_x_1003) ;  /* 0x0000000000187947 */ /* 0x000fec0003800000 */
.L_x_1002:
[----:B------:R-:W-:Y:S02]  /*2d70*/  ULDC UR4, c[0x0][0x9e4] ;  /* 0x0002790000047ab9 */ /* 0x000fe40000000800 */
[----:B------:R-:W-:-:S05]  /*2d80*/  IMAD.U32 R59, RZ, RZ, UR4 ;  /* 0x00000004ff3b7e24 */ /* 0x000fca000f8e00ff */
[----:B------:R-:W-:-:S13]  /*2d90*/  ISETP.NE.AND P1, PT, R59, 0x1, PT ;  /* 0x000000013b00780c */ /* 0x000fda0003f25270 */
[----:B------:R-:W1:Y:S02]  /*2da0*/  @P1 LDC.64 R60, c[0x0][0x9e8] ;  /* 0x00027a00ff3c1b82 */ /* 0x000e640000000a00 */
[----:B-1----:R-:W-:-:S05]  /*2db0*/  @P1 IMAD.HI.U32 R4, R5, R60, RZ ;  /* 0x0000003c05041227 */ /* 0x002fca00078e00ff */
[----:B------:R-:W-:-:S07]  /*2dc0*/  @P1 SHF.R.U32.HI R5, RZ, R61, R4 ;  /* 0x0000003dff051219 */ /* 0x000fce0000011604 */
.L_x_1003:
[----:B------:R-:W-:Y:S05]  /*2dd0*/  BSYNC B0 ;  /* 0x0000000000007941 */ /* 0x000fea0003800000 */
.L_x_1001:
[----:B------:R-:W-:-:S04]  /*2de0*/  IMAD R4, R5, R59, -R30 ;  /* 0x0000003b05047224 */ /* 0x000fc800078e0a1e */
[----:B------:R-:W-:-:S05]  /*2df0*/  IMAD R4, R19, -0x2, R4 ;  /* 0xfffffffe13047824 */ /* 0x000fca00078e0204 */
[----:B------:R-:W-:Y:S02]  /*2e00*/  VIADDMNMX R0, R4, R59, R0, PT ;  /* 0x0000003b04007246 */ /* 0x000fe40003800100 */
[----:B------:R-:W-:-:S07]  /*2e10*/  VIMNMX R3, R3, R4, !PT ;  /* 0x0000000403037248 */ /* 0x000fce0007fe0100 */
.L_x_1000:
[C---:B------:R-:W-:Y:S01]  /*2e20*/  ISETP.GE.AND P2, PT, R31.reuse, 0x9, PT ;  /* 0x000000091f00780c */ /* 0x040fe20003f46270 */
[----:B------:R-:W1:Y:S01]  /*2e30*/  SHFL.IDX PT, R2, R2, 0x1, 0x1c1f ;  /* 0x003c1f0002027f89 */ /* 0x000e6200000e0000 */
[----:B------:R-:W-:Y:S01]  /*2e40*/  ISETP.GE.AND P1, PT, R31, 0x2, PT ;  /* 0x000000021f00780c */ /* 0x000fe20003f26270 */
[----:B------:R-:W-:Y:S01]  /*2e50*/  UISETP.NE.AND UP0, UPT, UR43, URZ, UPT ;  /* 0x0000003f2b00728c */ /* 0x000fe2000bf05270 */
[C---:B------:R-:W-:Y:S02]  /*2e60*/  ISETP.GT.AND P3, PT, R3.reuse, 0x8, !P2 ;  /* 0x000000080300780c */ /* 0x040fe40005764270 */
[----:B------:R-:W-:Y:S02]  /*2e70*/  ISETP.GT.AND P4, PT, R3, 0x1, !P1 ;  /* 0x000000010300780c */ /* 0x000fe40004f84270 */
[----:B------:R-:W-:Y:S02]  /*2e80*/  ISETP.LT.OR P3, PT, R0, 0x9, P3 ;  /* 0x000000090000780c */ /* 0x000fe40001f61670 */
[----:B------:R-:W-:-:S02]  /*2e90*/  ISETP.GE.AND P5, PT, R31, 0x11, PT ;  /* 0x000000111f00780c */ /* 0x000fc40003fa6270 */
[----:B------:R-:W-:Y:S02]  /*2ea0*/  FSEL R61, R28, -INF , !P3 ;  /* 0xff8000001c3d7808 */ /* 0x000fe40005800000 */
[----:B------:R-:W-:Y:S02]  /*2eb0*/  ISETP.LT.OR P4, PT, R0, 0x2, P4 ;  /* 0x000000020000780c */ /* 0x000fe40002781670 */
[----:B------:R-:W-:Y:S02]  /*2ec0*/  ISETP.GT.AND P3, PT, R3, 0x10, !P5 ;  /* 0x000000100300780c */ /* 0x000fe40006f64270 */
[----:B------:R-:W-:Y:S02]  /*2ed0*/  ISETP.GE.AND P6, PT, R31, 0xa, PT ;  /* 0x0000000a1f00780c */ /* 0x000fe40003fc6270 */
[----:B0-----:R-:W-:Y:S02]  /*2ee0*/  FSEL R59, R25, -INF , !P4 ;  /* 0xff800000193b7808 */ /* 0x001fe40006000000 */
[----:B------:R-:W-:-:S02]  /*2ef0*/  P2R R60, PR, RZ, 0x20 ;  /* 0x00000020ff3c7803 */ /* 0x000fc40000000000 */
[----:B------:R-:W-:Y:S02]  /*2f00*/  ISETP.LT.OR P3, PT, R0, 0x11, P3 ;  /* 0x000000110000780c */ /* 0x000fe40001f61670 */
[----:B------:R-:W-:Y:S02]  /*2f10*/  ISETP.GT.AND P4, PT, R3, 0x9, !P6 ;  /* 0x000000090300780c */ /* 0x000fe40007784270 */
[----:B------:R-:W-:Y:S02]  /*2f20*/  ISETP.GE.AND P5, PT, R31, 0x12, PT ;  /* 0x000000121f00780c */ /* 0x000fe40003fa6270 */
[----:B------:R-:W-:Y:S02]  /*2f30*/  FSEL R65, R32, -INF , !P3 ;  /* 0xff80000020417808 */ /* 0x000fe40005800000 */
[----:B------:R-:W-:Y:S02]  /*2f40*/  ISETP.LT.OR P4, PT, R0, 0xa, P4 ;  /* 0x0000000a0000780c */ /* 0x000fe40002781670 */
[----:B------:R-:W-:-:S02]  /*2f50*/  ISETP.GT.AND P3, PT, R3, 0x11, !P5 ;  /* 0x000000110300780c */ /* 0x000fc40006f64270 */
[----:B------:R-:W-:Y:S02]  /*2f60*/  FSEL R63, R29, -INF , !P4 ;  /* 0xff8000001d3f7808 */ /* 0x000fe40006000000 */
[----:B------:R-:W-:Y:S02]  /*2f70*/  ISETP.LT.OR P3, PT, R0, 0x12, P3 ;  /* 0x000000120000780c */ /* 0x000fe40001f61670 */
[----:B------:R-:W-:Y:S02]  /*2f80*/  ISETP.GE.AND P4, PT, R31, 0x19, PT ;  /* 0x000000191f00780c */ /* 0x000fe40003f86270 */
[----:B------:R-:W-:Y:S02]  /*2f90*/  FSEL R67, R33, -INF , !P3 ;  /* 0xff80000021437808 */ /* 0x000fe40005800000 */
[----:B------:R-:W-:Y:S02]  /*2fa0*/  ISETP.GT.AND P3, PT, R3, 0x18, !P4 ;  /* 0x000000180300780c */ /* 0x000fe40006764270 */
[----:B------:R-:W-:-:S02]  /*2fb0*/  P2R R33, PR, RZ, 0x10 ;  /* 0x00000010ff217803 */ /* 0x000fc40000000000 */
[----:B------:R-:W-:Y:S02]  /*2fc0*/  ISETP.LT.OR P3, PT, R0, 0x19, P3 ;  /* 0x000000190000780c */ /* 0x000fe40001f61670 */
[----:B------:R-:W-:Y:S02]  /*2fd0*/  ISETP.GE.AND P4, PT, R31, 0x1a, PT ;  /* 0x0000001a1f00780c */ /* 0x000fe40003f86270 */
[----:B------:R-:W-:Y:S02]  /*2fe0*/  FSEL R69, R36, -INF , !P3 ;  /* 0xff80000024457808 */ /* 0x000fe40005800000 */
[----:B------:R-:W-:Y:S02]  /*2ff0*/  ISETP.GT.AND P3, PT, R3, 0x19, !P4 ;  /* 0x000000190300780c */ /* 0x000fe40006764270 */
[----:B------:R-:W-:Y:S02]  /*3000*/  P2R R36, PR, RZ, 0x10 ;  /* 0x00000010ff247803 */ /* 0x000fe40000000000 */
[----:B------:R-:W-:-:S02]  /*3010*/  ISETP.LT.OR P3, PT, R0, 0x1a, P3 ;  /* 0x0000001a0000780c */ /* 0x000fc40001f61670 */
[----:B------:R-:W-:Y:S02]  /*3020*/  ISETP.GE.AND P4, PT, R31, 0x21, PT ;  /* 0x000000211f00780c */ /* 0x000fe40003f86270 */
[----:B------:R-:W-:Y:S02]  /*3030*/  FSEL R71, R37, -INF , !P3 ;  /* 0xff80000025477808 */ /* 0x000fe40005800000 */
[----:B------:R-:W-:Y:S02]  /*3040*/  ISETP.GT.AND P3, PT, R3, 0x20, !P4 ;  /* 0x000000200300780c */ /* 0x000fe40006764270 */
[----:B------:R-:W-:Y:S02]  /*3050*/  P2R R62, PR, RZ, 0x10 ;  /* 0x00000010ff3e7803 */ /* 0x000fe40000000000 */
[----:B------:R-:W-:Y:S02]  /*3060*/  ISETP.LT.OR P3, PT, R0, 0x21, P3 ;  /* 0x000000210000780c */ /* 0x000fe40001f61670 */
[----:B------:R-:W-:-:S02]  /*3070*/  ISETP.GE.AND P4, PT, R31, 0x22, PT ;  /* 0x000000221f00780c */ /* 0x000fc40003f86270 */
[----:B------:R-:W-:Y:S02]  /*3080*/  FSEL R73, R40, -INF , !P3 ;  /* 0xff80000028497808 */ /* 0x000fe40005800000 */
[----:B------:R-:W-:Y:S02]  /*3090*/  ISETP.GT.AND P3, PT, R3, 0x21, !P4 ;  /* 0x000000210300780c */ /* 0x000fe40006764270 */
[----:B------:R-:W-:Y:S02]  /*30a0*/  P2R R40, PR, RZ, 0x10 ;  /* 0x00000010ff287803 */ /* 0x000fe40000000000 */
[----:B------:R-:W-:Y:S02]  /*30b0*/  ISETP.LT.OR P3, PT, R0, 0x22, P3 ;  /* 0x000000220000780c */ /* 0x000fe40001f61670 */
[----:B------:R-:W-:Y:S02]  /*30c0*/  ISETP.GE.AND P4, PT, R31, 0x29, PT ;  /* 0x000000291f00780c */ /* 0x000fe40003f86270 */
[----:B------:R-:W-:-:S02]  /*30d0*/  FSEL R75, R41, -INF , !P3 ;  /* 0xff800000294b7808 */ /* 0x000fc40005800000 */
[----:B------:R-:W-:Y:S02]  /*30e0*/  ISETP.GT.AND P3, PT, R3, 0x28, !P4 ;  /* 0x000000280300780c */ /* 0x000fe40006764270 */
[----:B------:R-:W-:Y:S02]  /*30f0*/  P2R R41, PR, RZ, 0x10 ;  /* 0x00000010ff297803 */ /* 0x000fe40000000000 */
[----:B------:R-:W-:Y:S02]  /*3100*/  ISETP.LT.OR P3, PT, R0, 0x29, P3 ;  /* 0x000000290000780c */ /* 0x000fe40001f61670 */
[----:B------:R-:W-:Y:S02]  /*3110*/  ISETP.GE.AND P4, PT, R31, 0x2a, PT ;  /* 0x0000002a1f00780c */ /* 0x000fe40003f86270 */
[----:B------:R-:W-:Y:S02]  /*3120*/  FSEL R77, R44, -INF , !P3 ;  /* 0xff8000002c4d7808 */ /* 0x000fe40005800000 */
[----:B------:R-:W-:-:S02]  /*3130*/  ISETP.GT.AND P3, PT, R3, 0x29, !P4 ;  /* 0x000000290300780c */ /* 0x000fc40006764270 */
[----:B------:R-:W-:Y:S02]  /*3140*/  P2R R44, PR, RZ, 0x10 ;  /* 0x00000010ff2c7803 */ /* 0x000fe40000000000 */
[----:B------:R-:W-:Y:S02]  /*3150*/  ISETP.LT.OR P3, PT, R0, 0x2a, P3 ;  /* 0x0000002a0000780c */ /* 0x000fe40001f61670 */
[----:B------:R-:W-:Y:S02]  /*3160*/  P2R R32, PR, RZ, 0x20 ;  /* 0x00000020ff207803 */ /* 0x000fe40000000000 */
[----:B------:R-:W-:Y:S02]  /*3170*/  FSEL R79, R45, -INF , !P3 ;  /* 0xff8000002d4f7808 */ /* 0x000fe40005800000 */
[----:B------:R-:W-:Y:S02]  /*3180*/  ISETP.GE.AND P3, PT, R31, 0x31, PT ;  /* 0x000000311f00780c */ /* 0x000fe40003f66270 */
[----:B------:R-:W-:-:S02]  /*3190*/  P2R R58, PR, RZ, 0x40 ;  /* 0x00000040ff3a7803 */ /* 0x000fc40000000000 */
[----:B------:R-:W-:-:S04]  /*31a0*/  ISETP.GT.AND P4, PT, R3, 0x30, !P3 ;  /* 0x000000300300780c */ /* 0x000fc80005f84270 */
[----:B------:R-:W-:-:S04]  /*31b0*/  ISETP.LT.OR P4, PT, R0, 0x31, P4 ;  /* 0x000000310000780c */ /* 0x000fc80002781670 */
[----:B------:R-:W-:Y:S02]  /*31c0*/  FSEL R81, R48, -INF , !P4 ;  /* 0xff80000030517808 */ /* 0x000fe40006000000 */
[----:B------:R-:W-:-:S04]  /*31d0*/  ISETP.GE.AND P4, PT, R31, 0x32, PT ;  /* 0x000000321f00780c */ /* 0x000fc80003f86270 */
        /* <DEDUP_REMOVED lines=8> */
[----:B------:R-:W-:Y:S02]  /*3260*/  P2R R4, PR, RZ, 0x40 ;  /* 0x00000040ff047803 */ /* 0x000fe40000000000 */
[----:B------:R-:W-:-:S04]  /*3270*/  ISETP.GT.AND P6, PT, R3, RZ, !P6 ;  /* 0x000000ff0300720c */ /* 0x000fc800077c4270 */
[----:B------:R-:W-:-:S04]  /*3280*/  ISETP.LT.OR P6, PT, R0, 0x1, P6 ;  /* 0x000000010000780c */ /* 0x000fc800037c1670 */
[----:B------:R-:W-:Y:S02]  /*3290*/  FSEL R37, R24, -INF , !P6 ;  /* 0xff80000018257808 */ /* 0x000fe40007000000 */
[----:B------:R-:W-:-:S04]  /*32a0*/  ISETP.GE.AND P6, PT, R31, 0x3a, PT ;  /* 0x0000003a1f00780c */ /* 0x000fc80003fc6270 */
[----:B------:R-:W-:Y:S02]  /*32b0*/  P2R R31, PR, RZ, 0x40 ;  /* 0x00000040ff1f7803 */ /* 0x000fe40000000000 */
[----:B------:R-:W-:Y:S01]  /*32c0*/  ISETP.GT.AND P6, PT, R3, 0x39, !P6 ;  /* 0x000000390300780c */ /* 0x000fe200077c4270 */
[----:B-1----:R-:W-:-:S03]  /*32d0*/  IMAD.IADD R3, R57, 0x1, R2 ;  /* 0x0000000139037824 */ /* 0x002fc600078e0202 */
[----:B------:R-:W-:Y:S02]  /*32e0*/  ISETP.LT.OR P6, PT, R0, 0x3a, P6 ;  /* 0x0000003a0000780c */ /* 0x000fe400037c1670 */
[----:B------:R-:W-:Y:S02]  /*32f0*/  VIADDMNMX R0, R2, R39, R34, PT ;  /* 0x0000002702007246 */ /* 0x000fe40003800122 */
[----:B------:R-:W-:Y:S02]  /*3300*/  FSEL R53, R53, -INF , !P6 ;  /* 0xff80000035357808 */ /* 0x000fe40007000000 */
[----:B------:R-:W-:-:S13]  /*3310*/  PLOP3.LUT P6, PT, PT, PT, UP0, 0x40, 0x0 ;  /* 0x000000000000781c */ /* 0x000fda0003fce808 */
[----:B------:R-:W-:Y:S05]  /*3320*/  @P6 BRA `(.L_x_1004) ;  /* 0x0000000000646947 */ /* 0x000fea0003800000 */
[----:B------:R-:W-:Y:S01]  /*3330*/  IMAD R2, R154, UR42, R2 ;  /* 0x0000002a9a027c24 */ /* 0x000fe2000f8e0202 */
[----:B------:R-:W-:Y:S04]  /*3340*/  BSSY B0, `(.L_x_1005) ;  /* 0x0000013000007945 */ /* 0x000fe80003800000 */
[----:B------:R-:W-:-:S04]  /*3350*/  IADD3 R5, R2, -R153, RZ ;  /* 0x8000009902057210 */ /* 0x000fc80007ffe0ff */
[----:B------:R-:W-:-:S13]  /*3360*/  ISETP.GT.AND P6, PT, R5, -0x1, PT ;  /* 0xffffffff0500780c */ /* 0x000fda0003fc4270 */
[----:B------:R-:W-:Y:S05]  /*3370*/  @P6 BRA `(.L_x_1006) ;  /* 0x0000000000246947 */ /* 0x000fea0003800000 */
[----:B------:R-:W-:Y:S01]  /*3380*/  ULDC UR4, c[0x0][0x9e4] ;  /* 0x0002790000047ab9 */ /* 0x000fe20000000800 */
[----:B------:R-:W-:Y:S01]  /*3390*/  LOP3.LUT R5, RZ, R5, RZ, 0x33, !PT ;  /* 0x00000005ff057212 */ /* 0x000fe200078e33ff */
[----:B------:R-:W-:-:S05]  /*33a0*/  IMAD.U32 R25, RZ, RZ, UR4 ;  /* 0x00000004ff197e24 */ /* 0x000fca000f8e00ff */
[----:B------:R-:W-:-:S13]  /*33b0*/  ISETP.NE.AND P6, PT, R25, 0x1, PT ;  /* 0x000000011900780c */ /* 0x000fda0003fc5270 */
[----:B------:R-:W0:Y:S02]  /*33c0*/  @P6 LDC.64 R28, c[0x0][0x9e8] ;  /* 0x00027a00ff1c6b82 */ /* 0x000e240000000a00 */
[----:B0-----:R-:W-:-:S05]  /*33d0*/  @P6 IMAD.HI.U32 R2, R5, R28, RZ ;  /* 0x0000001c05026227 */ /* 0x001fca00078e00ff */
[----:B------:R-:W-:-:S04]  /*33e0*/  @P6 SHF.R.U32.HI R5, RZ, R29, R2 ;  /* 0x0000001dff056219 */ /* 0x000fc80000011602 */
[----:B------:R-:W-:Y:S01]  /*33f0*/  LOP3.LUT R5, RZ, R5, RZ, 0x33, !PT ;  /* 0x00000005ff057212 */ /* 0x000fe200078e33ff */
[----:B------:R-:W-:Y:S06]  /*3400*/  BRA `(.L_x_1007) ;  /* 0x0000000000187947 */ /* 0x000fec0003800000 */
.L_x_1006:
[----:B------:R-:W-:Y:S02]  /*3410*/  ULDC UR4, c[0x0][0x9e4] ;  /* 0x0002790000047ab9 */ /* 0x000fe40000000800 */
[----:B------:R-:W-:-:S05]  /*3420*/  IMAD.U32 R25, RZ, RZ, UR4 ;  /* 0x00000004ff197e24 */ /* 0x000fca000f8e00ff */
[----:B------:R-:W-:-:S13]  /*3430*/  ISETP.NE.AND P6, PT, R25, 0x1, PT ;  /* 0x000000011900780c */ /* 0x000fda0003fc5270 */
[----:B------:R-:W0:Y:S02]  /*3440*/  @P6 LDC.64 R28, c[0x0][0x9e8] ;  /* 0x00027a00ff1c6b82 */ /* 0x000e240000000a00 */
[----:B0-----:R-:W-:-:S05]  /*3450*/  @P6 IMAD.HI.U32 R2, R5, R28, RZ ;  /* 0x0000001c05026227 */ /* 0x001fca00078e00ff */
[----:B------:R-:W-:-:S07]  /*3460*/  @P6 SHF.R.U32.HI R5, RZ, R29, R2 ;  /* 0x0000001dff056219 */ /* 0x000fce0000011602 */
.L_x_1007:
[----:B------:R-:W-:Y:S05]  /*3470*/  BSYNC B0 ;  /* 0x0000000000007941 */ /* 0x000fea0003800000 */
.L_x_1005:
[----:B------:R-:W-:-:S04]  /*3480*/  IMAD R2, R5, R25, -R30 ;  /* 0x0000001905027224 */ /* 0x000fc800078e0a1e */
[----:B------:R-:W-:-:S05]  /*3490*/  IMAD R2, R19, -0x2, R2 ;  /* 0xfffffffe13027824 */ /* 0x000fca00078e0202 */
[----:B------:R-:W-:Y:S02]  /*34a0*/  VIADDMNMX R0, R2, R25, R0, PT ;  /* 0x0000001902007246 */ /* 0x000fe40003800100 */
[----:B------:R-:W-:-:S07]  /*34b0*/  VIMNMX R3, R3, R2, !PT ;  /* 0x0000000203037248 */ /* 0x000fce0007fe0100 */
.L_x_1004:
[----:B------:R-:W-:Y:S01]  /*34c0*/  ISETP.GT.AND P1, PT, R3, 0x1, !P1 ;  /* 0x000000010300780c */ /* 0x000fe20004f24270 */
[----:B------:R-:W-:Y:S01]  /*34d0*/  ULDC UR10, c[0x0][0x988] ;  /* 0x00026200000a7ab9 */ /* 0x000fe20000000800 */
[----:B------:R-:W-:Y:S01]  /*34e0*/  ISETP.NE.AND P6, PT, R4, RZ, PT ;  /* 0x000000ff0400720c */ /* 0x000fe20003fc5270 */
[----:B------:R-:W-:Y:S01]  /*34f0*/  UISETP.NE.AND UP0, UPT, UR43, URZ, UPT ;  /* 0x0000003f2b00728c */ /* 0x000fe2000bf05270 */
[----:B------:R-:W-:Y:S01]  /*3500*/  ISETP.LT.OR P1, PT, R0, 0x2, P1 ;  /* 0x000000020000780c */ /* 0x000fe20000f21670 */
[----:B------:R-:W-:Y:S01]  /*3510*/  UMOV UR11, UR60 ;  /* 0x0000003c000b7c82 */ /* 0x000fe20008000000 */
[----:B------:R-:W-:Y:S01]  /*3520*/  FMNMX.FTZ R4, R37, R59, !PT ;  /* 0x0000003b25047209 */ /* 0x000fe20007810000 */
[----:B------:R-:W-:Y:S01]  /*3530*/  VIADD R220, R102, 0xfffffffe ;  /* 0xfffffffe66dc7836 */ /* 0x000fe20000000000 */
[----:B------:R-:W-:Y:S02]  /*3540*/  FSEL R5, R27, -INF , !P1 ;  /* 0xff8000001b057808 */ /* 0x000fe40004800000 */
[----:B------:R-:W-:-:S02]  /*3550*/  ISETP.NE.AND P1, PT, R58, RZ, PT ;  /* 0x000000ff3a00720c */ /* 0x000fc40003f25270 */
[----:B------:R-:W-:Y:S02]  /*3560*/  FMNMX.FTZ R4, R61, R4, !PT ;  /* 0x000000043d047209 */ /* 0x000fe40007810000 */
[----:B------:R-:W-:Y:S02]  /*3570*/  ISETP.GT.AND P1, PT, R3, 0x9, !P1 ;  /* 0x000000090300780c */ /* 0x000fe40004f24270 */
[----:B------:R-:W-:Y:S02]  /*3580*/  FMNMX.FTZ R4, R63, R4, !PT ;  /* 0x000000043f047209 */ /* 0x000fe40007810000 */
[----:B------:R-:W-:Y:S02]  /*3590*/  ISETP.LT.OR P1, PT, R0, 0xa, P1 ;  /* 0x0000000a0000780c */ /* 0x000fe40000f21670 */
[----:B------:R-:W-:Y:S02]  /*35a0*/  FMNMX.FTZ R4, R65, R4, !PT ;  /* 0x0000000441047209 */ /* 0x000fe40007810000 */
[----:B------:R-:W-:-:S02]  /*35b0*/  FSEL R20, R20, -INF , !P1 ;  /* 0xff80000014147808 */ /* 0x000fc40004800000 */
[----:B------:R-:W-:Y:S02]  /*35c0*/  ISETP.NE.AND P1, PT, R60, RZ, PT ;  /* 0x000000ff3c00720c */ /* 0x000fe40003f25270 */
[----:B------:R-:W-:Y:S02]  /*35d0*/  FMNMX.FTZ R4, R67, R4, !PT ;  /* 0x0000000443047209 */ /* 0x000fe40007810000 */
[----:B------:R-:W-:Y:S02]  /*35e0*/  ISETP.GT.AND P1, PT, R3, 0x10, !P1 ;  /* 0x000000100300780c */ /* 0x000fe40004f24270 */
[----:B------:R-:W-:Y:S02]  /*35f0*/  FMNMX.FTZ R4, R69, R4, !PT ;  /* 0x0000000445047209 */ /* 0x000fe40007810000 */
[----:B------:R-:W-:Y:S02]  /*3600*/  ISETP.LT.OR P1, PT, R0, 0x11, P1 ;  /* 0x000000110000780c */ /* 0x000fe40000f21670 */
[----:B------:R-:W-:-:S02]  /*3610*/  FMNMX.FTZ R4, R71, R4, !PT ;  /* 0x0000000447047209 */ /* 0x000fc40007810000 */
[----:B------:R-:W-:Y:S02]  /*3620*/  FSEL R21, R21, -INF , !P1 ;  /* 0xff80000015157808 */ /* 0x000fe40004800000 */
[----:B------:R-:W-:Y:S02]  /*3630*/  ISETP.NE.AND P1, PT, R32, RZ, PT ;  /* 0x000000ff2000720c */ /* 0x000fe40003f25270 */
[----:B------:R-:W-:Y:S02]  /*3640*/  FMNMX.FTZ R4, R73, R4, !PT ;  /* 0x0000000449047209 */ /* 0x000fe40007810000 */
[C---:B------:R-:W-:Y:S02]  /*3650*/  ISETP.GT.AND P1, PT, R3.reuse, 0x11, !P1 ;  /* 0x000000110300780c */ /* 0x040fe40004f24270 */
[----:B------:R-:W-:Y:S02]  /*3660*/  ISETP.GT.AND P2, PT, R3, 0x8, !P2 ;  /* 0x000000080300780c */ /* 0x000fe40005744270 */
[----:B------:R-:W-:-:S02]  /*3670*/  ISETP.LT.OR P1, PT, R0, 0x12, P1 ;  /* 0x000000120000780c */ /* 0x000fc40000f21670 */
[----:B------:R-:W-:Y:S02]  /*3680*/  FMNMX.FTZ R4, R75, R4, !PT ;  /* 0x000000044b047209 */ /* 0x000fe40007810000 */
[----:B------:R-:W-:Y:S02]  /*3690*/  FSEL R24, R35, -INF , !P1 ;  /* 0xff80000023187808 */ /* 0x000fe40004800000 */
[----:B------:R-:W-:Y:S02]  /*36a0*/  ISETP.NE.AND P1, PT, R33, RZ, PT ;  /* 0x000000ff2100720c */ /* 0x000fe40003f25270 */
[----:B------:R-:W-:Y:S02]  /*36b0*/  ISETP.LT.OR P2, PT, R0, 0x9, P2 ;  /* 0x000000090000780c */ /* 0x000fe40001741670 */
[----:B------:R-:W-:Y:S02]  /*36c0*/  ISETP.GT.AND P1, PT, R3, 0x18, !P1 ;  /* 0x000000180300780c */ /* 0x000fe40004f24270 */
[----:B------:R-:W-:-:S02]  /*36d0*/  FMNMX.FTZ R4, R77, R4, !PT ;  /* 0x000000044d047209 */ /* 0x000fc40007810000 */
[----:B------:R-:W-:Y:S02]  /*36e0*/  ISETP.LT.OR P1, PT, R0, 0x19, P1 ;  /* 0x000000190000780c */ /* 0x000fe40000f21670 */
[----:B------:R-:W-:Y:S02]  /*36f0*/  FSEL R18, R18, -INF , !P2 ;  /* 0xff80000012127808 */ /* 0x000fe40005000000 */
[----:B------:R-:W-:Y:S02]  /*3700*/  FSEL R25, R38, -INF , !P1 ;  /* 0xff80000026197808 */ /* 0x000fe40004800000 */
[----:B------:R-:W-:Y:S02]  /*3710*/  ISETP.NE.AND P1, PT, R36, RZ, PT ;  /* 0x000000ff2400720c */ /* 0x000fe40003f25270 */
[----:B------:R-:W-:Y:S02]  /*3720*/  FMNMX.FTZ R4, R79, R4, !PT ;  /* 0x000000044f047209 */ /* 0x000fe40007810000 */
[----:B------:R-:W-:-:S02]  /*3730*/  ISETP.GT.AND P1, PT, R3, 0x19, !P1 ;  /* 0x000000190300780c */ /* 0x000fc40004f24270 */
[----:B------:R-:W-:Y:S02]  /*3740*/  ISETP.NE.AND P2, PT, R40, RZ, PT ;  /* 0x000000ff2800720c */ /* 0x000fe40003f45270 */
[----:B------:R-:W-:Y:S02]  /*3750*/  ISETP.LT.OR P1, PT, R0, 0x1a, P1 ;  /* 0x0000001a0000780c */ /* 0x000fe40000f21670 */
[----:B------:R-:W-:Y:S02]  /*3760*/  FMNMX.FTZ R4, R81, R4, !PT ;  /* 0x0000000451047209 */ /* 0x000fe40007810000 */
[----:B------:R-:W-:Y:S02]  /*3770*/  FSEL R26, R26, -INF , !P1 ;  /* 0xff8000001a1a7808 */ /* 0x000fe40004800000 */
[----:B------:R-:W-:Y:S02]  /*3780*/  ISETP.NE.AND P1, PT, R62, RZ, PT ;  /* 0x000000ff3e00720c */ /* 0x000fe40003f25270 */
[----:B------:R-:W-:-:S02]  /*3790*/  FMNMX.FTZ R4, R49, R4, !PT ;  /* 0x0000000431047209 */ /* 0x000fc40007810000 */
[----:B------:R-:W-:Y:S02]  /*37a0*/  ISETP.GT.AND P1, PT, R3, 0x20, !P1 ;  /* 0x000000200300780c */ /* 0x000fe40004f24270 */
[----:B------:R-:W-:Y:S02]  /*37b0*/  FMNMX.FTZ R4, R83, R4, !PT ;  /* 0x0000000453047209 */ /* 0x000fe40007810000 */
[----:B------:R-:W-:Y:S02]  /*37c0*/  ISETP.LT.OR P1, PT, R0, 0x21, P1 ;  /* 0x000000210000780c */ /* 0x000fe40000f21670 */
[C---:B------:R-:W-:Y:S02]  /*37d0*/  ISETP.GT.AND P3, PT, R3.reuse, 0x30, !P3 ;  /* 0x000000300300780c */ /* 0x040fe40005f64270 */
[----:B------:R-:W-:Y:S02]  /*37e0*/  FSEL R27, R42, -INF , !P1 ;  /* 0xff8000002a1b7808 */ /* 0x000fe40004800000 */
[----:B------:R-:W-:-:S02]  /*37f0*/  ISETP.GT.AND P1, PT, R3, 0x21, !P2 ;  /* 0x000000210300780c */ /* 0x000fc40005724270 */
[----:B------:R-:W-:Y:S02]  /*3800*/  ISETP.NE.AND P2, PT, R44, RZ, PT ;  /* 0x000000ff2c00720c */ /* 0x000fe40003f45270 */
[----:B------:R-:W-:Y:S02]  /*3810*/  ISETP.LT.OR P1, PT, R0, 0x22, P1 ;  /* 0x000000220000780c */ /* 0x000fe40000f21670 */
[----:B------:R-:W-:Y:S02]  /*3820*/  ISETP.GT.AND P2, PT, R3, 0x29, !P2 ;  /* 0x000000290300780c */ /* 0x000fe40005744270 */
[----:B------:R-:W-:Y:S02]  /*3830*/  FSEL R28, R43, -INF , !P1 ;  /* 0xff8000002b1c7808 */ /* 0x000fe40004800000 */
[----:B------:R-:W-:Y:S02]  /*3840*/  ISETP.GT.AND P1, PT, R3, RZ, !P6 ;  /* 0x000000ff0300720c */ /* 0x000fe40007724270 */
[----:B------:R-:W-:-:S02]  /*3850*/  ISETP.NE.AND P6, PT, R31, RZ, PT ;  /* 0x000000ff1f00720c */ /* 0x000fc40003fc5270 */
[----:B------:R-:W-:Y:S02]  /*3860*/  FMNMX.FTZ R31, R53, R4, !PT ;  /* 0x00000004351f7209 */ /* 0x000fe40007810000 */
[C---:B------:R-:W-:Y:S02]  /*3870*/  ISETP.LT.OR P1, PT, R0.reuse, 0x1, P1 ;  /* 0x000000010000780c */ /* 0x040fe40000f21670 */
[----:B------:R-:W-:Y:S01]  /*3880*/  ISETP.LT.OR P2, PT, R0, 0x2a, P2 ;  /* 0x0000002a0000780c */ /* 0x000fe20001741670 */
[----:B------:R-:W0:Y:S01]  /*3890*/  SHFL.BFLY PT, R4, R31, 0x2, 0x1f ;  /* 0x0c401f001f047f89 */ /* 0x000e2200000e0000 */
[----:B------:R-:W-:Y:S02]  /*38a0*/  FSEL R2, R56, -INF , !P1 ;  /* 0xff80000038027808 */ /* 0x000fe40004800000 */
[----:B------:R-:W-:Y:S02]  /*38b0*/  ISETP.NE.AND P1, PT, R41, RZ, PT ;  /* 0x000000ff2900720c */ /* 0x000fe40003f25270 */
[----:B------:R-:W-:-:S02]  /*38c0*/  FMNMX.FTZ R29, R2, R5, !PT ;  /* 0x00000005021d7209 */ /* 0x000fc40007810000 */
[C---:B------:R-:W-:Y:S02]  /*38d0*/  ISETP.GT.AND P1, PT, R3.reuse, 0x28, !P1 ;  /* 0x000000280300780c */ /* 0x040fe40004f24270 */
[----:B------:R-:W-:Y:S02]  /*38e0*/  FMNMX.FTZ R29, R18, R29, !PT ;  /* 0x0000001d121d7209 */ /* 0x000fe40007810000 */
[C---:B------:R-:W-:Y:S02]  /*38f0*/  ISETP.LT.OR P1, PT, R0.reuse, 0x29, P1 ;  /* 0x000000290000780c */ /* 0x040fe40000f21670 */
[C---:B------:R-:W-:Y:S02]  /*3900*/  ISETP.GT.AND P4, PT, R3.reuse, 0x31, !P4 ;  /* 0x000000310300780c */ /* 0x040fe40006784270 */
[----:B------:R-:W-:Y:S02]  /*3910*/  ISETP.GT.AND P5, PT, R3, 0x38, !P5 ;  /* 0x000000380300780c */ /* 0x000fe40006fa4270 */
[----:B------:R-:W-:-:S02]  /*3920*/  ISETP.LT.OR P3, PT, R0, 0x31, P3 ;  /* 0x000000310000780c */ /* 0x000fc40001f61670 */
[C---:B------:R-:W-:Y:S02]  /*3930*/  ISETP.LT.OR P4, PT, R0.reuse, 0x32, P4 ;  /* 0x000000320000780c */ /* 0x040fe40002781670 */
[----:B------:R-:W-:Y:S02]  /*3940*/  ISETP.LT.OR P5, PT, R0, 0x39, P5 ;  /* 0x000000390000780c */ /* 0x000fe40002fa1670 */
[----:B------:R-:W-:Y:S02]  /*3950*/  R2UR UR4, R22 ;  /* 0x00000000160472ca */ /* 0x000fe400000e0000 */
[----:B0-----:R-:W-:Y:S02]  /*3960*/  FMNMX.FTZ R32, R31, R4, !PT ;  /* 0x000000041f207209 */ /* 0x001fe40007810000 */
[----:B------:R-:W-:-:S03]  /*3970*/  FMNMX.FTZ R4, R20, R29, !PT ;  /* 0x0000001d14047209 */ /* 0x000fc60007810000 */
[----:B------:R-:W0:Y:S01]  /*3980*/  SHFL.BFLY PT, R33, R32, 0x1, 0x1f ;  /* 0x0c201f0020217f89 */ /* 0x000e2200000e0000 */
[----:B------:R-:W-:-:S04]  /*3990*/  FMNMX.FTZ R29, R21, R4, !PT ;  /* 0x00000004151d7209 */ /* 0x000fc80007810000 */
[----:B------:R-:W-:Y:S01]  /*39a0*/  FMNMX.FTZ R30, R24, R29, !PT ;  /* 0x0000001d181e7209 */ /* 0x000fe20007810000 */
[----:B------:R-:W-:Y:S01]  /*39b0*/  UISETP.NE.AND UP1, UPT, UR4, URZ, UPT ;  /* 0x0000003f0400728c */ /* 0x000fe2000bf25270 */
[----:B------:R-:W-:Y:S02]  /*39c0*/  FSEL R29, R46, -INF , !P1 ;  /* 0xff8000002e1d7808 */ /* 0x000fe40004800000 */
[----:B------:R-:W-:-:S04]  /*39d0*/  FMNMX.FTZ R31, R25, R30, !PT ;  /* 0x0000001e191f7209 */ /* 0x000fc80007810000 */
[----:B------:R-:W-:-:S04]  /*39e0*/  FMNMX.FTZ R30, R26, R31, !PT ;  /* 0x0000001f1a1e7209 */ /* 0x000fc80007810000 */
[----:B------:R-:W-:Y:S01]  /*39f0*/  FMNMX.FTZ R31, R27, R30, !PT ;  /* 0x0000001e1b1f7209 */ /* 0x000fe20007810000 */
[----:B------:R-:W-:Y:S01]  /*3a00*/  @UP1 ULDC UR4, c[0x0][0x44c] ;  /* 0x0001130000041ab9 */ /* 0x000fe20000000800 */
[----:B------:R-:W-:Y:S01]  /*3a10*/  FSEL R30, R47, -INF , !P2 ;  /* 0xff8000002f1e7808 */ /* 0x000fe20005000000 */
[----:B------:R-:W-:Y:S01]  /*3a20*/  UIMAD.WIDE.U32 UR4, UR60, UR4, URZ ;  /* 0x000000043c0472a5 */ /* 0x000fe2000f8e003f */
[----:B------:R-:W-:Y:S01]  /*3a30*/  @UP1 ULDC UR14, c[0x0][0x450] ;  /* 0x00011400000e1ab9 */ /* 0x000fe20000000800 */
[----:B0-----:R-:W-:Y:S02]  /*3a40*/  FMNMX.FTZ R4, R32, R33, !PT ;  /* 0x0000002120047209 */ /* 0x001fe40007810000 */
[----:B------:R-:W-:Y:S02]  /*3a50*/  @UP1 USHF.R.U32.HI UR11, URZ, UR14, UR5 ;  /* 0x0000000e3f0b1299 */ /* 0x000fe40008011605 */
[C---:B------:R-:W-:Y:S01]  /*3a60*/  FSETP.NEU.FTZ.AND P1, PT, R4.reuse, -INF , PT ;  /* 0xff8000000400780b */ /* 0x040fe20003f3d000 */
[----:B------:R-:W-:Y:S01]  /*3a70*/  FMUL.FTZ R32, R4, UR10 ;  /* 0x0000000a04207c20 */ /* 0x000fe20008410000 */
[----:B------:R-:W-:-:S04]  /*3a80*/  UIADD3 UR41, UR41, UR11, URZ ;  /* 0x0000000b29297290 */ /* 0x000fc8000fffe03f */
[----:B------:R-:W-:Y:S01]  /*3a90*/  FSEL R36, R32, RZ, P1 ;  /* 0x000000ff20247208 */ /* 0x000fe20000800000 */
[----:B------:R-:W-:Y:S01]  /*3aa0*/  UIADD3 UR6, UR41, UR6, URZ ;  /* 0x0000000629067290 */ /* 0x000fe2000fffe03f */
[----:B------:R-:W-:Y:S02]  /*3ab0*/  FMNMX.FTZ R32, R28, R31, !PT ;  /* 0x0000001f1c207209 */ /* 0x000fe40007810000 */
[----:B------:R-:W-:Y:S01]  /*3ac0*/  ISETP.GT.AND P1, PT, R3, 0x39, !P6 ;  /* 0x000000390300780c */ /* 0x000fe20007724270 */
[--C-:B------:R-:W-:Y:S01]  /*3ad0*/  FFMA.FTZ R35, R37, UR10, -R36.reuse ;  /* 0x0000000a25237c23 */ /* 0x100fe20008010824 */
[----:B------:R-:W-:Y:S01]  /*3ae0*/  FMNMX.FTZ R3, R29, R32, !PT ;  /* 0x000000201d037209 */ /* 0x000fe20007810000 */
[--C-:B------:R-:W-:Y:S01]  /*3af0*/  FFMA.FTZ R37, R59, UR10, -R36.reuse ;  /* 0x0000000a3b257c23 */ /* 0x100fe20008010824 */
[----:B------:R-:W-:Y:S01]  /*3b00*/  FSEL R31, R50, -INF , !P3 ;  /* 0xff800000321f7808 */ /* 0x000fe20005800000 */
[----:B------:R0:W-:Y:S01]  /*3b10*/  MUFU.EX2 R196, R35 ;  /* 0x0000002300c47308 */ /* 0x0001e20000000800 */
[----:B------:R-:W-:Y:S01]  /*3b20*/  FMNMX.FTZ R34, R30, R3, !PT ;  /* 0x000000031e227209 */ /* 0x000fe20007810000 */
[--C-:B------:R-:W-:Y:S01]  /*3b30*/  FFMA.FTZ R38, R63, UR10, -R36.reuse ;  /* 0x0000000a3f267c23 */ /* 0x100fe20008010824 */
[----:B------:R-:W-:Y:S01]  /*3b40*/  FSEL R32, R51, -INF , !P4 ;  /* 0xff80000033207808 */ /* 0x000fe20006000000 */
[--C-:B------:R-:W-:Y:S01]  /*3b50*/  FFMA.FTZ R40, R65, UR10, -R36.reuse ;  /* 0x0000000a41287c23 */ /* 0x100fe20008010824 */
[----:B------:R-:W-:Y:S01]  /*3b60*/  FMNMX.FTZ R3, R31, R34, !PT ;  /* 0x000000221f037209 */ /* 0x000fe20007810000 */
[--C-:B------:R-:W-:Y:S01]  /*3b70*/  FFMA.FTZ R41, R67, UR10, -R36.reuse ;  /* 0x0000000a43297c23 */ /* 0x100fe20008010824 */
[----:B------:R-:W-:Y:S01]  /*3b80*/  ISETP.LT.OR P1, PT, R0, 0x3a, P1 ;  /* 0x0000003a0000780c */ /* 0x000fe20000f21670 */
[----:B------:R-:W-:Y:S01]  /*3b90*/  MUFU.EX2 R37, R37 ;  /* 0x0000002500257308 */ /* 0x000fe20000000800 */
[----:B------:R-:W-:Y:S01]  /*3ba0*/  FSEL R0, R54, -INF , !P5 ;  /* 0xff80000036007808 */ /* 0x000fe20006800000 */
[--C-:B0-----:R-:W-:Y:S01]  /*3bb0*/  FFMA.FTZ R35, R61, UR10, -R36.reuse ;  /* 0x0000000a3d237c23 */ /* 0x101fe20008010824 */
[----:B------:R-:W-:Y:S01]  /*3bc0*/  FMNMX.FTZ R3, R32, R3, !PT ;  /* 0x0000000320037209 */ /* 0x000fe20007810000 */
[--C-:B------:R-:W-:Y:S01]  /*3bd0*/  FFMA.FTZ R42, R69, UR10, -R36.reuse ;  /* 0x0000000a452a7c23 */ /* 0x100fe20008010824 */
[----:B------:R-:W-:Y:S01]  /*3be0*/  FSEL R33, R55, -INF , !P1 ;  /* 0xff80000037217808 */ /* 0x000fe20004800000 */
        /* <DEDUP_REMOVED lines=8> */
[----:B------:R-:W-:-:S02]  /*3c70*/  FFMA.FTZ R49, R49, UR10, -R36 ;  /* 0x0000000a31317c23 */ /* 0x000fc40008010824 */
[----:B------:R-:W0:Y:S01]  /*3c80*/  SHFL.BFLY PT, R3, R34, 0x2, 0x1f ;  /* 0x0c401f0022037f89 */ /* 0x000e2200000e0000 */
[----:B------:R1:W-:Y:S08]  /*3c90*/  MUFU.EX2 R39, R38 ;  /* 0x0000002600277308 */ /* 0x0003f00000000800 */
[----:B------:R-:W-:Y:S01]  /*3ca0*/  MUFU.EX2 R40, R40 ;  /* 0x0000002800287308 */ /* 0x000fe20000000800 */
[----:B-1----:R-:W-:-:S07]  /*3cb0*/  FFMA.FTZ R38, R75, UR10, -R36 ;  /* 0x0000000a4b267c23 */ /* 0x002fce0008010824 */
[----:B------:R-:W1:Y:S01]  /*3cc0*/  MUFU.EX2 R41, R41 ;  /* 0x0000002900297308 */ /* 0x000e620000000800 */
[----:B0-----:R-:W-:-:S07]  /*3cd0*/  FMNMX.FTZ R35, R34, R3, !PT ;  /* 0x0000000322237209 */ /* 0x001fce0007810000 */
[----:B------:R-:W-:Y:S01]  /*3ce0*/  MUFU.EX2 R42, R42 ;  /* 0x0000002a002a7308 */ /* 0x000fe20000000800 */
[----:B------:R-:W0:Y:S07]  /*3cf0*/  SHFL.BFLY PT, R34, R35, 0x1, 0x1f ;  /* 0x0c201f0023227f89 */ /* 0x000e2e00000e0000 */
[----:B------:R-:W2:Y:S01]  /*3d00*/  MUFU.EX2 R43, R43 ;  /* 0x0000002b002b7308 */ /* 0x000ea20000000800 */
[----:B-1----:R-:W-:-:S07]  /*3d10*/  F2FP.F16.F32.PACK_AB R192, R41, R40 ;  /* 0x0000002829c0723e */ /* 0x002fce00000000ff */
[----:B------:R-:W-:Y:S08]  /*3d20*/  MUFU.EX2 R44, R44 ;  /* 0x0000002c002c7308 */ /* 0x000ff00000000800 */
[----:B------:R-:W1:Y:S01]  /*3d30*/  MUFU.EX2 R45, R38 ;  /* 0x00000026002d7308 */ /* 0x000e620000000800 */
[----:B--2---:R-:W-:Y:S02]  /*3d40*/  F2FP.F16.F32.PACK_AB R194, R43, R42 ;  /* 0x0000002a2bc2723e */ /* 0x004fe400000000ff */
[----:B0-----:R-:W-:Y:S01]  /*3d50*/  FMNMX.FTZ R3, R35, R34, !PT ;  /* 0x0000002223037209 */ /* 0x001fe20007810000 */
[--C-:B------:R-:W-:Y:S01]  /*3d60*/  FFMA.FTZ R34, R83, UR10, -R36.reuse ;  /* 0x0000000a53227c23 */ /* 0x100fe20008010824 */
[----:B------:R-:W-:Y:S01]  /*3d70*/  FFMA.FTZ R36, R53, UR10, -R36 ;  /* 0x0000000a35247c23 */ /* 0x000fe20008010824 */
[----:B------:R-:W-:Y:S01]  /*3d80*/  FADD.FTZ R53, R196, R37 ;  /* 0x00000025c4357221 */ /* 0x000fe20000010000 */
[C---:B------:R-:W-:Y:S01]  /*3d90*/  FSETP.NEU.FTZ.AND P1, PT, R3.reuse, -INF , PT ;  /* 0xff8000000300780b */ /* 0x040fe20003f3d000 */
[----:B------:R-:W-:Y:S01]  /*3da0*/  FMUL.FTZ R35, R3, UR10 ;  /* 0x0000000a03237c20 */ /* 0x000fe20008410000 */
[----:B------:R-:W-:Y:S01]  /*3db0*/  MUFU.EX2 R46, R46 ;  /* 0x0000002e002e7308 */ /* 0x000fe20000000800 */
[----:B------:R-:W-:-:S03]  /*3dc0*/  F2FP.F16.F32.PACK_AB R196, R37, R196 ;  /* 0x000000c425c4723e */ /* 0x000fc600000000ff */
        /* <DEDUP_REMOVED lines=8> */
[--C-:B------:R-:W-:Y:S01]  /*3e50*/  FFMA.FTZ R24, R24, UR10, -R51.reuse ;  /* 0x0000000a18187c23 */ /* 0x100fe20008010833 */
[--C-:B------:R-:W-:Y:S01]  /*3e60*/  FFMA.FTZ R25, R25, UR10, -R51.reuse ;  /* 0x0000000a19197c23 */ /* 0x100fe20008010833 */
        /* <DEDUP_REMOVED lines=8> */
[----:B------:R-:W0:Y:S01]  /*3ef0*/  MUFU.EX2 R5, R5 ;  /* 0x0000000500057308 */ /* 0x000e220000000800 */
[--C-:B------:R-:W-:Y:S01]  /*3f00*/  FFMA.FTZ R0, R0, UR10, -R51.reuse ;  /* 0x0000000a00007c23 */ /* 0x100fe20008010833 */
[----:B------:R-:W-:Y:S01]  /*3f10*/  FFMA.FTZ R33, R33, UR10, -R51 ;  /* 0x0000000a21217c23 */ /* 0x000fe20008010833 */
[----:B-1----:R-:W-:-:S05]  /*3f20*/  F2FP.F16.F32.PACK_AB R188, R45, R44 ;  /* 0x0000002c2dbc723e */ /* 0x002fca00000000ff */
[----:B------:R1:W2:Y:S08]  /*3f30*/  MUFU.EX2 R199, R18 ;  /* 0x0000001200c77308 */ /* 0x0002b00000000800 */
[----:B------:R-:W3:Y:S01]  /*3f40*/  MUFU.EX2 R20, R20 ;  /* 0x0000001400147308 */ /* 0x000ee20000000800 */
[----:B-1----:R-:W-:Y:S01]  /*3f50*/  FADD.FTZ R18, R198, R53 ;  /* 0x00000035c6127221 */ /* 0x002fe20000010000 */
[----:B------:R-:W-:-:S02]  /*3f60*/  F2FP.F16.F32.PACK_AB R198, R39, R198 ;  /* 0x000000c627c6723e */ /* 0x000fc400000000ff */
[----:B0-----:R-:W-:Y:S01]  /*3f70*/  F2FP.F16.F32.PACK_AB R197, R5, R2 ;  /* 0x0000000205c5723e */ /* 0x001fe200000000ff */
[----:B------:R-:W-:-:S03]  /*3f80*/  FADD.FTZ R53, R39, R18 ;  /* 0x0000001227357221 */ /* 0x000fc60000010000 */
[----:B------:R-:W0:Y:S01]  /*3f90*/  MUFU.EX2 R21, R21 ;  /* 0x0000001500157308 */ /* 0x000e220000000800 */
[----:B------:R-:W-:-:S04]  /*3fa0*/  FADD.FTZ R18, R40, R53 ;  /* 0x0000003528127221 */ /* 0x000fc80000010000 */
[----:B------:R-:W-:Y:S01]  /*3fb0*/  FADD.FTZ R53, R41, R18 ;  /* 0x0000001229357221 */ /* 0x000fe20000010000 */
[----:B------:R-:W-:Y:S02]  /*3fc0*/  FADD.FTZ R18, R2, R5 ;  /* 0x0000000502127221 */ /* 0x000fe40000010000 */
[----:B------:R-:W1:Y:S01]  /*3fd0*/  MUFU.EX2 R24, R24 ;  /* 0x0000001800187308 */ /* 0x000e620000000800 */
[----:B------:R-:W-:Y:S01]  /*3fe0*/  FADD.FTZ R36, R42, R53 ;  /* 0x000000352a247221 */ /* 0x000fe20000010000 */
[----:B--2---:R-:W-:Y:S01]  /*3ff0*/  FADD.FTZ R53, R199, R18 ;  /* 0x00000012c7357221 */ /* 0x004fe20000010000 */
[C---:B---3--:R-:W-:Y:S02]  /*4000*/  F2FP.F16.F32.PACK_AB R199, R20.reuse, R199 ;  /* 0x000000c714c7723e */ /* 0x048fe400000000ff */
[----:B------:R-:W-:Y:S01]  /*4010*/  FADD.FTZ R55, R43, R36 ;  /* 0x000000242b377221 */ /* 0x000fe20000010000 */
[----:B------:R-:W-:Y:S02]  /*4020*/  FADD.FTZ R18, R20, R53 ;  /* 0x0000003514127221 */ /* 0x000fe40000010000 */
[----:B------:R-:W2:Y:S01]  /*4030*/  MUFU.EX2 R25, R25 ;  /* 0x0000001900197308 */ /* 0x000ea20000000800 */
[----:B------:R-:W-:Y:S01]  /*4040*/  FADD.FTZ R36, R44, R55 ;  /* 0x000000372c247221 */ /* 0x000fe20000010000 */
[----:B0-----:R-:W-:-:S03]  /*4050*/  FADD.FTZ R51, R21, R18 ;  /* 0x0000001215337221 */ /* 0x001fc60000010000 */
[----:B------:R-:W-:-:S03]  /*4060*/  FADD.FTZ R53, R45, R36 ;  /* 0x000000242d357221 */ /* 0x000fc60000010000 */
[----:B------:R-:W0:Y:S01]  /*4070*/  MUFU.EX2 R47, R47 ;  /* 0x0000002f002f7308 */ /* 0x000e220000000800 */
[----:B-1----:R-:W-:Y:S01]  /*4080*/  FADD.FTZ R18, R24, R51 ;  /* 0x0000003318127221 */ /* 0x002fe20000010000 */
[----:B------:R-:W-:Y:S01]  /*4090*/  FADD.FTZ R36, R46, R53 ;  /* 0x000000352e247221 */ /* 0x000fe20000010000 */
[----:B------:R-:W-:-:S05]  /*40a0*/  F2FP.F16.F32.PACK_AB R193, R24, R21 ;  /* 0x0000001518c1723e */ /* 0x000fca00000000ff */
[----:B------:R-:W1:Y:S01]  /*40b0*/  MUFU.EX2 R26, R26 ;  /* 0x0000001a001a7308 */ /* 0x000e620000000800 */
[----:B--2---:R-:W-:-:S07]  /*40c0*/  FADD.FTZ R37, R25, R18 ;  /* 0x0000001219257221 */ /* 0x004fce0000010000 */
[----:B------:R-:W2:Y:S01]  /*40d0*/  MUFU.EX2 R48, R48 ;  /* 0x0000003000307308 */ /* 0x000ea20000000800 */
[C---:B0-----:R-:W-:Y:S01]  /*40e0*/  FADD.FTZ R51, R47.reuse, R36 ;  /* 0x000000242f337221 */ /* 0x041fe20000010000 */
[----:B------:R-:W-:-:S06]  /*40f0*/  F2FP.F16.F32.PACK_AB R190, R47, R46 ;  /* 0x0000002e2fbe723e */ /* 0x000fcc00000000ff */
[----:B------:R-:W0:Y:S01]  /*4100*/  MUFU.EX2 R27, R27 ;  /* 0x0000001b001b7308 */ /* 0x000e220000000800 */
[C---:B-1----:R-:W-:Y:S01]  /*4110*/  FADD.FTZ R18, R26.reuse, R37 ;  /* 0x000000251a127221 */ /* 0x042fe20000010000 */
[----:B------:R-:W-:-:S06]  /*4120*/  F2FP.F16.F32.PACK_AB R195, R26, R25 ;  /* 0x000000191ac3723e */ /* 0x000fcc00000000ff */
[----:B------:R-:W1:Y:S01]  /*4130*/  MUFU.EX2 R49, R49 ;  /* 0x0000003100317308 */ /* 0x000e620000000800 */
[----:B--2---:R-:W-:-:S07]  /*4140*/  FADD.FTZ R36, R48, R51 ;  /* 0x0000003330247221 */ /* 0x004fce0000010000 */
[----:B------:R-:W2:Y:S01]  /*4150*/  MUFU.EX2 R28, R28 ;  /* 0x0000001c001c7308 */ /* 0x000ea20000000800 */
[----:B0-----:R-:W-:-:S07]  /*4160*/  FADD.FTZ R37, R27, R18 ;  /* 0x000000121b257221 */ /* 0x001fce0000010000 */
[----:B------:R-:W0:Y:S01]  /*4170*/  MUFU.EX2 R29, R29 ;  /* 0x0000001d001d7308 */ /* 0x000e220000000800 */
[C---:B-1----:R-:W-:Y:S01]  /*4180*/  FADD.FTZ R39, R49.reuse, R36 ;  /* 0x0000002431277221 */ /* 0x042fe20000010000 */
[----:B------:R-:W-:-:S06]  /*4190*/  F2FP.F16.F32.PACK_AB R184, R49, R48 ;  /* 0x0000003031b8723e */ /* 0x000fcc00000000ff */
[----:B------:R-:W1:Y:S01]  /*41a0*/  MUFU.EX2 R30, R30 ;  /* 0x0000001e001e7308 */ /* 0x000e620000000800 */
[C---:B--2---:R-:W-:Y:S01]  /*41b0*/  FADD.FTZ R36, R28.reuse, R37 ;  /* 0x000000251c247221 */ /* 0x044fe20000010000 */
[----:B------:R-:W-:-:S06]  /*41c0*/  F2FP.F16.F32.PACK_AB R189, R28, R27 ;  /* 0x0000001b1cbd723e */ /* 0x000fcc00000000ff */
[----:B------:R-:W2:Y:S01]  /*41d0*/  MUFU.EX2 R31, R31 ;  /* 0x0000001f001f7308 */ /* 0x000ea20000000800 */
[----:B0-----:R-:W-:-:S07]  /*41e0*/  FADD.FTZ R5, R29, R36 ;  /* 0x000000241d057221 */ /* 0x001fce0000010000 */
[----:B------:R-:W0:Y:S01]  /*41f0*/  MUFU.EX2 R32, R32 ;  /* 0x0000002000207308 */ /* 0x000e220000000800 */
[C---:B-1----:R-:W-:Y:S01]  /*4200*/  FADD.FTZ R2, R30.reuse, R5 ;  /* 0x000000051e027221 */ /* 0x042fe20000010000 */
[----:B------:R-:W-:-:S06]  /*4210*/  F2FP.F16.F32.PACK_AB R191, R30, R29 ;  /* 0x0000001d1ebf723e */ /* 0x000fcc00000000ff */
[----:B------:R-:W1:Y:S01]  /*4220*/  MUFU.EX2 R34, R34 ;  /* 0x0000002200227308 */ /* 0x000e620000000800 */
[----:B--2---:R-:W-:-:S07]  /*4230*/  FADD.FTZ R5, R31, R2 ;  /* 0x000000021f057221 */ /* 0x004fce0000010000 */
[----:B------:R-:W2:Y:S01]  /*4240*/  MUFU.EX2 R0, R0 ;  /* 0x0000000000007308 */ /* 0x000ea20000000800 */
[C---:B0-----:R-:W-:Y:S01]  /*4250*/  FADD.FTZ R5, R32.reuse, R5 ;  /* 0x0000000520057221 */ /* 0x041fe20000010000 */
[----:B------:R-:W-:-:S06]  /*4260*/  F2FP.F16.F32.PACK_AB R185, R32, R31 ;  /* 0x0000001f20b9723e */ /* 0x000fcc00000000ff */
[----:B------:R-:W0:Y:S01]  /*4270*/  MUFU.EX2 R33, R33 ;  /* 0x0000002100217308 */ /* 0x000e220000000800 */
[----:B-1----:R-:W-:Y:S01]  /*4280*/  FADD.FTZ R18, R34, R39 ;  /* 0x0000002722127221 */ /* 0x002fe20000010000 */
[----:B------:R-:W-:-:S03]  /*4290*/  F2FP.F16.F32.PACK_AB R186, R35, R34 ;  /* 0x0000002223ba723e */ /* 0x000fc600000000ff */
[----:B------:R-:W-:Y:S01]  /*42a0*/  FADD.FTZ R18, R35, R18 ;  /* 0x0000001223127221 */ /* 0x000fe20000010000 */
[----:B--2---:R-:W-:-:S04]  /*42b0*/  FADD.FTZ R2, R0, R5 ;  /* 0x0000000500027221 */ /* 0x004fc80000010000 */
[C---:B0-----:R-:W-:Y:S01]  /*42c0*/  FADD.FTZ R5, R33.reuse, R2 ;  /* 0x0000000221057221 */ /* 0x041fe20000010000 */
[----:B------:R-:W-:Y:S01]  /*42d0*/  F2FP.F16.F32.PACK_AB R187, R33, R0 ;  /* 0x0000000021bb723e */ /* 0x000fe200000000ff */
[----:B------:R-:W-:Y:S06]  /*42e0*/  @P1 BRA `(.L_x_1008) ;  /* 0x00000000004c1947 */ /* 0x000fec0003800000 */
[----:B------:R-:W-:Y:S01]  /*42f0*/  ISETP.LT.AND P1, PT, RZ, UR41, PT ;  /* 0x00000029ff007c0c */ /* 0x000fe2000bf21270 */
[----:B------:R-:W-:-:S12]  /*4300*/  UIADD3 UR18, UR41, -0x1, URZ ;  /* 0xffffffff29127890 */ /* 0x000fd8000fffe03f */
[----:B------:R-:W-:Y:S05]  /*4310*/  @P1 BRA `(.L_x_1009) ;  /* 0x0000000000201947 */ /* 0x000fea0003800000 */
[----:B------:R-:W-:Y:S01]  /*4320*/  ULDC UR11, c[0x0][0x9e4] ;  /* 0x00027900000b7ab9 */ /* 0x000fe20000000800 */
[----:B------:R-:W-:Y:S02]  /*4330*/  UIADD3 UR18, -UR41, URZ, URZ ;  /* 0x0000003f29127290 */ /* 0x000fe4000fffe13f */
[----:B------:R-:W-:-:S11]  /*4340*/  UISETP.NE.AND UP0, UPT, UR11, 0x1, UPT ;  /* 0x000000010b00788c */ /* 0x000fd6000bf05270 */
[----:B------:R-:W-:Y:S02]  /*4350*/  @UP0 ULDC.64 UR4, c[0x0][0x9e8] ;  /* 0x00027a0000040ab9 */ /* 0x000fe40000000a00 */
[----:B------:R-:W-:-:S04]  /*4360*/  UIMAD.WIDE.U32 UR14, UR18, UR4, URZ ;  /* 0x00000004120e72a5 */ /* 0x000fc8000f8e003f */
[----:B------:R-:W-:-:S04]  /*4370*/  @UP0 USHF.R.U32.HI UR18, URZ, UR5, UR15 ;  /* 0x000000053f120299 */ /* 0x000fc8000801160f */
[----:B------:R-:W-:Y:S01]  /*4380*/  ULOP3.LUT UR18, URZ, UR18, URZ, 0x33, !UPT ;  /* 0x000000123f127292 */ /* 0x000fe2000f8e333f */
[----:B------:R-:W-:Y:S11]  /*4390*/  BRA `(.L_x_1010) ;  /* 0x0000000000147947 */ /* 0x000ff60003800000 */
.L_x_1009:
[----:B------:R-:W-:Y:S02]  /*43a0*/  ULDC UR11, c[0x0][0x9e4] ;  /* 0x00027900000b7ab9 */ /* 0x000fe40000000800 */
[----:B------:R-:W-:-:S11]  /*43b0*/  UISETP.NE.AND UP0, UPT, UR11, 0x1, UPT ;  /* 0x000000010b00788c */ /* 0x000fd6000bf05270 */
[----:B------:R-:W-:Y:S02]  /*43c0*/  @UP0 ULDC.64 UR4, c[0x0][0x9e8] ;  /* 0x00027a0000040ab9 */ /* 0x000fe40000000a00 */
[----:B------:R-:W-:-:S04]  /*43d0*/  UIMAD.WIDE.U32 UR14, UR18, UR4, URZ ;  /* 0x00000004120e72a5 */ /* 0x000fc8000f8e003f */
[----:B------:R-:W-:-:S12]  /*43e0*/  @UP0 USHF.R.U32.HI UR18, URZ, UR5, UR15 ;  /* 0x000000053f120299 */ /* 0x000fd8000801160f */
.L_x_1010:
[----:B------:R-:W-:-:S04]  /*43f0*/  UIMAD UR11, UR18, UR11, UR11 ;  /* 0x0000000b120b72a4 */ /* 0x000fc8000f8e020b */
[----:B------:R-:W-:-:S04]  /*4400*/  UISETP.LT.AND UP0, UPT, UR6, UR11, UPT ;  /* 0x0000000b0600728c */ /* 0x000fc8000bf01270 */
[----:B------:R-:W-:-:S12]  /*4410*/  USEL UR6, UR6, UR11, UP0 ;  /* 0x0000000b06067287 */ /* 0x000fd80008000000 */
.L_x_1008:
[----:B------:R-:W-:Y:S01]  /*4420*/  R2UR UR5, R201 ;  /* 0x00000000c90572ca */ /* 0x000fe200000e0000 */
[----:B------:R-:W-:Y:S01]  /*4430*/  USHF.R.S32.HI UR4, URZ, 0x1f, UR6 ;  /* 0x0000001f3f047899 */ /* 0x000fe20008011406 */
[----:B------:R-:W-:Y:S01]  /*4440*/  IMAD.MOV.U32 R2, RZ, RZ, 0x3f800000 ;  /* 0x3f800000ff027424 */ /* 0x000fe200078e00ff */
[----:B------:R-:W-:Y:S01]  /*4450*/  CS2R R150, SRZ ;  /* 0x0000000000967805 */ /* 0x000fe2000001ff00 */
[----:B------:R-:W-:Y:S01]  /*4460*/  IMAD.MOV.U32 R0, RZ, RZ, 0x3f800000 ;  /* 0x3f800000ff007424 */ /* 0x000fe200078e00ff */
        /* <DEDUP_REMOVED lines=8> */
[----:B------:R-:W-:Y:S01]  /*44f0*/  UISETP.LT.AND UP0, UPT, UR5, UR4, UPT ;  /* 0x000000040500728c */ /* 0x000fe2000bf01270 */
[----:B------:R-:W-:Y:S02]  /*4500*/  CS2R R136, SRZ ;  /* 0x0000000000887805 */ /* 0x000fe4000001ff00 */
[----:B------:R-:W-:Y:S02]  /*4510*/  CS2R R134, SRZ ;  /* 0x0000000000867805 */ /* 0x000fe4000001ff00 */
[----:B------:R-:W-:Y:S01]  /*4520*/  CS2R R132, SRZ ;  /* 0x0000000000847805 */ /* 0x000fe2000001ff00 */
[----:B------:R-:W-:Y:S01]  /*4530*/  USEL UR50, UR5, UR4, !UP0 ;  /* 0x0000000405327287 */ /* 0x000fe2000c000000 */
[----:B------:R-:W-:-:S02]  /*4540*/  CS2R R130, SRZ ;  /* 0x0000000000827805 */ /* 0x000fc4000001ff00 */
[----:B------:R-:W-:Y:S02]  /*4550*/  CS2R R128, SRZ ;  /* 0x0000000000807805 */ /* 0x000fe4000001ff00 */
[----:B------:R-:W-:Y:S02]  /*4560*/  CS2R R126, SRZ ;  /* 0x00000000007e7805 */ /* 0x000fe4000001ff00 */
[----:B------:R-:W-:Y:S02]  /*4570*/  CS2R R124, SRZ ;  /* 0x00000000007c7805 */ /* 0x000fe4000001ff00 */
[----:B------:R-:W-:Y:S02]  /*4580*/  CS2R R122, SRZ ;  /* 0x00000000007a7805 */ /* 0x000fe4000001ff00 */
[----:B------:R-:W-:Y:S02]  /*4590*/  ISETP.GE.AND P1, PT, R220, UR50, PT ;  /* 0x00000032dc007c0c */ /* 0x000fe4000bf26270 */
        /* <DEDUP_REMOVED lines=49> */
[----:B------:R-:W-:Y:S06]  /*48b0*/  @!P1 BRA `(.L_x_1011) ;  /* 0x0000002c003c9947 */ /* 0x000fec0003800000 */
[----:B------:R-:W-:Y:S01]  /*48c0*/  IMAD.MOV.U32 R20, RZ, RZ, R3 ;  /* 0x000000ffff147224 */ /* 0x000fe200078e0003 */
[----:B------:R-:W-:Y:S01]  /*48d0*/  MOV R21, R4 ;  /* 0x0000000400157202 */ /* 0x000fe20000000f00 */
[----:B------:R-:W-:Y:S01]  /*48e0*/  IMAD.MOV.U32 R2, RZ, RZ, 0x3f800000 ;  /* 0x3f800000ff027424 */ /* 0x000fe200078e00ff */
[----:B------:R-:W-:Y:S01]  /*48f0*/  UMOV UR41, UR39 ;  /* 0x0000002700297c82 */ /* 0x000fe20008000000 */
[----:B------:R-:W-:Y:S01]  /*4900*/  IMAD.MOV.U32 R151, RZ, RZ, RZ ;  /* 0x000000ffff977224 */ /* 0x000fe200078e00ff */
[----:B------:R-:W-:Y:S01]  /*4910*/  UMOV UR4, UR38 ;  /* 0x0000002600047c82 */ /* 0x000fe20008000000 */
[----:B------:R-:W-:Y:S01]  /*4920*/  ULDC UR51, c[0x0][0x9e4] ;  /* 0x0002790000337ab9 */ /* 0x000fe20000000800 */
[----:B------:R-:W-:Y:S01]  /*4930*/  ULDC UR55, c[0x0][0x9dc] ;  /* 0x0002770000377ab9 */ /* 0x000fe20000000800 */
[----:B------:R-:W-:Y:S01]  /*4940*/  ULDC UR5, c[0x0][0x9d8] ;  /* 0x0002760000057ab9 */ /* 0x000fe20000000800 */
[----:B------:R-:W-:-:S05]  /*4950*/  ULDC UR54, c[0x0][0x988] ;  /* 0x0002620000367ab9 */ /* 0x000fca0000000800 */
.L_x_1030:
[----:B------:R-:W-:-:S04]  /*4960*/  UISETP.NE.AND UP0, UPT, UR4, 0x1, UPT ;  /* 0x000000010400788c */ /* 0x000fc8000bf05270 */
[----:B------:R-:W-:-:S04]  /*4970*/  USEL UR39, URZ, 0x1, UP0 ;  /* 0x000000013f277887 */ /* 0x000fc80008000000 */
[----:B------:R-:W-:Y:S01]  /*4980*/  ULOP3.LUT UR39, UR41, UR39, URZ, 0x3c, !UPT ;  /* 0x0000002729277292 */ /* 0x000fe2000f8e3c3f */
[----:B------:R-:W-:Y:S11]  /*4990*/  @!P0 BRA `(.L_x_1012) ;  /* 0x0000000000048947 */ /* 0x000ff60003800000 */
[----:B------:R-:W-:Y:S01]  /*49a0*/  BPT.TRAP 0x1 ;  /* 0x000000040000795c */ /* 0x000fe20000300000 */
.L_x_1012:
[----:B------:R-:W-:Y:S01]  /*49b0*/  UIADD3 UR38, UR4, 0x1, URZ ;  /* 0x0000000104267890 */ /* 0x000fe2000fffe03f */
[----:B------:R-:W-:-:S03]  /*49c0*/  IMAD.U32 R3, RZ, RZ, UR39 ;  /* 0x00000027ff037e24 */ /* 0x000fc6000f8e00ff */
[----:B------:R-:W-:Y:S02]  /*49d0*/  UISETP.NE.AND UP0, UPT, UR38, 0x2, UPT ;  /* 0x000000022600788c */ /* 0x000fe4000bf05270 */
[----:B------:R-:W-:Y:S02]  /*49e0*/  SHF.L.U32 R3, R3, 0x1f, RZ ;  /* 0x0000001f03037819 */ /* 0x000fe400000006ff */
[----:B------:R-:W-:-:S04]  /*49f0*/  USEL UR38, UR38, URZ, UP0 ;  /* 0x0000003f26267287 */ /* 0x000fc80008000000 */
[----:B------:R-:W-:-:S09]  /*4a00*/  ULEA UR7, UR38, UR40, 0x3 ;  /* 0x0000002826077291 */ /* 0x000fd2000f8e183f */
[----:B------:R0:W1:Y:S01]  /*4a10*/  SYNCS.PHASECHK.TRANS64.TRYWAIT P1, [UR7+0x30830], R3 ;  /* 0x03083003ff0075a7 */ /* 0x0000620008020147 */
[----:B------:R-:W-:Y:S05]  /*4a20*/  @!P0 BRA `(.L_x_1013) ;  /* 0x0000000000048947 */ /* 0x000fea0003800000 */
[----:B------:R-:W-:Y:S01]  /*4a30*/  BPT.TRAP 0x1 ;  /* 0x000000040000795c */ /* 0x000fe20000300000 */
.L_x_1013:
[----:B-1----:R-:W-:Y:S05]  /*4a40*/  @P1 BRA `(.L_x_1014) ;  /* 0x0000000000081947 */ /* 0x002fea0003800000 */
[----:B------:R-:W1:Y:S02]  /*4a50*/  SYNCS.PHASECHK.TRANS64.TRYWAIT P1, [UR7+0x30830], R3 ;  /* 0x03083003ff0075a7 */ /* 0x000e640008020147 */
[----:B-1----:R-:W-:Y:S05]  /*4a60*/  @!P1 BRA `(.L_x_1015) ;  /* 0x0000010000009947 */ /* 0x002fea0003800000 */
.L_x_1014:
[----:B------:R-:W-:Y:S01]  /*4a70*/  R2UR UR44, R16 ;  /* 0x00000000102c72ca */ /* 0x000fe200000e0000 */
[----:B------:R-:W-:Y:S01]  /*4a80*/  ULEA UR6, UR38, UR61, 0xb ;  /* 0x0000003d26067291 */ /* 0x000fe2000f8e583f */
[----:B------:R-:W-:Y:S01]  /*4a90*/  R2UR UR45, R17 ;  /* 0x00000000112d72ca */ /* 0x000fe200000e0000 */
[----:B------:R-:W-:Y:S01]  /*4aa0*/  WARPGROUP.ARRIVE ;  /* 0x00000000000079c5 */ /* 0x000fe20000000000 */
[----:B------:R-:W-:Y:S01]  /*4ab0*/  UMOV UR47, 0x40000040 ;  /* 0x40000040002f7882 */ /* 0x000fe20000000000 */
[----:B------:R-:W-:Y:S01]  /*4ac0*/  UIADD3 UR10, UR6, 0x400, URZ ;  /* 0x00000400060a7890 */ /* 0x000fe2000fffe03f */
[-C--:B------:R-:W-:Y:S01]  /*4ad0*/  FMUL.FTZ R24, R24, R0.reuse ;  /* 0x0000000018187220 */ /* 0x080fe20000410000 */
[----:B------:R-:W-:Y:S01]  /*4ae0*/  UMOV UR11, 0x40000040 ;  /* 0x40000040000b7882 */ /* 0x000fe20000000000 */
[----:B------:R-:W-:Y:S01]  /*4af0*/  UMOV UR46, UR6 ;  /* 0x00000006002e7c82 */ /* 0x000fe20008000000 */
[----:B------:R-:W-:Y:S01]  /*4b00*/  UIADD3 UR14, UR6, 0x402, URZ ;  /* 0x00000402060e7890 */ /* 0x000fe2000fffe03f */
[-C--:B------:R-:W-:Y:S01]  /*4b10*/  FMUL.FTZ R25, R25, R0.reuse ;  /* 0x0000000019197220 */ /* 0x080fe20000410000 */
[----:B------:R-:W-:Y:S01]  /*4b20*/  UMOV UR15, 0x40000040 ;  /* 0x40000040000f7882 */ /* 0x000fe20000000000 */
[----:B------:R-:W-:Y:S01]  /*4b30*/  UIADD3 UR18, UR6, 0x404, URZ ;  /* 0x0000040406127890 */ /* 0x000fe2000fffe03f */
[-C--:B------:R-:W-:Y:S01]  /*4b40*/  FMUL.FTZ R28, R28, R0.reuse ;  /* 0x000000001c1c7220 */ /* 0x080fe20000410000 */
[----:B------:R-:W-:Y:S01]  /*4b50*/  UMOV UR19, 0x40000040 ;  /* 0x4000004000137882 */ /* 0x000fe20000000000 */
[----:B------:R-:W-:Y:S01]  /*4b60*/  HGMMA.64x64x16.F32 R152, gdesc[UR44], RZ, !UPT, gsb0 ;  /* 0x00e000002c9879f0 */ /* 0x000fe2000c0008ff */
[----:B------:R-:W-:Y:S01]  /*4b70*/  R2UR UR44, R14 ;  /* 0x000000000e2c72ca */ /* 0x000fe200000e0000 */
[----:B------:R-:W-:Y:S01]  /*4b80*/  UIADD3 UR46, UR6, 0x2, URZ ;  /* 0x00000002062e7890 */ /* 0x000fe2000fffe03f */
[----:B------:R-:W-:Y:S01]  /*4b90*/  R2UR UR45, R15 ;  /* 0x000000000f2d72ca */ /* 0x000fe200000e0000 */
[----:B------:R-:W-:Y:S01]  /*4ba0*/  UMOV UR47, 0x40000040 ;  /* 0x40000040002f7882 */ /* 0x000fe20000000000 */
        /* <DEDUP_REMOVED lines=78> */
[----:B------:R-:W-:Y:S01]  /*5090*/  HGMMA.64x64x16.F32 R152, gdesc[UR44], R152, gsb0 ;  /* 0x00e000002c9879f0 */ /* 0x000fe20008000898 */
[----:B------:R-:W-:Y:S01]  /*50a0*/  R2UR UR44, R12 ;  /* 0x000000000c2c72ca */ /* 0x000fe200000e0000 */
[----:B------:R-:W-:Y:S01]  /*50b0*/  UIADD3 UR46, UR6, 0x4, URZ ;  /* 0x00000004062e7890 */ /* 0x000fe2000fffe03f */
[----:B------:R-:W-:Y:S01]  /*50c0*/  R2UR UR45, R13 ;  /* 0x000000000d2d72ca */ /* 0x000fe200000e0000 */
        /* <DEDUP_REMOVED lines=60> */
[----:B------:R-:W-:Y:S01]  /*5490*/  HGMMA.64x64x16.F32 R152, gdesc[UR44], R152, gsb0 ;  /* 0x00e000002c9879f0 */ /* 0x000fe20008000898 */
[----:B------:R-:W-:Y:S01]  /*54a0*/  R2UR UR44, R10 ;  /* 0x000000000a2c72ca */ /* 0x000fe200000e0000 */
[----:B------:R-:W-:Y:S01]  /*54b0*/  UIADD3 UR46, UR6, 0x6, URZ ;  /* 0x00000006062e7890 */ /* 0x000fe2000fffe03f */
[----:B------:R-:W-:Y:S01]  /*54c0*/  R2UR UR45, R11 ;  /* 0x000000000b2d72ca */ /* 0x000fe200000e0000 */
[----:B------:R-:W-:Y:S01]  /*54d0*/  UMOV UR47, 0x40000040 ;  /* 0x40000040002f7882 */ /* 0x000fe20000000000 */
[----:B------:R-:W-:Y:S02]  /*54e0*/  WARPGROUP.DEPBAR.LE gsb0, 0x0 ;  /* 0x00008000000079c5 */ /* 0x000fe40000010000 */
[----:B------:R-:W-:-:S09]  /*54f0*/  WARPGROUP.ARRIVE ;  /* 0x00000000000079c5 */ /* 0x000fd20000000000 */
        /* <DEDUP_REMOVED lines=15> */
[----:B------:R-:W-:Y:S01]  /*55f0*/  UIADD3 UR46, UR6, 0x204, URZ ;  /* 0x00000204062e7890 */ /* 0x000fe2000fffe03f */
[----:B------:R-:W-:Y:S01]  /*5600*/  UMOV UR47, 0x40000040 ;  /* 0x40000040002f7882 */ /* 0x000fe20000000000 */
[----:B------:R-:W-:Y:S01]  /*5610*/  UMOV UR44, UR56 ;  /* 0x00000038002c7c82 */ /* 0x000fe20008000000 */
[----:B------:R-:W-:Y:S01]  /*5620*/  UMOV UR45, UR57 ;  /* 0x00000039002d7c82 */ /* 0x000fe20008000000 */
[----:B------:R-:W-:Y:S02]  /*5630*/  WARPGROUP.DEPBAR.LE gsb0, 0x0 ;  /* 0x00008000000079c5 */ /* 0x000fe40000010000 */
[----:B------:R-:W-:-:S06]  /*5640*/  WARPGROUP.ARRIVE ;  /* 0x00000000000079c5 */ /* 0x000fcc0000000000 */
        /* <DEDUP_REMOVED lines=9> */
[----:B------:R-:W-:Y:S01]  /*56e0*/  UMOV UR44, UR48 ;  /* 0x00000030002c7c82 */ /* 0x000fe20008000000 */
[----:B------:R-:W-:Y:S01]  /*56f0*/  UMOV UR45, UR49 ;  /* 0x00000031002d7c82 */ /* 0x000fe20008000000 */
        /* <DEDUP_REMOVED lines=28> */
.L_x_1016:
[----:B------:R-:W-:Y:S01]  /*58c0*/  ULEA UR6, UR4, UR40, 0x3 ;  /* 0x0000002804067291 */ /* 0x000fe2000f8e183f */
[----:B------:R-:W-:-:S05]  /*58d0*/  IMAD.U32 R0, RZ, RZ, UR41 ;  /* 0x00000029ff007e24 */ /* 0x000fca000f8e00ff */
[----:B------:R-:W-:-:S04]  /*58e0*/  SHF.L.U32 R0, R0, 0x1f, RZ ;  /* 0x0000001f00007819 */ /* 0x000fc800000006ff */
[----:B------:R2:W3:Y:S01]  /*58f0*/  SYNCS.PHASECHK.TRANS64.TRYWAIT P1, [UR6+0x30850], R0 ;  /* 0x03085000ff0075a7 */ /* 0x0004e20008020146 */
[----:B------:R-:W-:Y:S05]  /*5900*/  @!P0 BRA `(.L_x_1017) ;  /* 0x0000000000048947 */ /* 0x000fea0003800000 */
[----:B------:R-:W-:Y:S01]  /*5910*/  BPT.TRAP 0x1 ;  /* 0x000000040000795c */ /* 0x000fe20000300000 */
.L_x_1017:
[----:B---3--:R-:W-:Y:S05]  /*5920*/  @P1 BRA `(.L_x_1018) ;  /* 0x0000000000081947 */ /* 0x008fea0003800000 */
[----:B------:R-:W3:Y:S02]  /*5930*/  SYNCS.PHASECHK.TRANS64.TRYWAIT P1, [UR6+0x30850], R0 ;  /* 0x03085000ff0075a7 */ /* 0x000ee40008020146 */
[----:B---3--:R-:W-:Y:S05]  /*5940*/  @!P1 BRA `(.L_x_1019) ;  /* 0x000000f000609947 */ /* 0x008fea0003800000 */
.L_x_1018:
[----:B------:R-:W-:Y:S01]  /*5950*/  UIADD3 UR10, UR40, 0x400, URZ ;  /* 0x00000400280a7890 */ /* 0x000fe2000fffe03f */
[----:B------:R-:W-:Y:S01]  /*5960*/  WARPGROUP.ARRIVE ;  /* 0x00000000000079c5 */ /* 0x000fe20000000000 */
[----:B------:R-:W-:Y:S02]  /*5970*/  UMOV UR11, 0x40000040 ;  /* 0x40000040000b7882 */ /* 0x000fe40000000000 */
[----:B------:R-:W-:-:S04]  /*5980*/  USHF.R.U32.HI UR10, URZ, 0x4, UR10 ;  /* 0x000000043f0a7899 */ /* 0x000fc8000801160a */
[----:B------:R-:W-:-:S04]  /*5990*/  ULOP3.LUT UR10, UR10, 0x3fff, URZ, 0xc0, !UPT ;  /* 0x00003fff0a0a7892 */ /* 0x000fc8000f8ec03f */
[----:B------:R-:W-:-:S04]  /*59a0*/  ULOP3.LUT UR10, UR10, 0x2000000, URZ, 0xfc, !UPT ;  /* 0x020000000a0a7892 */ /* 0x000fc8000f8efc3f */
[----:B------:R-:W-:-:S07]  /*59b0*/  ULEA UR4, UR4, UR10, 0xb ;  /* 0x0000000a04047291 */ /* 0x000fce000f8e583f */
        /* <DEDUP_REMOVED lines=23> */
.L_x_1020:
[----:B------:R-:W-:Y:S01]  /*5b30*/  R2UR UR4, R22 ;  /* 0x00000000160472ca */ /* 0x000fe200000e0000 */
[----:B------:R-:W3:Y:S01]  /*5b40*/  S2UR UR10, SR_CgaCtaId ;  /* 0x00000000000a79c3 */ /* 0x000ee20000008800 */
[----:B------:R-:W-:Y:S01]  /*5b50*/  FMUL.FTZ R186, R156, UR5 ;  /* 0x000000059cba7c20 */ /* 0x000fe20008410000 */
[----:B------:R-:W-:Y:S01]  /*5b60*/  FMUL.FTZ R156, R159, UR5 ;  /* 0x000000059f9c7c20 */ /* 0x000fe20008410000 */
[----:B------:R-:W-:Y:S01]  /*5b70*/  FMUL.FTZ R159, R166, UR5 ;  /* 0x00000005a69f7c20 */ /* 0x000fe20008410000 */
[----:B0-2---:R-:W-:Y:S01]  /*5b80*/  FMUL.FTZ R0, R154, UR5 ;  /* 0x000000059a007c20 */ /* 0x005fe20008410000 */
[----:B------:R-:W-:Y:S01]  /*5b90*/  FMUL.FTZ R166, R179, UR5 ;  /* 0x00000005b3a67c20 */ /* 0x000fe20008410000 */
[----:B------:R-:W-:Y:S02]  /*5ba0*/  VIADD R179, R200, UR60 ;  /* 0x0000003cc8b37c36 */ /* 0x000fe40008000000 */
[----:B-1----:R-:W-:Y:S01]  /*5bb0*/  FMUL.FTZ R4, R153, UR5 ;  /* 0x0000000599047c20 */ /* 0x002fe20008410000 */
[----:B------:R-:W0:Y:S01]  /*5bc0*/  LDC R154, c[0x0][0x2f0] ;  /* 0x0000bc00ff9a7b82 */ /* 0x000e220000000800 */
[----:B------:R-:W-:Y:S01]  /*5bd0*/  FMUL.FTZ R187, R161, UR5 ;  /* 0x00000005a1bb7c20 */ /* 0x000fe20008410000 */
[----:B------:R-:W-:Y:S01]  /*5be0*/  FMUL.FTZ R161, R170, UR5 ;  /* 0x00000005aaa17c20 */ /* 0x000fe20008410000 */
[----:B------:R-:W-:Y:S01]  /*5bf0*/  IMAD.SHL.U32 R170, R220, 0x40, RZ ;  /* 0x00000040dcaa7824 */ /* 0x000fe200078e00ff */
[----:B------:R-:W-:Y:S01]  /*5c00*/  UISETP.NE.AND UP1, UPT, UR4, URZ, UPT ;  /* 0x0000003f0400728c */ /* 0x000fe2000bf25270 */
[----:B------:R-:W-:Y:S01]  /*5c10*/  FMUL.FTZ R191, R169, UR5 ;  /* 0x00000005a9bf7c20 */ /* 0x000fe20008410000 */
[----:B------:R-:W-:Y:S01]  /*5c20*/  UIADD3 UR7, UR7, 0x30840, URZ ;  /* 0x0003084007077890 */ /* 0x000fe2000fffe03f */
[----:B------:R-:W-:Y:S01]  /*5c30*/  FMUL.FTZ R184, R152, UR5 ;  /* 0x0000000598b87c20 */ /* 0x000fe20008410000 */
[----:B------:R-:W1:Y:S01]  /*5c40*/  LDC R153, c[0x0][0x288] ;  /* 0x0000a200ff997b82 */ /* 0x000e620000000800 */
[----:B------:R-:W-:Y:S01]  /*5c50*/  FMUL.FTZ R152, R155, UR5 ;  /* 0x000000059b987c20 */ /* 0x000fe20008410000 */
[----:B------:R-:W-:Y:S01]  /*5c60*/  PLOP3.LUT P1, PT, PT, PT, UP1, 0x80, 0x0 ;  /* 0x000000000000781c */ /* 0x000fe20003f2f018 */
[----:B------:R-:W-:Y:S01]  /*5c70*/  FMUL.FTZ R185, R157, UR5 ;  /* 0x000000059db97c20 */ /* 0x000fe20008410000 */
[----:B------:R-:W-:Y:S01]  /*5c80*/  PLOP3.LUT P2, PT, PT, PT, UP1, 0x80, 0x0 ;  /* 0x000000000000781c */ /* 0x000fe20003f4f018 */
[----:B------:R-:W-:Y:S01]  /*5c90*/  FMUL.FTZ R155, R158, UR5 ;  /* 0x000000059e9b7c20 */ /* 0x000fe20008410000 */
[----:B------:R-:W-:Y:S01]  /*5ca0*/  UISETP.NE.AND UP0, UPT, UR43, URZ, UPT ;  /* 0x0000003f2b00728c */ /* 0x000fe2000bf05270 */
[----:B------:R-:W-:Y:S01]  /*5cb0*/  FMUL.FTZ R157, R162, UR5 ;  /* 0x00000005a29d7c20 */ /* 0x000fe20008410000 */
[----:B------:R-:W-:Y:S01]  /*5cc0*/  @UP1 ULDC UR4, c[0x0][0x44c] ;  /* 0x0001130000041ab9 */ /* 0x000fe20000000800 */
[----:B---3--:R-:W-:Y:S01]  /*5cd0*/  UPRMT UR7, UR10, 0x654, UR7 ;  /* 0x000006540a077896 */ /* 0x008fe20008000007 */
[----:B------:R-:W-:Y:S01]  /*5ce0*/  FMUL.FTZ R158, R163, UR5 ;  /* 0x00000005a39e7c20 */ /* 0x000fe20008410000 */
[----:B------:R-:W-:Y:S01]  /*5cf0*/  FMUL.FTZ R190, R164, UR5 ;  /* 0x00000005a4be7c20 */ /* 0x000fe20008410000 */
[----:B------:R-:W-:Y:S01]  /*5d00*/  FMUL.FTZ R188, R160, UR5 ;  /* 0x00000005a0bc7c20 */ /* 0x000fe20008410000 */
[----:B------:R-:W-:Y:S01]  /*5d10*/  FMUL.FTZ R162, R171, UR5 ;  /* 0x00000005aba27c20 */ /* 0x000fe20008410000 */
[----:B------:R-:W-:Y:S01]  /*5d20*/  FMUL.FTZ R163, R174, UR5 ;  /* 0x00000005aea37c20 */ /* 0x000fe20008410000 */
[----:B------:R-:W-:Y:S01]  /*5d30*/  @P1 IMAD.HI.U32 R2, R179, UR4, RZ ;  /* 0x00000004b3021c27 */ /* 0x000fe2000f8e00ff */
[----:B------:R-:W-:-:S03]  /*5d40*/  @UP1 ULDC UR4, c[0x0][0x450] ;  /* 0x0001140000041ab9 */ /* 0x000fc60000000800 */
[----:B------:R-:W-:Y:S01]  /*5d50*/  FMUL.FTZ R164, R175, UR5 ;  /* 0x00000005afa47c20 */ /* 0x000fe20008410000 */
[----:B------:R-:W-:Y:S01]  /*5d60*/  FMUL.FTZ R189, R165, UR5 ;  /* 0x00000005a5bd7c20 */ /* 0x000fe20008410000 */
[----:B------:R-:W-:Y:S01]  /*5d70*/  FMUL.FTZ R160, R167, UR5 ;  /* 0x00000005a7a07c20 */ /* 0x000fe20008410000 */
[----:B------:R-:W-:Y:S01]  /*5d80*/  @P2 SHF.R.U32.HI R179, RZ, UR4, R2 ;  /* 0x00000004ffb32c19 */ /* 0x000fe20008011602 */
[----:B------:R-:W-:Y:S01]  /*5d90*/  FMUL.FTZ R192, R168, UR5 ;  /* 0x00000005a8c07c20 */ /* 0x000fe20008410000 */
[----:B------:R-:W-:Y:S01]  /*5da0*/  IADD3 R2, -R170, 0x1, RZ ;  /* 0x00000001aa027810 */ /* 0x000fe20007ffe1ff */
[----:B------:R-:W-:Y:S01]  /*5db0*/  FMUL.FTZ R171, R172, UR5 ;  /* 0x00000005acab7c20 */ /* 0x000fe20008410000 */
[----:B------:R-:W-:Y:S01]  /*5dc0*/  FMUL.FTZ R174, R176, UR5 ;  /* 0x00000005b0ae7c20 */ /* 0x000fe20008410000 */
[----:B------:R-:W2:Y:S01]  /*5dd0*/  SHFL.IDX PT, R169, R179, RZ, 0x1c1f ;  /* 0x001c1fffb3a97589 */ /* 0x000ea200000e0000 */
[----:B------:R-:W-:Y:S01]  /*5de0*/  FMUL.FTZ R175, R177, UR5 ;  /* 0x00000005b1af7c20 */ /* 0x000fe20008410000 */
[----:B------:R-:W-:Y:S01]  /*5df0*/  FMUL.FTZ R172, R173, UR5 ;  /* 0x00000005adac7c20 */ /* 0x000fe20008410000 */
[----:B------:R-:W-:Y:S01]  /*5e00*/  FMUL.FTZ R165, R178, UR5 ;  /* 0x00000005b2a57c20 */ /* 0x000fe20008410000 */
[----:B------:R-:W-:Y:S01]  /*5e10*/  FMUL.FTZ R177, R180, UR5 ;  /* 0x00000005b4b17c20 */ /* 0x000fe20008410000 */
[----:B------:R-:W-:Y:S01]  /*5e20*/  FMUL.FTZ R176, R181, UR5 ;  /* 0x00000005b5b07c20 */ /* 0x000fe20008410000 */
[----:B------:R-:W-:Y:S01]  /*5e30*/  FMUL.FTZ R167, R182, UR5 ;  /* 0x00000005b6a77c20 */ /* 0x000fe20008410000 */
[----:B------:R-:W-:-:S02]  /*5e40*/  IMAD R3, R19, -0x2, R2 ;  /* 0xfffffffe13037824 */ /* 0x000fc400078e0202 */
[----:B------:R-:W-:Y:S01]  /*5e50*/  FMUL.FTZ R168, R183, UR5 ;  /* 0x00000005b7a87c20 */ /* 0x000fe20008410000 */
[----:B------:R-:W-:Y:S01]  /*5e60*/  PLOP3.LUT P1, PT, PT, PT, UP0, 0x40, 0x0 ;  /* 0x000000000000781c */ /* 0x000fe20003f2e808 */
[----:B------:R-:W-:Y:S01]  /*5e70*/  SYNCS.ARRIVE.TRANS64.RED.A1T0 RZ, [UR7], RZ ;  /* 0x000000ffffff79a7 */ /* 0x000fe20008100407 */
[----:B0-----:R-:W-:Y:S01]  /*5e80*/  IMAD R2, R154, UR42, R3 ;  /* 0x0000002a9a027c24 */ /* 0x001fe2000f8e0203 */
[----:B------:R-:W0:Y:S01]  /*5e90*/  MUFU.TANH R184, R184 ;  /* 0x000000b800b87308 */ /* 0x000e220000002400 */
[----:B------:R-:W-:Y:S01]  /*5ea0*/  UMOV UR7, UR55 ;  /* 0x0000003700077c82 */ /* 0x000fe20008000000 */
[----:B------:R-:W-:Y:S01]  /*5eb0*/  ULDC UR10, c[0x0][0x9e0] ;  /* 0x00027800000a7ab9 */ /* 0x000fe20000000800 */
[----:B------:R-:W-:Y:S01]  /*5ec0*/  ULOP3.LUT UR4, URZ, UR7, URZ, 0x33, !UPT ;  /* 0x000000073f047292 */ /* 0x000fe2000f8e333f */
[----:B-1----:R-:W-:-:S04]  /*5ed0*/  IADD3 R2, R2, -R153, RZ ;  /* 0x8000009902027210 */ /* 0x002fc80007ffe0ff */
[----:B------:R-:W1:Y:S01]  /*5ee0*/  MUFU.TANH R4, R4 ;  /* 0x0000000400047308 */ /* 0x000e620000002400 */
[C---:B------:R-:W-:Y:S02]  /*5ef0*/  VIADD R173, R2.reuse, UR10 ;  /* 0x0000000a02ad7c36 */ /* 0x040fe40008000000 */
[----:B------:R-:W-:Y:S02]  /*5f00*/  VIADD R178, R2, UR4 ;  /* 0x0000000402b27c36 */ /* 0x000fe40008000000 */
[--C-:B--2---:R-:W-:Y:S02]  /*5f10*/  IMAD.IADD R180, R173, 0x1, R169.reuse ;  /* 0x00000001adb47824 */ /* 0x104fe400078e02a9 */
[----:B------:R-:W-:Y:S01]  /*5f20*/  IMAD.IADD R181, R178, 0x1, R169 ;  /* 0x00000001b2b57824 */ /* 0x000fe200078e02a9 */
[----:B------:R-:W2:Y:S08]  /*5f30*/  MUFU.TANH R0, R0 ;  /* 0x0000000000007308 */ /* 0x000eb00000002400 */
[----:B------:R-:W3:Y:S08]  /*5f40*/  MUFU.TANH R152, R152 ;  /* 0x0000009800987308 */ /* 0x000ef00000002400 */
[----:B------:R-:W4:Y:S08]  /*5f50*/  MUFU.TANH R186, R186 ;  /* 0x000000ba00ba7308 */ /* 0x000f300000002400 */
        /* <DEDUP_REMOVED lines=26> */
[----:B------:R-:W0:Y:S01]  /*6100*/  MUFU.TANH R168, R168 ;  /* 0x000000a800a87308 */ /* 0x000e220000002400 */
[----:B-1234-:R-:W-:Y:S05]  /*6110*/  @P1 BRA `(.L_x_1021) ;  /* 0x00000000005c1947 */ /* 0x01efea0003800000 */
[----:B------:R-:W-:Y:S01]  /*6120*/  IMAD R2, R154, UR42, R169 ;  /* 0x0000002a9a027c24 */ /* 0x000fe2000f8e02a9 */
[----:B------:R-:W-:Y:S03]  /*6130*/  BSSY B0, `(.L_x_1022) ;  /* 0x0000011000007945 */ /* 0x000fe60003800000 */
[----:B------:R-:W-:-:S05]  /*6140*/  IMAD.IADD R169, R2, 0x1, -R153 ;  /* 0x0000000102a97824 */ /* 0x000fca00078e0a99 */
[----:B------:R-:W-:-:S13]  /*6150*/  ISETP.GT.AND P1, PT, R169, -0x1, PT ;  /* 0xffffffffa900780c */ /* 0x000fda0003f24270 */
[----:B------:R-:W-:Y:S05]  /*6160*/  @P1 BRA `(.L_x_1023) ;  /* 0x0000000000201947 */ /* 0x000fea0003800000 */
[----:B------:R-:W-:Y:S01]  /*6170*/  IMAD.U32 R183, RZ, RZ, UR51 ;  /* 0x00000033ffb77e24 */ /* 0x000fe2000f8e00ff */
[----:B------:R-:W-:-:S04]  /*6180*/  LOP3.LUT R169, RZ, R169, RZ, 0x33, !PT ;  /* 0x000000a9ffa97212 */ /* 0x000fc800078e33ff */
[----:B------:R-:W-:-:S13]  /*6190*/  ISETP.NE.AND P1, PT, R183, 0x1, PT ;  /* 0x00000001b700780c */ /* 0x000fda0003f25270 */
[----:B------:R-:W1:Y:S02]  /*61a0*/  @P1 LDC.64 R2, c[0x0][0x9e8] ;  /* 0x00027a00ff021b82 */ /* 0x000e640000000a00 */
[----:B-1----:R-:W-:-:S05]  /*61b0*/  @P1 IMAD.HI.U32 R2, R169, R2, RZ ;  /* 0x00000002a9021227 */ /* 0x002fca00078e00ff */
[----:B------:R-:W-:-:S04]  /*61c0*/  @P1 SHF.R.U32.HI R169, RZ, R3, R2 ;  /* 0x00000003ffa91219 */ /* 0x000fc80000011602 */
[----:B------:R-:W-:Y:S01]  /*61d0*/  LOP3.LUT R169, RZ, R169, RZ, 0x33, !PT ;  /* 0x000000a9ffa97212 */ /* 0x000fe200078e33ff */
[----:B------:R-:W-:Y:S06]  /*61e0*/  BRA `(.L_x_1024) ;  /* 0x0000000000147947 */ /* 0x000fec0003800000 */
.L_x_1023:
[----:B------:R-:W-:-:S04]  /*61f0*/  MOV R183, UR51 ;  /* 0x0000003300b77c02 */ /* 0x000fc80008000f00 */
[----:B------:R-:W-:-:S13]  /*6200*/  ISETP.NE.AND P1, PT, R183, 0x1, PT ;  /* 0x00000001b700780c */ /* 0x000fda0003f25270 */
[----:B------:R-:W1:Y:S02]  /*6210*/  @P1 LDC.64 R2, c[0x0][0x9e8] ;  /* 0x00027a00ff021b82 */ /* 0x000e640000000a00 */
[----:B-1----:R-:W-:-:S05]  /*6220*/  @P1 IMAD.HI.U32 R2, R169, R2, RZ ;  /* 0x00000002a9021227 */ /* 0x002fca00078e00ff */
[----:B------:R-:W-:-:S07]  /*6230*/  @P1 SHF.R.U32.HI R169, RZ, R3, R2 ;  /* 0x00000003ffa91219 */ /* 0x000fce0000011602 */
.L_x_1024:
[----:B------:R-:W-:Y:S05]  /*6240*/  BSYNC B0 ;  /* 0x0000000000007941 */ /* 0x000fea0003800000 */
.L_x_1022:
[----:B------:R-:W-:-:S04]  /*6250*/  IMAD R2, R169, R183, -R170 ;  /* 0x000000b7a9027224 */ /* 0x000fc800078e0aaa */
[----:B------:R-:W-:-:S05]  /*6260*/  IMAD R2, R19, -0x2, R2 ;  /* 0xfffffffe13027824 */ /* 0x000fca00078e0202 */
[----:B------:R-:W-:Y:S02]  /*6270*/  VIADDMNMX R180, R2, R183, R180, PT ;  /* 0x000000b702b47246 */ /* 0x000fe400038001b4 */
[----:B------:R-:W-:-:S07]  /*6280*/  VIMNMX R181, R181, R2, !PT ;  /* 0x00000002b5b57248 */ /* 0x000fce0007fe0100 */
.L_x_1021:
[----:B------:R-:W-:Y:S01]  /*6290*/  ISETP.GT.AND P1, PT, R220, -0x1, PT ;  /* 0xffffffffdc00780c */ /* 0x000fe20003f24270 */
[----:B------:R-:W1:Y:S01]  /*62a0*/  SHFL.IDX PT, R179, R179, 0x1, 0x1c1f ;  /* 0x003c1f00b3b37f89 */ /* 0x000e6200000e0000 */
[----:B------:R-:W-:Y:S02]  /*62b0*/  UISETP.NE.AND UP0, UPT, UR43, URZ, UPT ;  /* 0x0000003f2b00728c */ /* 0x000fe4000bf05270 */
[C---:B------:R-:W-:Y:S02]  /*62c0*/  ISETP.GT.AND P4, PT, R181.reuse, 0x1, P1 ;  /* 0x00000001b500780c */ /* 0x040fe40000f84270 */
[----:B------:R-:W-:Y:S02]  /*62d0*/  ISETP.GT.AND P5, PT, R181, RZ, P1 ;  /* 0x000000ffb500720c */ /* 0x000fe40000fa4270 */
[C---:B------:R-:W-:Y:S02]  /*62e0*/  ISETP.LT.OR P4, PT, R180.reuse, 0x2, P4 ;  /* 0x00000002b400780c */ /* 0x040fe40002781670 */
[----:B------:R-:W-:-:S02]  /*62f0*/  ISETP.LT.OR P5, PT, R180, 0x1, P5 ;  /* 0x00000001b400780c */ /* 0x000fc40002fa1670 */
[----:B------:R-:W-:Y:S02]  /*6300*/  FSEL R169, R4, -INF , !P4 ;  /* 0xff80000004a97808 */ /* 0x000fe40006000000 */
[C---:B------:R-:W-:Y:S02]  /*6310*/  ISETP.GT.AND P4, PT, R181.reuse, 0x18, P1 ;  /* 0x00000018b500780c */ /* 0x040fe40000f84270 */
[----:B0-----:R-:W-:Y:S02]  /*6320*/  FSEL R184, R184, -INF , !P5 ;  /* 0xff800000b8b87808 */ /* 0x001fe40006800000 */
[----:B------:R-:W-:Y:S02]  /*6330*/  ISETP.LT.OR P4, PT, R180, 0x19, P4 ;  /* 0x00000019b400780c */ /* 0x000fe40002781670 */
[C---:B------:R-:W-:Y:S02]  /*6340*/  ISETP.GT.AND P6, PT, R181.reuse, 0x8, P1 ;  /* 0x00000008b500780c */ /* 0x040fe40000fc4270 */
[----:B------:R-:W-:-:S02]  /*6350*/  ISETP.GT.AND P2, PT, R181, 0x9, P1 ;  /* 0x00000009b500780c */ /* 0x000fc40000f44270 */
[----:B------:R-:W-:Y:S01]  /*6360*/  ISETP.GT.AND P3, PT, R181, 0x10, P1 ;  /* 0x00000010b500780c */ /* 0x000fe20000f64270 */
[--C-:B-1----:R-:W-:Y:S01]  /*6370*/  IMAD.IADD R173, R173, 0x1, R179.reuse ;  /* 0x00000001adad7824 */ /* 0x102fe200078e02b3 */
[C---:B------:R-:W-:Y:S01]  /*6380*/  ISETP.GT.AND P5, PT, R181.reuse, 0x11, P1 ;  /* 0x00000011b500780c */ /* 0x040fe20000fa4270 */
[----:B------:R-:W-:Y:S01]  /*6390*/  IMAD.IADD R178, R178, 0x1, R179 ;  /* 0x00000001b2b27824 */ /* 0x000fe200078e02b3 */
[----:B------:R-:W-:Y:S02]  /*63a0*/  FSEL R190, R190, -INF , !P4 ;  /* 0xff800000bebe7808 */ /* 0x000fe40006000000 */
[----:B------:R-:W-:Y:S02]  /*63b0*/  ISETP.GT.AND P4, PT, R181, 0x29, P1 ;  /* 0x00000029b500780c */ /* 0x000fe40000f84270 */
[C---:B------:R-:W-:Y:S02]  /*63c0*/  ISETP.LT.OR P6, PT, R180.reuse, 0x9, P6 ;  /* 0x00000009b400780c */ /* 0x040fe400037c1670 */
[----:B------:R-:W-:-:S02]  /*63d0*/  ISETP.LT.OR P2, PT, R180, 0xa, P2 ;  /* 0x0000000ab400780c */ /* 0x000fc40001741670 */
[C---:B------:R-:W-:Y:S02]  /*63e0*/  ISETP.LT.OR P3, PT, R180.reuse, 0x11, P3 ;  /* 0x00000011b400780c */ /* 0x040fe40001f61670 */
[C---:B------:R-:W-:Y:S02]  /*63f0*/  ISETP.LT.OR P5, PT, R180.reuse, 0x12, P5 ;  /* 0x00000012b400780c */ /* 0x040fe40002fa1670 */
[----:B------:R-:W-:Y:S02]  /*6400*/  ISETP.LT.OR P4, PT, R180, 0x2a, P4 ;  /* 0x0000002ab400780c */ /* 0x000fe40002781670 */
[----:B------:R-:W-:Y:S02]  /*6410*/  FSEL R186, R186, -INF , !P6 ;  /* 0xff800000baba7808 */ /* 0x000fe40007000000 */
[----:B------:R-:W-:Y:S02]  /*6420*/  FSEL R185, R185, -INF , !P2 ;  /* 0xff800000b9b97808 */ /* 0x000fe40005000000 */
[----:B------:R-:W-:-:S02]  /*6430*/  FSEL R188, R188, -INF , !P3 ;  /* 0xff800000bcbc7808 */ /* 0x000fc40005800000 */
[----:B------:R-:W-:Y:S02]  /*6440*/  FSEL R187, R187, -INF , !P5 ;  /* 0xff800000bbbb7808 */ /* 0x000fe40006800000 */
[C---:B------:R-:W-:Y:S02]  /*6450*/  ISETP.GT.AND P6, PT, R181.reuse, 0x19, P1 ;  /* 0x00000019b500780c */ /* 0x040fe40000fc4270 */
[C---:B------:R-:W-:Y:S02]  /*6460*/  ISETP.GT.AND P2, PT, R181.reuse, 0x20, P1 ;  /* 0x00000020b500780c */ /* 0x040fe40000f44270 */
[C---:B------:R-:W-:Y:S02]  /*6470*/  ISETP.GT.AND P3, PT, R181.reuse, 0x21, P1 ;  /* 0x00000021b500780c */ /* 0x040fe40000f64270 */
[----:B------:R-:W-:Y:S02]  /*6480*/  ISETP.GT.AND P5, PT, R181, 0x28, P1 ;  /* 0x00000028b500780c */ /* 0x000fe40000fa4270 */
[----:B------:R-:W-:-:S02]  /*6490*/  FSEL R172, R172, -INF , !P4 ;  /* 0xff800000acac7808 */ /* 0x000fc40006000000 */
[----:B------:R-:W-:Y:S02]  /*64a0*/  PLOP3.LUT P4, PT, PT, PT, UP0, 0x40, 0x0 ;  /* 0x000000000000781c */ /* 0x000fe40003f8e808 */
[C---:B------:R-:W-:Y:S02]  /*64b0*/  ISETP.LT.OR P6, PT, R180.reuse, 0x1a, P6 ;  /* 0x0000001ab400780c */ /* 0x040fe400037c1670 */
[C---:B------:R-:W-:Y:S02]  /*64c0*/  ISETP.LT.OR P2, PT, R180.reuse, 0x21, P2 ;  /* 0x00000021b400780c */ /* 0x040fe40001741670 */
[C---:B------:R-:W-:Y:S02]  /*64d0*/  ISETP.LT.OR P3, PT, R180.reuse, 0x22, P3 ;  /* 0x00000022b400780c */ /* 0x040fe40001f61670 */
[----:B------:R-:W-:Y:S02]  /*64e0*/  ISETP.LT.OR P5, PT, R180, 0x29, P5 ;  /* 0x00000029b400780c */ /* 0x000fe40002fa1670 */
[----:B------:R-:W-:-:S02]  /*64f0*/  FSEL R189, R189, -INF , !P6 ;  /* 0xff800000bdbd7808 */ /* 0x000fc40007000000 */
[----:B------:R-:W-:Y:S02]  /*6500*/  FSEL R192, R192, -INF , !P2 ;  /* 0xff800000c0c07808 */ /* 0x000fe40005000000 */
[----:B------:R-:W-:Y:S02]  /*6510*/  FSEL R191, R191, -INF , !P3 ;  /* 0xff800000bfbf7808 */ /* 0x000fe40005800000 */
[----:B------:R-:W-:Y:S02]  /*6520*/  FSEL R171, R171, -INF , !P5 ;  /* 0xff800000abab7808 */ /* 0x000fe40006800000 */
[C---:B------:R-:W-:Y:S02]  /*6530*/  ISETP.GT.AND P6, PT, R181.reuse, 0x30, P1 ;  /* 0x00000030b500780c */ /* 0x040fe40000fc4270 */
[C---:B------:R-:W-:Y:S02]  /*6540*/  ISETP.GT.AND P2, PT, R181.reuse, 0x31, P1 ;  /* 0x00000031b500780c */ /* 0x040fe40000f44270 */
[----:B------:R-:W-:-:S02]  /*6550*/  ISETP.GT.AND P3, PT, R181, 0x38, P1 ;  /* 0x00000038b500780c */ /* 0x000fc40000f64270 */
[----:B------:R-:W-:Y:S02]  /*6560*/  ISETP.GT.AND P5, PT, R181, 0x39, P1 ;  /* 0x00000039b500780c */ /* 0x000fe40000fa4270 */
[C---:B------:R-:W-:Y:S02]  /*6570*/  ISETP.LT.OR P6, PT, R180.reuse, 0x31, P6 ;  /* 0x00000031b400780c */ /* 0x040fe400037c1670 */
[C---:B------:R-:W-:Y:S02]  /*6580*/  ISETP.LT.OR P2, PT, R180.reuse, 0x32, P2 ;  /* 0x00000032b400780c */ /* 0x040fe40001741670 */
[C---:B------:R-:W-:Y:S02]  /*6590*/  ISETP.LT.OR P3, PT, R180.reuse, 0x39, P3 ;  /* 0x00000039b400780c */ /* 0x040fe40001f61670 */
[----:B------:R-:W-:Y:S02]  /*65a0*/  ISETP.LT.OR P5, PT, R180, 0x3a, P5 ;  /* 0x0000003ab400780c */ /* 0x000fe40002fa1670 */
[----:B------:R-:W-:-:S02]  /*65b0*/  FSEL R174, R174, -INF , !P6 ;  /* 0xff800000aeae7808 */ /* 0x000fc40007000000 */
[----:B------:R-:W-:Y:S02]  /*65c0*/  FSEL R175, R175, -INF , !P2 ;  /* 0xff800000afaf7808 */ /* 0x000fe40005000000 */
[----:B------:R-:W-:Y:S02]  /*65d0*/  FSEL R177, R177, -INF , !P3 ;  /* 0xff800000b1b17808 */ /* 0x000fe40005800000 */
[----:B------:R-:W-:Y:S01]  /*65e0*/  FSEL R176, R176, -INF , !P5 ;  /* 0xff800000b0b07808 */ /* 0x000fe20006800000 */
[----:B------:R-:W-:Y:S06]  /*65f0*/  @P4 BRA `(.L_x_1025) ;  /* 0x00000000005c4947 */ /* 0x000fec0003800000 */
        /* <DEDUP_REMOVED lines=8> */
[----:B------:R-:W0:Y:S02]  /*6680*/  @P2 LDC.64 R2, c[0x0][0x9e8] ;  /* 0x00027a00ff022b82 */ /* 0x000e240000000a00 */
[----:B0-----:R-:W-:-:S05]  /*6690*/  @P2 IMAD.HI.U32 R2, R179, R2, RZ ;  /* 0x00000002b3022227 */ /* 0x001fca00078e00ff */
[----:B------:R-:W-:-:S04]  /*66a0*/  @P2 SHF.R.U32.HI R179, RZ, R3, R2 ;  /* 0x00000003ffb32219 */ /* 0x000fc80000011602 */
[----:B------:R-:W-:Y:S01]  /*66b0*/  LOP3.LUT R179, RZ, R179, RZ, 0x33, !PT ;  /* 0x000000b3ffb37212 */ /* 0x000fe200078e33ff */
[----:B------:R-:W-:Y:S06]  /*66c0*/  BRA `(.L_x_1028) ;  /* 0x0000000000147947 */ /* 0x000fec0003800000 */
.L_x_1027:
[----:B------:R-:W-:-:S05]  /*66d0*/  IMAD.U32 R4, RZ, RZ, UR51 ;  /* 0x00000033ff047e24 */ /* 0x000fca000f8e00ff */
[----:B------:R-:W-:-:S13]  /*66e0*/  ISETP.NE.AND P2, PT, R4, 0x1, PT ;  /* 0x000000010400780c */ /* 0x000fda0003f45270 */
[----:B------:R-:W0:Y:S02]  /*66f0*/  @P2 LDC.64 R2, c[0x0][0x9e8] ;  /* 0x00027a00ff022b82 */ /* 0x000e240000000a00 */
[----:B0-----:R-:W-:-:S05]  /*6700*/  @P2 IMAD.HI.U32 R2, R179, R2, RZ ;  /* 0x00000002b3022227 */ /* 0x001fca00078e00ff */
[----:B------:R-:W-:-:S07]  /*6710*/  @P2 SHF.R.U32.HI R179, RZ, R3, R2 ;  /* 0x00000003ffb32219 */ /* 0x000fce0000011602 */
.L_x_1028:
[----:B------:R-:W-:Y:S05]  /*6720*/  BSYNC B0 ;  /* 0x0000000000007941 */ /* 0x000fea0003800000 */
.L_x_1026:
[----:B------:R-:W-:-:S04]  /*6730*/  IMAD R170, R179, R4, -R170 ;  /* 0x00000004b3aa7224 */ /* 0x000fc800078e0aaa */
[----:B------:R-:W-:-:S05]  /*6740*/  IMAD R170, R19, -0x2, R170 ;  /* 0xfffffffe13aa7824 */ /* 0x000fca00078e02aa */
[----:B------:R-:W-:Y:S02]  /*6750*/  VIADDMNMX R173, R170, R4, R173, PT ;  /* 0x00000004aaad7246 */ /* 0x000fe400038001ad */
[----:B------:R-:W-:-:S07]  /*6760*/  VIMNMX R178, R178, R170, !PT ;  /* 0x000000aab2b27248 */ /* 0x000fce0007fe0100 */
.L_x_1025:
[----:B------:R-:W-:Y:S01]  /*6770*/  FMNMX.FTZ R2, R184, R21, !PT ;  /* 0x00000015b8027209 */ /* 0x000fe20007810000 */
[----:B------:R-:W-:Y:S01]  /*6780*/  UMOV UR10, UR54 ;  /* 0x00000036000a7c82 */ /* 0x000fe20008000000 */
[C---:B------:R-:W-:Y:S02]  /*6790*/  ISETP.GT.AND P3, PT, R178.reuse, RZ, P1 ;  /* 0x000000ffb200720c */ /* 0x040fe40000f64270 */
[----:B------:R-:W-:Y:S02]  /*67a0*/  FMNMX.FTZ R3, R169, R2, !PT ;  /* 0x00000002a9037209 */ /* 0x000fe40007810000 */
[----:B------:R-:W-:Y:S02]  /*67b0*/  ISETP.GT.AND P4, PT, R178, 0x1, P1 ;  /* 0x00000001b200780c */ /* 0x000fe40000f84270 */
[----:B------:R-:W-:Y:S02]  /*67c0*/  FMNMX.FTZ R2, R186, R3, !PT ;  /* 0x00000003ba027209 */ /* 0x000fe40007810000 */
[----:B------:R-:W-:-:S02]  /*67d0*/  ISETP.LT.OR P3, PT, R173, 0x1, P3 ;  /* 0x00000001ad00780c */ /* 0x000fc40001f61670 */
[----:B------:R-:W-:Y:S02]  /*67e0*/  FMNMX.FTZ R3, R185, R2, !PT ;  /* 0x00000002b9037209 */ /* 0x000fe40007810000 */
[----:B------:R-:W-:Y:S02]  /*67f0*/  ISETP.GT.AND P6, PT, R178, 0x8, P1 ;  /* 0x00000008b200780c */ /* 0x000fe40000fc4270 */
[----:B------:R-:W-:Y:S02]  /*6800*/  FMNMX.FTZ R2, R188, R3, !PT ;  /* 0x00000003bc027209 */ /* 0x000fe40007810000 */
[----:B------:R-:W-:Y:S02]  /*6810*/  ISETP.LT.OR P4, PT, R173, 0x2, P4 ;  /* 0x00000002ad00780c */ /* 0x000fe40002781670 */
[----:B------:R-:W-:Y:S02]  /*6820*/  FMNMX.FTZ R3, R187, R2, !PT ;  /* 0x00000002bb037209 */ /* 0x000fe40007810000 */
[----:B------:R-:W-:-:S02]  /*6830*/  ISETP.GT.AND P2, PT, R178, 0x9, P1 ;  /* 0x00000009b200780c */ /* 0x000fc40000f44270 */
[----:B------:R-:W-:Y:S02]  /*6840*/  FMNMX.FTZ R2, R190, R3, !PT ;  /* 0x00000003be027209 */ /* 0x000fe40007810000 */
[----:B------:R-:W-:Y:S02]  /*6850*/  ISETP.LT.OR P6, PT, R173, 0x9, P6 ;  /* 0x00000009ad00780c */ /* 0x000fe400037c1670 */
[----:B------:R-:W-:Y:S02]  /*6860*/  FMNMX.FTZ R3, R189, R2, !PT ;  /* 0x00000002bd037209 */ /* 0x000fe40007810000 */
[----:B------:R-:W-:Y:S02]  /*6870*/  FSEL R152, R152, -INF , !P4 ;  /* 0xff80000098987808 */ /* 0x000fe40006000000 */
        /* <DEDUP_REMOVED lines=9> */
[----:B------:R-:W-:Y:S02]  /*6910*/  FSEL R156, R156, -INF , !P2 ;  /* 0xff8000009c9c7808 */ /* 0x000fe40005000000 */
[----:B------:R-:W-:Y:S02]  /*6920*/  FMNMX.FTZ R2, R175, R2, !PT ;  /* 0x00000002af027209 */ /* 0x000fe40007810000 */
[----:B------:R-:W-:Y:S02]  /*6930*/  ISETP.LT.OR P5, PT, R173, 0x11, P5 ;  /* 0x00000011ad00780c */ /* 0x000fe40002fa1670 */
[----:B------:R-:W-:Y:S02]  /*6940*/  FMNMX.FTZ R3, R177, R2, !PT ;  /* 0x00000002b1037209 */ /* 0x000fe40007810000 */
[----:B------:R-:W-:-:S02]  /*6950*/  ISETP.GT.AND P6, PT, R178, 0x18, P1 ;  /* 0x00000018b200780c */ /* 0x000fc40000fc4270 */
[----:B------:R-:W-:Y:S02]  /*6960*/  FMNMX.FTZ R3, R176, R3, !PT ;  /* 0x00000003b0037209 */ /* 0x000fe40007810000 */
[----:B------:R-:W-:Y:S02]  /*6970*/  ISETP.LT.OR P4, PT, R173, 0x12, P4 ;  /* 0x00000012ad00780c */ /* 0x000fe40002781670 */
[----:B------:R-:W-:Y:S01]  /*6980*/  FSEL R157, R157, -INF , !P5 ;  /* 0xff8000009d9d7808 */ /* 0x000fe20006800000 */
[----:B------:R-:W0:Y:S01]  /*6990*/  SHFL.BFLY PT, R2, R3, 0x2, 0x1f ;  /* 0x0c401f0003027f89 */ /* 0x000e2200000e0000 */
[----:B------:R-:W-:Y:S02]  /*69a0*/  ISETP.GT.AND P2, PT, R178, 0x19, P1 ;  /* 0x00000019b200780c */ /* 0x000fe40000f44270 */
[----:B------:R-:W-:Y:S02]  /*69b0*/  ISETP.LT.OR P6, PT, R173, 0x19, P6 ;  /* 0x00000019ad00780c */ /* 0x000fe400037c1670 */
[----:B------:R-:W-:-:S02]  /*69c0*/  FSEL R158, R158, -INF , !P4 ;  /* 0xff8000009e9e7808 */ /* 0x000fc40006000000 */
[----:B------:R-:W-:Y:S02]  /*69d0*/  FSEL R159, R159, -INF , !P6 ;  /* 0xff8000009f9f7808 */ /* 0x000fe40007000000 */
[C---:B------:R-:W-:Y:S02]  /*69e0*/  ISETP.LT.OR P2, PT, R173.reuse, 0x1a, P2 ;  /* 0x0000001aad00780c */ /* 0x040fe40001741670 */
[----:B------:R-:W-:Y:S02]  /*69f0*/  ISETP.GT.AND P5, PT, R178, 0x21, P1 ;  /* 0x00000021b200780c */ /* 0x000fe40000fa4270 */
[----:B------:R-:W-:Y:S02]  /*6a00*/  FSEL R160, R160, -INF , !P2 ;  /* 0xff800000a0a07808 */ /* 0x000fe40005000000 */
[----:B------:R-:W-:Y:S02]  /*6a10*/  ISETP.GT.AND P4, PT, R178, 0x28, P1 ;  /* 0x00000028b200780c */ /* 0x000fe40000f84270 */
[----:B------:R-:W-:-:S02]  /*6a20*/  ISETP.LT.OR P5, PT, R173, 0x22, P5 ;  /* 0x00000022ad00780c */ /* 0x000fc40002fa1670 */
[----:B------:R-:W-:Y:S02]  /*6a30*/  ISETP.GT.AND P6, PT, R178, 0x29, P1 ;  /* 0x00000029b200780c */ /* 0x000fe40000fc4270 */
[----:B------:R-:W-:Y:S02]  /*6a40*/  ISETP.LT.OR P4, PT, R173, 0x29, P4 ;  /* 0x00000029ad00780c */ /* 0x000fe40002781670 */
[----:B------:R-:W-:Y:S02]  /*6a50*/  FSEL R162, R162, -INF , !P5 ;  /* 0xff800000a2a27808 */ /* 0x000fe40006800000 */
[----:B0-----:R-:W-:Y:S02]  /*6a60*/  FMNMX.FTZ R2, R3, R2, !PT ;  /* 0x0000000203027209 */ /* 0x001fe40007810000 */
[----:B------:R-:W-:Y:S02]  /*6a70*/  ISETP.GT.AND P2, PT, R178, 0x30, P1 ;  /* 0x00000030b200780c */ /* 0x000fe40000f44270 */
[----:B------:R-:W-:Y:S01]  /*6a80*/  FSEL R170, R163, -INF , !P4 ;  /* 0xff800000a3aa7808 */ /* 0x000fe20006000000 */
[----:B------:R-:W0:Y:S01]  /*6a90*/  SHFL.BFLY PT, R179, R2, 0x1, 0x1f ;  /* 0x0c201f0002b37f89 */ /* 0x000e2200000e0000 */
[----:B------:R-:W-:-:S02]  /*6aa0*/  ISETP.LT.OR P6, PT, R173, 0x2a, P6 ;  /* 0x0000002aad00780c */ /* 0x000fc400037c1670 */
[----:B------:R-:W-:Y:S02]  /*6ab0*/  ISETP.GT.AND P5, PT, R178, 0x31, P1 ;  /* 0x00000031b200780c */ /* 0x000fe40000fa4270 */
[C---:B------:R-:W-:Y:S02]  /*6ac0*/  ISETP.LT.OR P2, PT, R173.reuse, 0x31, P2 ;  /* 0x00000031ad00780c */ /* 0x040fe40001741670 */
[----:B------:R-:W-:Y:S02]  /*6ad0*/  FSEL R164, R164, -INF , !P6 ;  /* 0xff800000a4a47808 */ /* 0x000fe40007000000 */
[----:B------:R-:W-:Y:S02]  /*6ae0*/  ISETP.GT.AND P4, PT, R178, 0x38, P1 ;  /* 0x00000038b200780c */ /* 0x000fe40000f84270 */
[----:B------:R-:W-:Y:S02]  /*6af0*/  ISETP.LT.OR P5, PT, R173, 0x32, P5 ;  /* 0x00000032ad00780c */ /* 0x000fe40002fa1670 */
[----:B------:R-:W-:-:S02]  /*6b00*/  FSEL R165, R165, -INF , !P2 ;  /* 0xff800000a5a57808 */ /* 0x000fc40005000000 */
[----:B------:R-:W-:Y:S02]  /*6b10*/  ISETP.LT.OR P4, PT, R173, 0x39, P4 ;  /* 0x00000039ad00780c */ /* 0x000fe40002781670 */
[----:B------:R-:W-:Y:S02]  /*6b20*/  FSEL R166, R166, -INF , !P5 ;  /* 0xff800000a6a67808 */ /* 0x000fe40006800000 */
[----:B0-----:R-:W-:Y:S02]  /*6b30*/  FMNMX.FTZ R4, R2, R179, !PT ;  /* 0x000000b302047209 */ /* 0x001fe40007810000 */
[----:B------:R-:W-:Y:S02]  /*6b40*/  FSEL R179, R0, -INF , !P3 ;  /* 0xff80000000b37808 */ /* 0x000fe40005800000 */
[----:B------:R-:W-:Y:S02]  /*6b50*/  ISETP.GT.AND P3, PT, R178, 0x20, P1 ;  /* 0x00000020b200780c */ /* 0x000fe40000f64270 */
[----:B------:R-:W-:-:S02]  /*6b60*/  FMNMX.FTZ R3, R179, R20, !PT ;  /* 0x00000014b3037209 */ /* 0x000fc40007810000 */
[----:B------:R-:W-:Y:S02]  /*6b70*/  ISETP.LT.OR P3, PT, R173, 0x21, P3 ;  /* 0x00000021ad00780c */ /* 0x000fe40001f61670 */
[----:B------:R-:W-:Y:S02]  /*6b80*/  FMNMX.FTZ R0, R152, R3, !PT ;  /* 0x0000000398007209 */ /* 0x000fe40007810000 */
[----:B------:R-:W-:Y:S02]  /*6b90*/  FSEL R161, R161, -INF , !P3 ;  /* 0xff800000a1a17808 */ /* 0x000fe40005800000 */
[----:B------:R-:W-:Y:S02]  /*6ba0*/  FMNMX.FTZ R3, R155, R0, !PT ;  /* 0x000000009b037209 */ /* 0x000fe40007810000 */
[----:B------:R-:W-:Y:S02]  /*6bb0*/  ISETP.GT.AND P1, PT, R178, 0x39, P1 ;  /* 0x00000039b200780c */ /* 0x000fe40000f24270 */
[----:B------:R-:W-:-:S02]  /*6bc0*/  FMNMX.FTZ R0, R156, R3, !PT ;  /* 0x000000039c007209 */ /* 0x000fc40007810000 */
[----:B------:R-:W-:Y:S02]  /*6bd0*/  ISETP.LT.OR P1, PT, R173, 0x3a, P1 ;  /* 0x0000003aad00780c */ /* 0x000fe40000f21670 */
[----:B------:R-:W-:Y:S01]  /*6be0*/  FMNMX.FTZ R3, R157, R0, !PT ;  /* 0x000000009d037209 */ /* 0x000fe20007810000 */
[----:B------:R-:W-:Y:S01]  /*6bf0*/  FMUL.FTZ R0, R4, UR10 ;  /* 0x0000000a04007c20 */ /* 0x000fe20008410000 */
[----:B------:R-:W-:Y:S02]  /*6c00*/  FSEL R178, R167, -INF , !P4 ;  /* 0xff800000a7b27808 */ /* 0x000fe40006000000 */
[----:B------:R-:W-:Y:S02]  /*6c10*/  FMNMX.FTZ R2, R158, R3, !PT ;  /* 0x000000039e027209 */ /* 0x000fe40007810000 */
[----:B------:R-:W-:Y:S02]  /*6c20*/  FSEL R180, R168, -INF , !P1 ;  /* 0xff800000a8b47808 */ /* 0x000fe40004800000 */
[----:B------:R-:W-:-:S02]  /*6c30*/  FMNMX.FTZ R3, R159, R2, !PT ;  /* 0x000000029f037209 */ /* 0x000fc40007810000 */
[----:B------:R-:W-:Y:S02]  /*6c40*/  FSETP.NEU.FTZ.AND P3, PT, R4, -INF , PT ;  /* 0xff8000000400780b */ /* 0x000fe40003f7d000 */
[----:B------:R-:W-:Y:S02]  /*6c50*/  FMNMX.FTZ R2, R160, R3, !PT ;  /* 0x00000003a0027209 */ /* 0x000fe40007810000 */
[----:B------:R-:W-:Y:S02]  /*6c60*/  FSEL R0, R0, RZ, P3 ;  /* 0x000000ff00007208 */ /* 0x000fe40001800000 */
[----:B------:R-:W-:-:S03]  /*6c70*/  FMNMX.FTZ R3, R161, R2, !PT ;  /* 0x00000002a1037209 */ /* 0x000fc60007810000 */
[--C-:B------:R-:W-:Y:S01]  /*6c80*/  FFMA.FTZ R196, R169, UR10, -R0.reuse ;  /* 0x0000000aa9c47c23 */ /* 0x100fe20008010800 */
[----:B------:R-:W-:Y:S01]  /*6c90*/  FMNMX.FTZ R3, R162, R3, !PT ;  /* 0x00000003a2037209 */ /* 0x000fe20007810000 */
[--C-:B------:R-:W-:Y:S01]  /*6ca0*/  FFMA.FTZ R169, R175, UR10, -R0.reuse ;  /* 0x0000000aafa97c23 */ /* 0x100fe20008010800 */
[--C-:B------:R-:W-:Y:S01]  /*6cb0*/  FFMA.FTZ R194, R190, UR10, -R0.reuse ;  /* 0x0000000abec27c23 */ /* 0x100fe20008010800 */
[--C-:B------:R-:W-:Y:S01]  /*6cc0*/  FFMA.FTZ R190, R171, UR10, -R0.reuse ;  /* 0x0000000aabbe7c23 */ /* 0x100fe20008010800 */
[----:B------:R-:W-:Y:S01]  /*6cd0*/  FMNMX.FTZ R3, R170, R3, !PT ;  /* 0x00000003aa037209 */ /* 0x000fe20007810000 */
[--C-:B------:R-:W-:Y:S01]  /*6ce0*/  FFMA.FTZ R171, R172, UR10, -R0.reuse ;  /* 0x0000000aacab7c23 */ /* 0x100fe20008010800 */
[----:B------:R-:W-:Y:S01]  /*6cf0*/  FSEL R172, R4, RZ, P3 ;  /* 0x000000ff04ac7208 */ /* 0x000fe20001800000 */
[--C-:B------:R-:W-:Y:S01]  /*6d00*/  FFMA.FTZ R184, R184, UR10, -R0.reuse ;  /* 0x0000000ab8b87c23 */ /* 0x100fe20008010800 */
[----:B------:R-:W-:Y:S01]  /*6d10*/  FMNMX.FTZ R2, R164, R3, !PT ;  /* 0x00000003a4027209 */ /* 0x000fe20007810000 */
[--C-:B------:R-:W-:Y:S01]  /*6d20*/  FFMA.FTZ R198, R186, UR10, -R0.reuse ;  /* 0x0000000abac67c23 */ /* 0x100fe20008010800 */
[--C-:B------:R-:W-:Y:S01]  /*6d30*/  FFMA.FTZ R167, R188, UR10, -R0.reuse ;  /* 0x0000000abca77c23 */ /* 0x100fe20008010800 */
[----:B------:R-:W-:Y:S01]  /*6d40*/  FADD.FTZ R172, -R172, R21 ;  /* 0x00000015acac7221 */ /* 0x000fe20000010100 */
[----:B------:R-:W-:Y:S01]  /*6d50*/  FMNMX.FTZ R3, R165, R2, !PT ;  /* 0x00000002a5037209 */ /* 0x000fe20007810000 */
[----:B------:R0:W-:Y:S01]  /*6d60*/  MUFU.EX2 R163, R184 ;  /* 0x000000b800a37308 */ /* 0x0001e20000000800 */
[--C-:B------:R-:W-:Y:S01]  /*6d70*/  FFMA.FTZ R183, R185, UR10, -R0.reuse ;  /* 0x0000000ab9b77c23 */ /* 0x100fe20008010800 */
[----:B------:R-:W-:Y:S01]  /*6d80*/  FMUL.FTZ R172, R172, UR10 ;  /* 0x0000000aacac7c20 */ /* 0x000fe20008410000 */
[----:B------:R-:W-:Y:S01]  /*6d90*/  FMNMX.FTZ R3, R166, R3, !PT ;  /* 0x00000003a6037209 */ /* 0x000fe20007810000 */
[--C-:B------:R-:W-:Y:S01]  /*6da0*/  FFMA.FTZ R168, R187, UR10, -R0.reuse ;  /* 0x0000000abba87c23 */ /* 0x100fe20008010800 */
[--C-:B------:R-:W-:Y:S01]  /*6db0*/  FFMA.FTZ R181, R189, UR10, -R0.reuse ;  /* 0x0000000abdb57c23 */ /* 0x100fe20008010800 */
[--C-:B------:R-:W-:Y:S01]  /*6dc0*/  FFMA.FTZ R188, R192, UR10, -R0.reuse ;  /* 0x0000000ac0bc7c23 */ /* 0x100fe20008010800 */
[----:B------:R-:W-:Y:S01]  /*6dd0*/  FMNMX.FTZ R3, R178, R3, !PT ;  /* 0x00000003b2037209 */ /* 0x000fe20007810000 */
[--C-:B------:R-:W-:Y:S01]  /*6de0*/  FFMA.FTZ R173, R191, UR10, -R0.reuse ;  /* 0x0000000abfad7c23 */ /* 0x100fe20008010800 */
[--C-:B0-----:R-:W-:Y:S01]  /*6df0*/  FFMA.FTZ R184, R174, UR10, -R0.reuse ;  /* 0x0000000aaeb87c23 */ /* 0x101fe20008010800 */
[--C-:B------:R-:W-:Y:S01]  /*6e00*/  FFMA.FTZ R186, R177, UR10, -R0.reuse ;  /* 0x0000000ab1ba7c23 */ /* 0x100fe20008010800 */
[----:B------:R-:W-:Y:S01]  /*6e10*/  FMNMX.FTZ R3, R180, R3, !PT ;  /* 0x00000003b4037209 */ /* 0x000fe20007810000 */
[----:B------:R-:W-:Y:S01]  /*6e20*/  FFMA.FTZ R176, R176, UR10, -R0 ;  /* 0x0000000ab0b07c23 */ /* 0x000fe20008010800 */
[----:B------:R-:W-:Y:S03]  /*6e30*/  MUFU.EX2 R196, R196 ;  /* 0x000000c400c47308 */ /* 0x000fe60000000800 */
[----:B------:R-:W0:Y:S05]  /*6e40*/  SHFL.BFLY PT, R2, R3, 0x2, 0x1f ;  /* 0x0c401f0003027f89 */ /* 0x000e2a00000e0000 */
[----:B------:R-:W1:Y:S08]  /*6e50*/  MUFU.EX2 R0, R172 ;  /* 0x000000ac00007308 */ /* 0x000e700000000800 */
[----:B------:R-:W2:Y:S08]  /*6e60*/  MUFU.EX2 R198, R198 ;  /* 0x000000c600c67308 */ /* 0x000eb00000000800 */
[----:B------:R-:W3:Y:S01]  /*6e70*/  MUFU.EX2 R183, R183 ;  /* 0x000000b700b77308 */ /* 0x000ee20000000800 */
[----:B0-----:R-:W-:-:S05]  /*6e80*/  FMNMX.FTZ R2, R3, R2, !PT ;  /* 0x0000000203027209 */ /* 0x001fca0007810000 */
[----:B------:R-:W0:Y:S02]  /*6e90*/  SHFL.BFLY PT, R3, R2, 0x1, 0x1f ;  /* 0x0c201f0002037f89 */ /* 0x000e2400000e0000 */
[----:B------:R-:W-:Y:S08]  /*6ea0*/  MUFU.EX2 R167, R167 ;  /* 0x000000a700a77308 */ /* 0x000ff00000000800 */
[----:B------:R-:W-:Y:S08]  /*6eb0*/  MUFU.EX2 R168, R168 ;  /* 0x000000a800a87308 */ /* 0x000ff00000000800 */
[----:B------:R-:W-:Y:S01]  /*6ec0*/  MUFU.EX2 R194, R194 ;  /* 0x000000c200c27308 */ /* 0x000fe20000000800 */
[----:B0-----:R-:W-:-:S07]  /*6ed0*/  FMNMX.FTZ R3, R2, R3, !PT ;  /* 0x0000000302037209 */ /* 0x001fce0007810000 */
[----:B------:R-:W-:Y:S01]  /*6ee0*/  MUFU.EX2 R181, R181 ;  /* 0x000000b500b57308 */ /* 0x000fe20000000800 */
[C---:B------:R-:W-:Y:S01]  /*6ef0*/  FSETP.NEU.FTZ.AND P1, PT, R3.reuse, -INF , PT ;  /* 0xff8000000300780b */ /* 0x040fe20003f3d000 */
[----:B------:R-:W-:-:S06]  /*6f00*/  FMUL.FTZ R175, R3, UR10 ;  /* 0x0000000a03af7c20 */ /* 0x000fcc0008410000 */
[----:B------:R-:W-:Y:S01]  /*6f10*/  MUFU.EX2 R188, R188 ;  /* 0x000000bc00bc7308 */ /* 0x000fe20000000800 */
[----:B------:R-:W-:-:S05]  /*6f20*/  FSEL R175, R175, RZ, P1 ;  /* 0x000000ffafaf7208 */ /* 0x000fca0000800000 */
[--C-:B------:R-:W-:Y:S01]  /*6f30*/  FFMA.FTZ R199, R155, UR10, -R175.reuse ;  /* 0x0000000a9bc77c23 */ /* 0x100fe200080108af */
[----:B------:R-:W-:Y:S01]  /*6f40*/  FSEL R155, R3, RZ, P1 ;  /* 0x000000ff039b7208 */ /* 0x000fe20000800000 */
[--C-:B------:R-:W-:Y:S01]  /*6f50*/  FFMA.FTZ R197, R179, UR10, -R175.reuse ;  /* 0x0000000ab3c57c23 */ /* 0x100fe200080108af */
[--C-:B------:R-:W-:Y:S01]  /*6f60*/  FFMA.FTZ R152, R152, UR10, -R175.reuse ;  /* 0x0000000a98987c23 */ /* 0x100fe200080108af */
[--C-:B------:R-:W-:Y:S01]  /*6f70*/  FFMA.FTZ R156, R156, UR10, -R175.reuse ;  /* 0x0000000a9c9c7c23 */ /* 0x100fe200080108af */
[--C-:B------:R-:W-:Y:S01]  /*6f80*/  FFMA.FTZ R193, R157, UR10, -R175.reuse ;  /* 0x0000000a9dc17c23 */ /* 0x100fe200080108af */
[----:B------:R-:W-:Y:S01]  /*6f90*/  FADD.FTZ R155, -R155, R20 ;  /* 0x000000149b9b7221 */ /* 0x000fe20000010100 */
[----:B------:R-:W-:Y:S01]  /*6fa0*/  MUFU.EX2 R199, R199 ;  /* 0x000000c700c77308 */ /* 0x000fe20000000800 */
[----:B------:R-:W-:Y:S01]  /*6fb0*/  FFMA.FTZ R158, R158, UR10, -R175 ;  /* 0x0000000a9e9e7c23 */ /* 0x000fe200080108af */
[----:B-1----:R-:W-:Y:S01]  /*6fc0*/  FFMA.FTZ R157, R0, R18, R163 ;  /* 0x00000012009d7223 */ /* 0x002fe200000100a3 */
[----:B------:R-:W-:Y:S01]  /*6fd0*/  FMUL.FTZ R155, R155, UR10 ;  /* 0x0000000a9b9b7c20 */ /* 0x000fe20008410000 */
[--C-:B------:R-:W-:Y:S01]  /*6fe0*/  FFMA.FTZ R195, R159, UR10, -R175.reuse ;  /* 0x0000000a9fc37c23 */ /* 0x100fe200080108af */
[----:B------:R-:W-:Y:S01]  /*6ff0*/  FFMA.FTZ R20, R160, UR10, -R175 ;  /* 0x0000000aa0147c23 */ /* 0x000fe200080108af */
[----:B------:R-:W-:Y:S01]  /*7000*/  FADD.FTZ R157, R196, R157 ;  /* 0x0000009dc49d7221 */ /* 0x000fe20000010000 */
[--C-:B------:R-:W-:Y:S01]  /*7010*/  FFMA.FTZ R160, R162, UR10, -R175.reuse ;  /* 0x0000000aa2a07c23 */ /* 0x100fe200080108af */
[----:B------:R-:W-:Y:S01]  /*7020*/  MUFU.EX2 R197, R197 ;  /* 0x000000c500c57308 */ /* 0x000fe20000000800 */
[----:B------:R-:W-:Y:S01]  /*7030*/  FFMA.FTZ R162, R164, UR10, -R175 ;  /* 0x0000000aa4a27c23 */ /* 0x000fe200080108af */
[----:B--2---:R-:W-:Y:S01]  /*7040*/  FADD.FTZ R164, R198, R157 ;  /* 0x0000009dc6a47221 */ /* 0x004fe20000010000 */
[--C-:B------:R-:W-:Y:S01]  /*7050*/  FFMA.FTZ R189, R161, UR10, -R175.reuse ;  /* 0x0000000aa1bd7c23 */ /* 0x100fe200080108af */
[--C-:B------:R-:W-:Y:S01]  /*7060*/  FFMA.FTZ R191, R170, UR10, -R175.reuse ;  /* 0x0000000aaabf7c23 */ /* 0x100fe200080108af */
[--C-:B------:R-:W-:Y:S01]  /*7070*/  FFMA.FTZ R185, R165, UR10, -R175.reuse ;  /* 0x0000000aa5b97c23 */ /* 0x100fe200080108af */
[----:B---3--:R-:W-:Y:S01]  /*7080*/  FADD.FTZ R164, R183, R164 ;  /* 0x000000a4b7a47221 */ /* 0x008fe20000010000 */
[----:B------:R-:W-:Y:S01]  /*7090*/  FFMA.FTZ R187, R178, UR10, -R175 ;  /* 0x0000000ab2bb7c23 */ /* 0x000fe200080108af */
[----:B------:R-:W0:Y:S08]  /*70a0*/  MUFU.EX2 R2, R155 ;  /* 0x0000009b00027308 */ /* 0x000e300000000800 */
[----:B------:R-:W1:Y:S08]  /*70b0*/  MUFU.EX2 R152, R152 ;  /* 0x0000009800987308 */ /* 0x000e700000000800 */
[----:B------:R-:W2:Y:S01]  /*70c0*/  MUFU.EX2 R156, R156 ;  /* 0x0000009c009c7308 */ /* 0x000ea20000000800 */
[----:B0-----:R-:W-:-:S07]  /*70d0*/  FFMA.FTZ R5, R2, R5, R197 ;  /* 0x0000000502057223 */ /* 0x001fce00000100c5 */
[----:B------:R-:W0:Y:S01]  /*70e0*/  MUFU.EX2 R193, R193 ;  /* 0x000000c100c17308 */ /* 0x000e220000000800 */
[----:B-1----:R-:W-:-:S04]  /*70f0*/  FADD.FTZ R18, R152, R5 ;  /* 0x0000000598127221 */ /* 0x002fc80000010000 */
[----:B------:R-:W-:-:S03]  /*7100*/  FADD.FTZ R5, R199, R18 ;  /* 0x00000012c7057221 */ /* 0x000fc60000010000 */
[----:B------:R-:W1:Y:S01]  /*7110*/  MUFU.EX2 R158, R158 ;  /* 0x0000009e009e7308 */ /* 0x000e620000000800 */
[----:B--2---:R-:W-:Y:S01]  /*7120*/  FADD.FTZ R18, R156, R5 ;  /* 0x000000059c127221 */ /* 0x004fe20000010000 */
[----:B------:R-:W-:Y:S01]  /*7130*/  FADD.FTZ R5, R167, R164 ;  /* 0x000000a4a7057221 */ /* 0x000fe20000010000 */
[----:B------:R-:W-:-:S03]  /*7140*/  FFMA.FTZ R164, R166, UR10, -R175 ;  /* 0x0000000aa6a47c23 */ /* 0x000fc600080108af */
[----:B------:R-:W-:Y:S02]  /*7150*/  FADD.FTZ R5, R168, R5 ;  /* 0x00000005a8057221 */ /* 0x000fe40000010000 */
[----:B------:R-:W2:Y:S01]  /*7160*/  MUFU.EX2 R195, R195 ;  /* 0x000000c300c37308 */ /* 0x000ea20000000800 */
[----:B0-----:R-:W-:Y:S01]  /*7170*/  FADD.FTZ R155, R193, R18 ;  /* 0x00000012c19b7221 */ /* 0x001fe20000010000 */
[----:B------:R-:W-:-:S06]  /*7180*/  FADD.FTZ R166, R194, R5 ;  /* 0x00000005c2a67221 */ /* 0x000fcc0000010000 */
[----:B------:R-:W0:Y:S01]  /*7190*/  MUFU.EX2 R20, R20 ;  /* 0x0000001400147308 */ /* 0x000e220000000800 */
[----:B-1----:R-:W-:Y:S01]  /*71a0*/  FADD.FTZ R18, R158, R155 ;  /* 0x0000009b9e127221 */ /* 0x002fe20000010000 */
[----:B------:R-:W-:-:S04]  /*71b0*/  FADD.FTZ R155, R181, R166 ;  /* 0x000000a6b59b7221 */ /* 0x000fc80000010000 */
[----:B------:R-:W-:Y:S02]  /*71c0*/  FADD.FTZ R166, R188, R155 ;  /* 0x0000009bbca67221 */ /* 0x000fe40000010000 */
[----:B------:R-:W1:Y:S01]  /*71d0*/  MUFU.EX2 R189, R189 ;  /* 0x000000bd00bd7308 */ /* 0x000e620000000800 */
[----:B--2---:R-:W-:-:S07]  /*71e0*/  FADD.FTZ R5, R195, R18 ;  /* 0x00000012c3057221 */ /* 0x004fce0000010000 */
[----:B------:R-:W2:Y:S01]  /*71f0*/  MUFU.EX2 R173, R173 ;  /* 0x000000ad00ad7308 */ /* 0x000ea20000000800 */
[----:B0-----:R-:W-:-:S07]  /*7200*/  FADD.FTZ R18, R20, R5 ;  /* 0x0000000514127221 */ /* 0x001fce0000010000 */
[----:B------:R-:W0:Y:S01]  /*7210*/  MUFU.EX2 R160, R160 ;  /* 0x000000a000a07308 */ /* 0x000e220000000800 */
[----:B-1----:R-:W-:-:S07]  /*7220*/  FADD.FTZ R5, R189, R18 ;  /* 0x00000012bd057221 */ /* 0x002fce0000010000 */
[----:B------:R-:W1:Y:S01]  /*7230*/  MUFU.EX2 R190, R190 ;  /* 0x000000be00be7308 */ /* 0x000e620000000800 */
[----:B--2---:R-:W-:Y:S01]  /*7240*/  FADD.FTZ R155, R173, R166 ;  /* 0x000000a6ad9b7221 */ /* 0x004fe20000010000 */
[----:B------:R-:W-:-:S06]  /*7250*/  FFMA.FTZ R166, R180, UR10, -R175 ;  /* 0x0000000ab4a67c23 */ /* 0x000fcc00080108af */
        /* <DEDUP_REMOVED lines=26> */
.L_x_1029:
[----:B------:R-:W0:Y:S01]  /*7400*/  S2UR UR4, SR_CgaCtaId ;  /* 0x00000000000479c3 */ /* 0x000e220000008800 */
[----:B------:R-:W-:Y:S01]  /*7410*/  UIADD3 UR6, UR6, 0x30860, URZ ;  /* 0x0003086006067890 */ /* 0x000fe2000fffe03f */
[----:B------:R-:W-:Y:S01]  /*7420*/  ISETP.GT.AND P1, PT, R220, UR50, PT ;  /* 0x00000032dc007c0c */ /* 0x000fe2000bf24270 */
[----:B------:R-:W-:Y:S01]  /*7430*/  UMOV UR41, UR39 ;  /* 0x0000002700297c82 */ /* 0x000fe20008000000 */
[----:B------:R-:W-:Y:S01]  /*7440*/  F2FP.F16.F32.PACK_AB R195, R20, R195 ;  /* 0x000000c314c3723e */ /* 0x000fe200000000ff */
[----:B------:R-:W-:Y:S01]  /*7450*/  VIADD R220, R220, 0xffffffff ;  /* 0xffffffffdcdc7836 */ /* 0x000fe20000000000 */
[----:B------:R-:W-:Y:S01]  /*7460*/  F2FP.F16.F32.PACK_AB R186, R21, R186 ;  /* 0x000000ba15ba723e */ /* 0x000fe200000000ff */
[----:B------:R-:W-:Y:S01]  /*7470*/  IMAD.MOV.U32 R21, RZ, RZ, R4 ;  /* 0x000000ffff157224 */ /* 0x000fe200078e0004 */
[----:B------:R-:W-:Y:S02]  /*7480*/  F2FP.F16.F32.PACK_AB R196, R196, R163 ;  /* 0x000000a3c4c4723e */ /* 0x000fe400000000ff */
[----:B------:R-:W-:-:S02]  /*7490*/  F2FP.F16.F32.PACK_AB R197, R152, R197 ;  /* 0x000000c598c5723e */ /* 0x000fc400000000ff */
[----:B------:R-:W-:Y:S02]  /*74a0*/  F2FP.F16.F32.PACK_AB R198, R183, R198 ;  /* 0x000000c6b7c6723e */ /* 0x000fe400000000ff */
[----:B------:R-:W-:Y:S02]  /*74b0*/  F2FP.F16.F32.PACK_AB R199, R156, R199 ;  /* 0x000000c79cc7723e */ /* 0x000fe400000000ff */
[----:B------:R-:W-:Y:S02]  /*74c0*/  F2FP.F16.F32.PACK_AB R192, R168, R167 ;  /* 0x000000a7a8c0723e */ /* 0x000fe400000000ff */
[----:B------:R-:W-:Y:S02]  /*74d0*/  F2FP.F16.F32.PACK_AB R193, R158, R193 ;  /* 0x000000c19ec1723e */ /* 0x000fe400000000ff */
[----:B------:R-:W-:Y:S02]  /*74e0*/  F2FP.F16.F32.PACK_AB R194, R181, R194 ;  /* 0x000000c2b5c2723e */ /* 0x000fe400000000ff */
[----:B------:R-:W-:Y:S01]  /*74f0*/  F2FP.F16.F32.PACK_AB R188, R173, R188 ;  /* 0x000000bcadbc723e */ /* 0x000fe200000000ff */
[----:B0-----:R-:W-:Y:S01]  /*7500*/  UPRMT UR6, UR4, 0x654, UR6 ;  /* 0x0000065404067896 */ /* 0x001fe20008000006 */
[----:B------:R-:W-:-:S02]  /*7510*/  F2FP.F16.F32.PACK_AB R189, R160, R189 ;  /* 0x000000bda0bd723e */ /* 0x000fc400000000ff */
[----:B------:R-:W-:Y:S01]  /*7520*/  UMOV UR4, UR38 ;  /* 0x0000002600047c82 */ /* 0x000fe20008000000 */
[----:B------:R-:W-:Y:S02]  /*7530*/  F2FP.F16.F32.PACK_AB R190, R171, R190 ;  /* 0x000000beabbe723e */ /* 0x000fe400000000ff */
[----:B------:R-:W-:Y:S02]  /*7540*/  F2FP.F16.F32.PACK_AB R191, R162, R191 ;  /* 0x000000bfa2bf723e */ /* 0x000fe400000000ff */
[----:B------:R-:W-:Y:S01]  /*7550*/  F2FP.F16.F32.PACK_AB R184, R169, R184 ;  /* 0x000000b8a9b8723e */ /* 0x000fe200000000ff */
[----:B------:R-:W-:Y:S01]  /*7560*/  SYNCS.ARRIVE.TRANS64.RED.A1T0 RZ, [UR6], RZ ;  /* 0x000000ffffff79a7 */ /* 0x000fe20008100406 */
[----:B------:R-:W-:Y:S02]  /*7570*/  F2FP.F16.F32.PACK_AB R185, R164, R185 ;  /* 0x000000b9a4b9723e */ /* 0x000fe400000000ff */
[----:B------:R-:W-:Y:S02]  /*7580*/  F2FP.F16.F32.PACK_AB R187, R166, R187 ;  /* 0x000000bba6bb723e */ /* 0x000fe400000000ff */
[----:B------:R-:W-:Y:S01]  /*7590*/  MOV R20, R3 ;  /* 0x0000000300147202 */ /* 0x000fe20000000f00 */
[----:B------:R-:W-:Y:S06]  /*75a0*/  @P1 BRA `(.L_x_1030) ;  /* 0xffffffd000ec1947 */ /* 0x000fec000383ffff */
.L_x_1011:
[----:B------:R-:W-:Y:S01]  /*75b0*/  R2UR UR4, R22 ;  /* 0x00000000160472ca */ /* 0x000fe200000e0000 */
[----:B------:R-:W-:Y:S01]  /*75c0*/  UISETP.NE.AND UP0, UPT, UR43, URZ, UPT ;  /* 0x0000003f2b00728c */ /* 0x000fe2000bf05270 */
[----:B------:R-:W-:Y:S01]  /*75d0*/  IADD3 R153, -R153, 0x1, RZ ;  /* 0x0000000199997810 */ /* 0x000fe20007ffe1ff */
[----:B------:R-:W-:-:S04]  /*75e0*/  UIADD3 UR6, UR60, 0x7f, URZ ;  /* 0x0000007f3c067890 */ /* 0x000fc8000fffe03f */
[----:B------:R-:W-:Y:S01]  /*75f0*/  PLOP3.LUT P1, PT, PT, PT, UP0, 0x40, 0x0 ;  /* 0x000000000000781c */ /* 0x000fe20003f2e808 */
[----:B------:R-:W-:-:S05]  /*7600*/  IMAD R20, R154, UR42, R153 ;  /* 0x0000002a9a147c24 */ /* 0x000fca000f8e0299 */
[----:B------:R-:W-:-:S11]  /*7610*/  UISETP.NE.AND UP1, UPT, UR4, URZ, UPT ;  /* 0x0000003f0400728c */ /* 0x000fd6000bf25270 */
[----:B------:R-:W-:Y:S01]  /*7620*/  @UP1 ULDC UR4, c[0x0][0x44c] ;  /* 0x0001130000041ab9 */ /* 0x000fe20000000800 */
[----:B------:R-:W-:Y:S01]  /*7630*/  @UP1 ULDC UR11, c[0x0][0x450] ;  /* 0x00011400000b1ab9 */ /* 0x000fe20000000800 */
[----:B------:R-:W-:-:S04]  /*7640*/  UIMAD.WIDE.U32 UR4, UR6, UR4, URZ ;  /* 0x00000004060472a5 */ /* 0x000fc8000f8e003f */
[----:B------:R-:W-:-:S06]  /*7650*/  @UP1 USHF.R.U32.HI UR6, URZ, UR11, UR5 ;  /* 0x0000000b3f061299 */ /* 0x000fcc0008011605 */
[----:B------:R-:W-:-:S04]  /*7660*/  VIADD R20, R20, UR6 ;  /* 0x0000000614147c36 */ /* 0x000fc80008000000 */
[----:B------:R-:W-:Y:S01]  /*7670*/  VIADD R152, R20, -UR7 ;  /* 0x8000000714987c36 */ /* 0x000fe20008000000 */
[----:B------:R-:W-:Y:S06]  /*7680*/  @P1 BRA `(.L_x_1031) ;  /* 0x0000000000481947 */ /* 0x000fec0003800000 */
[----:B------:R-:W-:-:S05]  /*7690*/  IMAD.MOV.U32 R153, RZ, RZ, R20 ;  /* 0x000000ffff997224 */ /* 0x000fca00078e0014 */
[----:B------:R-:W-:-:S13]  /*76a0*/  ISETP.GT.AND P1, PT, R153, -0x1, PT ;  /* 0xffffffff9900780c */ /* 0x000fda0003f24270 */
[----:B------:R-:W-:Y:S05]  /*76b0*/  @P1 BRA `(.L_x_1032) ;  /* 0x0000000000201947 */ /* 0x000fea0003800000 */
[----:B------:R-:W0:Y:S01]  /*76c0*/  LDC R154, c[0x0][0x9e4] ;  /* 0x00027900ff9a7b82 */ /* 0x000e220000000800 */
[----:B------:R-:W-:Y:S02]  /*76d0*/  LOP3.LUT R153, RZ, R153, RZ, 0x33, !PT ;  /* 0x00000099ff997212 */ /* 0x000fe400078e33ff */
[----:B0-----:R-:W-:-:S13]  /*76e0*/  ISETP.NE.AND P1, PT, R154, 0x1, PT ;  /* 0x000000019a00780c */ /* 0x001fda0003f25270 */
[----:B------:R-:W0:Y:S02]  /*76f0*/  @P1 LDC.64 R20, c[0x0][0x9e8] ;  /* 0x00027a00ff141b82 */ /* 0x000e240000000a00 */
[----:B0-----:R-:W-:-:S05]  /*7700*/  @P1 IMAD.HI.U32 R20, R153, R20, RZ ;  /* 0x0000001499141227 */ /* 0x001fca00078e00ff */
[----:B------:R-:W-:-:S04]  /*7710*/  @P1 SHF.R.U32.HI R153, RZ, R21, R20 ;  /* 0x00000015ff991219 */ /* 0x000fc80000011614 */
[----:B------:R-:W-:Y:S01]  /*7720*/  LOP3.LUT R153, RZ, R153, RZ, 0x33, !PT ;  /* 0x00000099ff997212 */ /* 0x000fe200078e33ff */
[----:B------:R-:W-:Y:S06]  /*7730*/  BRA `(.L_x_1033) ;  /* 0x0000000000147947 */ /* 0x000fec0003800000 */
.L_x_1032:
[----:B------:R-:W0:Y:S02]  /*7740*/  LDC R154, c[0x0][0x9e4] ;  /* 0x00027900ff9a7b82 */ /* 0x000e240000000800 */
[----:B0-----:R-:W-:-:S13]  /*7750*/  ISETP.NE.AND P1, PT, R154, 0x1, PT ;  /* 0x000000019a00780c */ /* 0x001fda0003f25270 */
[----:B------:R-:W0:Y:S02]  /*7760*/  @P1 LDC.64 R20, c[0x0][0x9e8] ;  /* 0x00027a00ff141b82 */ /* 0x000e240000000a00 */
[----:B0-----:R-:W-:-:S05]  /*7770*/  @P1 IMAD.HI.U32 R20, R153, R20, RZ ;  /* 0x0000001499141227 */ /* 0x001fca00078e00ff */
[----:B------:R-:W-:-:S07]  /*7780*/  @P1 SHF.R.U32.HI R153, RZ, R21, R20 ;  /* 0x00000015ff991219 */ /* 0x000fce0000011614 */
.L_x_1033:
[----:B------:R-:W-:-:S05]  /*7790*/  IMAD R153, R153, R154, RZ ;  /* 0x0000009a99997224 */ /* 0x000fca00078e02ff */
[----:B------:R-:W-:-:S07]  /*77a0*/  VIMNMX R152, R152, R153, !PT ;  /* 0x0000009998987248 */ /* 0x000fce0007fe0100 */
.L_x_1031:
[----:B------:R-:W-:Y:S01]  /*77b0*/  VIADD R152, R152, 0x3f ;  /* 0x0000003f98987836 */ /* 0x000fe20000000000 */
[----:B------:R-:W-:-:S04]  /*77c0*/  R2UR UR4, R201 ;  /* 0x00000000c90472ca */ /* 0x000fc800000e0000 */
[----:B------:R-:W-:-:S04]  /*77d0*/  SHF.R.S32.HI R21, RZ, 0x1f, R152 ;  /* 0x0000001fff157819 */ /* 0x000fc80000011498 */
[----:B------:R-:W-:-:S04]  /*77e0*/  LEA.HI R21, R21, R152, RZ, 0x6 ;  /* 0x0000009815157211 */ /* 0x000fc800078f30ff */
[----:B------:R-:W-:-:S04]  /*77f0*/  SHF.R.S32.HI R21, RZ, 0x6, R21 ;  /* 0x00000006ff157819 */ /* 0x000fc80000011415 */
[----:B------:R-:W-:-:S04]  /*7800*/  VIMNMX R221, R21, UR4, !PT ;  /* 0x0000000415dd7c48 */ /* 0x000fc8000ffe0100 */
[----:B------:R-:W-:-:S13]  /*7810*/  ISETP.GE.AND P1, PT, R220, R221, PT ;  /* 0x000000dddc00720c */ /* 0x000fda0003f26270 */
[----:B------:R-:W-:Y:S05]  /*7820*/  @!P1 BRA `(.L_x_1034) ;  /* 0x0000002000549947 */ /* 0x000fea0003800000 */
[----:B------:R-:W-:Y:S01]  /*7830*/  IMAD.MOV.U32 R20, RZ, RZ, R3 ;  /* 0x000000ffff147224 */ /* 0x000fe200078e0003 */
[----:B------:R-:W-:Y:S01]  /*7840*/  MOV R21, R4 ;  /* 0x0000000400157202 */ /* 0x000fe20000000f00 */
[----:B------:R-:W-:Y:S01]  /*7850*/  UMOV UR41, UR39 ;  /* 0x0000002700297c82 */ /* 0x000fe20008000000 */
[----:B------:R-:W-:Y:S01]  /*7860*/  UMOV UR4, UR38 ;  /* 0x0000002600047c82 */ /* 0x000fe20008000000 */
[----:B------:R-:W-:Y:S01]  /*7870*/  ULDC UR5, c[0x0][0x9d8] ;  /* 0x0002760000057ab9 */ /* 0x000fe20000000800 */
[----:B------:R-:W-:-:S05]  /*7880*/  ULDC UR50, c[0x0][0x988] ;  /* 0x0002620000327ab9 */ /* 0x000fca0000000800 */
.L_x_1045:
[----:B------:R-:W-:-:S04]  /*7890*/  UISETP.NE.AND UP0, UPT, UR4, 0x1, UPT ;  /* 0x000000010400788c */ /* 0x000fc8000bf05270 */
[----:B------:R-:W-:-:S04]  /*78a0*/  USEL UR39, URZ, 0x1, UP0 ;  /* 0x000000013f277887 */ /* 0x000fc80008000000 */
[----:B------:R-:W-:Y:S01]  /*78b0*/  ULOP3.LUT UR39, UR41, UR39, URZ, 0x3c, !UPT ;  /* 0x0000002729277292 */ /* 0x000fe2000f8e3c3f */
[----:B------:R-:W-:Y:S11]  /*78c0*/  @!P0 BRA `(.L_x_1035) ;  /* 0x0000000000048947 */ /* 0x000ff60003800000 */
[----:B------:R-:W-:Y:S01]  /*78d0*/  BPT.TRAP 0x1 ;  /* 0x000000040000795c */ /* 0x000fe20000300000 */
.L_x_1035:
        /* <DEDUP_REMOVED lines=9> */
.L_x_1036:
[----:B-1----:R-:W-:Y:S05]  /*7970*/  @P1 BRA `(.L_x_1037) ;  /* 0x0000000000081947 */ /* 0x002fea0003800000 */
[----:B------:R-:W1:Y:S02]  /*7980*/  SYNCS.PHASECHK.TRANS64.TRYWAIT P1, [UR7+0x30830], R3 ;  /* 0x03083003ff0075a7 */ /* 0x000e640008020147 */
[----:B-1----:R-:W-:Y:S05]  /*7990*/  @!P1 BRA `(.L_x_1038) ;  /* 0x000000d000649947 */ /* 0x002fea0003800000 */
.L_x_1037:
        /* <DEDUP_REMOVED lines=185> */
[----:B------:R-:W-:Y:S01]  /*8530*/  UMOV UR44, UR56 ;  /* 0x00000038002c7c82 */ /* 0x000fe20008000000 */
[----:B------:R-:W-:Y:S01]  /*8540*/  UMOV UR45, UR57 ;  /* 0x00000039002d7c82 */ /* 0x000fe20008000000 */
[----:B------:R-:W-:Y:S01]  /*8550*/  UMOV UR47, 0x40000040 ;  /* 0x40000040002f7882 */ /* 0x000fe20000000000 */
        /* <DEDUP_REMOVED lines=41> */
.L_x_1039:
[----:B------:R-:W-:Y:S01]  /*87f0*/  ULEA UR6, UR4, UR40, 0x3 ;  /* 0x0000002804067291 */ /* 0x000fe2000f8e183f */
[----:B------:R-:W-:-:S05]  /*8800*/  IMAD.U32 R0, RZ, RZ, UR41 ;  /* 0x00000029ff007e24 */ /* 0x000fca000f8e00ff */
[----:B------:R-:W-:-:S04]  /*8810*/  SHF.L.U32 R0, R0, 0x1f, RZ ;  /* 0x0000001f00007819 */ /* 0x000fc800000006ff */
[----:B------:R2:W3:Y:S01]  /*8820*/  SYNCS.PHASECHK.TRANS64.TRYWAIT P1, [UR6+0x30850], R0 ;  /* 0x03085000ff0075a7 */ /* 0x0004e20008020146 */
[----:B------:R-:W-:Y:S05]  /*8830*/  @!P0 BRA `(.L_x_1040) ;  /* 0x0000000000048947 */ /* 0x000fea0003800000 */
[----:B------:R-:W-:Y:S01]  /*8840*/  BPT.TRAP 0x1 ;  /* 0x000000040000795c */ /* 0x000fe20000300000 */
.L_x_1040:
[----:B---3--:R-:W-:Y:S05]  /*8850*/  @P1 BRA `(.L_x_1041) ;  /* 0x0000000000081947 */ /* 0x008fea0003800000 */
[----:B------:R-:W3:Y:S02]  /*8860*/  SYNCS.PHASECHK.TRANS64.TRYWAIT P1, [UR6+0x30850], R0 ;  /* 0x03085000ff0075a7 */ /* 0x000ee40008020146 */
[----:B---3--:R-:W-:Y:S05]  /*8870*/  @!P1 BRA `(.L_x_1042) ;  /* 0x000000c000c49947 */ /* 0x008fea0003800000 */
.L_x_1041:
        /* <DEDUP_REMOVED lines=30> */
.L_x_1043:
[----:B------:R-:W-:Y:S01]  /*8a60*/  FMUL.FTZ R152, R152, UR5 ;  /* 0x0000000598987c20 */ /* 0x000fe20008410000 */
[----:B------:R-:W-:Y:S01]  /*8a70*/  FMUL.FTZ R185, R154, UR5 ;  /* 0x000000059ab97c20 */ /* 0x000fe20008410000 */
[----:B------:R-:W-:Y:S01]  /*8a80*/  FMUL.FTZ R153, R153, UR5 ;  /* 0x0000000599997c20 */ /* 0x000fe20008410000 */
[----:B------:R-:W-:Y:S01]  /*8a90*/  FMUL.FTZ R154, R155, UR5 ;  /* 0x000000059b9a7c20 */ /* 0x000fe20008410000 */
[----:B------:R-:W-:Y:S01]  /*8aa0*/  FMUL.FTZ R184, R156, UR5 ;  /* 0x000000059cb87c20 */ /* 0x000fe20008410000 */
[----:B------:R-:W-:Y:S01]  /*8ab0*/  FMUL.FTZ R155, R158, UR5 ;  /* 0x000000059e9b7c20 */ /* 0x000fe20008410000 */
[----:B------:R-:W0:Y:S01]  /*8ac0*/  MUFU.TANH R152, R152 ;  /* 0x0000009800987308 */ /* 0x000e220000002400 */
[----:B------:R-:W-:Y:S01]  /*8ad0*/  FMUL.FTZ R186, R157, UR5 ;  /* 0x000000059dba7c20 */ /* 0x000fe20008410000 */
        /* <DEDUP_REMOVED lines=15> */
[----:B0-2---:R-:W-:Y:S01]  /*8bd0*/  FMNMX.FTZ R0, R152, R21, !PT ;  /* 0x0000001598007209 */ /* 0x005fe20007810000 */
[----:B------:R-:W-:Y:S01]  /*8be0*/  FMUL.FTZ R189, R172, UR5 ;  /* 0x00000005acbd7c20 */ /* 0x000fe20008410000 */
[----:B------:R-:W-:Y:S01]  /*8bf0*/  FMUL.FTZ R165, R174, UR5 ;  /* 0x00000005aea57c20 */ /* 0x000fe20008410000 */
[----:B------:R-:W-:Y:S01]  /*8c00*/  FMUL.FTZ R191, R173, UR5 ;  /* 0x00000005adbf7c20 */ /* 0x000fe20008410000 */
[----:B------:R-:W-:Y:S01]  /*8c10*/  FMUL.FTZ R166, R175, UR5 ;  /* 0x00000005afa67c20 */ /* 0x000fe20008410000 */
[----:B------:R-:W-:Y:S01]  /*8c20*/  FMUL.FTZ R174, R176, UR5 ;  /* 0x00000005b0ae7c20 */ /* 0x000fe20008410000 */
[----:B------:R-:W-:Y:S01]  /*8c30*/  FMUL.FTZ R169, R178, UR5 ;  /* 0x00000005b2a97c20 */ /* 0x000fe20008410000 */
[----:B------:R-:W0:Y:S01]  /*8c40*/  MUFU.TANH R154, R154 ;  /* 0x0000009a009a7308 */ /* 0x000e220000002400 */
[----:B-1----:R-:W-:Y:S01]  /*8c50*/  FMNMX.FTZ R3, R185, R20, !PT ;  /* 0x00000014b9037209 */ /* 0x002fe20007810000 */
[----:B------:R-:W-:Y:S01]  /*8c60*/  FMUL.FTZ R176, R177, UR5 ;  /* 0x00000005b1b07c20 */ /* 0x000fe20008410000 */
[----:B------:R-:W-:Y:S01]  /*8c70*/  FMUL.FTZ R170, R179, UR5 ;  /* 0x00000005b3aa7c20 */ /* 0x000fe20008410000 */
[----:B------:R-:W-:Y:S01]  /*8c80*/  FMUL.FTZ R178, R180, UR5 ;  /* 0x00000005b4b27c20 */ /* 0x000fe20008410000 */
[----:B------:R-:W-:Y:S01]  /*8c90*/  FMUL.FTZ R179, R181, UR5 ;  /* 0x00000005b5b37c20 */ /* 0x000fe20008410000 */
[----:B------:R-:W-:Y:S01]  /*8ca0*/  FMUL.FTZ R172, R183, UR5 ;  /* 0x00000005b7ac7c20 */ /* 0x000fe20008410000 */
[----:B------:R-:W-:Y:S01]  /*8cb0*/  UMOV UR10, UR50 ;  /* 0x00000032000a7c82 */ /* 0x000fe20008000000 */
[----:B------:R-:W1:Y:S01]  /*8cc0*/  MUFU.TANH R184, R184 ;  /* 0x000000b800b87308 */ /* 0x000e620000002400 */
[----:B---3--:R-:W-:Y:S01]  /*8cd0*/  FMNMX.FTZ R171, R153, R0, !PT ;  /* 0x0000000099ab7209 */ /* 0x008fe20007810000 */
[----:B------:R-:W2:Y:S01]  /*8ce0*/  S2UR UR4, SR_CgaCtaId ;  /* 0x00000000000479c3 */ /* 0x000ea20000008800 */
[----:B------:R-:W-:-:S05]  /*8cf0*/  UIADD3 UR7, UR7, 0x30840, URZ ;  /* 0x0003084007077890 */ /* 0x000fca000fffe03f */
[----:B------:R-:W3:Y:S01]  /*8d00*/  MUFU.TANH R155, R155 ;  /* 0x0000009b009b7308 */ /* 0x000ee20000002400 */
[----:B0-----:R-:W-:-:S07]  /*8d10*/  FMNMX.FTZ R0, R154, R3, !PT ;  /* 0x000000039a007209 */ /* 0x001fce0007810000 */
[----:B------:R-:W0:Y:S01]  /*8d20*/  MUFU.TANH R186, R186 ;  /* 0x000000ba00ba7308 */ /* 0x000e220000002400 */
[----:B-1----:R-:W-:-:S07]  /*8d30*/  FMNMX.FTZ R171, R184, R171, !PT ;  /* 0x000000abb8ab7209 */ /* 0x002fce0007810000 */
[----:B------:R-:W1:Y:S01]  /*8d40*/  MUFU.TANH R156, R156 ;  /* 0x0000009c009c7308 */ /* 0x000e620000002400 */
[----:B---3--:R-:W-:Y:S01]  /*8d50*/  FMNMX.FTZ R3, R155, R0, !PT ;  /* 0x000000009b037209 */ /* 0x008fe20007810000 */
[----:B--2---:R-:W-:-:S06]  /*8d60*/  UPRMT UR7, UR4, 0x654, UR7 ;  /* 0x0000065404077896 */ /* 0x004fcc0008000007 */
[----:B------:R-:W2:Y:S01]  /*8d70*/  MUFU.TANH R187, R187 ;  /* 0x000000bb00bb7308 */ /* 0x000ea20000002400 */
[----:B0-----:R-:W-:Y:S02]  /*8d80*/  FMNMX.FTZ R0, R186, R171, !PT ;  /* 0x000000abba007209 */ /* 0x001fe40007810000 */
[----:B------:R-:W-:Y:S05]  /*8d90*/  SYNCS.ARRIVE.TRANS64.RED.A1T0 RZ, [UR7], RZ ;  /* 0x000000ffffff79a7 */ /* 0x000fea0008100407 */
[----:B------:R-:W0:Y:S01]  /*8da0*/  MUFU.TANH R157, R157 ;  /* 0x0000009d009d7308 */ /* 0x000e220000002400 */
[----:B-1----:R-:W-:-:S07]  /*8db0*/  FMNMX.FTZ R2, R156, R3, !PT ;  /* 0x000000039c027209 */ /* 0x002fce0007810000 */
[----:B------:R-:W1:Y:S01]  /*8dc0*/  MUFU.TANH R188, R188 ;  /* 0x000000bc00bc7308 */ /* 0x000e620000002400 */
[----:B--2---:R-:W-:-:S07]  /*8dd0*/  FMNMX.FTZ R3, R187, R0, !PT ;  /* 0x00000000bb037209 */ /* 0x004fce0007810000 */
[----:B------:R-:W2:Y:S01]  /*8de0*/  MUFU.TANH R158, R158 ;  /* 0x0000009e009e7308 */ /* 0x000ea20000002400 */
[----:B0-----:R-:W-:-:S07]  /*8df0*/  FMNMX.FTZ R171, R157, R2, !PT ;  /* 0x000000029dab7209 */ /* 0x001fce0007810000 */
        /* <DEDUP_REMOVED lines=11> */
[----:B0-----:R-:W-:Y:S01]  /*8eb0*/  FMNMX.FTZ R2, R160, R171, !PT ;  /* 0x000000aba0027209 */ /* 0x001fe20007810000 */
[----:B------:R-:W-:-:S06]  /*8ec0*/  FMUL.FTZ R171, R182, UR5 ;  /* 0x00000005b6ab7c20 */ /* 0x000fcc0008410000 */
        /* <DEDUP_REMOVED lines=27> */
[----:B--2---:R-:W-:Y:S02]  /*9080*/  FMNMX.FTZ R3, R171, R0, !PT ;  /* 0x00000000ab037209 */ /* 0x004fe40007810000 */
[----:B0-----:R-:W-:Y:S02]  /*9090*/  FMNMX.FTZ R2, R179, R2, !PT ;  /* 0x00000002b3027209 */ /* 0x001fe40007810000 */
[----:B-1----:R-:W-:-:S03]  /*90a0*/  FMNMX.FTZ R0, R172, R3, !PT ;  /* 0x00000003ac007209 */ /* 0x002fc60007810000 */
[----:B------:R-:W0:Y:S04]  /*90b0*/  SHFL.BFLY PT, R3, R2, 0x2, 0x1f ;  /* 0x0c401f0002037f89 */ /* 0x000e2800000e0000 */
[----:B------:R-:W1:Y:S01]  /*90c0*/  SHFL.BFLY PT, R175, R0, 0x2, 0x1f ;  /* 0x0c401f0000af7f89 */ /* 0x000e6200000e0000 */
[----:B0-----:R-:W-:Y:S02]  /*90d0*/  FMNMX.FTZ R173, R2, R3, !PT ;  /* 0x0000000302ad7209 */ /* 0x001fe40007810000 */
[----:B-1----:R-:W-:-:S03]  /*90e0*/  FMNMX.FTZ R175, R0, R175, !PT ;  /* 0x000000af00af7209 */ /* 0x002fc60007810000 */
[----:B------:R-:W0:Y:S04]  /*90f0*/  SHFL.BFLY PT, R4, R173, 0x1, 0x1f ;  /* 0x0c201f00ad047f89 */ /* 0x000e2800000e0000 */
[----:B------:R-:W1:Y:S01]  /*9100*/  SHFL.BFLY PT, R180, R175, 0x1, 0x1f ;  /* 0x0c201f00afb47f89 */ /* 0x000e6200000e0000 */
[----:B0-----:R-:W-:Y:S02]  /*9110*/  FMNMX.FTZ R4, R173, R4, !PT ;  /* 0x00000004ad047209 */ /* 0x001fe40007810000 */
[----:B-1----:R-:W-:-:S03]  /*9120*/  FMNMX.FTZ R3, R175, R180, !PT ;  /* 0x000000b4af037209 */ /* 0x002fc60007810000 */
[C---:B------:R-:W-:Y:S01]  /*9130*/  FADD.FTZ R21, -R4.reuse, R21 ;  /* 0x0000001504157221 */ /* 0x040fe20000010100 */
[----:B------:R-:W-:Y:S01]  /*9140*/  FMUL.FTZ R181, R4, UR10 ;  /* 0x0000000a04b57c20 */ /* 0x000fe20008410000 */
[C---:B------:R-:W-:Y:S01]  /*9150*/  FADD.FTZ R2, -R3.reuse, R20 ;  /* 0x0000001403027221 */ /* 0x040fe20000010100 */
[----:B------:R-:W-:Y:S01]  /*9160*/  FMUL.FTZ R20, R3, UR10 ;  /* 0x0000000a03147c20 */ /* 0x000fe20008410000 */
[----:B------:R-:W-:Y:S01]  /*9170*/  FMUL.FTZ R177, R21, UR10 ;  /* 0x0000000a15b17c20 */ /* 0x000fe20008410000 */
[--C-:B------:R-:W-:Y:S01]  /*9180*/  FFMA.FTZ R21, R152, UR10, -R181.reuse ;  /* 0x0000000a98157c23 */ /* 0x100fe200080108b5 */
[----:B------:R-:W-:Y:S01]  /*9190*/  FMUL.FTZ R2, R2, UR10 ;  /* 0x0000000a02027c20 */ /* 0x000fe20008410000 */
        /* <DEDUP_REMOVED lines=21> */
[--C-:B------:R-:W-:Y:S01]  /*92f0*/  FFMA.FTZ R167, R168, UR10, -R181.reuse ;  /* 0x0000000aa8a77c23 */ /* 0x100fe200080108b5 */
[--C-:B------:R-:W-:Y:S01]  /*9300*/  FFMA.FTZ R160, R162, UR10, -R20.reuse ;  /* 0x0000000aa2a07c23 */ /* 0x100fe20008010814 */
[--C-:B------:R-:W-:Y:S01]  /*9310*/  FFMA.FTZ R163, R191, UR10, -R181.reuse ;  /* 0x0000000abfa37c23 */ /* 0x100fe200080108b5 */
[--C-:B------:R-:W-:Y:S01]  /*9320*/  FFMA.FTZ R191, R165, UR10, -R20.reuse ;  /* 0x0000000aa5bf7c23 */ /* 0x100fe20008010814 */
[--C-:B------:R-:W-:Y:S01]  /*9330*/  FFMA.FTZ R162, R166, UR10, -R20.reuse ;  /* 0x0000000aa6a27c23 */ /* 0x100fe20008010814 */
[--C-:B------:R-:W-:Y:S01]  /*9340*/  FFMA.FTZ R184, R174, UR10, -R181.reuse ;  /* 0x0000000aaeb87c23 */ /* 0x100fe200080108b5 */
[----:B------:R-:W1:Y:S01]  /*9350*/  MUFU.EX2 R197, R197 ;  /* 0x000000c500c57308 */ /* 0x000e620000000800 */
[--C-:B------:R-:W-:Y:S01]  /*9360*/  FFMA.FTZ R185, R169, UR10, -R20.reuse ;  /* 0x0000000aa9b97c23 */ /* 0x100fe20008010814 */
[--C-:B------:R-:W-:Y:S01]  /*9370*/  FFMA.FTZ R153, R176, UR10, -R181.reuse ;  /* 0x0000000ab0997c23 */ /* 0x100fe200080108b5 */
[----:B------:R-:W-:Y:S01]  /*9380*/  FFMA.FTZ R187, R171, UR10, -R20 ;  /* 0x0000000aabbb7c23 */ /* 0x000fe20008010814 */
[----:B------:R-:W-:-:S04]  /*9390*/  FFMA.FTZ R179, R179, UR10, -R181 ;  /* 0x0000000ab3b37c23 */ /* 0x000fc800080108b5 */
[----:B------:R-:W2:Y:S01]  /*93a0*/  MUFU.EX2 R196, R196 ;  /* 0x000000c400c47308 */ /* 0x000ea20000000800 */
[----:B0-----:R-:W-:-:S07]  /*93b0*/  FFMA.FTZ R155, R0, R18, R21 ;  /* 0x00000012009b7223 */ /* 0x001fce0000010015 */
[----:B------:R-:W0:Y:S01]  /*93c0*/  MUFU.EX2 R152, R152 ;  /* 0x0000009800987308 */ /* 0x000e220000000800 */
[----:B-1----:R-:W-:-:S07]  /*93d0*/  FFMA.FTZ R5, R2, R5, R197 ;  /* 0x0000000502057223 */ /* 0x002fce00000100c5 */
[----:B------:R-:W1:Y:S01]  /*93e0*/  MUFU.EX2 R198, R198 ;  /* 0x000000c600c67308 */ /* 0x000e620000000800 */
[----:B--2---:R-:W-:-:S07]  /*93f0*/  FADD.FTZ R155, R196, R155 ;  /* 0x0000009bc49b7221 */ /* 0x004fce0000010000 */
[----:B------:R-:W2:Y:S01]  /*9400*/  MUFU.EX2 R199, R199 ;  /* 0x000000c700c77308 */ /* 0x000ea20000000800 */
[----:B0-----:R-:W-:-:S07]  /*9410*/  FADD.FTZ R18, R152, R5 ;  /* 0x0000000598127221 */ /* 0x001fce0000010000 */
[----:B------:R0:W3:Y:S01]  /*9420*/  MUFU.EX2 R177, R186 ;  /* 0x000000ba00b17308 */ /* 0x0000e20000000800 */
[----:B-1----:R-:W-:-:S07]  /*9430*/  FADD.FTZ R164, R198, R155 ;  /* 0x0000009bc6a47221 */ /* 0x002fce0000010000 */
[----:B------:R-:W1:Y:S01]  /*9440*/  MUFU.EX2 R154, R154 ;  /* 0x0000009a009a7308 */ /* 0x000e620000000800 */
[----:B--2---:R-:W-:Y:S01]  /*9450*/  FADD.FTZ R5, R199, R18 ;  /* 0x00000012c7057221 */ /* 0x004fe20000010000 */
[----:B0-----:R-:W-:-:S06]  /*9460*/  FFMA.FTZ R186, R178, UR10, -R181 ;  /* 0x0000000ab2ba7c23 */ /* 0x001fcc00080108b5 */
[----:B------:R-:W0:Y:S01]  /*9470*/  MUFU.EX2 R192, R192 ;  /* 0x000000c000c07308 */ /* 0x000e220000000800 */
[----:B---3--:R-:W-:-:S07]  /*9480*/  FADD.FTZ R155, R177, R164 ;  /* 0x000000a4b19b7221 */ /* 0x008fce0000010000 */
        /* <DEDUP_REMOVED lines=8> */
[--C-:B------:R-:W-:Y:S01]  /*9510*/  FFMA.FTZ R164, R170, UR10, -R20.reuse ;  /* 0x0000000aaaa47c23 */ /* 0x100fe20008010814 */
[----:B------:R-:W-:-:S05]  /*9520*/  FFMA.FTZ R20, R172, UR10, -R20 ;  /* 0x0000000aac147c23 */ /* 0x000fca0008010814 */
        /* <DEDUP_REMOVED lines=37> */
[----:B0-----:R-:W-:Y:S01]  /*9780*/  FADD.FTZ R5, R187, R18 ;  /* 0x00000012bb057221 */ /* 0x001fe20000010000 */
[----:B--2---:R-:W-:-:S03]  /*9790*/  FADD.FTZ R18, R179, R166 ;  /* 0x000000a6b3127221 */ /* 0x004fc60000010000 */
[----:B-1----:R-:W-:Y:S01]  /*97a0*/  FADD.FTZ R5, R20, R5 ;  /* 0x0000000514057221 */ /* 0x002fe20000010000 */
[----:B------:R-:W-:Y:S06]  /*97b0*/  @!P0 BRA `(.L_x_1044) ;  /* 0x0000000000048947 */ /* 0x000fec0003800000 */
[----:B------:R-:W-:Y:S01]  /*97c0*/  BPT.TRAP 0x1 ;  /* 0x000000040000795c */ /* 0x000fe20000300000 */
.L_x_1044:
[----:B------:R-:W0:Y:S01]  /*97d0*/  S2UR UR4, SR_CgaCtaId ;  /* 0x00000000000479c3 */ /* 0x000e220000008800 */
[----:B------:R-:W-:Y:S01]  /*97e0*/  UIADD3 UR6, UR6, 0x30860, URZ ;  /* 0x0003086006067890 */ /* 0x000fe2000fffe03f */
[----:B------:R-:W-:Y:S01]  /*97f0*/  ISETP.GT.AND P1, PT, R220, R221, PT ;  /* 0x000000dddc00720c */ /* 0x000fe20003f24270 */
[----:B------:R-:W-:Y:S01]  /*9800*/  UMOV UR41, UR39 ;  /* 0x0000002700297c82 */ /* 0x000fe20008000000 */
[----:B------:R-:W-:Y:S01]  /*9810*/  F2FP.F16.F32.PACK_AB R196, R196, R21 ;  /* 0x00000015c4c4723e */ /* 0x000fe200000000ff */
[----:B------:R-:W-:Y:S01]  /*9820*/  VIADD R220, R220, 0xffffffff ;  /* 0xffffffffdcdc7836 */ /* 0x000fe20000000000 */
[----:B------:R-:W-:Y:S01]  /*9830*/  F2FP.F16.F32.PACK_AB R187, R20, R187 ;  /* 0x000000bb14bb723e */ /* 0x000fe200000000ff */
[----:B------:R-:W-:Y:S01]  /*9840*/  IMAD.MOV.U32 R20, RZ, RZ, R3 ;  /* 0x000000ffff147224 */ /* 0x000fe200078e0003 */
[----:B------:R-:W-:Y:S01]  /*9850*/  F2FP.F16.F32.PACK_AB R197, R152, R197 ;  /* 0x000000c598c5723e */ /* 0x000fe200000000ff */
[----:B------:R-:W-:Y:S01]  /*9860*/  IMAD.MOV.U32 R21, RZ, RZ, R4 ;  /* 0x000000ffff157224 */ /* 0x000fe200078e0004 */
        /* <DEDUP_REMOVED lines=15> */
[----:B------:R-:W-:Y:S01]  /*9960*/  F2FP.F16.F32.PACK_AB R186, R179, R186 ;  /* 0x000000bab3ba723e */ /* 0x000fe200000000ff */
[----:B------:R-:W-:Y:S06]  /*9970*/  @P1 BRA `(.L_x_1045) ;  /* 0xffffffdc00c41947 */ /* 0x000fec000383ffff */
.L_x_1034:
[----:B------:R-:W-:-:S13]  /*9980*/  R2UR UR4, R201 ;  /* 0x00000000c90472ca */ /* 0x000fda00000e0000 */
[----:B------:R-:W-:-:S13]  /*9990*/  ISETP.GE.AND P1, PT, R220, UR4, PT ;  /* 0x00000004dc007c0c */ /* 0x000fda000bf26270 */
[----:B------:R-:W-:Y:S05]  /*99a0*/  @!P1 BRA `(.L_x_1046) ;  /* 0x0000002c00349947 */ /* 0x000fea0003800000 */
[----:B------:R-:W-:Y:S01]  /*99b0*/  IMAD.MOV.U32 R21, RZ, RZ, R3 ;  /* 0x000000ffff157224 */ /* 0x000fe200078e0003 */
[----:B------:R-:W-:Y:S01]  /*99c0*/  MOV R20, R4 ;  /* 0x0000000400147202 */ /* 0x000fe20000000f00 */
[----:B------:R-:W-:Y:S01]  /*99d0*/  UMOV UR7, UR39 ;  /* 0x0000002700077c82 */ /* 0x000fe20008000000 */
[----:B------:R-:W-:Y:S01]  /*99e0*/  UMOV UR4, UR38 ;  /* 0x0000002600047c82 */ /* 0x000fe20008000000 */
[----:B------:R-:W-:Y:S01]  /*99f0*/  ULDC UR41, c[0x0][0x9e4] ;  /* 0x0002790000297ab9 */ /* 0x000fe20000000800 */
[----:B------:R-:W-:Y:S01]  /*9a00*/  ULDC UR51, c[0x0][0x9dc] ;  /* 0x0002770000337ab9 */ /* 0x000fe20000000800 */
[----:B------:R-:W-:Y:S01]  /*9a10*/  ULDC UR50, c[0x0][0x288] ;  /* 0x0000a20000327ab9 */ /* 0x000fe20000000800 */
[----:B------:R-:W-:Y:S01]  /*9a20*/  ULDC UR5, c[0x0][0x9d8] ;  /* 0x0002760000057ab9 */ /* 0x000fe20000000800 */
[----:B------:R-:W-:-:S05]  /*9a30*/  ULDC UR54, c[0x0][0x988] ;  /* 0x0002620000367ab9 */ /* 0x000fca0000000800 */
.L_x_1065:
[----:B------:R-:W-:-:S04]  /*9a40*/  UIADD3 UR38, UR4, 0x1, URZ ;  /* 0x0000000104267890 */ /* 0x000fc8000fffe03f */
[----:B------:R-:W-:-:S04]  /*9a50*/  UISETP.NE.AND UP0, UPT, UR38, 0x2, UPT ;  /* 0x000000022600788c */ /* 0x000fc8000bf05270 */
[----:B------:R-:W-:Y:S02]  /*9a60*/  USEL UR39, URZ, 0x1, UP0 ;  /* 0x000000013f277887 */ /* 0x000fe40008000000 */
[----:B------:R-:W-:Y:S02]  /*9a70*/  USEL UR38, UR38, URZ, UP0 ;  /* 0x0000003f26267287 */ /* 0x000fe40008000000 */
[----:B------:R-:W-:Y:S01]  /*9a80*/  ULOP3.LUT UR39, UR7, UR39, URZ, 0x3c, !UPT ;  /* 0x0000002707277292 */ /* 0x000fe2000f8e3c3f */
[----:B------:R-:W-:Y:S11]  /*9a90*/  @!P0 BRA `(.L_x_1047) ;  /* 0x0000000000048947 */ /* 0x000ff60003800000 */
[----:B------:R-:W-:Y:S01]  /*9aa0*/  BPT.TRAP 0x1 ;  /* 0x000000040000795c */ /* 0x000fe20000300000 */
.L_x_1047:
[----:B------:R-:W-:Y:S01]  /*9ab0*/  ULEA UR6, UR38, UR40, 0x3 ;  /* 0x0000002826067291 */ /* 0x000fe2000f8e183f */
[----:B------:R-:W-:-:S05]  /*9ac0*/  IMAD.U32 R3, RZ, RZ, UR39 ;  /* 0x00000027ff037e24 */ /* 0x000fca000f8e00ff */
[----:B------:R-:W-:-:S04]  /*9ad0*/  SHF.L.U32 R3, R3, 0x1f, RZ ;  /* 0x0000001f03037819 */ /* 0x000fc800000006ff */
[----:B------:R0:W1:Y:S01]  /*9ae0*/  SYNCS.PHASECHK.TRANS64.TRYWAIT P1, [UR6+0x30830], R3 ;  /* 0x03083003ff0075a7 */ /* 0x0000620008020146 */
[----:B------:R-:W-:Y:S05]  /*9af0*/  @!P0 BRA `(.L_x_1048) ;  /* 0x0000000000048947 */ /* 0x000fea0003800000 */
[----:B------:R-:W-:Y:S01]  /*9b00*/  BPT.TRAP 0x1 ;  /* 0x000000040000795c */ /* 0x000fe20000300000 */
.L_x_1048:
[----:B-1----:R-:W-:Y:S05]  /*9b10*/  @P1 BRA `(.L_x_1049) ;  /* 0x0000000000081947 */ /* 0x002fea0003800000 */
[----:B------:R-:W1:Y:S02]  /*9b20*/  SYNCS.PHASECHK.TRANS64.TRYWAIT P1, [UR6+0x30830], R3 ;  /* 0x03083003ff0075a7 */ /* 0x000e640008020146 */
[----:B-1----:R-:W-:Y:S05]  /*9b30*/  @!P1 BRA `(.L_x_1050) ;  /* 0x000000b0002c9947 */ /* 0x002fea0003800000 */
.L_x_1049:
        /* <DEDUP_REMOVED lines=229> */
.L_x_1051:
[----:B------:R-:W-:Y:S01]  /*a990*/  ULEA UR11, UR4, UR40, 0x3 ;  /* 0x00000028040b7291 */ /* 0x000fe2000f8e183f */
[----:B------:R-:W-:-:S05]  /*a9a0*/  IMAD.U32 R0, RZ, RZ, UR7 ;  /* 0x00000007ff007e24 */ /* 0x000fca000f8e00ff */
[----:B------:R-:W-:-:S04]  /*a9b0*/  SHF.L.U32 R0, R0, 0x1f, RZ ;  /* 0x0000001f00007819 */ /* 0x000fc800000006ff */
[----:B------:R2:W3:Y:S01]  /*a9c0*/  SYNCS.PHASECHK.TRANS64.TRYWAIT P1, [UR11+0x30850], R0 ;  /* 0x03085000ff0075a7 */ /* 0x0004e2000802014b */
[----:B------:R-:W-:Y:S05]  /*a9d0*/  @!P0 BRA `(.L_x_1052) ;  /* 0x0000000000048947 */ /* 0x000fea0003800000 */
[----:B------:R-:W-:Y:S01]  /*a9e0*/  BPT.TRAP 0x1 ;  /* 0x000000040000795c */ /* 0x000fe20000300000 */
.L_x_1052:
[----:B---3--:R-:W-:Y:S05]  /*a9f0*/  @P1 BRA `(.L_x_1053) ;  /* 0x0000000000081947 */ /* 0x008fea0003800000 */
[----:B------:R-:W3:Y:S02]  /*aa00*/  SYNCS.PHASECHK.TRANS64.TRYWAIT P1, [UR11+0x30850], R0 ;  /* 0x03085000ff0075a7 */ /* 0x000ee4000802014b */
[----:B---3--:R-:W-:Y:S05]  /*aa10*/  @!P1 BRA `(.L_x_1054) ;  /* 0x000000a0008c9947 */ /* 0x008fea0003800000 */
.L_x_1053:
        /* <DEDUP_REMOVED lines=30> */
.L_x_1055:
[----:B------:R-:W-:Y:S01]  /*ac00*/  R2UR UR4, R22 ;  /* 0x00000000160472ca */ /* 0x000fe200000e0000 */
[----:B------:R-:W3:Y:S01]  /*ac10*/  S2UR UR7, SR_CgaCtaId ;  /* 0x00000000000779c3 */ /* 0x000ee20000008800 */
[----:B------:R-:W-:Y:S01]  /*ac20*/  FMUL.FTZ R186, R156, UR5 ;  /* 0x000000059cba7c20 */ /* 0x000fe20008410000 */
[----:B------:R-:W-:Y:S01]  /*ac30*/  FMUL.FTZ R156, R163, UR5 ;  /* 0x00000005a39c7c20 */ /* 0x000fe20008410000 */
[----:B------:R-:W-:Y:S01]  /*ac40*/  FMUL.FTZ R163, R178, UR5 ;  /* 0x00000005b2a37c20 */ /* 0x000fe20008410000 */
[----:B------:R-:W-:Y:S02]  /*ac50*/  VIADD R192, R200, UR60 ;  /* 0x0000003cc8c07c36 */ /* 0x000fe40008000000 */
[----:B0-2---:R-:W-:Y:S01]  /*ac60*/  FMUL.FTZ R0, R154, UR5 ;  /* 0x000000059a007c20 */ /* 0x005fe20008410000 */
[----:B------:R-:W-:Y:S01]  /*ac70*/  FMUL.FTZ R154, R159, UR5 ;  /* 0x000000059f9a7c20 */ /* 0x000fe20008410000 */
[----:B------:R-:W-:Y:S01]  /*ac80*/  FMUL.FTZ R159, R170, UR5 ;  /* 0x00000005aa9f7c20 */ /* 0x000fe20008410000 */
[----:B------:R-:W0:Y:S01]  /*ac90*/  LDC R178, c[0x0][0x2f0] ;  /* 0x0000bc00ffb27b82 */ /* 0x000e220000000800 */
[----:B------:R-:W-:-:S02]  /*aca0*/  IMAD.SHL.U32 R170, R220, 0x40, RZ ;  /* 0x00000040dcaa7824 */ /* 0x000fc400078e00ff */
[----:B------:R-:W-:Y:S01]  /*acb0*/  FMUL.FTZ R191, R168, UR5 ;  /* 0x00000005a8bf7c20 */ /* 0x000fe20008410000 */
[----:B------:R-:W-:Y:S01]  /*acc0*/  FMUL.FTZ R184, R152, UR5 ;  /* 0x0000000598b87c20 */ /* 0x000fe20008410000 */
[----:B------:R-:W-:Y:S01]  /*acd0*/  UISETP.NE.AND UP1, UPT, UR4, URZ, UPT ;  /* 0x0000003f0400728c */ /* 0x000fe2000bf25270 */
[----:B------:R-:W-:Y:S01]  /*ace0*/  FMUL.FTZ R152, R155, UR5 ;  /* 0x000000059b987c20 */ /* 0x000fe20008410000 */
[----:B------:R-:W-:Y:S01]  /*acf0*/  ULEA UR4, UR38, UR40, 0x3 ;  /* 0x0000002826047291 */ /* 0x000fe2000f8e183f */
[----:B------:R-:W-:Y:S01]  /*ad00*/  FMUL.FTZ R188, R160, UR5 ;  /* 0x00000005a0bc7c20 */ /* 0x000fe20008410000 */
[----:B------:R-:W-:Y:S01]  /*ad10*/  UISETP.NE.AND UP0, UPT, UR43, URZ, UPT ;  /* 0x0000003f2b00728c */ /* 0x000fe2000bf05270 */
[----:B------:R-:W-:Y:S01]  /*ad20*/  FMUL.FTZ R187, R161, UR5 ;  /* 0x00000005a1bb7c20 */ /* 0x000fe20008410000 */
[----:B------:R-:W-:Y:S01]  /*ad30*/  PLOP3.LUT P1, PT, PT, PT, UP1, 0x80, 0x0 ;  /* 0x000000000000781c */ /* 0x000fe20003f2f018 */
[----:B------:R-:W-:Y:S01]  /*ad40*/  UIADD3 UR4, UR4, 0x30840, URZ ;  /* 0x0003084004047890 */ /* 0x000fe2000fffe03f */
[----:B------:R-:W-:Y:S01]  /*ad50*/  PLOP3.LUT P2, PT, PT, PT, UP1, 0x80, 0x0 ;  /* 0x000000000000781c */ /* 0x000fe20003f4f018 */
[----:B------:R-:W-:Y:S01]  /*ad60*/  FMUL.FTZ R155, R162, UR5 ;  /* 0x00000005a29b7c20 */ /* 0x000fe20008410000 */
[----:B-1----:R-:W-:Y:S01]  /*ad70*/  FMUL.FTZ R4, R153, UR5 ;  /* 0x0000000599047c20 */ /* 0x002fe20008410000 */
[----:B------:R-:W-:Y:S01]  /*ad80*/  @UP1 ULDC UR6, c[0x0][0x44c] ;  /* 0x0001130000061ab9 */ /* 0x000fe20000000800 */
[----:B---3--:R-:W-:Y:S01]  /*ad90*/  UPRMT UR4, UR7, 0x654, UR4 ;  /* 0x0000065407047896 */ /* 0x008fe20008000004 */
[----:B------:R-:W-:Y:S01]  /*ada0*/  FMUL.FTZ R185, R157, UR5 ;  /* 0x000000059db97c20 */ /* 0x000fe20008410000 */
        /* <DEDUP_REMOVED lines=25> */
[----:B------:R-:W2:Y:S01]  /*af40*/  MUFU.TANH R184, R184 ;  /* 0x000000b800b87308 */ /* 0x000ea20000002400 */
[----:B0-----:R-:W-:Y:S01]  /*af50*/  IMAD R3, R178, UR42, R3 ;  /* 0x0000002ab2037c24 */ /* 0x001fe2000f8e0203 */
[----:B------:R-:W-:Y:S01]  /*af60*/  SYNCS.ARRIVE.TRANS64.RED.A1T0 RZ, [UR4], RZ ;  /* 0x000000ffffff79a7 */ /* 0x000fe20008100404 */
[----:B------:R-:W-:Y:S02]  /*af70*/  ULOP3.LUT UR4, URZ, UR51, URZ, 0x33, !UPT ;  /* 0x000000333f047292 */ /* 0x000fe4000f8e333f */
[----:B------:R-:W-:Y:S01]  /*af80*/  VIADD R3, R3, -UR50 ;  /* 0x8000003203037c36 */ /* 0x000fe20008000000 */
[----:B------:R-:W-:Y:S02]  /*af90*/  ULDC UR6, c[0x0][0x9e0] ;  /* 0x0002780000067ab9 */ /* 0x000fe40000000800 */
[----:B------:R-:W0:Y:S01]  /*afa0*/  MUFU.TANH R4, R4 ;  /* 0x0000000400047308 */ /* 0x000e220000002400 */
[C---:B------:R-:W-:Y:S01]  /*afb0*/  VIADD R173, R3.reuse, UR6 ;  /* 0x0000000603ad7c36 */ /* 0x040fe20008000000 */
[----:B------:R-:W-:-:S03]  /*afc0*/  IADD3 R179, R3, UR4, RZ ;  /* 0x0000000403b37c10 */ /* 0x000fc6000fffe0ff */
[----:B-1----:R-:W-:-:S03]  /*afd0*/  IMAD.IADD R180, R173, 0x1, R168 ;  /* 0x00000001adb47824 */ /* 0x002fc600078e02a8 */
[----:B------:R-:W1:Y:S01]  /*afe0*/  MUFU.TANH R0, R0 ;  /* 0x0000000000007308 */ /* 0x000e620000002400 */
[----:B------:R-:W-:-:S07]  /*aff0*/  IMAD.IADD R181, R179, 0x1, R168 ;  /* 0x00000001b3b57824 */ /* 0x000fce00078e02a8 */
        /* <DEDUP_REMOVED lines=32> */
[----:B------:R-:W-:-:S05]  /*b200*/  VIADD R167, R2, -UR50 ;  /* 0x8000003202a77c36 */ /* 0x000fca0008000000 */
        /* <DEDUP_REMOVED lines=10> */
.L_x_1058:
[----:B------:R-:W-:-:S05]  /*b2b0*/  IMAD.U32 R183, RZ, RZ, UR41 ;  /* 0x00000029ffb77e24 */ /* 0x000fca000f8e00ff */
[----:B------:R-:W-:-:S13]  /*b2c0*/  ISETP.NE.AND P1, PT, R183, 0x1, PT ;  /* 0x00000001b700780c */ /* 0x000fda0003f25270 */
[----:B------:R-:W1:Y:S02]  /*b2d0*/  @P1 LDC.64 R2, c[0x0][0x9e8] ;  /* 0x00027a00ff021b82 */ /* 0x000e640000000a00 */
[----:B-1----:R-:W-:-:S05]  /*b2e0*/  @P1 IMAD.HI.U32 R2, R167, R2, RZ ;  /* 0x00000002a7021227 */ /* 0x002fca00078e00ff */
[----:B------:R-:W-:-:S07]  /*b2f0*/  @P1 SHF.R.U32.HI R167, RZ, R3, R2 ;  /* 0x00000003ffa71219 */ /* 0x000fce0000011602 */
.L_x_1059:
[----:B------:R-:W-:Y:S05]  /*b300*/  BSYNC B0 ;  /* 0x0000000000007941 */ /* 0x000fea0003800000 */
.L_x_1057:
[----:B------:R-:W-:-:S04]  /*b310*/  IMAD R2, R167, R183, -R170 ;  /* 0x000000b7a7027224 */ /* 0x000fc800078e0aaa */
[----:B------:R-:W-:-:S05]  /*b320*/  IMAD R2, R19, -0x2, R2 ;  /* 0xfffffffe13027824 */ /* 0x000fca00078e0202 */
[----:B------:R-:W-:Y:S02]  /*b330*/  VIADDMNMX R180, R2, R183, R180, PT ;  /* 0x000000b702b47246 */ /* 0x000fe400038001b4 */
[----:B------:R-:W-:-:S07]  /*b340*/  VIMNMX R181, R181, R2, !PT ;  /* 0x00000002b5b57248 */ /* 0x000fce0007fe0100 */
.L_x_1056:
[----:B------:R-:W-:Y:S01]  /*b350*/  ISETP.GT.AND P1, PT, R220, -0x1, PT ;  /* 0xffffffffdc00780c */ /* 0x000fe20003f24270 */
[----:B------:R-:W1:Y:S01]  /*b360*/  SHFL.IDX PT, R192, R192, 0x1, 0x1c1f ;  /* 0x003c1f00c0c07f89 */ /* 0x000e6200000e0000 */
[----:B------:R-:W-:Y:S02]  /*b370*/  UISETP.NE.AND UP0, UPT, UR43, URZ, UPT ;  /* 0x0000003f2b00728c */ /* 0x000fe4000bf05270 */
[C---:B------:R-:W-:Y:S02]  /*b380*/  ISETP.GT.AND P4, PT, R181.reuse, 0x1, P1 ;  /* 0x00000001b500780c */ /* 0x040fe40000f84270 */
[----:B------:R-:W-:Y:S02]  /*b390*/  ISETP.GT.AND P5, PT, R181, RZ, P1 ;  /* 0x000000ffb500720c */ /* 0x000fe40000fa4270 */
[C---:B------:R-:W-:Y:S02]  /*b3a0*/  ISETP.LT.OR P4, PT, R180.reuse, 0x2, P4 ;  /* 0x00000002b400780c */ /* 0x040fe40002781670 */
[----:B------:R-:W-:-:S02]  /*b3b0*/  ISETP.LT.OR P5, PT, R180, 0x1, P5 ;  /* 0x00000001b400780c */ /* 0x000fc40002fa1670 */
[----:B0-----:R-:W-:Y:S02]  /*b3c0*/  FSEL R168, R4, -INF , !P4 ;  /* 0xff80000004a87808 */ /* 0x001fe40006000000 */
[C---:B------:R-:W-:Y:S02]  /*b3d0*/  ISETP.GT.AND P4, PT, R181.reuse, 0x18, P1 ;  /* 0x00000018b500780c */ /* 0x040fe40000f84270 */
[----:B------:R-:W-:Y:S02]  /*b3e0*/  FSEL R167, R184, -INF , !P5 ;  /* 0xff800000b8a77808 */ /* 0x000fe40006800000 */
[----:B------:R-:W-:Y:S02]  /*b3f0*/  ISETP.LT.OR P4, PT, R180, 0x19, P4 ;  /* 0x00000019b400780c */ /* 0x000fe40002781670 */
[C---:B------:R-:W-:Y:S02]  /*b400*/  ISETP.GT.AND P6, PT, R181.reuse, 0x8, P1 ;  /* 0x00000008b500780c */ /* 0x040fe40000fc4270 */
[----:B------:R-:W-:-:S02]  /*b410*/  ISETP.GT.AND P2, PT, R181, 0x9, P1 ;  /* 0x00000009b500780c */ /* 0x000fc40000f44270 */
[----:B------:R-:W-:Y:S01]  /*b420*/  ISETP.GT.AND P3, PT, R181, 0x10, P1 ;  /* 0x00000010b500780c */ /* 0x000fe20000f64270 */
[----:B-1----:R-:W-:Y:S01]  /*b430*/  IMAD.IADD R173, R173, 0x1, R192 ;  /* 0x00000001adad7824 */ /* 0x002fe200078e02c0 */
[C---:B------:R-:W-:Y:S02]  /*b440*/  ISETP.GT.AND P5, PT, R181.reuse, 0x11, P1 ;  /* 0x00000011b500780c */ /* 0x040fe40000fa4270 */
        /* <DEDUP_REMOVED lines=33> */
[----:B------:R-:W-:-:S02]  /*b660*/  IADD3 R179, R179, R192, RZ ;  /* 0x000000c0b3b37210 */ /* 0x000fc40007ffe0ff */
[----:B------:R-:W-:Y:S02]  /*b670*/  FSEL R175, R175, -INF , !P6 ;  /* 0xff800000afaf7808 */ /* 0x000fe40007000000 */
[----:B------:R-:W-:Y:S02]  /*b680*/  FSEL R174, R174, -INF , !P2 ;  /* 0xff800000aeae7808 */ /* 0x000fe40005000000 */
[----:B------:R-:W-:Y:S02]  /*b690*/  FSEL R177, R177, -INF , !P3 ;  /* 0xff800000b1b17808 */ /* 0x000fe40005800000 */
[----:B------:R-:W-:Y:S01]  /*b6a0*/  FSEL R176, R176, -INF , !P5 ;  /* 0xff800000b0b07808 */ /* 0x000fe20006800000 */
[----:B------:R-:W-:Y:S06]  /*b6b0*/  @P4 BRA `(.L_x_1060) ;  /* 0x00000000005c4947 */ /* 0x000fec0003800000 */
        /* <DEDUP_REMOVED lines=13> */
.L_x_1062:
[----:B------:R-:W-:-:S05]  /*b790*/  IMAD.U32 R4, RZ, RZ, UR41 ;  /* 0x00000029ff047e24 */ /* 0x000fca000f8e00ff */
[----:B------:R-:W-:-:S13]  /*b7a0*/  ISETP.NE.AND P2, PT, R4, 0x1, PT ;  /* 0x000000010400780c */ /* 0x000fda0003f45270 */
[----:B------:R-:W0:Y:S02]  /*b7b0*/  @P2 LDC.64 R2, c[0x0][0x9e8] ;  /* 0x00027a00ff022b82 */ /* 0x000e240000000a00 */
[----:B0-----:R-:W-:-:S05]  /*b7c0*/  @P2 IMAD.HI.U32 R2, R181, R2, RZ ;  /* 0x00000002b5022227 */ /* 0x001fca00078e00ff */
[----:B------:R-:W-:-:S07]  /*b7d0*/  @P2 SHF.R.U32.HI R181, RZ, R3, R2 ;  /* 0x00000003ffb52219 */ /* 0x000fce0000011602 */
.L_x_1063:
[----:B------:R-:W-:Y:S05]  /*b7e0*/  BSYNC B0 ;  /* 0x0000000000007941 */ /* 0x000fea0003800000 */
.L_x_1061:
[----:B------:R-:W-:-:S04]  /*b7f0*/  IMAD R170, R181, R4, -R170 ;  /* 0x00000004b5aa7224 */ /* 0x000fc800078e0aaa */
[----:B------:R-:W-:-:S05]  /*b800*/  IMAD R170, R19, -0x2, R170 ;  /* 0xfffffffe13aa7824 */ /* 0x000fca00078e02aa */
[----:B------:R-:W-:Y:S02]  /*b810*/  VIADDMNMX R173, R170, R4, R173, PT ;  /* 0x00000004aaad7246 */ /* 0x000fe400038001ad */
[----:B------:R-:W-:-:S07]  /*b820*/  VIMNMX R179, R179, R170, !PT ;  /* 0x000000aab3b37248 */ /* 0x000fce0007fe0100 */
.L_x_1060:
        /* <DEDUP_REMOVED lines=39> */
[----:B------:R-:W-:Y:S02]  /*baa0*/  ISETP.LT.OR P2, PT, R173, 0x1a, P2 ;  /* 0x0000001aad00780c */ /* 0x000fe40001741670 */
[C---:B------:R-:W-:Y:S02]  /*bab0*/  ISETP.GT.AND P5, PT, R179.reuse, 0x21, P1 ;  /* 0x00000021b300780c */ /* 0x040fe40000fa4270 */
        /* <DEDUP_REMOVED lines=8> */
[----:B------:R-:W-:Y:S01]  /*bb40*/  ISETP.LT.OR P6, PT, R173, 0x2a, P6 ;  /* 0x0000002aad00780c */ /* 0x000fe200037c1670 */
[----:B------:R-:W0:Y:S01]  /*bb50*/  SHFL.BFLY PT, R181, R2, 0x1, 0x1f ;  /* 0x0c201f0002b57f89 */ /* 0x000e2200000e0000 */
[----:B------:R-:W-:-:S02]  /*bb60*/  ISETP.GT.AND P5, PT, R179, 0x31, P1 ;  /* 0x00000031b300780c */ /* 0x000fc40000fa4270 */
[C---:B------:R-:W-:Y:S02]  /*bb70*/  ISETP.LT.OR P2, PT, R173.reuse, 0x31, P2 ;  /* 0x00000031ad00780c */ /* 0x040fe40001741670 */
[----:B------:R-:W-:Y:S02]  /*bb80*/  FSEL R162, R162, -INF , !P6 ;  /* 0xff800000a2a27808 */ /* 0x000fe40007000000 */
[----:B------:R-:W-:Y:S02]  /*bb90*/  ISETP.LT.OR P5, PT, R173, 0x32, P5 ;  /* 0x00000032ad00780c */ /* 0x000fe40002fa1670 */
[----:B------:R-:W-:Y:S02]  /*bba0*/  FSEL R163, R163, -INF , !P2 ;  /* 0xff800000a3a37808 */ /* 0x000fe40005000000 */
[----:B------:R-:W-:Y:S02]  /*bbb0*/  FSEL R164, R164, -INF , !P5 ;  /* 0xff800000a4a47808 */ /* 0x000fe40006800000 */
[----:B0-----:R-:W-:-:S02]  /*bbc0*/  FMNMX.FTZ R4, R2, R181, !PT ;  /* 0x000000b502047209 */ /* 0x001fc40007810000 */
[----:B------:R-:W-:Y:S02]  /*bbd0*/  FSEL R2, R0, -INF , !P3 ;  /* 0xff80000000027808 */ /* 0x000fe40005800000 */
[----:B------:R-:W-:Y:S02]  /*bbe0*/  ISETP.GT.AND P3, PT, R179, 0x20, P1 ;  /* 0x00000020b300780c */ /* 0x000fe40000f64270 */
[----:B------:R-:W-:Y:S02]  /*bbf0*/  FMNMX.FTZ R3, R2, R21, !PT ;  /* 0x0000001502037209 */ /* 0x000fe40007810000 */
[----:B------:R-:W-:Y:S02]  /*bc00*/  ISETP.LT.OR P3, PT, R173, 0x21, P3 ;  /* 0x00000021ad00780c */ /* 0x000fe40001f61670 */
[----:B------:R-:W-:Y:S02]  /*bc10*/  FMNMX.FTZ R0, R152, R3, !PT ;  /* 0x0000000398007209 */ /* 0x000fe40007810000 */
[----:B------:R-:W-:-:S02]  /*bc20*/  FSEL R159, R159, -INF , !P3 ;  /* 0xff8000009f9f7808 */ /* 0x000fc40005800000 */
[----:B------:R-:W-:Y:S02]  /*bc30*/  FMNMX.FTZ R3, R153, R0, !PT ;  /* 0x0000000099037209 */ /* 0x000fe40007810000 */
[----:B------:R-:W-:Y:S02]  /*bc40*/  FSETP.NEU.FTZ.AND P3, PT, R4, -INF , PT ;  /* 0xff8000000400780b */ /* 0x000fe40003f7d000 */
[----:B------:R-:W-:-:S04]  /*bc50*/  FMNMX.FTZ R0, R154, R3, !PT ;  /* 0x000000039a007209 */ /* 0x000fc80007810000 */
[----:B------:R-:W-:Y:S01]  /*bc60*/  FMNMX.FTZ R3, R155, R0, !PT ;  /* 0x000000009b037209 */ /* 0x000fe20007810000 */
[----:B------:R-:W-:-:S03]  /*bc70*/  FMUL.FTZ R0, R4, UR10 ;  /* 0x0000000a04007c20 */ /* 0x000fc60008410000 */
[----:B------:R-:W-:Y:S02]  /*bc80*/  FMNMX.FTZ R170, R156, R3, !PT ;  /* 0x000000039caa7209 */ /* 0x000fe40007810000 */
[----:B------:R-:W-:Y:S02]  /*bc90*/  FSEL R0, R0, RZ, P3 ;  /* 0x000000ff00007208 */ /* 0x000fe40001800000 */
[----:B------:R-:W-:-:S03]  /*bca0*/  FMNMX.FTZ R3, R157, R170, !PT ;  /* 0x000000aa9d037209 */ /* 0x000fc60007810000 */
[--C-:B------:R-:W-:Y:S01]  /*bcb0*/  FFMA.FTZ R178, R167, UR10, -R0.reuse ;  /* 0x0000000aa7b27c23 */ /* 0x100fe20008010800 */
[----:B------:R-:W-:Y:S01]  /*bcc0*/  FMNMX.FTZ R170, R158, R3, !PT ;  /* 0x000000039eaa7209 */ /* 0x000fe20007810000 */
[--C-:B------:R-:W-:Y:S01]  /*bcd0*/  FFMA.FTZ R196, R168, UR10, -R0.reuse ;  /* 0x0000000aa8c47c23 */ /* 0x100fe20008010800 */
[----:B------:R-:W-:Y:S01]  /*bce0*/  FSEL R167, R161, -INF , !P4 ;  /* 0xff800000a1a77808 */ /* 0x000fe20006000000 */
[--C-:B------:R-:W-:Y:S01]  /*bcf0*/  FFMA.FTZ R184, R175, UR10, -R0.reuse ;  /* 0x0000000aafb87c23 */ /* 0x100fe20008010800 */
[----:B------:R-:W-:Y:S01]  /*bd00*/  FMNMX.FTZ R3, R159, R170, !PT ;  /* 0x000000aa9f037209 */ /* 0x000fe20007810000 */
[--C-:B------:R-:W-:Y:S01]  /*bd10*/  FFMA.FTZ R194, R190, UR10, -R0.reuse ;  /* 0x0000000abec27c23 */ /* 0x100fe20008010800 */
[----:B------:R-:W-:Y:S01]  /*bd20*/  ISETP.GT.AND P4, PT, R179, 0x38, P1 ;  /* 0x00000038b300780c */ /* 0x000fe20000f84270 */
[--C-:B------:R-:W-:Y:S01]  /*bd30*/  FFMA.FTZ R190, R171, UR10, -R0.reuse ;  /* 0x0000000aabbe7c23 */ /* 0x100fe20008010800 */
[----:B------:R-:W-:Y:S01]  /*bd40*/  FMNMX.FTZ R168, R160, R3, !PT ;  /* 0x00000003a0a87209 */ /* 0x000fe20007810000 */
[--C-:B------:R-:W-:Y:S01]  /*bd50*/  FFMA.FTZ R198, R186, UR10, -R0.reuse ;  /* 0x0000000abac67c23 */ /* 0x100fe20008010800 */
[----:B------:R-:W-:Y:S01]  /*bd60*/  ISETP.GT.AND P1, PT, R179, 0x39, P1 ;  /* 0x00000039b300780c */ /* 0x000fe20000f24270 */
[--C-:B------:R-:W-:Y:S01]  /*bd70*/  FFMA.FTZ R192, R188, UR10, -R0.reuse ;  /* 0x0000000abcc07c23 */ /* 0x100fe20008010800 */
[----:B------:R-:W-:Y:S01]  /*bd80*/  FMNMX.FTZ R3, R167, R168, !PT ;  /* 0x000000a8a7037209 */ /* 0x000fe20007810000 */
[--C-:B------:R-:W-:Y:S01]  /*bd90*/  FFMA.FTZ R183, R185, UR10, -R0.reuse ;  /* 0x0000000ab9b77c23 */ /* 0x100fe20008010800 */
[----:B------:R-:W-:Y:S01]  /*bda0*/  ISETP.LT.OR P4, PT, R173, 0x39, P4 ;  /* 0x00000039ad00780c */ /* 0x000fe20002781670 */
[--C-:B------:R-:W-:Y:S01]  /*bdb0*/  FFMA.FTZ R181, R187, UR10, -R0.reuse ;  /* 0x0000000abbb57c23 */ /* 0x100fe20008010800 */
[----:B------:R-:W-:Y:S01]  /*bdc0*/  FMNMX.FTZ R168, R162, R3, !PT ;  /* 0x00000003a2a87209 */ /* 0x000fe20007810000 */
[--C-:B------:R-:W-:Y:S01]  /*bdd0*/  FFMA.FTZ R179, R189, UR10, -R0.reuse ;  /* 0x0000000abdb37c23 */ /* 0x100fe20008010800 */
[----:B------:R-:W-:Y:S01]  /*bde0*/  ISETP.LT.OR P1, PT, R173, 0x3a, P1 ;  /* 0x0000003aad00780c */ /* 0x000fe20000f21670 */
[--C-:B------:R-:W-:Y:S01]  /*bdf0*/  FFMA.FTZ R173, R169, UR10, -R0.reuse ;  /* 0x0000000aa9ad7c23 */ /* 0x100fe20008010800 */
[----:B------:R-:W-:Y:S01]  /*be00*/  FMNMX.FTZ R3, R163, R168, !PT ;  /* 0x000000a8a3037209 */ /* 0x000fe20007810000 */
[--C-:B------:R-:W-:Y:S01]  /*be10*/  FFMA.FTZ R188, R191, UR10, -R0.reuse ;  /* 0x0000000abfbc7c23 */ /* 0x100fe20008010800 */
[----:B------:R-:W-:Y:S01]  /*be20*/  FSEL R168, R165, -INF , !P4 ;  /* 0xff800000a5a87808 */ /* 0x000fe20006000000 */
[--C-:B------:R-:W-:Y:S01]  /*be30*/  FFMA.FTZ R169, R172, UR10, -R0.reuse ;  /* 0x0000000aaca97c23 */ /* 0x100fe20008010800 */
[----:B------:R-:W-:Y:S01]  /*be40*/  FMNMX.FTZ R3, R164, R3, !PT ;  /* 0x00000003a4037209 */ /* 0x000fe20007810000 */
[--C-:B------:R-:W-:Y:S01]  /*be50*/  FFMA.FTZ R165, R174, UR10, -R0.reuse ;  /* 0x0000000aaea57c23 */ /* 0x100fe20008010800 */
[----:B------:R-:W-:Y:S01]  /*be60*/  FSEL R166, R166, -INF , !P1 ;  /* 0xff800000a6a67808 */ /* 0x000fe20004800000 */
[--C-:B------:R-:W-:Y:S01]  /*be70*/  FFMA.FTZ R186, R177, UR10, -R0.reuse ;  /* 0x0000000ab1ba7c23 */ /* 0x100fe20008010800 */
[----:B------:R-:W-:Y:S01]  /*be80*/  FMNMX.FTZ R3, R168, R3, !PT ;  /* 0x00000003a8037209 */ /* 0x000fe20007810000 */
[----:B------:R-:W-:Y:S01]  /*be90*/  FFMA.FTZ R176, R176, UR10, -R0 ;  /* 0x0000000ab0b07c23 */ /* 0x000fe20008010800 */
[----:B------:R-:W-:Y:S01]  /*bea0*/  FSEL R171, R4, RZ, P3 ;  /* 0x000000ff04ab7208 */ /* 0x000fe20001800000 */
[----:B------:R-:W-:Y:S01]  /*beb0*/  MUFU.EX2 R161, R178 ;  /* 0x000000b200a17308 */ /* 0x000fe20000000800 */
[----:B------:R-:W-:-:S03]  /*bec0*/  FMNMX.FTZ R3, R166, R3, !PT ;  /* 0x00000003a6037209 */ /* 0x000fc60007810000 */
[----:B------:R-:W-:Y:S02]  /*bed0*/  FADD.FTZ R0, -R171, R20 ;  /* 0x00000014ab007221 */ /* 0x000fe40000010100 */
[----:B------:R-:W0:Y:S02]  /*bee0*/  SHFL.BFLY PT, R170, R3, 0x2, 0x1f ;  /* 0x0c401f0003aa7f89 */ /* 0x000e2400000e0000 */
[----:B------:R-:W-:Y:S01]  /*bef0*/  FMUL.FTZ R0, R0, UR10 ;  /* 0x0000000a00007c20 */ /* 0x000fe20008410000 */
[----:B------:R-:W-:Y:S08]  /*bf00*/  MUFU.EX2 R196, R196 ;  /* 0x000000c400c47308 */ /* 0x000ff00000000800 */
[----:B------:R-:W1:Y:S08]  /*bf10*/  MUFU.EX2 R0, R0 ;  /* 0x0000000000007308 */ /* 0x000e700000000800 */
[----:B------:R-:W2:Y:S01]  /*bf20*/  MUFU.EX2 R198, R198 ;  /* 0x000000c600c67308 */ /* 0x000ea20000000800 */
[----:B0-----:R-:W-:-:S07]  /*bf30*/  FMNMX.FTZ R170, R3, R170, !PT ;  /* 0x000000aa03aa7209 */ /* 0x001fce0007810000 */
[----:B------:R-:W0:Y:S01]  /*bf40*/  MUFU.EX2 R183, R183 ;  /* 0x000000b700b77308 */ /* 0x000e220000000800 */
[----:B------:R-:W3:Y:S07]  /*bf50*/  SHFL.BFLY PT, R3, R170, 0x1, 0x1f ;  /* 0x0c201f00aa037f89 */ /* 0x000eee00000e0000 */
[----:B------:R-:W4:Y:S08]  /*bf60*/  MUFU.EX2 R192, R192 ;  /* 0x000000c000c07308 */ /* 0x000f300000000800 */
[----:B------:R-:W5:Y:S08]  /*bf70*/  MUFU.EX2 R181, R181 ;  /* 0x000000b500b57308 */ /* 0x000f700000000800 */
[----:B------:R-:W5:Y:S01]  /*bf80*/  MUFU.EX2 R194, R194 ;  /* 0x000000c200c27308 */ /* 0x000f620000000800 */
[----:B---3--:R-:W-:-:S04]  /*bf90*/  FMNMX.FTZ R3, R170, R3, !PT ;  /* 0x00000003aa037209 */ /* 0x008fc80007810000 */
[C---:B------:R-:W-:Y:S01]  /*bfa0*/  FSETP.NEU.FTZ.AND P1, PT, R3.reuse, -INF , PT ;  /* 0xff8000000300780b */ /* 0x040fe20003f3d000 */
[----:B------:R-:W-:Y:S02]  /*bfb0*/  FMUL.FTZ R175, R3, UR10 ;  /* 0x0000000a03af7c20 */ /* 0x000fe40008410000 */
[----:B------:R-:W3:Y:S03]  /*bfc0*/  MUFU.EX2 R179, R179 ;  /* 0x000000b300b37308 */ /* 0x000ee60000000800 */
[----:B------:R-:W-:-:S05]  /*bfd0*/  FSEL R175, R175, RZ, P1 ;  /* 0x000000ffafaf7208 */ /* 0x000fca0000800000 */
[----:B------:R-:W-:Y:S01]  /*bfe0*/  MUFU.EX2 R188, R188 ;  /* 0x000000bc00bc7308 */ /* 0x000fe20000000800 */
[--C-:B------:R-:W-:Y:S01]  /*bff0*/  FFMA.FTZ R197, R2, UR10, -R175.reuse ;  /* 0x0000000a02c57c23 */ /* 0x100fe200080108af */
[----:B------:R-:W-:Y:S01]  /*c000*/  FSEL R2, R3, RZ, P1 ;  /* 0x000000ff03027208 */ /* 0x000fe20000800000 */
[--C-:B------:R-:W-:Y:S01]  /*c010*/  FFMA.FTZ R20, R152, UR10, -R175.reuse ;  /* 0x0000000a98147c23 */ /* 0x100fe200080108af */
[--C-:B------:R-:W-:Y:S01]  /*c020*/  FFMA.FTZ R199, R153, UR10, -R175.reuse ;  /* 0x0000000a99c77c23 */ /* 0x100fe200080108af */
[--C-:B------:R-:W-:Y:S01]  /*c030*/  FFMA.FTZ R152, R154, UR10, -R175.reuse ;  /* 0x0000000a9a987c23 */ /* 0x100fe200080108af */
[----:B------:R-:W-:Y:S01]  /*c040*/  FFMA.FTZ R193, R155, UR10, -R175 ;  /* 0x0000000a9bc17c23 */ /* 0x000fe200080108af */
        /* <DEDUP_REMOVED lines=15> */
[----:B0-----:R-:W-:Y:S01]  /*c140*/  FADD.FTZ R21, R183, R162 ;  /* 0x000000a2b7157221 */ /* 0x001fe20000010000 */
[--C-:B------:R-:W-:Y:S01]  /*c150*/  FFMA.FTZ R187, R168, UR10, -R175.reuse ;  /* 0x0000000aa8bb7c23 */ /* 0x100fe200080108af */
[----:B------:R-:W0:Y:S01]  /*c160*/  MUFU.EX2 R2, R2 ;  /* 0x0000000200027308 */ /* 0x000e220000000800 */
[----:B------:R-:W-:Y:S01]  /*c170*/  FFMA.FTZ R166, R166, UR10, -R175 ;  /* 0x0000000aa6a67c23 */ /* 0x000fe200080108af */
[----:B----4-:R-:W-:-:S04]  /*c180*/  FADD.FTZ R162, R192, R21 ;  /* 0x00000015c0a27221 */ /* 0x010fc80000010000 */
[----:B-----5:R-:W-:Y:S01]  /*c190*/  FADD.FTZ R21, R181, R162 ;  /* 0x000000a2b5157221 */ /* 0x020fe20000010000 */
[----:B------:R-:W-:Y:S01]  /*c1a0*/  FFMA.FTZ R162, R164, UR10, -R175 ;  /* 0x0000000aa4a27c23 */ /* 0x000fe200080108af */
[----:B------:R-:W1:Y:S02]  /*c1b0*/  MUFU.EX2 R199, R199 ;  /* 0x000000c700c77308 */ /* 0x000e640000000800 */
[----:B------:R-:W-:-:S04]  /*c1c0*/  FADD.FTZ R164, R194, R21 ;  /* 0x00000015c2a47221 */ /* 0x000fc80000010000 */
[----:B---3--:R-:W-:Y:S02]  /*c1d0*/  FADD.FTZ R21, R179, R164 ;  /* 0x000000a4b3157221 */ /* 0x008fe40000010000 */
[----:B------:R-:W2:Y:S01]  /*c1e0*/  MUFU.EX2 R152, R152 ;  /* 0x0000009800987308 */ /* 0x000ea20000000800 */
[----:B0-----:R-:W-:Y:S01]  /*c1f0*/  FFMA.FTZ R5, R2, R5, R197 ;  /* 0x0000000502057223 */ /* 0x001fe200000100c5 */
[----:B------:R-:W-:-:S03]  /*c200*/  FADD.FTZ R164, R188, R21 ;  /* 0x00000015bca47221 */ /* 0x000fc60000010000 */
[----:B------:R-:W-:-:S03]  /*c210*/  FADD.FTZ R18, R20, R5 ;  /* 0x0000000514127221 */ /* 0x000fc60000010000 */
        /* <DEDUP_REMOVED lines=42> */
.L_x_1064:
[----:B------:R-:W0:Y:S01]  /*c4c0*/  S2UR UR6, SR_CgaCtaId ;  /* 0x00000000000679c3 */ /* 0x000e220000008800 */
[----:B------:R-:W-:Y:S01]  /*c4d0*/  R2UR UR4, R201 ;  /* 0x00000000c90472ca */ /* 0x000fe200000e0000 */
[----:B------:R-:W-:Y:S01]  /*c4e0*/  UIADD3 UR11, UR11, 0x30860, URZ ;  /* 0x000308600b0b7890 */ /* 0x000fe2000fffe03f */
[----:B------:R-:W-:Y:S01]  /*c4f0*/  F2FP.F16.F32.PACK_AB R197, R20, R197 ;  /* 0x000000c514c5723e */ /* 0x000fe200000000ff */
        /* <DEDUP_REMOVED lines=8> */
[C---:B------:R-:W-:Y:S01]  /*c580*/  ISETP.GT.AND P1, PT, R220.reuse, UR4, PT ;  /* 0x00000004dc007c0c */ /* 0x040fe2000bf24270 */
[----:B------:R-:W-:Y:S01]  /*c590*/  UMOV UR4, UR38 ;  /* 0x0000002600047c82 */ /* 0x000fe20008000000 */
[----:B------:R-:W-:Y:S01]  /*c5a0*/  F2FP.F16.F32.PACK_AB R194, R179, R194 ;  /* 0x000000c2b3c2723e */ /* 0x000fe200000000ff */
[----:B------:R-:W-:Y:S01]  /*c5b0*/  VIADD R220, R220, 0xffffffff ;  /* 0xffffffffdcdc7836 */ /* 0x000fe20000000000 */
        /* <DEDUP_REMOVED lines=9> */
[----:B------:R-:W-:Y:S02]  /*c650*/  F2FP.F16.F32.PACK_AB R186, R171, R186 ;  /* 0x000000baabba723e */ /* 0x000fe400000000ff */
[----:B------:R-:W-:Y:S01]  /*c660*/  F2FP.F16.F32.PACK_AB R187, R166, R187 ;  /* 0x000000bba6bb723e */ /* 0x000fe200000000ff */
[----:B------:R-:W-:Y:S06]  /*c670*/  @P1 BRA `(.L_x_1065) ;  /* 0xffffffd000f01947 */ /* 0x000fec000383ffff */
.L_x_1046:
        /* <DEDUP_REMOVED lines=131> */
.L_x_1066:
[----:B------:R-:W-:Y:S01]  /*ceb0*/  ULEA UR5, UR38, UR40, 0x3 ;  /* 0x0000002826057291 */ /* 0x000fe2000f8e183f */
[----:B------:R-:W-:-:S04]  /*cec0*/  MOV R0, UR39 ;  /* 0x0000002700007c02 */ /* 0x000fc80008000f00 */
[----:B------:R-:W-:-:S04]  /*ced0*/  SHF.L.U32 R0, R0, 0x1f, RZ ;  /* 0x0000001f00007819 */ /* 0x000fc800000006ff */
[----:B------:R0:W1:Y:S01]  /*cee0*/  SYNCS.PHASECHK.TRANS64.TRYWAIT P1, [UR5+0x30850], R0 ;  /* 0x03085000ff0075a7 */ /* 0x0000620008020145 */
[----:B------:R-:W-:Y:S05]  /*cef0*/  @!P0 BRA `(.L_x_1067) ;  /* 0x0000000000048947 */ /* 0x000fea0003800000 */
[----:B------:R-:W-:Y:S01]  /*cf00*/  BPT.TRAP 0x1 ;  /* 0x000000040000795c */ /* 0x000fe20000300000 */
.L_x_1067:
[----:B-1----:R-:W-:Y:S05]  /*cf10*/  @P1 BRA `(.L_x_1068) ;  /* 0x0000000000081947 */ /* 0x002fea0003800000 */
[----:B------:R-:W1:Y:S02]  /*cf20*/  SYNCS.PHASECHK.TRANS64.TRYWAIT P1, [UR5+0x30850], R0 ;  /* 0x03085000ff0075a7 */ /* 0x000e640008020145 */
[----:B-1----:R-:W-:Y:S05]  /*cf30*/  @!P1 BRA `(.L_x_1069) ;  /* 0x0000007c005c9947 */ /* 0x002fea0003800000 */
.L_x_1068:
[----:B------:R-:W-:Y:S01]  /*cf40*/  UIADD3 UR40, UR40, 0x400, URZ ;  /* 0x0000040028287890 */ /* 0x000fe2000fffe03f */
[----:B------:R-:W-:Y:S01]  /*cf50*/  WARPGROUP.ARRIVE ;  /* 0x00000000000079c5 */ /* 0x000fe20000000000 */
[----:B------:R-:W-:Y:S01]  /*cf60*/  UMOV UR7, 0x40000040 ;  /* 0x4000004000077882 */ /* 0x000fe20000000000 */
[----:B-1----:R-:W1:Y:S01]  /*cf70*/  SHFL.BFLY PT, R7, R18, 0x2, 0x1f ;  /* 0x0c401f0012077f89 */ /* 0x002e6200000e0000 */
[----:B------:R-:W-:Y:S01]  /*cf80*/  USHF.R.U32.HI UR40, URZ, 0x4, UR40 ;  /* 0x000000043f287899 */ /* 0x000fe20008011628 */
[----:B------:R-:W-:Y:S02]  /*cf90*/  IMAD.MOV.U32 R6, RZ, RZ, RZ ;  /* 0x000000ffff067224 */ /* 0x000fe400078e00ff */
[----:B0-----:R-:W0:Y:S01]  /*cfa0*/  SHFL.BFLY PT, R0, R5, 0x2, 0x1f ;  /* 0x0c401f0005007f89 */ /* 0x001e2200000e0000 */
[----:B------:R-:W-:Y:S01]  /*cfb0*/  ULOP3.LUT UR40, UR40, 0x3fff, URZ, 0xc0, !UPT ;  /* 0x00003fff28287892 */ /* 0x000fe2000f8ec03f */
[----:B------:R-:W-:-:S03]  /*cfc0*/  IMAD.U32 R13, RZ, RZ, UR10 ;  /* 0x0000000aff0d7e24 */ /* 0x000fc6000f8e00ff */
[----:B------:R-:W-:-:S04]  /*cfd0*/  ULOP3.LUT UR4, UR40, 0x2000000, URZ, 0xfc, !UPT ;  /* 0x0200000028047892 */ /* 0x000fc8000f8efc3f */
[----:B------:R-:W-:-:S07]  /*cfe0*/  ULEA UR4, UR38, UR4, 0xb ;  /* 0x0000000426047291 */ /* 0x000fce000f8e583f */
[----:B------:R-:W-:Y:S02]  /*cff0*/  UMOV UR6, UR4 ;  /* 0x0000000400067c82 */ /* 0x000fe40008000000 */
[----:B------:R-:W-:Y:S01]  /*d000*/  HGMMA.64x256x16.F32 R24, R196, gdesc[UR4].tnspB, R24, gsb0 ;  /* 0x43e00004c4187df0 */ /* 0x000fe20008000818 */
[----:B------:R-:W-:Y:S01]  /*d010*/  UIADD3 UR6, UR4, 0x80, URZ ;  /* 0x0000008004067890 */ /* 0x000fe2000fffe03f */
[----:B-1----:R-:W-:Y:S01]  /*d020*/  FADD.FTZ R7, R7, R18 ;  /* 0x0000001207077221 */ /* 0x002fe20000010000 */
[----:B------:R-:W-:Y:S01]  /*d030*/  UMOV UR7, 0x40000040 ;  /* 0x4000004000077882 */ /* 0x000fe20000000000 */
[----:B0-----:R-:W-:Y:S01]  /*d040*/  FADD.FTZ R2, R0, R5 ;  /* 0x0000000500027221 */ /* 0x001fe20000010000 */
[----:B------:R-:W-:Y:S02]  /*d050*/  IMAD.MOV.U32 R5, RZ, RZ, RZ ;  /* 0x000000ffff057224 */ /* 0x000fe400078e00ff */
[----:B------:R-:W0:Y:S04]  /*d060*/  SHFL.BFLY PT, R0, R7, 0x1, 0x1f ;  /* 0x0c201f0007007f89 */ /* 0x000e2800000e0000 */
[----:B------:R-:W1:Y:S01]  /*d070*/  SHFL.BFLY PT, R9, R2, 0x1, 0x1f ;  /* 0x0c201f0002097f89 */ /* 0x000e6200000e0000 */
[----:B0-----:R-:W-:Y:S01]  /*d080*/  FADD.FTZ R11, R7, R0 ;  /* 0x00000000070b7221 */ /* 0x001fe20000010000 */
[----:B------:R-:W-:-:S02]  /*d090*/  IMAD.U32 R7, RZ, RZ, UR10 ;  /* 0x0000000aff077e24 */ /* 0x000fc4000f8e00ff */
        /* <DEDUP_REMOVED lines=18> */
[----:B------:R-:W-:Y:S01]  /*d1c0*/  UIADD3 UR6, UR4, 0x100, URZ ;  /* 0x0000010004067890 */ /* 0x000fe2000fffe03f */
[----:B------:R-:W-:Y:S01]  /*d1d0*/  UMOV UR7, 0x40000040 ;  /* 0x4000004000077882 */ /* 0x000fe20000000000 */
[----:B------:R-:W-:Y:S01]  /*d1e0*/  UIADD3 UR4, UR4, 0x180, URZ ;  /* 0x0000018004047890 */ /* 0x000fe2000fffe03f */
[----:B------:R-:W-:Y:S02]  /*d1f0*/  WARPGROUP.DEPBAR.LE gsb0, 0x0 ;  /* 0x00008000000079c5 */ /* 0x000fe40000010000 */
[----:B------:R-:W-:-:S15]  /*d200*/  WARPGROUP.ARRIVE ;  /* 0x00000000000079c5 */ /* 0x000fde0000000000 */
[----:B------:R-:W-:-:S07]  /*d210*/  NOP ;  /* 0x0000000000007918 */ /* 0x000fce0000000000 */
        /* <DEDUP_REMOVED lines=10> */
.L_x_1070:
[----:B------:R-:W0:Y:S01]  /*d2c0*/  S2UR UR7, SR_CgaCtaId ;  /* 0x00000000000779c3 */ /* 0x000e220000008800 */
[----:B------:R-:W-:Y:S01]  /*d2d0*/  R2UR UR6, R209 ;  /* 0x00000000d10672ca */ /* 0x000fe200000e0000 */
[----:B------:R-:W-:Y:S01]  /*d2e0*/  UIADD3 UR4, UR5, 0x30860, URZ ;  /* 0x0003086005047890 */ /* 0x000fe2000fffe03f */
[-C--:B------:R-:W-:Y:S01]  /*d2f0*/  FMUL.FTZ R172, R32, R6.reuse ;  /* 0x0000000620ac7220 */ /* 0x080fe20000410000 */
[----:B------:R-:W-:Y:S01]  /*d300*/  UIADD3 UR38, UR38, 0x1, URZ ;  /* 0x0000000126267890 */ /* 0x000fe2000fffe03f */
[-C--:B------:R-:W-:Y:S01]  /*d310*/  FMUL.FTZ R173, R36, R6.reuse ;  /* 0x0000000624ad7220 */ /* 0x080fe20000410000 */
[-C--:B------:R-:W-:Y:S01]  /*d320*/  FMUL.FTZ R174, R40, R6.reuse ;  /* 0x0000000628ae7220 */ /* 0x080fe20000410000 */
[-C--:B------:R-:W-:Y:S01]  /*d330*/  FMUL.FTZ R175, R44, R6.reuse ;  /* 0x000000062caf7220 */ /* 0x080fe20000410000 */
[----:B------:R-:W-:Y:S01]  /*d340*/  UISETP.NE.AND UP0, UPT, UR38, 0x2, UPT ;  /* 0x000000022600788c */ /* 0x000fe2000bf05270 */
[-C--:B------:R-:W-:Y:S01]  /*d350*/  FMUL.FTZ R176, R48, R6.reuse ;  /* 0x0000000630b07220 */ /* 0x080fe20000410000 */
[-C--:B------:R-:W-:Y:S01]  /*d360*/  FMUL.FTZ R177, R52, R6.reuse ;  /* 0x0000000634b17220 */ /* 0x080fe20000410000 */
[-C--:B------:R-:W-:Y:S01]  /*d370*/  FMUL.FTZ R178, R56, R6.reuse ;  /* 0x0000000638b27220 */ /* 0x080fe20000410000 */
[-C--:B------:R-:W-:Y:S01]  /*d380*/  FMUL.FTZ R179, R60, R6.reuse ;  /* 0x000000063cb37220 */ /* 0x080fe20000410000 */
[-C--:B------:R-:W-:Y:S01]  /*d390*/  FMUL.FTZ R180, R64, R6.reuse ;  /* 0x0000000640b47220 */ /* 0x080fe20000410000 */
        /* <DEDUP_REMOVED lines=10> */
[----:B0-----:R-:W-:Y:S01]  /*d440*/  UPRMT UR4, UR7, 0x654, UR4 ;  /* 0x0000065407047896 */ /* 0x001fe20008000004 */
        /* <DEDUP_REMOVED lines=107> */
[----:B------:R-:W-:Y:S01]  /*db00*/  MOV R209, UR6 ;  /* 0x0000000600d17c02 */ /* 0x000fe20008000f00 */
[-C--:B------:R-:W-:Y:S01]  /*db10*/  FMUL.FTZ R162, R143, R5.reuse ;  /* 0x000000058fa27220 */ /* 0x080fe20000410000 */
[----:B------:R-:W-:Y:S01]  /*db20*/  PLOP3.LUT P0, PT, PT, PT, PT, 0x8, 0x0 ;  /* 0x000000000000781c */ /* 0x000fe20003f0e170 */
[-C--:B------:R-:W-:Y:S01]  /*db30*/  FMUL.FTZ R163, R146, R5.reuse ;  /* 0x0000000592a37220 */ /* 0x080fe20000410000 */
[-C--:B------:R-:W-:Y:S01]  /*db40*/  FMUL.FTZ R164, R147, R5.reuse ;  /* 0x0000000593a47220 */ /* 0x080fe20000410000 */
[-C--:B------:R-:W-:Y:S01]  /*db50*/  FMUL.FTZ R165, R150, R5.reuse ;  /* 0x0000000596a57220 */ /* 0x080fe20000410000 */
[----:B------:R-:W-:Y:S01]  /*db60*/  FMUL.FTZ R167, R151, R5 ;  /* 0x0000000597a77220 */ /* 0x000fe20000410000 */
[----:B------:R-:W-:-:S02]  /*db70*/  USEL UR38, UR38, URZ, UP0 ;  /* 0x0000003f26267287 */ /* 0x000fc40008000000 */
[----:B------:R-:W-:-:S12]  /*db80*/  ULOP3.LUT UR39, UR39, UR4, URZ, 0x3c, !UPT ;  /* 0x0000000427277292 */ /* 0x000fd8000f8e3c3f */
.L_x_992:
[----:B------:R-:W0:Y:S01]  /*db90*/  S2R R5, SR_CgaCtaId ;  /* 0x0000000000057919 */ /* 0x000e220000008800 */
[----:B------:R-:W-:Y:S01]  /*dba0*/  MOV R196, 0x400 ;  /* 0x0000040000c47802 */ /* 0x000fe20000000f00 */
[----:B------:R-:W-:Y:S01]  /*dbb0*/  BSSY B0, `(.L_x_1071) ;  /* 0x0000297000007945 */ /* 0x000fe20003800000 */
[----:B------:R-:W-:Y:S02]  /*dbc0*/  BAR.SYNC.DEFER_BLOCKING 0x5, 0x180 ;  /* 0x0146000000007b1d */ /* 0x000fe40000010000 */
[----:B0-----:R-:W-:-:S05]  /*dbd0*/  LEA R196, R5, R196, 0x18 ;  /* 0x000000c405c47211 */ /* 0x001fca00078ec0ff */
[----:B------:R-:W0:Y:S02]  /*dbe0*/  LDS R4, [R196+0x308d0] ;  /* 0x0308d000c4047984 */ /* 0x000e240000000800 */
[----:B0-----:R-:W-:Y:S01]  /*dbf0*/  R2UR UR4, R4 ;  /* 0x00000000040472ca */ /* 0x001fe200000e0000 */
[----:B------:R-:W-:Y:S06]  /*dc00*/  BAR.ARV 0x4, 0x180 ;  /* 0x0106000000007b1d */ /* 0x000fec0000002000 */
[----:B------:R-:W-:Y:S08]  /*dc10*/  @P0 BRA `(.L_x_1072) ;  /* 0x0000001c00540947 */ /* 0x000ff00003800000 */
[----:B------:R-:W0:Y:S01]  /*dc20*/  S2R R5, SR_SWINHI ;  /* 0x0000000000057919 */ /* 0x000e220000002f00 */
[----:B------:R-:W1:Y:S01]  /*dc30*/  LDC R197, c[0x0][0xbe8] ;  /* 0x0002fa00ffc57b82 */ /* 0x000e620000000800 */
[----:B------:R-:W-:Y:S01]  /*dc40*/  F2FP.F16.F32.PACK_AB R24, R25, R24 ;  /* 0x000000181918723e */ /* 0x000fe200000000ff */
[----:B------:R-:W-:Y:S01]  /*dc50*/  ULDC.64 UR8, c[0x0][0xb90] ;  /* 0x0002e40000087ab9 */ /* 0x000fe20000000a00 */
[----:B------:R-:W-:Y:S02]  /*dc60*/  F2FP.F16.F32.PACK_AB R25, R27, R26 ;  /* 0x0000001a1b19723e */ /* 0x000fe400000000ff */
[----:B------:R-:W-:Y:S02]  /*dc70*/  F2FP.F16.F32.PACK_AB R27, R31, R30 ;  /* 0x0000001e1f1b723e */ /* 0x000fe400000000ff */
[----:B------:R-:W-:Y:S02]  /*dc80*/  R2UR UR11, R206 ;  /* 0x00000000ce0b72ca */ /* 0x000fe400000e0000 */
[----:B------:R-:W-:-:S02]  /*dc90*/  R2UR UR13, R207 ;  /* 0x00000000cf0d72ca */ /* 0x000fc400000e0000 */
[----:B------:R-:W-:Y:S02]  /*dca0*/  F2FP.F16.F32.PACK_AB R26, R29, R28 ;  /* 0x0000001c1d1a723e */ /* 0x000fe400000000ff */
[----:B------:R-:W-:Y:S02]  /*dcb0*/  F2FP.F16.F32.PACK_AB R136, R137, R136 ;  /* 0x000000888988723e */ /* 0x000fe400000000ff */
[----:B------:R-:W-:Y:S02]  /*dcc0*/  F2FP.F16.F32.PACK_AB R137, R100, R96 ;  /* 0x000000606489723e */ /* 0x000fe400000000ff */
[----:B------:R-:W-:Y:S02]  /*dcd0*/  F2FP.F16.F32.PACK_AB R144, R145, R144 ;  /* 0x000000909190723e */ /* 0x000fe400000000ff */
[----:B------:R-:W-:Y:S01]  /*dce0*/  F2FP.F16.F32.PACK_AB R145, R164, R163 ;  /* 0x000000a3a491723e */ /* 0x000fe200000000ff */
[----:B------:R-:W-:Y:S02]  /*dcf0*/  USHF.R.S32.HI UR10, URZ, 0x1f, UR11 ;  /* 0x0000001f3f0a7899 */ /* 0x000fe4000801140b */
[----:B------:R-:W-:-:S02]  /*dd00*/  UIMAD.WIDE.U32 UR6, UR11, UR8, URZ ;  /* 0x000000080b0672a5 */ /* 0x000fc4000f8e003f */
[----:B------:R-:W-:Y:S02]  /*dd10*/  UIMAD UR5, UR10, UR8, URZ ;  /* 0x000000080a0572a4 */ /* 0x000fe4000f8e023f */
[----:B------:R-:W-:Y:S02]  /*dd20*/  USHF.R.S32.HI UR12, URZ, 0x1f, UR13 ;  /* 0x0000001f3f0c7899 */ /* 0x000fe4000801140d */
[----:B------:R-:W-:Y:S01]  /*dd30*/  UIMAD UR5, UR11, UR9, UR5 ;  /* 0x000000090b0572a4 */ /* 0x000fe2000f8e0205 */
[----:B------:R-:W-:Y:S02]  /*dd40*/  MOV R158, R196 ;  /* 0x000000c4009e7202 */ /* 0x000fe40000000f00 */
[----:B0-----:R-:W-:Y:S01]  /*dd50*/  MOV R159, R5 ;  /* 0x00000005009f7202 */ /* 0x001fe20000000f00 */
[----:B------:R-:W-:Y:S01]  /*dd60*/  IMAD R5, R208, 0x40, R23 ;  /* 0x00000040d0057824 */ /* 0x000fe200078e0217 */
[----:B------:R-:W-:Y:S01]  /*dd70*/  ULDC.64 UR8, c[0x0][0xb98] ;  /* 0x0002e60000087ab9 */ /* 0x000fe20000000a00 */
[----:B------:R-:W-:Y:S01]  /*dd80*/  UIADD3 UR7, UR7, UR5, URZ ;  /* 0x0000000507077290 */ /* 0x000fe2000fffe03f */
[----:B------:R-:W-:Y:S01]  /*dd90*/  IMAD.WIDE R16, R213, 0x2, R158 ;  /* 0x00000002d5107825 */ /* 0x000fe200078e029e */
[----:B------:R-:W-:-:S02]  /*dda0*/  UIMAD UR5, UR12, UR8, URZ ;  /* 0x000000080c0572a4 */ /* 0x000fc4000f8e023f */
[----:B------:R-:W-:Y:S01]  /*ddb0*/  UIMAD.WIDE.U32 UR6, UR13, UR8, UR6 ;  /* 0x000000080d0672a5 */ /* 0x000fe2000f8e0006 */
[----:B------:R-:W-:Y:S01]  /*ddc0*/  IMAD.WIDE R158, R5, 0x2, R158 ;  /* 0x00000002059e7825 */ /* 0x000fe200078e029e */
[C---:B------:R-:W-:Y:S01]  /*ddd0*/  IADD3 R7, P3, R16.reuse, 0xc060, RZ ;  /* 0x0000c06010077810 */ /* 0x040fe20007f7e0ff */
[----:B------:R-:W-:Y:S01]  /*dde0*/  UIMAD UR5, UR13, UR9, UR5 ;  /* 0x000000090d0572a4 */ /* 0x000fe2000f8e0205 */
[C---:B------:R-:W-:Y:S02]  /*ddf0*/  IADD3 R119, P4, R16.reuse, 0xc040, RZ ;  /* 0x0000c04010777810 */ /* 0x040fe40007f9e0ff */
[----:B------:R-:W-:Y:S01]  /*de00*/  LOP3.LUT R4, R7, 0x380, RZ, 0xc0, !PT ;  /* 0x0000038007047812 */ /* 0x000fe200078ec0ff */
[----:B------:R-:W-:Y:S01]  /*de10*/  IMAD.X R5, RZ, RZ, R17, P3 ;  /* 0x000000ffff057224 */ /* 0x000fe200018e0611 */
[----:B------:R-:W-:Y:S01]  /*de20*/  IADD3 R117, P5, R16, 0xc020, RZ ;  /* 0x0000c02010757810 */ /* 0x000fe20007fbe0ff */
[----:B------:R-:W-:Y:S01]  /*de30*/  ULDC.64 UR8, c[0x0][0xae8] ;  /* 0x0002ba0000087ab9 */ /* 0x000fe20000000a00 */
[----:B------:R-:W-:-:S02]  /*de40*/  SHF.R.U64 R4, R4, 0x3, RZ ;  /* 0x0000000304047819 */ /* 0x000fc400000012ff */
[C---:B------:R-:W-:Y:S01]  /*de50*/  IADD3 R115, P6, R16.reuse, 0xc000, RZ ;  /* 0x0000c00010737810 */ /* 0x040fe20007fde0ff */
[--C-:B------:R-:W-:Y:S01]  /*de60*/  IMAD.X R9, RZ, RZ, R17.reuse, P5 ;  /* 0x000000ffff097224 */ /* 0x100fe200028e0611 */
[C---:B------:R-:W-:Y:S02]  /*de70*/  IADD3 R113, P0, R16.reuse, 0x8060, RZ ;  /* 0x0000806010717810 */ /* 0x040fe40007f1e0ff */
[C---:B------:R-:W-:Y:S01]  /*de80*/  IADD3 R111, P2, R16.reuse, 0x8040, RZ ;  /* 0x00008040106f7810 */ /* 0x040fe20007f5e0ff */
[--C-:B------:R-:W-:Y:S01]  /*de90*/  IMAD.X R11, RZ, RZ, R17.reuse, P6 ;  /* 0x000000ffff0b7224 */ /* 0x100fe200030e0611 */
[C---:B------:R-:W-:Y:S01]  /*dea0*/  IADD3 R102, P3, R16.reuse, 0x8020, RZ ;  /* 0x0000802010667810 */ /* 0x040fe20007f7e0ff */
[--C-:B------:R-:W-:Y:S01]  /*deb0*/  IMAD.X R13, RZ, RZ, R17.reuse, P0 ;  /* 0x000000ffff0d7224 */ /* 0x100fe200000e0611 */
[C---:B------:R-:W-:Y:S01]  /*dec0*/  LOP3.LUT R161, R16.reuse, 0x380, RZ, 0xc0, !PT ;  /* 0x0000038010a17812 */ /* 0x040fe200078ec0ff */
[--C-:B------:R-:W-:Y:S01]  /*ded0*/  IMAD.X R135, RZ, RZ, R17.reuse, P2 ;  /* 0x000000ffff877224 */ /* 0x100fe200010e0611 */
[----:B------:R-:W-:Y:S01]  /*dee0*/  IADD3 R103, P1, R16, 0x20, RZ ;  /* 0x0000002010677810 */ /* 0x000fe20007f3e0ff */
[--C-:B------:R-:W-:Y:S01]  /*def0*/  IMAD.X R139, RZ, RZ, R17.reuse, P3 ;  /* 0x000000ffff8b7224 */ /* 0x100fe200018e0611 */
[----:B------:R-:W-:Y:S01]  /*df00*/  LOP3.LUT R4, R4, R7, RZ, 0x3c, !PT ;  /* 0x0000000704047212 */ /* 0x000fe200078e3cff */
[----:B------:R-:W-:Y:S01]  /*df10*/  IMAD.X R7, RZ, RZ, R17, P4 ;  /* 0x000000ffff077224 */ /* 0x000fe200020e0611 */
[----:B------:R-:W-:-:S02]  /*df20*/  IADD3 R109, P4, R16, 0x8000, RZ ;  /* 0x00008000106d7810 */ /* 0x000fc40007f9e0ff */
[C---:B------:R-:W-:Y:S02]  /*df30*/  IADD3 R104, P5, R16.reuse, 0x4060, RZ ;  /* 0x0000406010687810 */ /* 0x040fe40007fbe0ff */
[C---:B------:R-:W-:Y:S01]  /*df40*/  IADD3 R105, P6, R16.reuse, 0x40, RZ ;  /* 0x0000004010697810 */ /* 0x040fe20007fde0ff */
[--C-:B------:R-:W-:Y:S01]  /*df50*/  IMAD.X R143, RZ, RZ, R17.reuse, P4 ;  /* 0x000000ffff8f7224 */ /* 0x100fe200020e0611 */
[C---:B------:R-:W-:Y:S01]  /*df60*/  IADD3 R107, P0, R16.reuse, 0x4040, RZ ;  /* 0x00004040106b7810 */ /* 0x040fe20007f1e0ff */
[--C-:B------:R-:W-:Y:S01]  /*df70*/  IMAD.X R147, RZ, RZ, R17.reuse, P5 ;  /* 0x000000ffff937224 */ /* 0x100fe200028e0611 */
[----:B------:R-:W-:Y:S01]  /*df80*/  IADD3.X R15, RZ, R17, RZ, P1, !PT ;  /* 0x00000011ff0f7210 */ /* 0x000fe20000ffe4ff */
[--C-:B------:R-:W-:Y:S01]  /*df90*/  IMAD.X R151, RZ, RZ, R17.reuse, P6 ;  /* 0x000000ffff977224 */ /* 0x100fe200030e0611 */
[C---:B------:R-:W-:Y:S01]  /*dfa0*/  IADD3 R21, P2, R16.reuse, 0x4000, RZ ;  /* 0x0000400010157810 */ /* 0x040fe20007f5e0ff */
[----:B------:R-:W-:Y:S01]  /*dfb0*/  IMAD.X R153, RZ, RZ, R17, P0 ;  /* 0x000000ffff997224 */ /* 0x000fe200000e0611 */
[----:B------:R-:W-:-:S02]  /*dfc0*/  IADD3 R20, P3, R16, 0x60, RZ ;  /* 0x0000006010147810 */ /* 0x000fc40007f7e0ff */
[----:B------:R-:W-:Y:S01]  /*dfd0*/  SHF.R.U64 R161, R161, 0x3, RZ ;  /* 0x00000003a1a17819 */ /* 0x000fe200000012ff */
[--C-:B------:R-:W-:Y:S01]  /*dfe0*/  IMAD.X R131, RZ, RZ, R17.reuse, P2 ;  /* 0x000000ffff837224 */ /* 0x100fe200010e0611 */
[----:B------:R-:W-:Y:S01]  /*dff0*/  IADD3 R22, P1, R16, 0x4020, RZ ;  /* 0x0000402010167810 */ /* 0x000fe20007f3e0ff */
[--C-:B------:R-:W-:Y:S01]  /*e000*/  IMAD.X R157, RZ, RZ, R17.reuse, P3 ;  /* 0x000000ffff9d7224 */ /* 0x100fe200018e0611 */
[----:B------:R-:W-:Y:S01]  /*e010*/  LOP3.LUT R160, R161, R16, RZ, 0x3c, !PT ;  /* 0x00000010a1a07212 */ /* 0x000fe200078e3cff */
[----:B------:R-:W-:Y:S01]  /*e020*/  IMAD.MOV.U32 R161, RZ, RZ, R17 ;  /* 0x000000ffffa17224 */ /* 0x000fe200078e0011 */
[----:B------:R-:W-:Y:S02]  /*e030*/  IADD3.X R155, RZ, R17, RZ, P1, !PT ;  /* 0x00000011ff9b7210 */ /* 0x000fe40000ffe4ff */
[----:B------:R-:W-:Y:S02]  /*e040*/  LOP3.LUT R17, R102, 0x380, RZ, 0xc0, !PT ;  /* 0x0000038066117812 */ /* 0x000fe400078ec0ff */
[----:B------:R-:W-:-:S02]  /*e050*/  LOP3.LUT R16, R109, 0x380, RZ, 0xc0, !PT ;  /* 0x000003806d107812 */ /* 0x000fc400078ec0ff */
[----:B------:R-:W-:Y:S02]  /*e060*/  SHF.R.U64 R17, R17, 0x3, RZ ;  /* 0x0000000311117819 */ /* 0x000fe400000012ff */
[----:B------:R-:W-:Y:S02]  /*e070*/  SHF.R.U64 R16, R16, 0x3, RZ ;  /* 0x0000000310107819 */ /* 0x000fe400000012ff */
[----:B------:R-:W-:Y:S02]  /*e080*/  LOP3.LUT R14, R103, 0x380, RZ, 0xc0, !PT ;  /* 0x00000380670e7812 */ /* 0x000fe400078ec0ff */
[----:B------:R-:W-:Y:S02]  /*e090*/  LOP3.LUT R138, R17, R102, RZ, 0x3c, !PT ;  /* 0x00000066118a7212 */ /* 0x000fe400078e3cff */
[----:B------:R-:W-:Y:S02]  /*e0a0*/  LOP3.LUT R17, R22, 0x380, RZ, 0xc0, !PT ;  /* 0x0000038016117812 */ /* 0x000fe400078ec0ff */
[----:B------:R-:W-:-:S02]  /*e0b0*/  LOP3.LUT R106, R111, 0x380, RZ, 0xc0, !PT ;  /* 0x000003806f6a7812 */ /* 0x000fc400078ec0ff */
[----:B------:R-:W-:Y:S02]  /*e0c0*/  LOP3.LUT R142, R16, R109, RZ, 0x3c, !PT ;  /* 0x0000006d108e7212 */ /* 0x000fe400078e3cff */
[----:B------:R-:W-:Y:S02]  /*e0d0*/  SHF.R.U64 R14, R14, 0x3, RZ ;  /* 0x000000030e0e7819 */ /* 0x000fe400000012ff */
[----:B------:R-:W-:Y:S02]  /*e0e0*/  LOP3.LUT R16, R105, 0x380, RZ, 0xc0, !PT ;  /* 0x0000038069107812 */ /* 0x000fe400078ec0ff */
[----:B------:R-:W-:Y:S02]  /*e0f0*/  SHF.R.U64 R17, R17, 0x3, RZ ;  /* 0x0000000311117819 */ /* 0x000fe400000012ff */
[----:B------:R-:W-:Y:S02]  /*e100*/  SHF.R.U64 R106, R106, 0x3, RZ ;  /* 0x000000036a6a7819 */ /* 0x000fe400000012ff */
[----:B------:R-:W-:-:S02]  /*e110*/  LOP3.LUT R14, R14, R103, RZ, 0x3c, !PT ;  /* 0x000000670e0e7212 */ /* 0x000fc400078e3cff */
[----:B------:R-:W-:Y:S02]  /*e120*/  SHF.R.U64 R16, R16, 0x3, RZ ;  /* 0x0000000310107819 */ /* 0x000fe400000012ff */
[----:B------:R-:W-:Y:S02]  /*e130*/  LOP3.LUT R103, R104, 0x380, RZ, 0xc0, !PT ;  /* 0x0000038068677812 */ /* 0x000fe400078ec0ff */
[----:B------:R-:W-:Y:S02]  /*e140*/  LOP3.LUT R154, R17, R22, RZ, 0x3c, !PT ;  /* 0x00000016119a7212 */ /* 0x000fe400078e3cff */
[----:B------:R-:W-:Y:S02]  /*e150*/  IADD3 R22, P4, R158, 0x2000, RZ ;  /* 0x000020009e167810 */ /* 0x000fe40007f9e0ff */
[----:B------:R-:W-:Y:S02]  /*e160*/  LOP3.LUT R134, R106, R111, RZ, 0x3c, !PT ;  /* 0x0000006f6a867212 */ /* 0x000fe400078e3cff */
[----:B------:R-:W-:-:S02]  /*e170*/  LOP3.LUT R150, R16, R105, RZ, 0x3c, !PT ;  /* 0x0000006910967212 */ /* 0x000fc400078e3cff */
[----:B------:R-:W-:Y:S02]  /*e180*/  IADD3 R111, P2, R158, 0x7000, RZ ;  /* 0x000070009e6f7810 */ /* 0x000fe40007f5e0ff */
[----:B------:R-:W-:Y:S02]  /*e190*/  SHF.R.U64 R103, R103, 0x3, RZ ;  /* 0x0000000367677819 */ /* 0x000fe400000012ff */
[----:B------:R-:W-:Y:S02]  /*e1a0*/  LOP3.LUT R105, R20, 0x380, RZ, 0xc0, !PT ;  /* 0x0000038014697812 */ /* 0x000fe400078ec0ff */
[----:B------:R-:W-:Y:S02]  /*e1b0*/  LOP3.LUT R17, R22, 0x380, RZ, 0xc0, !PT ;  /* 0x0000038016117812 */ /* 0x000fe400078ec0ff */
[----:B------:R-:W-:Y:S02]  /*e1c0*/  LOP3.LUT R12, R113, 0x380, RZ, 0xc0, !PT ;  /* 0x00000380710c7812 */ /* 0x000fe400078ec0ff */
[----:B------:R-:W-:-:S02]  /*e1d0*/  LOP3.LUT R110, R111, 0x380, RZ, 0xc0, !PT ;  /* 0x000003806f6e7812 */ /* 0x000fc400078ec0ff */
[----:B------:R-:W-:Y:S02]  /*e1e0*/  LOP3.LUT R146, R103, R104, RZ, 0x3c, !PT ;  /* 0x0000006867927212 */ /* 0x000fe400078e3cff */
[----:B------:R-:W-:Y:S02]  /*e1f0*/  SHF.R.U64 R105, R105, 0x3, RZ ;  /* 0x0000000369697819 */ /* 0x000fe400000012ff */
[----:B------:R-:W-:Y:S02]  /*e200*/  IADD3 R103, P3, R158, 0x1000, RZ ;  /* 0x000010009e677810 */ /* 0x000fe40007f7e0ff */
[----:B------:R-:W-:Y:S02]  /*e210*/  SHF.R.U64 R17, R17, 0x3, RZ ;  /* 0x0000000311117819 */ /* 0x000fe400000012ff */
[----:B------:R-:W-:Y:S02]  /*e220*/  SHF.R.U64 R12, R12, 0x3, RZ ;  /* 0x000000030c0c7819 */ /* 0x000fe400000012ff */
[----:B------:R-:W-:-:S02]  /*e230*/  SHF.R.U64 R110, R110, 0x3, RZ ;  /* 0x000000036e6e7819 */ /* 0x000fc400000012ff */
[----:B------:R-:W-:Y:S02]  /*e240*/  LOP3.LUT R156, R105, R20, RZ, 0x3c, !PT ;  /* 0x00000014699c7212 */ /* 0x000fe400078e3cff */
[----:B------:R-:W-:Y:S01]  /*e250*/  LOP3.LUT R20, R17, R22, RZ, 0x3c, !PT ;  /* 0x0000001611147212 */ /* 0x000fe200078e3cff */
[--C-:B------:R-:W-:Y:S01]  /*e260*/  IMAD.X R17, RZ, RZ, R159.reuse, P3 ;  /* 0x000000ffff117224 */ /* 0x100fe200018e069f */
[----:B------:R-:W-:Y:S02]  /*e270*/  LOP3.LUT R12, R12, R113, RZ, 0x3c, !PT ;  /* 0x000000710c0c7212 */ /* 0x000fe400078e3cff */
[----:B------:R-:W-:Y:S02]  /*e280*/  IADD3 R113, P3, R158, 0x8000, RZ ;  /* 0x000080009e717810 */ /* 0x000fe40007f7e0ff */
[----:B------:R-:W-:Y:S01]  /*e290*/  LOP3.LUT R110, R110, R111, RZ, 0x3c, !PT ;  /* 0x0000006f6e6e7212 */ /* 0x000fe200078e3cff */
[----:B------:R-:W-:Y:S01]  /*e2a0*/  IMAD.X R111, RZ, RZ, R159, P2 ;  /* 0x000000ffff6f7224 */ /* 0x000fe200010e069f */
[----:B------:R-:W-:-:S02]  /*e2b0*/  IADD3 R127, P2, R158, 0xe000, RZ ;  /* 0x0000e0009e7f7810 */ /* 0x000fc40007f5e0ff */
[----:B------:R-:W-:Y:S02]  /*e2c0*/  LOP3.LUT R112, R113, 0x380, RZ, 0xc0, !PT ;  /* 0x0000038071707812 */ /* 0x000fe400078ec0ff */
[----:B------:R-:W-:Y:S02]  /*e2d0*/  LOP3.LUT R126, R127, 0x380, RZ, 0xc0, !PT ;  /* 0x000003807f7e7812 */ /* 0x000fe400078ec0ff */
[----:B------:R-:W-:Y:S02]  /*e2e0*/  SHF.R.U64 R112, R112, 0x3, RZ ;  /* 0x0000000370707819 */ /* 0x000fe400000012ff */
[----:B------:R-:W-:Y:S02]  /*e2f0*/  SHF.R.U64 R126, R126, 0x3, RZ ;  /* 0x000000037e7e7819 */ /* 0x000fe400000012ff */
[----:B------:R-:W-:Y:S02]  /*e300*/  LOP3.LUT R102, R107, 0x380, RZ, 0xc0, !PT ;  /* 0x000003806b667812 */ /* 0x000fe400078ec0ff */
[----:B------:R-:W-:Y:S01]  /*e310*/  LOP3.LUT R112, R112, R113, RZ, 0x3c, !PT ;  /* 0x0000007170707212 */ /* 0x000fe200078e3cff */
[--C-:B------:R-:W-:Y:S01]  /*e320*/  IMAD.X R113, RZ, RZ, R159.reuse, P3 ;  /* 0x000000ffff717224 */ /* 0x100fe200018e069f */
[----:B------:R-:W-:Y:S01]  /*e330*/  MOV R199, R160 ;  /* 0x000000a000c77202 */ /* 0x000fe20000000f00 */
[----:B------:R-:W-:Y:S01]  /*e340*/  BAR.SYNC.DEFER_BLOCKING 0x1, 0x100 ;  /* 0x0044000000007b1d */ /* 0x000fe20000010000 */
[----:B------:R-:W-:Y:S01]  /*e350*/  LOP3.LUT R126, R126, R127, RZ, 0x3c, !PT ;  /* 0x0000007f7e7e7212 */ /* 0x000fe200078e3cff */
[----:B------:R-:W-:Y:S01]  /*e360*/  IMAD.X R127, RZ, RZ, R159, P2 ;  /* 0x000000ffff7f7224 */ /* 0x000fe200010e069f */
[----:B------:R-:W-:-:S02]  /*e370*/  IADD3 R161, P3, R158, 0xf000, RZ ;  /* 0x0000f0009ea17810 */ /* 0x000fc40007f7e0ff */
[----:B------:R-:W-:Y:S02]  /*e380*/  SHF.R.U64 R102, R102, 0x3, RZ ;  /* 0x0000000366667819 */ /* 0x000fe400000012ff */
[----:B-1----:R-:W-:Y:S01]  /*e390*/  ISETP.NE.AND P2, PT, R197, 0x1, PT ;  /* 0x00000001c500780c */ /* 0x002fe20003f45270 */
[----:B------:R-:W-:Y:S01]  /*e3a0*/  IMAD.X R31, RZ, RZ, R159, P3 ;  /* 0x000000ffff1f7224 */ /* 0x000fe200018e069f */
[----:B------:R-:W-:Y:S02]  /*e3b0*/  LOP3.LUT R16, R103, 0x380, RZ, 0xc0, !PT ;  /* 0x0000038067107812 */ /* 0x000fe400078ec0ff */
[----:B------:R-:W-:Y:S02]  /*e3c0*/  LOP3.LUT R22, R161, 0x380, RZ, 0xc0, !PT ;  /* 0x00000380a1167812 */ /* 0x000fe400078ec0ff */
[----:B------:R-:W-:Y:S02]  /*e3d0*/  LOP3.LUT R152, R102, R107, RZ, 0x3c, !PT ;  /* 0x0000006b66987212 */ /* 0x000fe400078e3cff */
[----:B------:R-:W-:-:S02]  /*e3e0*/  LOP3.LUT R102, R21, 0x380, RZ, 0xc0, !PT ;  /* 0x0000038015667812 */ /* 0x000fc400078ec0ff */
[----:B------:R-:W-:Y:S02]  /*e3f0*/  SHF.R.U64 R16, R16, 0x3, RZ ;  /* 0x0000000310107819 */ /* 0x000fe400000012ff */
[----:B------:R-:W-:Y:S02]  /*e400*/  SHF.R.U64 R22, R22, 0x3, RZ ;  /* 0x0000000316167819 */ /* 0x000fe400000012ff */
[----:B------:R-:W-:Y:S02]  /*e410*/  SHF.R.U64 R102, R102, 0x3, RZ ;  /* 0x0000000366667819 */ /* 0x000fe400000012ff */
[----:B------:R-:W-:Y:S01]  /*e420*/  LOP3.LUT R16, R16, R103, RZ, 0x3c, !PT ;  /* 0x0000006710107212 */ /* 0x000fe200078e3cff */
[----:B------:R0:W-:Y:S01]  /*e430*/  STSM.16.M88.4 [R199], R24 ;  /* 0x00000018c7007844 */ /* 0x0001e20000000200 */
[C---:B------:R-:W-:Y:S02]  /*e440*/  IADD3 R103, P5, R158.reuse, 0x3000, RZ ;  /* 0x000030009e677810 */ /* 0x040fe40007fbe0ff */
[----:B------:R-:W-:-:S02]  /*e450*/  IADD3 R105, P6, R158, 0x4000, RZ ;  /* 0x000040009e697810 */ /* 0x000fc40007fde0ff */
[C---:B------:R-:W-:Y:S02]  /*e460*/  IADD3 R107, P0, R158.reuse, 0x5000, RZ ;  /* 0x000050009e6b7810 */ /* 0x040fe40007f1e0ff */
[----:B------:R-:W-:Y:S02]  /*e470*/  IADD3 R109, P1, R158, 0x6000, RZ ;  /* 0x000060009e6d7810 */ /* 0x000fe40007f3e0ff */
[----:B------:R-:W-:Y:S02]  /*e480*/  LOP3.LUT R30, R22, R161, RZ, 0x3c, !PT ;  /* 0x000000a1161e7212 */ /* 0x000fe400078e3cff */
[----:B------:R-:W-:Y:S02]  /*e490*/  MOV R161, R4 ;  /* 0x0000000400a17202 */ /* 0x000fe40000000f00 */
[----:B------:R-:W-:Y:S02]  /*e4a0*/  F2FP.F16.F32.PACK_AB R5, R35, R34 ;  /* 0x000000222305723e */ /* 0x000fe400000000ff */
[----:B------:R-:W-:Y:S01]  /*e4b0*/  LOP3.LUT R130, R102, R21, RZ, 0x3c, !PT ;  /* 0x0000001566827212 */ /* 0x000fe200078e3cff */
[----:B------:R-:W1:Y:S01]  /*e4c0*/  @P2 LDC R34, c[0x0][0xbec] ;  /* 0x0002fb00ff222b82 */ /* 0x000e620000000800 */
[----:B------:R-:W-:Y:S01]  /*e4d0*/  LOP3.LUT R102, R103, 0x380, RZ, 0xc0, !PT ;  /* 0x0000038067667812 */ /* 0x000fe200078ec0ff */
[----:B------:R-:W-:Y:S01]  /*e4e0*/  IMAD.X R21, RZ, RZ, R159, P4 ;  /* 0x000000ffff157224 */ /* 0x000fe200020e069f */
[----:B------:R-:W-:-:S02]  /*e4f0*/  LOP3.LUT R104, R105, 0x380, RZ, 0xc0, !PT ;  /* 0x0000038069687812 */ /* 0x000fc400078ec0ff */
[----:B------:R-:W-:Y:S02]  /*e500*/  LOP3.LUT R106, R107, 0x380, RZ, 0xc0, !PT ;  /* 0x000003806b6a7812 */ /* 0x000fe400078ec0ff */
[----:B------:R-:W-:Y:S01]  /*e510*/  LOP3.LUT R108, R109, 0x380, RZ, 0xc0, !PT ;  /* 0x000003806d6c7812 */ /* 0x000fe200078ec0ff */
[----:B------:R-:W2:Y:S01]  /*e520*/  @P2 LDC R35, c[0x0][0xbf0] ;  /* 0x0002fc00ff232b82 */ /* 0x000ea20000000800 */
[----:B------:R-:W-:Y:S02]  /*e530*/  LOP3.LUT R6, R119, 0x380, RZ, 0xc0, !PT ;  /* 0x0000038077067812 */ /* 0x000fe400078ec0ff */
[----:B------:R-:W-:Y:S02]  /*e540*/  LOP3.LUT R8, R117, 0x380, RZ, 0xc0, !PT ;  /* 0x0000038075087812 */ /* 0x000fe400078ec0ff */
[----:B------:R-:W-:Y:S02]  /*e550*/  LOP3.LUT R10, R115, 0x380, RZ, 0xc0, !PT ;  /* 0x00000380730a7812 */ /* 0x000fe400078ec0ff */
[----:B------:R-:W-:-:S02]  /*e560*/  SHF.R.U64 R102, R102, 0x3, RZ ;  /* 0x0000000366667819 */ /* 0x000fc400000012ff */
[----:B------:R-:W-:Y:S02]  /*e570*/  SHF.R.U64 R104, R104, 0x3, RZ ;  /* 0x0000000368687819 */ /* 0x000fe400000012ff */
[----:B------:R-:W-:Y:S02]  /*e580*/  SHF.R.U64 R106, R106, 0x3, RZ ;  /* 0x000000036a6a7819 */ /* 0x000fe400000012ff */
[----:B------:R-:W-:Y:S02]  /*e590*/  SHF.R.U64 R108, R108, 0x3, RZ ;  /* 0x000000036c6c7819 */ /* 0x000fe400000012ff */
[----:B------:R-:W-:Y:S02]  /*e5a0*/  SHF.R.U64 R6, R6, 0x3, RZ ;  /* 0x0000000306067819 */ /* 0x000fe400000012ff */
[----:B------:R-:W-:Y:S02]  /*e5b0*/  SHF.R.U64 R8, R8, 0x3, RZ ;  /* 0x0000000308087819 */ /* 0x000fe400000012ff */
[----:B------:R-:W-:-:S02]  /*e5c0*/  SHF.R.U64 R10, R10, 0x3, RZ ;  /* 0x000000030a0a7819 */ /* 0x000fc400000012ff */
[----:B------:R-:W-:Y:S01]  /*e5d0*/  LOP3.LUT R102, R102, R103, RZ, 0x3c, !PT ;  /* 0x0000006766667212 */ /* 0x000fe200078e3cff */
[--C-:B------:R-:W-:Y:S01]  /*e5e0*/  IMAD.X R103, RZ, RZ, R159.reuse, P5 ;  /* 0x000000ffff677224 */ /* 0x100fe200028e069f */
[----:B------:R-:W-:Y:S02]  /*e5f0*/  LOP3.LUT R104, R104, R105, RZ, 0x3c, !PT ;  /* 0x0000006968687212 */ /* 0x000fe400078e3cff */
[----:B------:R-:W-:Y:S01]  /*e600*/  LOP3.LUT R106, R106, R107, RZ, 0x3c, !PT ;  /* 0x0000006b6a6a7212 */ /* 0x000fe200078e3cff */
[--C-:B------:R-:W-:Y:S01]  /*e610*/  IMAD.X R107, RZ, RZ, R159.reuse, P0 ;  /* 0x000000ffff6b7224 */ /* 0x100fe200000e069f */
[----:B------:R-:W-:Y:S01]  /*e620*/  LOP3.LUT R108, R108, R109, RZ, 0x3c, !PT ;  /* 0x0000006d6c6c7212 */ /* 0x000fe200078e3cff */
[----:B------:R-:W-:Y:S01]  /*e630*/  IMAD.X R109, RZ, RZ, R159, P1 ;  /* 0x000000ffff6d7224 */ /* 0x000fe200008e069f */
[----:B------:R-:W-:Y:S02]  /*e640*/  LOP3.LUT R6, R6, R119, RZ, 0x3c, !PT ;  /* 0x0000007706067212 */ /* 0x000fe400078e3cff */
[----:B------:R-:W-:-:S02]  /*e650*/  LOP3.LUT R8, R8, R117, RZ, 0x3c, !PT ;  /* 0x0000007508087212 */ /* 0x000fc400078e3cff */
[----:B------:R-:W-:Y:S02]  /*e660*/  LOP3.LUT R10, R10, R115, RZ, 0x3c, !PT ;  /* 0x000000730a0a7212 */ /* 0x000fe400078e3cff */
[----:B------:R-:W-:Y:S02]  /*e670*/  IADD3.X R105, RZ, R159, RZ, P6, !PT ;  /* 0x0000009fff697210 */ /* 0x000fe400037fe4ff */
[C---:B------:R-:W-:Y:S02]  /*e680*/  IADD3 R115, P4, R158.reuse, 0x9000, RZ ;  /* 0x000090009e737810 */ /* 0x040fe40007f9e0ff */
[C---:B------:R-:W-:Y:S02]  /*e690*/  IADD3 R117, P5, R158.reuse, 0xa000, RZ ;  /* 0x0000a0009e757810 */ /* 0x040fe40007fbe0ff */
[C---:B------:R-:W-:Y:S02]  /*e6a0*/  IADD3 R119, P6, R158.reuse, 0xb000, RZ ;  /* 0x0000b0009e777810 */ /* 0x040fe40007fde0ff */
[----:B------:R-:W-:-:S02]  /*e6b0*/  IADD3 R121, P0, R158, 0xc000, RZ ;  /* 0x0000c0009e797810 */ /* 0x000fc40007f1e0ff */
[----:B------:R-:W-:Y:S02]  /*e6c0*/  IADD3 R123, P1, R158, 0xd000, RZ ;  /* 0x0000d0009e7b7810 */ /* 0x000fe40007f3e0ff */
[----:B------:R-:W-:Y:S02]  /*e6d0*/  LOP3.LUT R114, R115, 0x380, RZ, 0xc0, !PT ;  /* 0x0000038073727812 */ /* 0x000fe400078ec0ff */
[----:B------:R-:W-:Y:S02]  /*e6e0*/  LOP3.LUT R116, R117, 0x380, RZ, 0xc0, !PT ;  /* 0x0000038075747812 */ /* 0x000fe400078ec0ff */
[----:B------:R-:W-:Y:S02]  /*e6f0*/  LOP3.LUT R118, R119, 0x380, RZ, 0xc0, !PT ;  /* 0x0000038077767812 */ /* 0x000fe400078ec0ff */
[----:B------:R-:W-:Y:S02]  /*e700*/  LOP3.LUT R120, R121, 0x380, RZ, 0xc0, !PT ;  /* 0x0000038079787812 */ /* 0x000fe400078ec0ff */
[----:B------:R-:W-:-:S02]  /*e710*/  LOP3.LUT R122, R123, 0x380, RZ, 0xc0, !PT ;  /* 0x000003807b7a7812 */ /* 0x000fc400078ec0ff */
[----:B------:R-:W-:Y:S02]  /*e720*/  LOP3.LUT R29, R158, 0x380, RZ, 0xc0, !PT ;  /* 0x000003809e1d7812 */ /* 0x000fe400078ec0ff */
[----:B------:R-:W-:Y:S02]  /*e730*/  MOV R160, R6 ;  /* 0x0000000600a07202 */ /* 0x000fe40000000f00 */
[----:B------:R-:W-:Y:S02]  /*e740*/  SHF.R.U64 R114, R114, 0x3, RZ ;  /* 0x0000000372727819 */ /* 0x000fe400000012ff */
[----:B------:R-:W-:Y:S02]  /*e750*/  SHF.R.U64 R116, R116, 0x3, RZ ;  /* 0x0000000374747819 */ /* 0x000fe400000012ff */
[----:B------:R-:W-:Y:S02]  /*e760*/  SHF.R.U64 R118, R118, 0x3, RZ ;  /* 0x0000000376767819 */ /* 0x000fe400000012ff */
[----:B------:R-:W-:-:S02]  /*e770*/  SHF.R.U64 R120, R120, 0x3, RZ ;  /* 0x0000000378787819 */ /* 0x000fc400000012ff */
[----:B------:R-:W-:Y:S02]  /*e780*/  SHF.R.U64 R122, R122, 0x3, RZ ;  /* 0x000000037a7a7819 */ /* 0x000fe400000012ff */
[----:B------:R-:W-:Y:S02]  /*e790*/  SHF.R.U64 R29, R29, 0x3, RZ ;  /* 0x000000031d1d7819 */ /* 0x000fe400000012ff */
[----:B------:R-:W-:Y:S01]  /*e7a0*/  F2FP.F16.F32.PACK_AB R6, R37, R173 ;  /* 0x000000ad2506723e */ /* 0x000fe200000000ff */
[----:B------:R-:W-:Y:S01]  /*e7b0*/  VIADD R37, R200, UR60 ;  /* 0x0000003cc8257c36 */ /* 0x000fe20008000000 */
[----:B------:R-:W-:Y:S01]  /*e7c0*/  LOP3.LUT R114, R114, R115, RZ, 0x3c, !PT ;  /* 0x0000007372727212 */ /* 0x000fe200078e3cff */
[--C-:B------:R-:W-:Y:S01]  /*e7d0*/  IMAD.X R115, RZ, RZ, R159.reuse, P4 ;  /* 0x000000ffff737224 */ /* 0x100fe200020e069f */
[----:B------:R-:W-:Y:S01]  /*e7e0*/  LOP3.LUT R116, R116, R117, RZ, 0x3c, !PT ;  /* 0x0000007574747212 */ /* 0x000fe200078e3cff */
[----:B------:R-:W-:Y:S01]  /*e7f0*/  IMAD.X R117, RZ, RZ, R159, P5 ;  /* 0x000000ffff757224 */ /* 0x000fe200028e069f */
[----:B------:R-:W-:Y:S01]  /*e800*/  LOP3.LUT R118, R118, R119, RZ, 0x3c, !PT ;  /* 0x0000007776767212 */ /* 0x000fe200078e3cff */
[----:B-1----:R-:W-:Y:S01]  /*e810*/  @P2 IMAD.HI.U32 R34, R37, R34, RZ ;  /* 0x0000002225222227 */ /* 0x002fe200078e00ff */
[----:B------:R-:W-:-:S02]  /*e820*/  LOP3.LUT R120, R120, R121, RZ, 0x3c, !PT ;  /* 0x0000007978787212 */ /* 0x000fc400078e3cff */
[----:B------:R-:W-:Y:S01]  /*e830*/  LOP3.LUT R122, R122, R123, RZ, 0x3c, !PT ;  /* 0x0000007b7a7a7212 */ /* 0x000fe200078e3cff */
[--C-:B------:R-:W-:Y:S01]  /*e840*/  IMAD.X R121, RZ, RZ, R159.reuse, P0 ;  /* 0x000000ffff797224 */ /* 0x100fe200000e069f */
[----:B------:R-:W-:Y:S01]  /*e850*/  LOP3.LUT R28, R29, R158, RZ, 0x3c, !PT ;  /* 0x0000009e1d1c7212 */ /* 0x000fe200078e3cff */
[--C-:B------:R-:W-:Y:S01]  /*e860*/  IMAD.X R123, RZ, RZ, R159.reuse, P1 ;  /* 0x000000ffff7b7224 */ /* 0x100fe200008e069f */
[----:B------:R-:W-:Y:S01]  /*e870*/  IADD3.X R119, RZ, R159, RZ, P6, !PT ;  /* 0x0000009fff777210 */ /* 0x000fe200037fe4ff */
[----:B------:R-:W-:Y:S01]  /*e880*/  IMAD.MOV.U32 R29, RZ, RZ, R159 ;  /* 0x000000ffff1d7224 */ /* 0x000fe200078e009f */
[----:B------:R-:W-:Y:S02]  /*e890*/  MOV R159, R8 ;  /* 0x00000008009f7202 */ /* 0x000fe40000000f00 */
[----:B------:R-:W-:Y:S02]  /*e8a0*/  MOV R158, R10 ;  /* 0x0000000a009e7202 */ /* 0x000fe40000000f00 */
[----:B------:R-:W-:-:S02]  /*e8b0*/  MOV R198, R14 ;  /* 0x0000000e00c67202 */ /* 0x000fc40000000f00 */
[----:B------:R-:W-:Y:S02]  /*e8c0*/  F2FP.F16.F32.PACK_AB R4, R33, R172 ;  /* 0x000000ac2104723e */ /* 0x000fe400000000ff */
[----:B------:R-:W-:Y:S02]  /*e8d0*/  F2FP.F16.F32.PACK_AB R7, R39, R38 ;  /* 0x000000262707723e */ /* 0x000fe400000000ff */
[----:B------:R-:W-:Y:S02]  /*e8e0*/  MOV R22, R12 ;  /* 0x0000000c00167202 */ /* 0x000fe40000000f00 */
[----:B------:R-:W-:Y:S01]  /*e8f0*/  MOV R150, R150 ;  /* 0x0000009600967202 */ /* 0x000fe20000000f00 */
[----:B------:R1:W-:Y:S01]  /*e900*/  STSM.16.M88.4 [R198], R4 ;  /* 0x00000004c6007844 */ /* 0x0003e20000000200 */
[----:B------:R-:W-:Y:S02]  /*e910*/  F2FP.F16.F32.PACK_AB R8, R41, R174 ;  /* 0x000000ae2908723e */ /* 0x000fe400000000ff */
[----:B------:R-:W-:-:S02]  /*e920*/  F2FP.F16.F32.PACK_AB R9, R43, R42 ;  /* 0x0000002a2b09723e */ /* 0x000fc400000000ff */
[----:B------:R-:W-:Y:S02]  /*e930*/  F2FP.F16.F32.PACK_AB R10, R45, R175 ;  /* 0x000000af2d0a723e */ /* 0x000fe400000000ff */
[----:B------:R-:W-:Y:S02]  /*e940*/  F2FP.F16.F32.PACK_AB R11, R47, R46 ;  /* 0x0000002e2f0b723e */ /* 0x000fe400000000ff */
[----:B------:R-:W-:Y:S02]  /*e950*/  MOV R156, R156 ;  /* 0x0000009c009c7202 */ /* 0x000fe40000000f00 */
[----:B------:R-:W-:Y:S01]  /*e960*/  F2FP.F16.F32.PACK_AB R12, R49, R176 ;  /* 0x000000b0310c723e */ /* 0x000fe200000000ff */
[----:B------:R3:W-:Y:S01]  /*e970*/  STSM.16.M88.4 [R150], R8 ;  /* 0x0000000896007844 */ /* 0x0007e20000000200 */
[----:B------:R-:W-:Y:S02]  /*e980*/  F2FP.F16.F32.PACK_AB R13, R51, R50 ;  /* 0x00000032330d723e */ /* 0x000fe400000000ff */
[----:B------:R-:W-:-:S02]  /*e990*/  F2FP.F16.F32.PACK_AB R14, R53, R177 ;  /* 0x000000b1350e723e */ /* 0x000fc400000000ff */
[----:B------:R-:W-:Y:S02]  /*e9a0*/  F2FP.F16.F32.PACK_AB R15, R55, R54 ;  /* 0x00000036370f723e */ /* 0x000fe400000000ff */
[----:B------:R-:W-:Y:S02]  /*e9b0*/  MOV R130, R130 ;  /* 0x0000008200827202 */ /* 0x000fe40000000f00 */
[----:B0-----:R-:W-:Y:S01]  /*e9c0*/  F2FP.F16.F32.PACK_AB R24, R57, R178 ;  /* 0x000000b23918723e */ /* 0x001fe200000000ff */
[----:B------:R-:W-:Y:S01]  /*e9d0*/  STSM.16.M88.4 [R156], R12 ;  /* 0x0000000c9c007844 */ /* 0x000fe20000000200 */
[----:B------:R-:W-:Y:S02]  /*e9e0*/  F2FP.F16.F32.PACK_AB R25, R59, R58 ;  /* 0x0000003a3b19723e */ /* 0x000fe400000000ff */
[----:B------:R-:W-:Y:S02]  /*e9f0*/  F2FP.F16.F32.PACK_AB R26, R61, R179 ;  /* 0x000000b33d1a723e */ /* 0x000fe400000000ff */
[----:B------:R-:W-:-:S02]  /*ea00*/  F2FP.F16.F32.PACK_AB R27, R63, R62 ;  /* 0x0000003e3f1b723e */ /* 0x000fc400000000ff */
[----:B------:R-:W-:Y:S02]  /*ea10*/  MOV R33, R37 ;  /* 0x0000002500217202 */ /* 0x000fe40000000f00 */
[----:B--2---:R-:W-:Y:S01]  /*ea20*/  @P2 SHF.R.U32.HI R33, RZ, R35, R34 ;  /* 0x00000023ff212219 */ /* 0x004fe20000011622 */
[----:B------:R0:W-:Y:S01]  /*ea30*/  STSM.16.M88.4 [R130], R24 ;  /* 0x0000001882007844 */ /* 0x0001e20000000200 */
[----:B------:R-:W-:Y:S02]  /*ea40*/  MOV R154, R154 ;  /* 0x0000009a009a7202 */ /* 0x000fe40000000f00 */
[----:B-1----:R-:W-:Y:S02]  /*ea50*/  F2FP.F16.F32.PACK_AB R4, R65, R180 ;  /* 0x000000b44104723e */ /* 0x002fe400000000ff */
[----:B------:R-:W-:Y:S02]  /*ea60*/  F2FP.F16.F32.PACK_AB R5, R67, R66 ;  /* 0x000000424305723e */ /* 0x000fe400000000ff */
[----:B------:R-:W-:-:S02]  /*ea70*/  F2FP.F16.F32.PACK_AB R6, R69, R181 ;  /* 0x000000b54506723e */ /* 0x000fc400000000ff */
[----:B------:R-:W-:Y:S01]  /*ea80*/  F2FP.F16.F32.PACK_AB R7, R71, R70 ;  /* 0x000000464707723e */ /* 0x000fe200000000ff */
[----:B------:R-:W1:Y:S01]  /*ea90*/  @P2 LDC R69, c[0x0][0xbf0] ;  /* 0x0002fc00ff452b82 */ /* 0x000e620000000800 */
[----:B------:R-:W-:Y:S02]  /*eaa0*/  MOV R152, R152 ;  /* 0x0000009800987202 */ /* 0x000fe40000000f00 */
[----:B---3--:R-:W-:Y:S01]  /*eab0*/  F2FP.F16.F32.PACK_AB R8, R73, R182 ;  /* 0x000000b64908723e */ /* 0x008fe200000000ff */
[----:B------:R-:W-:Y:S01]  /*eac0*/  STSM.16.M88.4 [R154], R4 ;  /* 0x000000049a007844 */ /* 0x000fe20000000200 */
[----:B------:R-:W-:Y:S01]  /*ead0*/  F2FP.F16.F32.PACK_AB R9, R75, R74 ;  /* 0x0000004a4b09723e */ /* 0x000fe200000000ff */
[----:B0-----:R-:W-:Y:S01]  /*eae0*/  IMAD.MOV R24, RZ, RZ, -R33 ;  /* 0x000000ffff187224 */ /* 0x001fe200078e0a21 */
[----:B------:R-:W-:Y:S02]  /*eaf0*/  F2FP.F16.F32.PACK_AB R10, R77, R183 ;  /* 0x000000b74d0a723e */ /* 0x000fe400000000ff */
[----:B------:R-:W-:Y:S01]  /*eb00*/  F2FP.F16.F32.PACK_AB R11, R79, R78 ;  /* 0x0000004e4f0b723e */ /* 0x000fe200000000ff */
[----:B------:R-:W-:Y:S01]  /*eb10*/  IMAD R35, R197, R24, R37 ;  /* 0x00000018c5237224 */ /* 0x000fe200078e0225 */
[----:B------:R-:W-:-:S02]  /*eb20*/  MOV R146, R146 ;  /* 0x0000009200927202 */ /* 0x000fc40000000f00 */
[----:B------:R-:W-:Y:S01]  /*eb30*/  F2FP.F16.F32.PACK_AB R12, R81, R184 ;  /* 0x000000b8510c723e */ /* 0x000fe200000000ff */
[----:B------:R0:W-:Y:S01]  /*eb40*/  STSM.16.M88.4 [R152], R8 ;  /* 0x0000000898007844 */ /* 0x0001e20000000200 */
        /* <DEDUP_REMOVED lines=8> */
[----:B------:R-:W-:Y:S01]  /*ebd0*/  F2FP.F16.F32.PACK_AB R27, R95, R94 ;  /* 0x0000005e5f1b723e */ /* 0x000fe200000000ff */
[----:B0-----:R-:W-:Y:S01]  /*ebe0*/  IMAD.U32 R10, RZ, RZ, UR5 ;  /* 0x00000005ff0a7e24 */ /* 0x001fe2000f8e00ff */
[----:B------:R-:W-:Y:S01]  /*ebf0*/  SHF.R.S32.HI R9, RZ, 0x1f, R33 ;  /* 0x0000001fff097819 */ /* 0x000fe20000011421 */
[----:B------:R-:W-:Y:S01]  /*ec00*/  ULDC UR5, c[0x0][0xa88] ;  /* 0x0002a20000057ab9 */ /* 0x000fe20000000800 */
[----:B------:R-:W-:Y:S01]  /*ec10*/  SHF.R.S32.HI R8, RZ, 0x1f, R35 ;  /* 0x0000001fff087819 */ /* 0x000fe20000011423 */
[----:B------:R-:W-:Y:S01]  /*ec20*/  STSM.16.M88.4 [R142], R24 ;  /* 0x000000188e007844 */ /* 0x000fe20000000200 */
[----:B------:R-:W-:Y:S02]  /*ec30*/  MOV R138, R138 ;  /* 0x0000008a008a7202 */ /* 0x000fe40000000f00 */
[----:B------:R-:W-:-:S02]  /*ec40*/  F2FP.F16.F32.PACK_AB R4, R97, R188 ;  /* 0x000000bc6104723e */ /* 0x000fc400000000ff */
[----:B------:R-:W-:Y:S01]  /*ec50*/  F2FP.F16.F32.PACK_AB R5, R99, R98 ;  /* 0x000000626305723e */ /* 0x000fe200000000ff */
[----:B--2---:R-:W-:Y:S01]  /*ec60*/  VIADD R14, R212, UR60 ;  /* 0x0000003cd40e7c36 */ /* 0x004fe20008000000 */
[----:B------:R-:W-:Y:S02]  /*ec70*/  IADD3 R12, P0, R33, UR6, RZ ;  /* 0x00000006210c7c10 */ /* 0x000fe4000ff1e0ff */
[----:B------:R-:W-:Y:S02]  /*ec80*/  F2FP.F16.F32.PACK_AB R6, R101, R189 ;  /* 0x000000bd6506723e */ /* 0x000fe400000000ff */
[----:B------:R-:W-:Y:S01]  /*ec90*/  IADD3.X R13, R9, UR7, R10, P0, !PT ;  /* 0x00000007090d7c10 */ /* 0x000fe200087fe40a */
[----:B------:R-:W-:Y:S01]  /*eca0*/  ULDC.64 UR6, c[0x0][0xb88] ;  /* 0x0002e20000067ab9 */ /* 0x000fe20000000a00 */
[----:B------:R-:W-:Y:S01]  /*ecb0*/  F2FP.F16.F32.PACK_AB R7, R18, R3 ;  /* 0x000000031207723e */ /* 0x000fe200000000ff */
[----:B------:R-:W-:Y:S01]  /*ecc0*/  IMAD R8, R8, UR6, RZ ;  /* 0x0000000608087c24 */ /* 0x000fe2000f8e02ff */
[----:B------:R-:W-:Y:S01]  /*ecd0*/  LOP3.LUT P0, RZ, R210, 0x3, RZ, 0xc0, !PT ;  /* 0x00000003d2ff7812 */ /* 0x000fe2000780c0ff */
[C---:B------:R-:W-:Y:S01]  /*ece0*/  IMAD.WIDE.U32 R12, R35.reuse, UR6, R12 ;  /* 0x00000006230c7c25 */ /* 0x040fe2000f8e000c */
[----:B------:R-:W-:Y:S01]  /*ecf0*/  MOV R134, R134 ;  /* 0x0000008600867202 */ /* 0x000fe20000000f00 */
[----:B------:R0:W-:Y:S01]  /*ed00*/  STSM.16.M88.4 [R138], R4 ;  /* 0x000000048a007844 */ /* 0x0001e20000000200 */
[----:B------:R-:W-:Y:S01]  /*ed10*/  F2FP.F16.F32.PACK_AB R9, R36, R32 ;  /* 0x000000202409723e */ /* 0x000fe200000000ff */
[----:B------:R-:W-:Y:S01]  /*ed20*/  IMAD R35, R35, UR7, R8 ;  /* 0x0000000723237c24 */ /* 0x000fe2000f8e0208 */
[----:B------:R-:W-:Y:S01]  /*ed30*/  ULDC.64 UR6, c[0x0][0xb50] ;  /* 0x0002d40000067ab9 */ /* 0x000fe20000000a00 */
[----:B------:R-:W-:Y:S01]  /*ed40*/  IMAD R3, R197, UR5, RZ ;  /* 0x00000005c5037c24 */ /* 0x000fe2000f8e02ff */
[----:B------:R-:W-:-:S02]  /*ed50*/  F2FP.F16.F32.PACK_AB R8, R166, R190 ;  /* 0x000000bea608723e */ /* 0x000fc400000000ff */
[----:B------:R-:W-:Y:S02]  /*ed60*/  F2FP.F16.F32.PACK_AB R10, R168, R191 ;  /* 0x000000bfa80a723e */ /* 0x000fe400000000ff */
[----:B------:R-:W-:Y:S02]  /*ed70*/  F2FP.F16.F32.PACK_AB R11, R44, R40 ;  /* 0x000000282c0b723e */ /* 0x000fe400000000ff */
[----:B------:R-:W-:Y:S02]  /*ed80*/  LEA R18, P3, R12, UR6, 0x2 ;  /* 0x000000060c127c11 */ /* 0x000fe4000f8610ff */
[----:B------:R-:W-:Y:S01]  /*ed90*/  ISETP.GE.OR P1, PT, R14, R3, P0 ;  /* 0x000000030e00720c */ /* 0x000fe20000726670 */
[----:B------:R2:W-:Y:S01]  /*eda0*/  STSM.16.M88.4 [R134], R8 ;  /* 0x0000000886007844 */ /* 0x0005e20000000200 */
[----:B------:R-:W-:Y:S01]  /*edb0*/  F2FP.F16.F32.PACK_AB R15, R92, R88 ;  /* 0x000000585c0f723e */ /* 0x000fe200000000ff */
[----:B0-----:R-:W-:Y:S01]  /*edc0*/  VIADD R4, R14, 0x8 ;  /* 0x000000080e047836 */ /* 0x001fe20000000000 */
[----:B------:R-:W-:Y:S01]  /*edd0*/  F2FP.F16.F32.PACK_AB R6, R170, R193 ;  /* 0x000000c1aa06723e */ /* 0x000fe200000000ff */
[----:B------:R-:W-:Y:S01]  /*ede0*/  IMAD.IADD R5, R13, 0x1, R35 ;  /* 0x000000010d057824 */ /* 0x000fe200078e0223 */
[----:B------:R-:W-:Y:S01]  /*edf0*/  F2FP.F16.F32.PACK_AB R7, R60, R56 ;  /* 0x000000383c07723e */ /* 0x000fe200000000ff */
[----:B------:R-:W-:Y:S01]  /*ee00*/  SHFL.IDX PT, R44, R18, RZ, 0x1c1f ;  /* 0x001c1fff122c7589 */ /* 0x000fe200000e0000 */
[----:B------:R-:W-:-:S02]  /*ee10*/  ISETP.GE.OR P0, PT, R4, R3, P0 ;  /* 0x000000030400720c */ /* 0x000fc40000706670 */
[----:B------:R-:W-:Y:S02]  /*ee20*/  LEA.HI.X R24, R12, UR7, R5, 0x2, P3 ;  /* 0x000000070c187c11 */ /* 0x000fe400098f1405 */
[----:B------:R-:W-:Y:S02]  /*ee30*/  F2FP.F16.F32.PACK_AB R4, R169, R192 ;  /* 0x000000c0a904723e */ /* 0x000fe400000000ff */
[----:B------:R-:W-:Y:S01]  /*ee40*/  F2FP.F16.F32.PACK_AB R5, R52, R48 ;  /* 0x000000303405723e */ /* 0x000fe200000000ff */
[----:B------:R-:W0:Y:S01]  /*ee50*/  SHFL.IDX PT, R45, R24, RZ, 0x1c1f ;  /* 0x001c1fff182d7589 */ /* 0x000e2200000e0000 */
[----:B------:R-:W-:Y:S02]  /*ee60*/  F2FP.F16.F32.PACK_AB R12, R129, R195 ;  /* 0x000000c3810c723e */ /* 0x000fe400000000ff */
[----:B--2---:R-:W-:Y:S01]  /*ee70*/  F2FP.F16.F32.PACK_AB R8, R171, R194 ;  /* 0x000000c2ab08723e */ /* 0x004fe200000000ff */
[----:B------:R-:W-:Y:S01]  /*ee80*/  STSM.16.M88.4 [R22], R4 ;  /* 0x0000000416007844 */ /* 0x000fe20000000200 */
[----:B------:R-:W-:-:S02]  /*ee90*/  F2FP.F16.F32.PACK_AB R9, R68, R64 ;  /* 0x000000404409723e */ /* 0x000fc400000000ff */
[----:B------:R-:W-:Y:S01]  /*eea0*/  F2FP.F16.F32.PACK_AB R10, R125, R124 ;  /* 0x0000007c7d0a723e */ /* 0x000fe200000000ff */
[----:B------:R-:W-:Y:S01]  /*eeb0*/  SHFL.IDX PT, R48, R18, 0x1, 0x1c1f ;  /* 0x003c1f0012307f89 */ /* 0x000fe200000e0000 */
[----:B------:R-:W-:Y:S02]  /*eec0*/  F2FP.F16.F32.PACK_AB R11, R76, R72 ;  /* 0x000000484c0b723e */ /* 0x000fe400000000ff */
[----:B------:R-:W-:Y:S01]  /*eed0*/  F2FP.F16.F32.PACK_AB R13, R84, R80 ;  /* 0x00000050540d723e */ /* 0x000fe200000000ff */
[----:B------:R-:W2:Y:S01]  /*eee0*/  SHFL.IDX PT, R49, R24, 0x1, 0x1c1f ;  /* 0x003c1f0018317f89 */ /* 0x000ea200000e0000 */
[----:B------:R-:W-:Y:S02]  /*eef0*/  F2FP.F16.F32.PACK_AB R14, R133, R132 ;  /* 0x00000084850e723e */ /* 0x000fe400000000ff */
[----:B------:R-:W-:Y:S01]  /*ef00*/  F2FP.F16.F32.PACK_AB R138, R141, R140 ;  /* 0x0000008c8d8a723e */ /* 0x000fe200000000ff */
[----:B------:R-:W-:Y:S01]  /*ef10*/  STSM.16.M88.4 [R158], R8 ;  /* 0x000000089e007844 */ /* 0x000fe20000000200 */
[----:B------:R-:W-:-:S02]  /*ef20*/  F2FP.F16.F32.PACK_AB R139, R162, R128 ;  /* 0x00000080a28b723e */ /* 0x000fc400000000ff */
[----:B------:R-:W-:Y:S01]  /*ef30*/  F2FP.F16.F32.PACK_AB R146, R149, R148 ;  /* 0x000000949592723e */ /* 0x000fe200000000ff */
[----:B------:R-:W-:Y:S01]  /*ef40*/  STSM.16.M88.4 [R159], R12 ;  /* 0x0000000c9f007844 */ /* 0x000fe20000000200 */
[----:B------:R-:W-:-:S03]  /*ef50*/  F2FP.F16.F32.PACK_AB R147, R167, R165 ;  /* 0x000000a5a793723e */ /* 0x000fc600000000ff */
[----:B------:R-:W-:Y:S04]  /*ef60*/  STSM.16.M88.4 [R160], R136 ;  /* 0x00000088a0007844 */ /* 0x000fe80000000200 */
[----:B------:R-:W-:Y:S01]  /*ef70*/  STSM.16.M88.4 [R161], R144 ;  /* 0x00000090a1007844 */ /* 0x000fe20000000200 */
[----:B------:R-:W-:Y:S01]  /*ef80*/  BAR.SYNC.DEFER_BLOCKING 0x1, 0x100 ;  /* 0x0044000000007b1d */ /* 0x000fe20000010000 */
[----:B------:R-:W-:-:S05]  /*ef90*/  UIMAD UR5, UR10, UR8, URZ ;  /* 0x000000080a0572a4 */ /* 0x000fca000f8e023f */
[----:B0-----:R0:W-:Y:S04]  /*efa0*/  @!P1 ST.E desc[UR36][R44.64], R0 ;  /* 0x000000002c009985 */ /* 0x0011e8000c101924 */
[----:B--2---:R2:W-:Y:S04]  /*efb0*/  @!P0 ST.E desc[UR36][R48.64], R2 ;  /* 0x0000000230008985 */ /* 0x0045e8000c101924 */
[----:B------:R3:W5:Y:S01]  /*efc0*/  LD.E.128 R32, desc[UR36][R16.64] ;  /* 0x0000002410207980 */ /* 0x000762000c101d00 */
[----:B0-----:R-:W-:Y:S01]  /*efd0*/  IMAD R0, R205, 0x20, R208 ;  /* 0x00000020cd007824 */ /* 0x001fe200078e02d0 */
[----:B------:R-:W-:-:S02]  /*efe0*/  UIMAD.WIDE.U32 UR6, UR11, UR8, URZ ;  /* 0x000000080b0672a5 */ /* 0x000fc4000f8e003f */
[----:B------:R0:W5:Y:S01]  /*eff0*/  LD.E.128 R36, desc[UR36][R20.64] ;  /* 0x0000002414247980 */ /* 0x000162000c101d00 */
[----:B---3--:R-:W3:Y:S01]  /*f000*/  @P2 LDC R17, c[0x0][0xbec] ;  /* 0x0002fb00ff112b82 */ /* 0x008ee20000000800 */
[----:B------:R-:W-:Y:S01]  /*f010*/  IADD3 R18, R0, UR60, RZ ;  /* 0x0000003c00127c10 */ /* 0x000fe2000fffe0ff */
[----:B------:R-:W-:Y:S01]  /*f020*/  UIMAD UR5, UR11, UR9, UR5 ;  /* 0x000000090b0572a4 */ /* 0x000fe2000f8e0205 */
[----:B------:R4:W5:Y:S02]  /*f030*/  LD.E.128 R24, desc[UR36][R28.64] ;  /* 0x000000241c187980 */ /* 0x000964000c101d00 */
[----:B------:R-:W-:Y:S01]  /*f040*/  ULDC.64 UR10, c[0x0][0xaf0] ;  /* 0x0002bc00000a7ab9 */ /* 0x000fe20000000a00 */
[----:B------:R-:W-:Y:S01]  /*f050*/  UIADD3 UR7, UR7, UR5, URZ ;  /* 0x0000000507077290 */ /* 0x000fe2000fffe03f */
[----:B------:R-:W5:Y:S01]  /*f060*/  LD.E.128 R100, desc[UR36][R102.64] ;  /* 0x0000002466647980 */ /* 0x000f62000c101d00 */
[----:B------:R-:W-:Y:S01]  /*f070*/  UIMAD UR8, UR12, UR10, URZ ;  /* 0x0000000a0c0872a4 */ /* 0x000fe2000f8e023f */
[----:B0-----:R-:W-:Y:S01]  /*f080*/  IMAD.MOV.U32 R21, RZ, RZ, R18 ;  /* 0x000000ffff157224 */ /* 0x001fe200078e0012 */
[----:B------:R-:W-:Y:S01]  /*f090*/  UIMAD.WIDE.U32 UR6, UR13, UR10, UR6 ;  /* 0x0000000a0d0672a5 */ /* 0x000fe2000f8e0006 */
[----:B------:R4:W5:Y:S01]  /*f0a0*/  LD.E.128 R4, desc[UR36][R104.64] ;  /* 0x0000002468047980 */ /* 0x000962000c101d00 */
[----:B------:R-:W-:-:S03]  /*f0b0*/  UIMAD UR5, UR13, UR11, UR8 ;  /* 0x0000000b0d0572a4 */ /* 0x000fc6000f8e0208 */
[----:B------:R-:W-:Y:S01]  /*f0c0*/  ULDC.64 UR8, c[0x0][0xae0] ;  /* 0x0002b80000087ab9 */ /* 0x000fe20000000a00 */
[----:B------:R-:W-:Y:S01]  /*f0d0*/  UIADD3 UR5, UR7, UR5, URZ ;  /* 0x0000000507057290 */ /* 0x000fe2000fffe03f */
[----:B------:R4:W5:Y:S04]  /*f0e0*/  LD.E.128 R8, desc[UR36][R106.64] ;  /* 0x000000246a087980 */ /* 0x000968000c101d00 */
[----:B------:R4:W5:Y:S01]  /*f0f0*/  LD.E.128 R12, desc[UR36][R108.64] ;  /* 0x000000246c0c7980 */ /* 0x000962000c101d00 */
[----:B---3--:R-:W-:-:S03]  /*f100*/  @P2 IMAD.HI.U32 R0, R18, R17, RZ ;  /* 0x0000001112002227 */ /* 0x008fc600078e00ff */
[----:B------:R4:W5:Y:S02]  /*f110*/  LD.E.128 R40, desc[UR36][R110.64] ;  /* 0x000000246e287980 */ /* 0x000964000c101d00 */
[----:B-1----:R-:W-:Y:S02]  /*f120*/  @P2 SHF.R.U32.HI R21, RZ, R69, R0 ;  /* 0x00000045ff152219 */ /* 0x002fe40000011600 */
[----:B------:R4:W5:Y:S02]  /*f130*/  LD.E.128 R56, desc[UR36][R112.64] ;  /* 0x0000002470387980 */ /* 0x000964000c101d00 */
[--C-:B------:R-:W-:Y:S01]  /*f140*/  SHF.R.S32.HI R0, RZ, 0x1f, R21.reuse ;  /* 0x0000001fff007819 */ /* 0x100fe20000011415 */
[----:B--2---:R-:W-:Y:S01]  /*f150*/  IMAD.MOV R2, RZ, RZ, -R21 ;  /* 0x000000ffff027224 */ /* 0x004fe200078e0a15 */
[----:B------:R4:W5:Y:S01]  /*f160*/  LD.E.128 R44, desc[UR36][R114.64] ;  /* 0x00000024722c7980 */ /* 0x000962000c101d00 */
[----:B------:R-:W-:Y:S02]  /*f170*/  IMAD.U32 R17, RZ, RZ, UR7 ;  /* 0x00000007ff117e24 */ /* 0x000fe4000f8e00ff */
[----:B------:R-:W-:Y:S01]  /*f180*/  IMAD.U32 R16, RZ, RZ, UR6 ;  /* 0x00000006ff107e24 */ /* 0x000fe2000f8e00ff */
[----:B------:R4:W5:Y:S01]  /*f190*/  LD.E.128 R48, desc[UR36][R116.64] ;  /* 0x0000002474307980 */ /* 0x000962000c101d00 */
[----:B------:R-:W-:Y:S01]  /*f1a0*/  IMAD.U32 R17, RZ, RZ, UR5 ;  /* 0x00000005ff117e24 */ /* 0x000fe2000f8e00ff */
[----:B------:R-:W-:Y:S01]  /*f1b0*/  ULDC.64 UR6, c[0x0][0xad8] ;  /* 0x0002b60000067ab9 */ /* 0x000fe20000000a00 */
[----:B------:R-:W-:Y:S01]  /*f1c0*/  IMAD R0, R0, UR8, RZ ;  /* 0x0000000800007c24 */ /* 0x000fe2000f8e02ff */
[----:B------:R4:W5:Y:S01]  /*f1d0*/  LD.E.128 R52, desc[UR36][R118.64] ;  /* 0x0000002476347980 */ /* 0x000962000c101d00 */
[----:B------:R-:W-:-:S02]  /*f1e0*/  IMAD R197, R197, R2, R18 ;  /* 0x00000002c5c57224 */ /* 0x000fc400078e0212 */
[C---:B------:R-:W-:Y:S01]  /*f1f0*/  IMAD R69, R21.reuse, UR9, R0 ;  /* 0x0000000915457c24 */ /* 0x040fe2000f8e0200 */
[----:B------:R4:W5:Y:S01]  /*f200*/  LD.E.128 R64, desc[UR36][R120.64] ;  /* 0x0000002478407980 */ /* 0x000962000c101d00 */
[----:B------:R-:W-:Y:S01]  /*f210*/  IMAD.WIDE.U32 R16, R21, UR8, R16 ;  /* 0x0000000815107c25 */ /* 0x000fe2000f8e0010 */
[----:B------:R-:W-:Y:S02]  /*f220*/  SHF.R.S32.HI R0, RZ, 0x1f, R197 ;  /* 0x0000001fff007819 */ /* 0x000fe400000114c5 */
[----:B------:R4:W5:Y:S04]  /*f230*/  LD.E.128 R60, desc[UR36][R122.64] ;  /* 0x000000247a3c7980 */ /* 0x000968000c101d00 */
[----:B------:R-:W5:Y:S04]  /*f240*/  LD.E.128 R124, desc[UR36][R126.64] ;  /* 0x000000247e7c7980 */ /* 0x000f68000c101d00 */
[----:B------:R-:W5:Y:S01]  /*f250*/  LD.E.128 R28, desc[UR36][R30.64] ;  /* 0x000000241e1c7980 */ /* 0x000f62000c101d00 */
[----:B------:R-:W-:Y:S01]  /*f260*/  @!PT LDS RZ, [RZ] ;  /* 0x00000000fffff984 */ /* 0x000fe20000000800 */
[----:B------:R-:W-:Y:S01]  /*f270*/  @!PT LDS RZ, [RZ] ;  /* 0x00000000fffff984 */ /* 0x000fe20000000800 */
[----:B------:R-:W-:Y:S01]  /*f280*/  @!PT LDS RZ, [RZ] ;  /* 0x00000000fffff984 */ /* 0x000fe20000000800 */
[----:B------:R-:W-:Y:S01]  /*f290*/  @!PT LDS RZ, [RZ] ;  /* 0x00000000fffff984 */ /* 0x000fe20000000800 */
[----:B------:R0:W-:Y:S06]  /*f2a0*/  MEMBAR.ALL.CTA ;  /* 0x0000000000007992 */ /* 0x0001ec0000008000 */
[----:B0-----:R-:W0:Y:S01]  /*f2b0*/  FENCE.VIEW.ASYNC.S ;  /* 0x00000000000073c6 */ /* 0x001e220000000000 */
[----:B------:R-:W-:Y:S01]  /*f2c0*/  IADD3 R17, R17, R69, RZ ;  /* 0x0000004511117210 */ /* 0x000fe20007ffe0ff */
[----:B------:R-:W-:-:S02]  /*f2d0*/  IMAD R2, R0, UR6, RZ ;  /* 0x0000000600027c24 */ /* 0x000fc4000f8e02ff */
[----:B------:R-:W-:Y:S02]  /*f2e0*/  VIADD R22, R208, UR60 ;  /* 0x0000003cd0167c36 */ /* 0x000fe40008000000 */
[C---:B------:R-:W-:Y:S02]  /*f2f0*/  IMAD R21, R197.reuse, UR7, R2 ;  /* 0x00000007c5157c24 */ /* 0x040fe4000f8e0202 */
[----:B------:R-:W-:Y:S01]  /*f300*/  IMAD.WIDE.U32 R16, R197, UR6, R16 ;  /* 0x00000006c5107c25 */ /* 0x000fe2000f8e0010 */
[C---:B------:R-:W-:Y:S01]  /*f310*/  ISETP.GE.AND P2, PT, R22.reuse, R3, PT ;  /* 0x000000031600720c */ /* 0x040fe20003f46270 */
[----:B------:R-:W-:Y:S02]  /*f320*/  ULDC.64 UR6, c[0x0][0xa80] ;  /* 0x0002a00000067ab9 */ /* 0x000fe40000000a00 */
[----:B------:R-:W-:Y:S01]  /*f330*/  VIADD R0, R22, 0x20 ;  /* 0x0000002016007836 */ /* 0x000fe20000000000 */
[----:B------:R-:W-:Y:S01]  /*f340*/  LEA R2, P3, R16, UR6, 0x1 ;  /* 0x0000000610027c11 */ /* 0x000fe2000f8608ff */
[----:B------:R-:W-:-:S02]  /*f350*/  IMAD.IADD R17, R17, 0x1, R21 ;  /* 0x0000000111117824 */ /* 0x000fc400078e0215 */
[----:B------:R-:W-:Y:S01]  /*f360*/  VIADD R196, R196, 0x30820 ;  /* 0x00030820c4c47836 */ /* 0x000fe20000000000 */
[-C--:B------:R-:W-:Y:S01]  /*f370*/  ISETP.GE.AND P1, PT, R0, R3.reuse, PT ;  /* 0x000000030000720c */ /* 0x080fe20003f26270 */
[----:B------:R-:W-:Y:S01]  /*f380*/  VIADD R0, R22, 0x40 ;  /* 0x0000004016007836 */ /* 0x000fe20000000000 */
[----:B------:R-:W-:Y:S02]  /*f390*/  LEA.HI.X R18, R16, UR7, R17, 0x1, P3 ;  /* 0x0000000710127c11 */ /* 0x000fe400098f0c11 */
[----:B------:R-:W-:Y:S01]  /*f3a0*/  PRMT R196, RZ, 0x654, R196 ;  /* 0x00000654ffc47816 */ /* 0x000fe200000000c4 */
[----:B0-----:R4:W0:Y:S01]  /*f3b0*/  SHFL.IDX PT, R70, R2, RZ, 0x181f ;  /* 0x00181fff02467589 */ /* 0x00182200000e0000 */
[----:B------:R-:W-:Y:S01]  /*f3c0*/  ISETP.GE.AND P0, PT, R0, R3, PT ;  /* 0x000000030000720c */ /* 0x000fe20003f06270 */
[----:B------:R-:W-:Y:S01]  /*f3d0*/  BSSY B1, `(.L_x_1073) ;  /* 0x0000015000017945 */ /* 0x000fe20003800000 */
[----:B------:R4:W-:Y:S01]  /*f3e0*/  SYNCS.ARRIVE.TRANS64.RED.A1T0 RZ, [R196+URZ], RZ ;  /* 0x000000ffc4ff79a7 */ /* 0x0009e2000810043f */
[----:B------:R4:W1:Y:S02]  /*f3f0*/  SHFL.IDX PT, R0, R18, RZ, 0x181f ;  /* 0x00181fff12007589 */ /* 0x00086400000e0000 */
        /* <DEDUP_REMOVED lines=18> */
.L_x_1074:
[----:B------:R-:W-:Y:S05]  /*f520*/  BSYNC B1 ;  /* 0x0000000000017941 */ /* 0x000fea0003800000 */
.L_x_1073:
[----:B-1----:R1:W3:Y:S01]  /*f530*/  SHFL.IDX PT, R0, R18, 0x1, 0x181f ;  /* 0x00381f0012007f89 */ /* 0x0022e200000e0000 */
[----:B------:R-:W-:Y:S03]  /*f540*/  BSSY B1, `(.L_x_1075) ;  /* 0x0000014000017945 */ /* 0x000fe60003800000 */
[----:B--2---:R1:W2:Y:S01]  /*f550*/  SHFL.IDX PT, R20, R2, 0x1, 0x181f ;  /* 0x00381f0002147f89 */ /* 0x0042a200000e0000 */
[----:B------:R-:W-:Y:S05]  /*f560*/  @P1 BRA `(.L_x_1076) ;  /* 0x0000000000441947 */ /* 0x000fea0003800000 */
[----:B------:R-:W-:Y:S02]  /*f570*/  ULDC UR5, c[0x0][0xac8] ;  /* 0x0002b20000057ab9 */ /* 0x000fe40000000800 */
[----:B------:R-:W-:Y:S02]  /*f580*/  ISETP.GE.AND P4, PT, R23, UR5, PT ;  /* 0x0000000517007c0c */ /* 0x000fe4000bf86270 */
[----:B------:R-:W-:Y:S02]  /*f590*/  ISETP.GE.AND P3, PT, R203, UR5, PT ;  /* 0x00000005cb007c0c */ /* 0x000fe4000bf66270 */
[----:B------:R-:W-:Y:S02]  /*f5a0*/  ISETP.GE.AND P2, PT, R202, UR5, PT ;  /* 0x00000005ca007c0c */ /* 0x000fe4000bf46270 */
[----:B------:R-:W-:-:S07]  /*f5b0*/  ISETP.GE.AND P1, PT, R204, UR5, PT ;  /* 0x00000005cc007c0c */ /* 0x000fce000bf26270 */
[-C--:B--2--5:R-:W-:Y:S02]  /*f5c0*/  @!P4 LEA R4, P6, R23, R20.reuse, 0x1 ;  /* 0x000000141704c211 */ /* 0x0a4fe400078c08ff */
[----:B------:R-:W-:Y:S02]  /*f5d0*/  @!P3 LEA R6, P5, R203, R20, 0x1 ;  /* 0x00000014cb06b211 */ /* 0x000fe400078a08ff */
[----:B---3--:R-:W-:Y:S02]  /*f5e0*/  @!P4 LEA.HI.X R5, R23, R0, R218, 0x1, P6 ;  /* 0x000000001705c211 */ /* 0x008fe400030f0cda */
        /* <DEDUP_REMOVED lines=9> */
.L_x_1076:
[----:B------:R-:W-:Y:S05]  /*f680*/  BSYNC B1 ;  /* 0x0000000000017941 */ /* 0x000fea0003800000 */
.L_x_1075:
[----:B---3--:R3:W0:Y:S01]  /*f690*/  SHFL.IDX PT, R0, R18, 0x2, 0x181f ;  /* 0x00581f0012007f89 */ /* 0x00862200000e0000 */
[----:B------:R-:W-:Y:S03]  /*f6a0*/  BSSY B1, `(.L_x_1077) ;  /* 0x0000014000017945 */ /* 0x000fe60003800000 */
[----:B--2--5:R3:W2:Y:S01]  /*f6b0*/  SHFL.IDX PT, R10, R2, 0x2, 0x181f ;  /* 0x00581f00020a7f89 */ /* 0x0246a200000e0000 */
[----:B------:R-:W-:Y:S05]  /*f6c0*/  @P0 BRA `(.L_x_1078) ;  /* 0x0000000000440947 */ /* 0x000fea0003800000 */
[----:B------:R-:W-:Y:S02]  /*f6d0*/  ULDC UR5, c[0x0][0xac8] ;  /* 0x0002b20000057ab9 */ /* 0x000fe40000000800 */
[----:B------:R-:W-:Y:S02]  /*f6e0*/  ISETP.GE.AND P3, PT, R23, UR5, PT ;  /* 0x0000000517007c0c */ /* 0x000fe4000bf66270 */
[----:B------:R-:W-:Y:S02]  /*f6f0*/  ISETP.GE.AND P2, PT, R203, UR5, PT ;  /* 0x00000005cb007c0c */ /* 0x000fe4000bf46270 */
[----:B------:R-:W-:Y:S02]  /*f700*/  ISETP.GE.AND P1, PT, R202, UR5, PT ;  /* 0x00000005ca007c0c */ /* 0x000fe4000bf26270 */
[----:B------:R-:W-:-:S07]  /*f710*/  ISETP.GE.AND P0, PT, R204, UR5, PT ;  /* 0x00000005cc007c0c */ /* 0x000fce000bf06270 */
[-C--:B--2---:R-:W-:Y:S02]  /*f720*/  @!P3 LEA R4, P6, R23, R10.reuse, 0x1 ;  /* 0x0000000a1704b211 */ /* 0x084fe400078c08ff */
        /* <DEDUP_REMOVED lines=11> */
.L_x_1078:
[----:B------:R-:W-:Y:S05]  /*f7e0*/  BSYNC B1 ;  /* 0x0000000000017941 */ /* 0x000fea0003800000 */
.L_x_1077:
[----:B0-----:R-:W-:Y:S01]  /*f7f0*/  VIADD R0, R22, 0x60 ;  /* 0x0000006016007836 */ /* 0x001fe20000000000 */
[----:B-1-34-:R-:W0:Y:S04]  /*f800*/  SHFL.IDX PT, R18, R18, 0x3, 0x181f ;  /* 0x00781f0012127f89 */ /* 0x01ae2800000e0000 */
[----:B------:R-:W-:Y:S01]  /*f810*/  ISETP.GE.AND P0, PT, R0, R3, PT ;  /* 0x000000030000720c */ /* 0x000fe20003f06270 */
[----:B------:R1:W3:-:S12]  /*f820*/  SHFL.IDX PT, R8, R2, 0x3, 0x181f ;  /* 0x00781f0002087f89 */ /* 0x0002d800000e0000 */
[----:B-1----:R-:W-:Y:S05]  /*f830*/  @P0 BRA `(.L_x_1079) ;  /* 0x0000000c00380947 */ /* 0x002fea0003800000 */
[----:B------:R-:W-:Y:S02]  /*f840*/  ULDC UR5, c[0x0][0xac8] ;  /* 0x0002b20000057ab9 */ /* 0x000fe40000000800 */
[----:B------:R-:W-:Y:S02]  /*f850*/  ISETP.GE.AND P3, PT, R23, UR5, PT ;  /* 0x0000000517007c0c */ /* 0x000fe4000bf66270 */
[----:B------:R-:W-:Y:S02]  /*f860*/  ISETP.GE.AND P4, PT, R203, UR5, PT ;  /* 0x00000005cb007c0c */ /* 0x000fe4000bf86270 */
[----:B------:R-:W-:-:S09]  /*f870*/  ISETP.GE.AND P5, PT, R202, UR5, PT ;  /* 0x00000005ca007c0c */ /* 0x000fd2000bfa6270 */
[-C--:B---3--:R-:W-:Y:S02]  /*f880*/  @!P3 LEA R2, P0, R23, R8.reuse, 0x1 ;  /* 0x000000081702b211 */ /* 0x088fe400078008ff */
        /* <DEDUP_REMOVED lines=10> */
[----:B-1----:R-:W-:-:S04]  /*f930*/  LEA R2, P0, R204, R8, 0x1 ;  /* 0x00000008cc027211 */ /* 0x002fc800078008ff */
[----:B------:R-:W-:-:S05]  /*f940*/  LEA.HI.X R3, R204, R18, R215, 0x1, P0 ;  /* 0x00000012cc037211 */ /* 0x000fca00000f0cd7 */
[----:B------:R4:W-:Y:S01]  /*f950*/  ST.E.128 desc[UR36][R2.64], R28 ;  /* 0x0000001c02007985 */ /* 0x0009e2000c101d24 */
[----:B------:R-:W-:Y:S05]  /*f960*/  BRA `(.L_x_1079) ;  /* 0x0000000800ec7947 */ /* 0x000fea0003800000 */
.L_x_1072:
[----:B------:R-:W0:Y:S01]  /*f970*/  LDC R8, c[0x0][0xbe8] ;  /* 0x0002fa00ff087b82 */ /* 0x000e220000000800 */
[----:B------:R-:W-:Y:S01]  /*f980*/  R2UR UR6, R206 ;  /* 0x00000000ce0672ca */ /* 0x000fe200000e0000 */
[----:B------:R-:W-:Y:S01]  /*f990*/  BSSY B1, `(.L_x_1080) ;  /* 0x0000034000017945 */ /* 0x000fe20003800000 */
[----:B------:R-:W-:Y:S01]  /*f9a0*/  R2UR UR5, R207 ;  /* 0x00000000cf0572ca */ /* 0x000fe200000e0000 */
[----:B------:R-:W-:Y:S01]  /*f9b0*/  IMAD R6, R205, 0x20, R208 ;  /* 0x00000020cd067824 */ /* 0x000fe200078e02d0 */
[----:B------:R-:W-:-:S09]  /*f9c0*/  ISETP.GE.AND P0, PT, R219, 0x80, PT ;  /* 0x00000080db00780c */ /* 0x000fd20003f06270 */
[----:B------:R-:W-:Y:S02]  /*f9d0*/  USHF.R.S32.HI UR8, URZ, 0x1f, UR6 ;  /* 0x0000001f3f087899 */ /* 0x000fe40008011406 */
[----:B------:R-:W-:Y:S01]  /*f9e0*/  USHF.R.S32.HI UR9, URZ, 0x1f, UR5 ;  /* 0x0000001f3f097899 */ /* 0x000fe20008011405 */
[----:B0-----:R-:W-:-:S13]  /*f9f0*/  ISETP.NE.AND P1, PT, R8, 0x1, PT ;  /* 0x000000010800780c */ /* 0x001fda0003f25270 */
[----:B------:R-:W0:Y:S08]  /*fa00*/  @P1 LDC R9, c[0x0][0xbec] ;  /* 0x0002fb00ff091b82 */ /* 0x000e300000000800 */
[----:B------:R-:W1:Y:S01]  /*fa10*/  @P1 LDC R11, c[0x0][0xbf0] ;  /* 0x0002fc00ff0b1b82 */ /* 0x000e620000000800 */
[----:B------:R-:W-:Y:S05]  /*fa20*/  @P0 BRA `(.L_x_1081) ;  /* 0x0000000000a80947 */ /* 0x000fea0003800000 */
[----:B------:R-:W2:Y:S01]  /*fa30*/  S2R R4, SR_TID.X ;  /* 0x0000000000047919 */ /* 0x000ea20000002100 */
[----:B------:R-:W3:Y:S01]  /*fa40*/  LDC R3, c[0x0][0xbe8] ;  /* 0x0002fa00ff037b82 */ /* 0x000ee20000000800 */
[----:B------:R-:W-:Y:S01]  /*fa50*/  MOV R7, UR60 ;  /* 0x0000003c00077c02 */ /* 0x000fe20008000f00 */
[----:B------:R-:W-:Y:S02]  /*fa60*/  ULDC UR5, c[0x0][0xa88] ;  /* 0x0002a20000057ab9 */ /* 0x000fe40000000800 */
[----:B---3--:R-:W-:Y:S01]  /*fa70*/  IMAD R5, R3, UR5, RZ ;  /* 0x0000000503057c24 */ /* 0x008fe2000f8e02ff */
[----:B--2---:R-:W-:-:S04]  /*fa80*/  IADD3 R4, R7, -0x80, R4 ;  /* 0xffffff8007047810 */ /* 0x004fc80007ffe004 */
[----:B------:R-:W-:-:S13]  /*fa90*/  ISETP.GE.AND P0, PT, R4, R5, PT ;  /* 0x000000050400720c */ /* 0x000fda0003f06270 */
[----:B------:R-:W-:Y:S05]  /*faa0*/  @P0 BRA `(.L_x_1081) ;  /* 0x0000000000880947 */ /* 0x000fea0003800000 */
[----:B------:R-:W-:Y:S01]  /*fab0*/  ISETP.NE.AND P0, PT, R3, 0x1, PT ;  /* 0x000000010300780c */ /* 0x000fe20003f05270 */
[----:B------:R-:W-:Y:S01]  /*fac0*/  ULDC.64 UR10, c[0x0][0xb90] ;  /* 0x0002e400000a7ab9 */ /* 0x000fe20000000a00 */
[----:B------:R-:W-:Y:S01]  /*fad0*/  R2UR UR13, R206 ;  /* 0x00000000ce0d72ca */ /* 0x000fe200000e0000 */
[----:B------:R-:W-:Y:S01]  /*fae0*/  UIMAD UR5, UR8, UR10, URZ ;  /* 0x0000000a080572a4 */ /* 0x000fe2000f8e023f */
[----:B------:R-:W-:Y:S01]  /*faf0*/  R2UR UR12, R207 ;  /* 0x00000000cf0c72ca */ /* 0x000fe200000e0000 */
[----:B------:R-:W-:-:S08]  /*fb00*/  IMAD.MOV.U32 R2, RZ, RZ, R4 ;  /* 0x000000ffff027224 */ /* 0x000fd000078e0004 */
[----:B------:R-:W2:Y:S02]  /*fb10*/  @P0 LDC R5, c[0x0][0xbec] ;  /* 0x0002fb00ff050b82 */ /* 0x000ea40000000800 */
[----:B------:R-:W-:Y:S02]  /*fb20*/  UIMAD.WIDE.U32 UR6, UR13, UR10, URZ ;  /* 0x0000000a0d0672a5 */ /* 0x000fe4000f8e003f */
[----:B------:R-:W-:-:S03]  /*fb30*/  UIMAD UR5, UR13, UR11, UR5 ;  /* 0x0000000b0d0572a4 */ /* 0x000fc6000f8e0205 */
[----:B------:R-:W-:Y:S01]  /*fb40*/  ULDC.64 UR10, c[0x0][0xb98] ;  /* 0x0002e600000a7ab9 */ /* 0x000fe20000000a00 */
[----:B------:R-:W3:Y:S01]  /*fb50*/  @P0 LDC R7, c[0x0][0xbf0] ;  /* 0x0002fc00ff070b82 */ /* 0x000ee20000000800 */
[----:B------:R-:W-:Y:S02]  /*fb60*/  UIADD3 UR7, UR7, UR5, URZ ;  /* 0x0000000507077290 */ /* 0x000fe4000fffe03f */
[----:B------:R-:W-:Y:S02]  /*fb70*/  UIMAD UR5, UR9, UR10, URZ ;  /* 0x0000000a090572a4 */ /* 0x000fe4000f8e023f */
[----:B------:R-:W-:Y:S02]  /*fb80*/  UIMAD.WIDE.U32 UR6, UR12, UR10, UR6 ;  /* 0x0000000a0c0672a5 */ /* 0x000fe4000f8e0006 */
[----:B------:R-:W-:-:S03]  /*fb90*/  UIMAD UR5, UR12, UR11, UR5 ;  /* 0x0000000b0c0572a4 */ /* 0x000fc6000f8e0205 */
[----:B------:R-:W-:Y:S01]  /*fba0*/  ULDC.64 UR10, c[0x0][0xb88] ;  /* 0x0002e200000a7ab9 */ /* 0x000fe20000000a00 */
[----:B--2---:R-:W-:-:S05]  /*fbb0*/  @P0 IMAD.HI.U32 R0, R4, R5, RZ ;  /* 0x0000000504000227 */ /* 0x004fca00078e00ff */
[----:B---3--:R-:W-:-:S05]  /*fbc0*/  @P0 SHF.R.U32.HI R2, RZ, R7, R0 ;  /* 0x00000007ff020219 */ /* 0x008fca0000011600 */
[----:B------:R-:W-:-:S04]  /*fbd0*/  IMAD.MOV R5, RZ, RZ, -R2 ;  /* 0x000000ffff057224 */ /* 0x000fc800078e0a02 */
[----:B------:R-:W-:Y:S01]  /*fbe0*/  IMAD R5, R3, R5, R4 ;  /* 0x0000000503057224 */ /* 0x000fe200078e0204 */
[----:B------:R-:W-:Y:S01]  /*fbf0*/  SHF.R.S32.HI R3, RZ, 0x1f, R2 ;  /* 0x0000001fff037819 */ /* 0x000fe20000011402 */
[----:B------:R-:W-:Y:S01]  /*fc00*/  IMAD.U32 R4, RZ, RZ, UR5 ;  /* 0x00000005ff047e24 */ /* 0x000fe2000f8e00ff */
[----:B------:R-:W-:Y:S02]  /*fc10*/  IADD3 R2, P0, R2, UR6, RZ ;  /* 0x0000000602027c10 */ /* 0x000fe4000ff1e0ff */
[----:B------:R-:W-:Y:S02]  /*fc20*/  SHF.R.S32.HI R0, RZ, 0x1f, R5 ;  /* 0x0000001fff007819 */ /* 0x000fe40000011405 */
[----:B------:R-:W-:Y:S01]  /*fc30*/  IADD3.X R3, R3, UR7, R4, P0, !PT ;  /* 0x0000000703037c10 */ /* 0x000fe200087fe404 */
[----:B------:R-:W-:Y:S02]  /*fc40*/  ULDC.64 UR6, c[0x0][0xb50] ;  /* 0x0002d40000067ab9 */ /* 0x000fe40000000a00 */
[----:B------:R-:W-:-:S02]  /*fc50*/  IMAD R0, R0, UR10, RZ ;  /* 0x0000000a00007c24 */ /* 0x000fc4000f8e02ff */
[----:B------:R-:W-:-:S04]  /*fc60*/  IMAD.WIDE.U32 R2, R5, UR10, R2 ;  /* 0x0000000a05027c25 */ /* 0x000fc8000f8e0002 */
[----:B------:R-:W-:Y:S01]  /*fc70*/  IMAD R7, R5, UR11, R0 ;  /* 0x0000000b05077c24 */ /* 0x000fe2000f8e0200 */
[----:B------:R-:W-:-:S03]  /*fc80*/  LEA R4, P0, R2, UR6, 0x2 ;  /* 0x0000000602047c11 */ /* 0x000fc6000f8010ff */
[----:B------:R-:W-:-:S05]  /*fc90*/  IMAD.IADD R3, R3, 0x1, R7 ;  /* 0x0000000103037824 */ /* 0x000fca00078e0207 */
[----:B------:R-:W-:Y:S01]  /*fca0*/  LEA.HI.X R5, R2, UR7, R3, 0x2, P0 ;  /* 0x0000000702057c11 */ /* 0x000fe200080f1403 */
[----:B------:R-:W-:-:S05]  /*fcb0*/  IMAD.MOV.U32 R3, RZ, RZ, -0x800000 ;  /* 0xff800000ff037424 */ /* 0x000fca00078e00ff */
[----:B------:R2:W-:Y:S02]  /*fcc0*/  STG.E desc[UR36][R4.64], R3 ;  /* 0x0000000304007986 */ /* 0x0005e4000c101924 */
.L_x_1081:
[----:B------:R-:W-:Y:S05]  /*fcd0*/  BSYNC B1 ;  /* 0x0000000000017941 */ /* 0x000fea0003800000 */
.L_x_1080:
[----:B------:R-:W-:Y:S01]  /*fce0*/  R2UR UR13, R206 ;  /* 0x00000000ce0d72ca */ /* 0x000fe200000e0000 */
[----:B------:R-:W-:Y:S01]  /*fcf0*/  ULDC.64 UR10, c[0x0][0xae8] ;  /* 0x0002ba00000a7ab9 */ /* 0x000fe20000000a00 */
[----:B------:R-:W-:Y:S01]  /*fd00*/  R2UR UR12, R207 ;  /* 0x00000000cf0c72ca */ /* 0x000fe200000e0000 */
[----:B------:R-:W-:Y:S01]  /*fd10*/  UIMAD UR5, UR8, UR10, URZ ;  /* 0x0000000a080572a4 */ /* 0x000fe2000f8e023f */
[----:B------:R-:W-:Y:S01]  /*fd20*/  VIADD R6, R6, UR60 ;  /* 0x0000003c06067c36 */ /* 0x000fe20008000000 */
[----:B------:R-:W-:Y:S03]  /*fd30*/  BSSY B1, `(.L_x_1082) ;  /* 0x000003c000017945 */ /* 0x000fe60003800000 */
[----:B0-----:R-:W-:Y:S01]  /*fd40*/  @P1 IMAD.HI.U32 R0, R6, R9, RZ ;  /* 0x0000000906001227 */ /* 0x001fe200078e00ff */
[----:B--2---:R-:W-:-:S04]  /*fd50*/  MOV R5, R6 ;  /* 0x0000000600057202 */ /* 0x004fc80000000f00 */
[----:B------:R-:W-:Y:S01]  /*fd60*/  UIMAD.WIDE.U32 UR6, UR13, UR10, URZ ;  /* 0x0000000a0d0672a5 */ /* 0x000fe2000f8e003f */
[----:B-1----:R-:W-:Y:S01]  /*fd70*/  @P1 SHF.R.U32.HI R5, RZ, R11, R0 ;  /* 0x0000000bff051219 */ /* 0x002fe20000011600 */
[----:B------:R-:W-:-:S03]  /*fd80*/  UIMAD UR5, UR13, UR11, UR5 ;  /* 0x0000000b0d0572a4 */ /* 0x000fc6000f8e0205 */
[----:B------:R-:W-:Y:S01]  /*fd90*/  ULDC.64 UR10, c[0x0][0xaf0] ;  /* 0x0002bc00000a7ab9 */ /* 0x000fe20000000a00 */
[----:B------:R-:W-:Y:S01]  /*fda0*/  UIADD3 UR7, UR7, UR5, URZ ;  /* 0x0000000507077290 */ /* 0x000fe2000fffe03f */
[--C-:B------:R-:W-:Y:S01]  /*fdb0*/  SHF.R.S32.HI R0, RZ, 0x1f, R5.reuse ;  /* 0x0000001fff007819 */ /* 0x100fe20000011405 */
[----:B------:R-:W-:Y:S01]  /*fdc0*/  UIMAD UR5, UR9, UR10, URZ ;  /* 0x0000000a090572a4 */ /* 0x000fe2000f8e023f */
[----:B------:R-:W-:Y:S01]  /*fdd0*/  IMAD.MOV R7, RZ, RZ, -R5 ;  /* 0x000000ffff077224 */ /* 0x000fe200078e0a05 */
[----:B------:R-:W-:Y:S02]  /*fde0*/  UIMAD.WIDE.U32 UR6, UR12, UR10, UR6 ;  /* 0x0000000a0c0672a5 */ /* 0x000fe4000f8e0006 */
[----:B------:R-:W-:Y:S01]  /*fdf0*/  UIMAD UR5, UR12, UR11, UR5 ;  /* 0x0000000b0c0572a4 */ /* 0x000fe2000f8e0205 */
[----:B------:R-:W-:Y:S01]  /*fe00*/  IMAD R7, R8, R7, R6 ;  /* 0x0000000708077224 */ /* 0x000fe200078e0206 */
[----:B------:R-:W-:Y:S01]  /*fe10*/  ULDC.64 UR8, c[0x0][0xae0] ;  /* 0x0002b80000087ab9 */ /* 0x000fe20000000a00 */
[----:B------:R-:W-:Y:S01]  /*fe20*/  VIADD R6, R208, UR60 ;  /* 0x0000003cd0067c36 */ /* 0x000fe20008000000 */
[----:B------:R-:W-:Y:S01]  /*fe30*/  UIADD3 UR5, UR7, UR5, URZ ;  /* 0x0000000507057290 */ /* 0x000fe2000fffe03f */
[----:B------:R-:W-:-:S02]  /*fe40*/  IMAD R0, R0, UR8, RZ ;  /* 0x0000000800007c24 */ /* 0x000fc4000f8e02ff */
[----:B------:R-:W-:Y:S02]  /*fe50*/  IMAD.U32 R3, RZ, RZ, UR7 ;  /* 0x00000007ff037e24 */ /* 0x000fe4000f8e00ff */
[----:B------:R-:W-:Y:S01]  /*fe60*/  IMAD.U32 R2, RZ, RZ, UR6 ;  /* 0x00000006ff027e24 */ /* 0x000fe2000f8e00ff */
[----:B------:R-:W-:Y:S01]  /*fe70*/  ULDC.64 UR6, c[0x0][0xad8] ;  /* 0x0002b60000067ab9 */ /* 0x000fe20000000a00 */
[----:B------:R-:W-:Y:S01]  /*fe80*/  IMAD.U32 R3, RZ, RZ, UR5 ;  /* 0x00000005ff037e24 */ /* 0x000fe2000f8e00ff */
[----:B------:R-:W-:Y:S01]  /*fe90*/  ULDC UR5, c[0x0][0xa88] ;  /* 0x0002a20000057ab9 */ /* 0x000fe20000000800 */
[C---:B------:R-:W-:Y:S01]  /*fea0*/  IMAD R9, R5.reuse, UR9, R0 ;  /* 0x0000000905097c24 */ /* 0x040fe2000f8e0200 */
[----:B------:R-:W-:Y:S01]  /*feb0*/  SHF.R.S32.HI R0, RZ, 0x1f, R7 ;  /* 0x0000001fff007819 */ /* 0x000fe20000011407 */
[----:B------:R-:W-:-:S04]  /*fec0*/  IMAD.WIDE.U32 R2, R5, UR8, R2 ;  /* 0x0000000805027c25 */ /* 0x000fc8000f8e0002 */
[----:B------:R-:W-:Y:S02]  /*fed0*/  IMAD.IADD R3, R3, 0x1, R9 ;  /* 0x0000000103037824 */ /* 0x000fe400078e0209 */
[----:B------:R-:W-:Y:S01]  /*fee0*/  IMAD R4, R0, UR6, RZ ;  /* 0x0000000600047c24 */ /* 0x000fe2000f8e02ff */
[----:B------:R-:W-:Y:S01]  /*fef0*/  IADD3 R0, R6, 0x20, RZ ;  /* 0x0000002006007810 */ /* 0x000fe20007ffe0ff */
[----:B------:R-:W-:Y:S02]  /*ff00*/  IMAD R9, R8, UR5, RZ ;  /* 0x0000000508097c24 */ /* 0x000fe4000f8e02ff */
[C---:B------:R-:W-:Y:S02]  /*ff10*/  IMAD R5, R7.reuse, UR7, R4 ;  /* 0x0000000707057c24 */ /* 0x040fe4000f8e0204 */
[----:B------:R-:W-:Y:S01]  /*ff20*/  IMAD.WIDE.U32 R2, R7, UR6, R2 ;  /* 0x0000000607027c25 */ /* 0x000fe2000f8e0002 */
[-C--:B------:R-:W-:Y:S01]  /*ff30*/  ISETP.GE.AND P2, PT, R6, R9.reuse, PT ;  /* 0x000000090600720c */ /* 0x080fe20003f46270 */
[----:B------:R-:W-:Y:S01]  /*ff40*/  ULDC.64 UR6, c[0x0][0xa80] ;  /* 0x0002a00000067ab9 */ /* 0x000fe20000000a00 */
[----:B------:R-:W-:Y:S01]  /*ff50*/  ISETP.GE.AND P1, PT, R0, R9, PT ;  /* 0x000000090000720c */ /* 0x000fe20003f26270 */
[----:B------:R-:W-:Y:S01]  /*ff60*/  IMAD.IADD R3, R3, 0x1, R5 ;  /* 0x0000000103037824 */ /* 0x000fe200078e0205 */
[----:B------:R-:W-:Y:S01]  /*ff70*/  LEA R4, P3, R2, UR6, 0x1 ;  /* 0x0000000602047c11 */ /* 0x000fe2000f8608ff */
[----:B------:R-:W-:-:S03]  /*ff80*/  VIADD R0, R6, 0x40 ;  /* 0x0000004006007836 */ /* 0x000fc60000000000 */
[----:B------:R-:W-:Y:S02]  /*ff90*/  LEA.HI.X R5, R2, UR7, R3, 0x1, P3 ;  /* 0x0000000702057c11 */ /* 0x000fe400098f0c03 */
[----:B------:R-:W-:Y:S01]  /*ffa0*/  ISETP.GE.AND P0, PT, R0, R9, PT ;  /* 0x000000090000720c */ /* 0x000fe20003f06270 */
[----:B------:R0:W1:Y:S04]  /*ffb0*/  SHFL.IDX PT, R2, R4, RZ, 0x181f ;  /* 0x00181fff04027589 */ /* 0x00006800000e0000 */
[----:B------:R0:W2:Y:S01]  /*ffc0*/  SHFL.IDX PT, R0, R5, RZ, 0x181f ;  /* 0x00181fff05007589 */ /* 0x0000a200000e0000 */
[----:B------:R-:W-:Y:S07]  /*ffd0*/  @P2 BRA `(.L_x_1083) ;  /* 0x0000000000442947 */ /* 0x000fee0003800000 */
        /* <DEDUP_REMOVED lines=17> */
.L_x_1083:
[----:B------:R-:W-:Y:S05]  /*100f0*/  BSYNC B1 ;  /* 0x0000000000017941 */ /* 0x000fea0003800000 */
.L_x_1082:
        /* <DEDUP_REMOVED lines=21> */
.L_x_1085:
[----:B------:R-:W-:Y:S05]  /*10250*/  BSYNC B1 ;  /* 0x0000000000017941 */ /* 0x000fea0003800000 */
.L_x_1084:
        /* <DEDUP_REMOVED lines=21> */
.L_x_1087:
[----:B------:R-:W-:Y:S05]  /*103b0*/  BSYNC B1 ;  /* 0x0000000000017941 */ /* 0x000fea0003800000 */
.L_x_1086:
[----:B0-----:R-:W-:Y:S01]  /*103c0*/  VIADD R0, R6, 0x60 ;  /* 0x0000006006007836 */ /* 0x001fe20000000000 */
[----:B--2-4-:R-:W0:Y:S04]  /*103d0*/  SHFL.IDX PT, R5, R5, 0x3, 0x181f ;  /* 0x00781f0005057f89 */ /* 0x014e2800000e0000 */
[----:B------:R-:W-:Y:S01]  /*103e0*/  ISETP.GE.AND P0, PT, R0, R9, PT ;  /* 0x000000090000720c */ /* 0x000fe20003f06270 */
[----:B-1-3--:R1:W2:-:S12]  /*103f0*/  SHFL.IDX PT, R2, R4, 0x3, 0x181f ;  /* 0x00781f0004027f89 */ /* 0x00a29800000e0000 */
[----:B-1----:R-:W-:Y:S05]  /*10400*/  @P0 BRA `(.L_x_1079) ;  /* 0x0000000000440947 */ /* 0x002fea0003800000 */
[----:B------:R-:W-:Y:S02]  /*10410*/  ULDC UR5, c[0x0][0xac8] ;  /* 0x0002b20000057ab9 */ /* 0x000fe40000000800 */
        /* <DEDUP_REMOVED lines=16> */
.L_x_1079:
[----:B------:R-:W-:Y:S05]  /*10520*/  BSYNC B0 ;  /* 0x0000000000007941 */ /* 0x000fea0003800000 */
.L_x_1071:
[----:B------:R-:W-:Y:S02]  /*10530*/  ULDC UR5, c[0x0][0xc38] ;  /* 0x00030e0000057ab9 */ /* 0x000fe40000000800 */
[----:B------:R-:W-:-:S06]  /*10540*/  UISETP.GE.AND UP0, UPT, UR4, UR5, UPT ;  /* 0x000000050400728c */ /* 0x000fcc000bf06270 */
[----:B------:R-:W-:-:S13]  /*10550*/  PLOP3.LUT P0, PT, PT, PT, UP0, 0x80, 0x0 ;  /* 0x000000000000781c */ /* 0x000fda0003f0f008 */
[----:B------:R-:W-:Y:S05]  /*10560*/  @!P0 BRA `(.L_x_1088) ;  /* 0xffffff0400f08947 */ /* 0x000fea000383ffff */
[----:B------:R-:W-:Y:S05]  /*10570*/  EXIT ;  /* 0x000000000000794d */ /* 0x000fea0003800000 */
.L_x_982:
[----:B------:R-:W-:-:S08]  /*10580*/  NOP ;  /* 0x0000000000007918 */ /* 0x000fd00000000000 */
[----:B0-----:R-:W0:-:S00]  /*10590*/  USETMAXREG.DEALLOC.CTAPOOL 0x28 ;  /* 0x00000028000079c8 */ /* 0x001e0000080e0500 */
[----:B0-----:R-:W-:-:S06]  /*105a0*/  LOP3.LUT R0, R0, 0x3, RZ, 0xc0, !PT ;  /* 0x0000000300007812 */ /* 0x001fcc00078ec0ff */
[----:B------:R-:W0:Y:S01]  /*105b0*/  S2UR UR10, SR_CTAID.X ;  /* 0x00000000000a79c3 */ /* 0x000e220000002500 */
[----:B------:R-:W-:Y:S01]  /*105c0*/  LOP3.LUT R16, R16, 0xffff7fff, RZ, 0xc0, !PT ;  /* 0xffff7fff10107812 */ /* 0x000fe200078ec0ff */
[----:B------:R-:W-:Y:S01]  /*105d0*/  STL [R1], RZ ;  /* 0x000000ff01007387 */ /* 0x000fe20000100800 */
[----:B------:R-:W-:Y:S02]  /*105e0*/  IMAD.MOV.U32 R23, RZ, RZ, RZ ;  /* 0x000000ffff177224 */ /* 0x000fe400078e00ff */
[----:B------:R-:W-:Y:S01]  /*105f0*/  IMAD.MOV.U32 R25, RZ, RZ, 0x1 ;  /* 0x00000001ff197424 */ /* 0x000fe200078e00ff */
[----:B------:R1:W2:Y:S02]  /*10600*/  SHFL.IDX PT, R2, R0, RZ, 0x1f ;  /* 0x00001fff00027589 */ /* 0x0002a400000e0000 */
[----:B-1----:R-:W0:Y:S01]  /*10610*/  LDC R0, c[0x0][0xc38] ;  /* 0x00030e00ff007b82 */ /* 0x002e220000000800 */
[----:B--2---:R-:W-:-:S13]  /*10620*/  ISETP.NE.AND P0, PT, R2, RZ, PT ;  /* 0x000000ff0200720c */ /* 0x004fda0003f05270 */
[----:B------:R-:W-:Y:S01]  /*10630*/  @P0 LOP3.LUT R16, R16, 0x8000, RZ, 0xfc, !PT ;  /* 0x0000800010100812 */ /* 0x000fe200078efcff */
[----:B------:R-:W-:Y:S06]  /*10640*/  @P0 BAR.ARV 0x4, 0x180 ;  /* 0x0106000000000b1d */ /* 0x000fec0000002000 */
[----:B0-----:R-:W-:-:S13]  /*10650*/  ISETP.LE.AND P0, PT, R0, UR10, PT ;  /* 0x0000000a00007c0c */ /* 0x001fda000bf03270 */
[----:B------:R-:W-:Y:S05]  /*10660*/  @P0 BRA `(.L_x_1089) ;  /* 0x0000003c00e40947 */ /* 0x000fea0003800000 */
[----:B------:R-:W2:Y:S01]  /*10670*/  LDL R3, [R1+0x4] ;  /* 0x0000040001037983 */ /* 0x000ea20000100800 */
[C---:B------:R-:W-:Y:S01]  /*10680*/  IMAD.SHL.U32 R30, R5.reuse, 0x8, RZ ;  /* 0x00000008051e7824 */ /* 0x040fe200078e00ff */
[----:B------:R-:W-:Y:S01]  /*10690*/  ULDC.64 UR6, c[0x0][0x2f0] ;  /* 0x0000bc0000067ab9 */ /* 0x000fe20000000a00 */
[----:B------:R-:W-:Y:S01]  /*106a0*/  ULDC UR9, c[0x0][0x2b8] ;  /* 0x0000ae0000097ab9 */ /* 0x000fe20000000800 */
[----:B------:R-:W-:Y:S01]  /*106b0*/  LOP3.LUT R16, R16, 0xfffffff7, RZ, 0xc0, !PT ;  /* 0xfffffff710107812 */ /* 0x000fe200078ec0ff */
[----:B------:R-:W0:Y:S01]  /*106c0*/  S2UR UR8, SR_CgaCtaId ;  /* 0x00000000000879c3 */ /* 0x000e220000008800 */
[C---:B------:R-:W-:Y:S01]  /*106d0*/  LOP3.LUT R0, R30.reuse, 0x1f8, RZ, 0xc0, !PT ;  /* 0x000001f81e007812 */ /* 0x040fe200078ec0ff */
[----:B------:R-:W-:Y:S01]  /*106e0*/  ULDC.64 UR4, c[0x0][0x418] ;  /* 0x0001060000047ab9 */ /* 0x000fe20000000a00 */
[----:B------:R-:W-:Y:S01]  /*106f0*/  LOP3.LUT R37, R30, 0x38, RZ, 0xc0, !PT ;  /* 0x000000381e257812 */ /* 0x000fe200078ec0ff */
[----:B------:R-:W-:Y:S01]  /*10700*/  UISETP.NE.U32.AND UP0, UPT, UR4, URZ, UPT ;  /* 0x0000003f0400728c */ /* 0x000fe2000bf05070 */
[----:B------:R-:W-:Y:S01]  /*10710*/  LOP3.LUT R2, R5, 0x7f, RZ, 0xc0, !PT ;  /* 0x0000007f05027812 */ /* 0x000fe200078ec0ff */
[----:B------:R1:W-:Y:S01]  /*10720*/  STL [R1], RZ ;  /* 0x000000ff01007387 */ /* 0x0003e20000100800 */
[----:B------:R-:W-:Y:S01]  /*10730*/  ULDC UR4, c[0x0][0x424] ;  /* 0x0001090000047ab9 */ /* 0x000fe20000000800 */
[----:B------:R-:W-:Y:S01]  /*10740*/  UISETP.NE.AND.EX UP0, UPT, UR5, URZ, UPT, UP0 ;  /* 0x0000003f0500728c */ /* 0x000fe2000bf05300 */
[----:B------:R-:W-:Y:S01]  /*10750*/  SHF.R.U32.HI R36, RZ, 0x3, R2 ;  /* 0x00000003ff247819 */ /* 0x000fe20000011602 */
[----:B------:R-:W-:Y:S01]  /*10760*/  ULDC UR40, c[0x0][0x288] ;  /* 0x0000a20000287ab9 */ /* 0x000fe20000000800 */
[----:B------:R-:W-:Y:S01]  /*10770*/  UMOV UR5, 0x400 ;  /* 0x0000040000057882 */ /* 0x000fe20000000000 */
[----:B------:R-:W-:Y:S01]  /*10780*/  USEL UR4, UR4, 0x1, UP0 ;  /* 0x0000000104047887 */ /* 0x000fe20008000000 */
[----:B------:R-:W-:Y:S01]  /*10790*/  IMAD.U32 R34, RZ, RZ, UR10 ;  /* 0x0000000aff227e24 */ /* 0x000fe2000f8e00ff */
[----:B------:R-:W-:Y:S01]  /*107a0*/  ULDC UR39, c[0x0][0x448] ;  /* 0x0001120000277ab9 */ /* 0x000fe20000000800 */
[----:B------:R-:W-:Y:S01]  /*107b0*/  IMAD.MOV.U32 R25, RZ, RZ, 0x1 ;  /* 0x00000001ff197424 */ /* 0x000fe200078e00ff */
[----:B------:R-:W-:Y:S01]  /*107c0*/  UIMAD UR38, UR4, UR6, URZ ;  /* 0x00000006042672a4 */ /* 0x000fe2000f8e023f */
[----:B------:R-:W-:Y:S01]  /*107d0*/  IMAD.MOV.U32 R23, RZ, RZ, RZ ;  /* 0x000000ffff177224 */ /* 0x000fe200078e00ff */
[----:B------:R-:W-:-:S02]  /*107e0*/  UIMAD UR39, UR39, UR40, URZ ;  /* 0x00000028272772a4 */ /* 0x000fc4000f8e023f */
[----:B------:R-:W-:Y:S02]  /*107f0*/  UIADD3 UR4, UR38, 0x3f, URZ ;  /* 0x0000003f26047890 */ /* 0x000fe4000fffe03f */
[----:B------:R-:W-:Y:S02]  /*10800*/  UIADD3 UR49, UR38, 0x1, -UR40 ;  /* 0x0000000126317890 */ /* 0x000fe4000fffe828 */
[----:B0-----:R-:W-:Y:S02]  /*10810*/  ULEA UR8, UR8, UR5, 0x18 ;  /* 0x0000000508087291 */ /* 0x001fe4000f8ec03f */
[----:B------:R-:W-:Y:S01]  /*10820*/  USHF.R.S32.HI UR5, URZ, 0x1f, UR4 ;  /* 0x0000001f3f057899 */ /* 0x000fe20008011404 */
[----:B------:R-:W-:Y:S01]  /*10830*/  ULDC UR47, c[0x0][0xc] ;  /* 0x00000300002f7ab9 */ /* 0x000fe20000000800 */
[----:B------:R-:W-:Y:S02]  /*10840*/  UIADD3 UR40, UR38, -UR40, URZ ;  /* 0x8000002826287290 */ /* 0x000fe4000fffe03f */
[----:B------:R-:W-:Y:S01]  /*10850*/  IMAD.U32 R17, RZ, RZ, UR8 ;  /* 0x00000008ff117e24 */ /* 0x000fe2000f8e00ff */
[----:B------:R-:W-:-:S04]  /*10860*/  ULEA.HI UR5, UR5, UR4, URZ, 0x6 ;  /* 0x0000000405057291 */ /* 0x000fc8000f8f303f */
[----:B------:R-:W-:Y:S01]  /*10870*/  USHF.R.S32.HI UR41, URZ, 0x6, UR5 ;  /* 0x000000063f297899 */ /* 0x000fe20008011405 */
[----:B--2---:R-:W-:Y:S02]  /*10880*/  R2UR UR11, R3 ;  /* 0x00000000030b72ca */ /* 0x004fe400000e0000 */
[----:B------:R-:W-:Y:S02]  /*10890*/  LOP3.LUT R3, R0, 0x38, R5, 0x78, !PT ;  /* 0x0000003800037812 */ /* 0x000fe400078e7805 */
[----:B------:R-:W-:Y:S02]  /*108a0*/  LOP3.LUT R0, R37, 0x40, RZ, 0xfc, !PT ;  /* 0x0000004025007812 */ /* 0x000fe400078efcff */
[----:B------:R-:W-:Y:S02]  /*108b0*/  LOP3.LUT R30, R3, 0x200, R30, 0xf8, !PT ;  /* 0x00000200031e7812 */ /* 0x000fe400078ef81e */
[C---:B------:R-:W-:Y:S02]  /*108c0*/  ISETP.GE.AND P2, PT, R0.reuse, UR7, PT ;  /* 0x0000000700007c0c */ /* 0x040fe4000bf46270 */
[----:B------:R-:W-:Y:S01]  /*108d0*/  ISETP.GE.AND P1, PT, R0, UR9, PT ;  /* 0x0000000900007c0c */ /* 0x000fe2000bf26270 */
[----:B------:R-:W-:Y:S01]  /*108e0*/  IMAD R31, R30, 0x2, R17 ;  /* 0x000000021e1f7824 */ /* 0x000fe200078e0211 */
[----:B------:R-:W-:Y:S01]  /*108f0*/  ISETP.GE.AND P0, PT, R0, UR7, PT ;  /* 0x0000000700007c0c */ /* 0x000fe2000bf06270 */
[----:B------:R-:W-:Y:S01]  /*10900*/  ULOP3.LUT UR48, UR11, 0x2, URZ, 0xfc, !UPT ;  /* 0x000000020b307892 */ /* 0x000fe2000f8efc3f */
[----:B------:R-:W-:-:S02]  /*10910*/  LOP3.LUT R0, R37, 0x80, RZ, 0xfc, !PT ;  /* 0x0000008025007812 */ /* 0x000fc400078efcff */
[----:B------:R-:W-:-:S05]  /*10920*/  SHF.L.U32 R3, R5, 0x4, RZ ;  /* 0x0000000405037819 */ /* 0x000fca00000006ff */
[----:B------:R-:W-:Y:S02]  /*10930*/  @P2 LOP3.LUT R16, R16, 0x8, RZ, 0xfc, !PT ;  /* 0x0000000810102812 */ /* 0x000fe400078efcff */
[----:B------:R-:W-:Y:S02]  /*10940*/  ISETP.GE.AND P2, PT, R0, UR7, PT ;  /* 0x0000000700007c0c */ /* 0x000fe4000bf46270 */
[----:B------:R-:W-:-:S04]  /*10950*/  LOP3.LUT R16, R16, 0xffffdfff, RZ, 0xc0, !PT ;  /* 0xffffdfff10107812 */ /* 0x000fc800078ec0ff */
[----:B------:R-:W-:Y:S02]  /*10960*/  @P1 LOP3.LUT R16, R16, 0x2000, RZ, 0xfc, !PT ;  /* 0x0000200010101812 */ /* 0x000fe400078efcff */
[----:B------:R-:W-:Y:S02]  /*10970*/  ISETP.GE.AND P1, PT, R0, UR9, PT ;  /* 0x0000000900007c0c */ /* 0x000fe4000bf26270 */
[----:B------:R-:W-:-:S04]  /*10980*/  LOP3.LUT R16, R16, 0xffffff7f, RZ, 0xc0, !PT ;  /* 0xffffff7f10107812 */ /* 0x000fc800078ec0ff */
[----:B------:R-:W-:Y:S02]  /*10990*/  @P0 LOP3.LUT R16, R16, 0x80, RZ, 0xfc, !PT ;  /* 0x0000008010100812 */ /* 0x000fe400078efcff */
[----:B------:R-:W-:Y:S02]  /*109a0*/  ISETP.GE.AND P0, PT, R0, UR7, PT ;  /* 0x0000000700007c0c */ /* 0x000fe4000bf06270 */
[----:B------:R-:W-:Y:S02]  /*109b0*/  LOP3.LUT R16, R16, 0xfffffffb, RZ, 0xc0, !PT ;  /* 0xfffffffb10107812 */ /* 0x000fe400078ec0ff */
[----:B------:R-:W-:Y:S02]  /*109c0*/  LOP3.LUT R0, R36, 0x70, R3, 0xf8, !PT ;  /* 0x0000007024007812 */ /* 0x000fe400078ef803 */
[----:B------:R-:W-:Y:S02]  /*109d0*/  @P2 LOP3.LUT R16, R16, 0x4, RZ, 0xfc, !PT ;  /* 0x0000000410102812 */ /* 0x000fe400078efcff */
[----:B------:R-:W-:-:S02]  /*109e0*/  LOP3.LUT R0, R37, 0xc0, RZ, 0xfc, !PT ;  /* 0x000000c025007812 */ /* 0x000fc400078efcff */
[----:B------:R-:W-:Y:S02]  /*109f0*/  LOP3.LUT R16, R16, 0xffffefff, RZ, 0xc0, !PT ;  /* 0xffffefff10107812 */ /* 0x000fe400078ec0ff */
[----:B------:R-:W-:Y:S02]  /*10a00*/  ISETP.GE.AND P2, PT, R37, UR7, PT ;  /* 0x0000000725007c0c */ /* 0x000fe4000bf46270 */
[----:B------:R-:W-:Y:S02]  /*10a10*/  @P1 LOP3.LUT R16, R16, 0x1000, RZ, 0xfc, !PT ;  /* 0x0000100010101812 */ /* 0x000fe400078efcff */
[----:B------:R-:W-:Y:S02]  /*10a20*/  ISETP.GE.AND P1, PT, R0, UR9, PT ;  /* 0x0000000900007c0c */ /* 0x000fe4000bf26270 */
[----:B------:R-:W-:-:S04]  /*10a30*/  LOP3.LUT R16, R16, 0xffffffbf, RZ, 0xc0, !PT ;  /* 0xffffffbf10107812 */ /* 0x000fc800078ec0ff */
[----:B------:R-:W-:Y:S02]  /*10a40*/  @P0 LOP3.LUT R16, R16, 0x40, RZ, 0xfc, !PT ;  /* 0x0000004010100812 */ /* 0x000fe400078efcff */
[----:B------:R-:W-:Y:S02]  /*10a50*/  ISETP.GE.AND P0, PT, R0, UR7, PT ;  /* 0x0000000700007c0c */ /* 0x000fe4000bf06270 */
[----:B------:R-:W-:-:S11]  /*10a60*/  LOP3.LUT R16, R16, 0xfffffffd, RZ, 0xc0, !PT ;  /* 0xfffffffd10107812 */ /* 0x000fd600078ec0ff */
        /* <DEDUP_REMOVED lines=13> */
[----:B-1----:R-:W-:-:S07]  /*10b40*/  @P0 LOP3.LUT R16, R16, 0x4000, RZ, 0xfc, !PT ;  /* 0x0000400010100812 */ /* 0x002fce00078efcff */
.L_x_1144:
[----:B------:R-:W-:Y:S01]  /*10b50*/  ULDC UR7, c[0x0][0xc60] ;  /* 0x0003180000077ab9 */ /* 0x000fe20000000800 */
[C---:B------:R-:W-:Y:S01]  /*10b60*/  R2UR UR42, R34.reuse ;  /* 0x00000000222a72ca */ /* 0x040fe200000e0000 */
[----:B------:R-:W-:Y:S01]  /*10b70*/  UISETP.NE.AND UP0, UPT, UR7, 0x1, UPT ;  /* 0x000000010700788c */ /* 0x000fe2000bf05270 */
[----:B------:R-:W-:-:S10]  /*10b80*/  R2UR UR6, R34 ;  /* 0x00000000220672ca */ /* 0x000fd400000e0000 */
        /* <DEDUP_REMOVED lines=9> */
[----:B0----5:R-:W-:Y:S05]  /*10c20*/  @P0 BRA `(.L_x_1090) ;  /* 0x0000000000200947 */ /* 0x021fea0003800000 */
        /* <DEDUP_REMOVED lines=8> */
.L_x_1090:
[----:B------:R-:W-:Y:S01]  /*10cb0*/  ULDC UR8, c[0x0][0xc54] ;  /* 0x0003150000087ab9 */ /* 0x000fe20000000800 */
[----:B------:R-:W-:Y:S01]  /*10cc0*/  UMOV UR6, UR7 ;  /* 0x0000000700067c82 */ /* 0x000fe20008000000 */
[----:B------:R-:W-:-:S11]  /*10cd0*/  UISETP.NE.AND UP0, UPT, UR8, 0x1, UPT ;  /* 0x000000010800788c */ /* 0x000fd6000bf05270 */
[----:B------:R-:W-:Y:S02]  /*10ce0*/  @UP0 ULDC.64 UR10, c[0x0][0xc58] ;  /* 0x00031600000a0ab9 */ /* 0x000fe40000000a00 */
[----:B------:R-:W-:-:S04]  /*10cf0*/  UIMAD.WIDE.U32 UR4, UR7, UR10, URZ ;  /* 0x0000000a070472a5 */ /* 0x000fc8000f8e003f */
[----:B------:R-:W-:-:S04]  /*10d00*/  @UP0 USHF.R.U32.HI UR6, URZ, UR11, UR5 ;  /* 0x0000000b3f060299 */ /* 0x000fc80008011605 */
[----:B------:R-:W-:-:S12]  /*10d10*/  UIMAD UR4, UR6, UR8, URZ ;  /* 0x00000008060472a4 */ /* 0x000fd8000f8e023f */
.L_x_1091:
[----:B------:R-:W-:Y:S01]  /*10d20*/  ULDC UR5, c[0x0][0xc48] ;  /* 0x0003120000057ab9 */ /* 0x000fe20000000800 */
[----:B------:R-:W-:Y:S01]  /*10d30*/  ULDC.64 UR8, c[0x0][0xa28] ;  /* 0x00028a0000087ab9 */ /* 0x000fe20000000a00 */
[----:B------:R-:W-:Y:S01]  /*10d40*/  UISETP.NE.AND UP1, UPT, UR5, 0x1, UPT ;  /* 0x000000010500788c */ /* 0x000fe2000bf25270 */
[----:B------:R-:W-:Y:S01]  /*10d50*/  MOV R32, RZ ;  /* 0x000000ff00207202 */ /* 0x000fe20000000f00 */
[----:B------:R-:W-:Y:S02]  /*10d60*/  UIADD3 UR4, UR7, -UR4, URZ ;  /* 0x8000000407047290 */ /* 0x000fe4000fffe03f */
[----:B------:R-:W-:Y:S01]  /*10d70*/  UISETP.NE.U32.AND UP0, UPT, UR8, URZ, UPT ;  /* 0x0000003f0800728c */ /* 0x000fe2000bf05070 */
[----:B------:R-:W-:Y:S02]  /*10d80*/  ULDC UR5, c[0x0][0xc54] ;  /* 0x0003150000057ab9 */ /* 0x000fe40000000800 */
[----:B------:R-:W-:Y:S02]  /*10d90*/  UIMAD UR42, UR42, UR5, UR4 ;  /* 0x000000052a2a72a4 */ /* 0x000fe4000f8e0204 */
[----:B------:R-:W-:-:S02]  /*10da0*/  UISETP.NE.AND.EX UP0, UPT, UR9, URZ, UPT, UP0 ;  /* 0x0000003f0900728c */ /* 0x000fc4000bf05300 */
[----:B------:R-:W-:Y:S01]  /*10db0*/  @UP1 ULDC UR4, c[0x0][0xc4c] ;  /* 0x0003130000041ab9 */ /* 0x000fe20000000800 */
[----:B------:R-:W-:Y:S01]  /*10dc0*/  @UP1 ULDC UR7, c[0x0][0xc50] ;  /* 0x0003140000071ab9 */ /* 0x000fe20000000800 */
[----:B------:R-:W-:Y:S02]  /*10dd0*/  UIMAD.WIDE.U32 UR4, UR42, UR4, URZ ;  /* 0x000000042a0472a5 */ /* 0x000fe4000f8e003f */
[----:B------:R-:W-:Y:S01]  /*10de0*/  UMOV UR43, UR42 ;  /* 0x0000002a002b7c82 */ /* 0x000fe20008000000 */
[----:B------:R-:W-:Y:S01]  /*10df0*/  ULOP3.LUT UR6, UR6, 0x1ffffff, URZ, 0x3c, !UPT ;  /* 0x01ffffff06067892 */ /* 0x000fe2000f8e3c3f */
[----:B------:R-:W-:Y:S01]  /*10e00*/  PLOP3.LUT P0, PT, PT, PT, UP0, 0x80, 0x0 ;  /* 0x000000000000781c */ /* 0x000fe20003f0f008 */
[----:B------:R-:W-:-:S03]  /*10e10*/  @UP1 USHF.R.U32.HI UR43, URZ, UR7, UR5 ;  /* 0x000000073f2b1299 */ /* 0x000fc60008011605 */
[----:B------:R-:W-:Y:S02]  /*10e20*/  @UP0 ULDC.64 UR4, c[0x0][0xa28] ;  /* 0x00028a0000040ab9 */ /* 0x000fe40000000a00 */
[----:B------:R-:W-:-:S06]  /*10e30*/  @UP0 UIMAD.WIDE UR4, UR43, 0x4, UR4 ;  /* 0x000000042b0408a5 */ /* 0x000fcc000f8e0204 */
[----:B------:R-:W-:Y:S01]  /*10e40*/  IMAD.U32 R3, RZ, RZ, UR5 ;  /* 0x00000005ff037e24 */ /* 0x000fe2000f8e00ff */
[----:B------:R-:W-:Y:S01]  /*10e50*/  ULDC UR5, c[0x0][0x448] ;  /* 0x0001120000057ab9 */ /* 0x000fe20000000800 */
[----:B------:R-:W-:Y:S01]  /*10e60*/  IMAD.U32 R2, RZ, RZ, UR4 ;  /* 0x00000004ff027e24 */ /* 0x000fe2000f8e00ff */
[----:B------:R-:W-:Y:S01]  /*10e70*/  ULDC UR4, c[0x0][0xc3c] ;  /* 0x00030f0000047ab9 */ /* 0x000fe20000000800 */
[----:B------:R-:W-:Y:S02]  /*10e80*/  UISETP.NE.AND UP2, UPT, UR5, 0x1, UPT ;  /* 0x000000010500788c */ /* 0x000fe4000bf45270 */
[----:B------:R-:W-:Y:S01]  /*10e90*/  UIADD3 UR6, UR6, UR4, URZ ;  /* 0x0000000406067290 */ /* 0x000fe2000fffe03f */
[----:B------:R0:W5:Y:S01]  /*10ea0*/  @P0 LDG.E R32, desc[UR36][R2.64] ;  /* 0x0000002402200981 */ /* 0x000162000c1e1900 */
[----:B------:R-:W-:Y:S02]  /*10eb0*/  UP2UR UR50, UPR, URZ, 0x4 ;  /* 0x000000043f327883 */ /* 0x000fe40008000000 */
[----:B------:R-:W-:-:S04]  /*10ec0*/  USHF.L.U32 UR44, UR6, 0x7, URZ ;  /* 0x00000007062c7899 */ /* 0x000fc8000800063f */
[----:B------:R-:W-:Y:S01]  /*10ed0*/  UIADD3 UR6, UR44, 0x7f, URZ ;  /* 0x0000007f2c067890 */ /* 0x000fe2000fffe03f */
[----:B------:R-:W-:Y:S01]  /*10ee0*/  @UP2 ULDC UR4, c[0x0][0x44c] ;  /* 0x0001130000042ab9 */ /* 0x000fe20000000800 */
[----:B------:R-:W-:Y:S02]  /*10ef0*/  @UP2 ULDC UR7, c[0x0][0x450] ;  /* 0x0001140000072ab9 */ /* 0x000fe40000000800 */
[----:B------:R-:W-:-:S04]  /*10f00*/  UIMAD.WIDE.U32 UR4, UR6, UR4, URZ ;  /* 0x00000004060472a5 */ /* 0x000fc8000f8e003f */
[----:B------:R-:W-:-:S03]  /*10f10*/  @UP2 USHF.R.U32.HI UR6, URZ, UR7, UR5 ;  /* 0x000000073f062299 */ /* 0x000fc60008011605 */
[----:B------:R-:W-:Y:S01]  /*10f20*/  ULDC.64 UR4, c[0x0][0x9e0] ;  /* 0x0002780000047ab9 */ /* 0x000fe20000000a00 */
[----:B------:R-:W-:Y:S02]  /*10f30*/  UIADD3 UR6, UR49, UR6, URZ ;  /* 0x0000000631067290 */ /* 0x000fe4000fffe03f */
[----:B------:R-:W-:Y:S02]  /*10f40*/  UISETP.GE.AND UP0, UPT, UR5, 0x1, UPT ;  /* 0x000000010500788c */ /* 0x000fe4000bf06270 */
[----:B------:R-:W-:-:S04]  /*10f50*/  UIADD3 UR4, UR6, UR4, URZ ;  /* 0x0000000406047290 */ /* 0x000fc8000fffe03f */
[----:B------:R-:W-:-:S13]  /*10f60*/  PLOP3.LUT P0, PT, PT, PT, UP0, 0x40, 0x0 ;  /* 0x000000000000781c */ /* 0x000fda0003f0e808 */
[----:B0-----:R-:W-:Y:S05]  /*10f70*/  @P0 BRA `(.L_x_1092) ;  /* 0x0000000000440947 */ /* 0x001fea0003800000 */
        /* <DEDUP_REMOVED lines=10> */
.L_x_1093:
[----:B------:R-:W-:-:S11]  /*11020*/  UISETP.NE.AND UP1, UPT, UR5, 0x1, UPT ;  /* 0x000000010500788c */ /* 0x000fd6000bf25270 */
[----:B------:R-:W-:Y:S02]  /*11030*/  @UP1 ULDC.64 UR10, c[0x0][0x9e8] ;  /* 0x00027a00000a1ab9 */ /* 0x000fe40000000a00 */
[----:B------:R-:W-:-:S04]  /*11040*/  UIMAD.WIDE.U32 UR6, UR8, UR10, URZ ;  /* 0x0000000a080672a5 */ /* 0x000fc8000f8e003f */
[----:B------:R-:W-:-:S12]  /*11050*/  @UP1 USHF.R.U32.HI UR8, URZ, UR11, UR7 ;  /* 0x0000000b3f081299 */ /* 0x000fd80008011607 */
.L_x_1094:
[----:B------:R-:W-:-:S04]  /*11060*/  UIMAD UR8, UR8, UR5, UR5 ;  /* 0x00000005080872a4 */ /* 0x000fc8000f8e0205 */
[----:B------:R-:W-:-:S04]  /*11070*/  UISETP.LT.AND UP1, UPT, UR4, UR8, UPT ;  /* 0x000000080400728c */ /* 0x000fc8000bf21270 */
[----:B------:R-:W-:-:S12]  /*11080*/  USEL UR4, UR4, UR8, UP1 ;  /* 0x0000000804047287 */ /* 0x000fd80008800000 */
.L_x_1092:
[----:B------:R-:W-:Y:S01]  /*11090*/  UISETP.NE.AND UP1, UPT, UR50, URZ, UPT ;  /* 0x0000003f3200728c */ /* 0x000fe2000bf25270 */
[----:B------:R-:W-:Y:S01]  /*110a0*/  PLOP3.LUT P0, PT, PT, PT, UP0, 0x40, 0x0 ;  /* 0x000000000000781c */ /* 0x000fe20003f0e808 */
[----:B------:R-:W-:-:S04]  /*110b0*/  UIADD3 UR4, UR4, 0x3f, URZ ;  /* 0x0000003f04047890 */ /* 0x000fc8000fffe03f */
[----:B------:R-:W-:-:S04]  /*110c0*/  USHF.R.S32.HI UR8, URZ, 0x1f, UR4 ;  /* 0x0000001f3f087899 */ /* 0x000fc80008011404 */
[----:B------:R-:W-:Y:S01]  /*110d0*/  ULEA.HI UR8, UR8, UR4, URZ, 0x6 ;  /* 0x0000000408087291 */ /* 0x000fe2000f8f303f */
[----:B------:R-:W-:Y:S01]  /*110e0*/  @UP1 ULDC UR6, c[0x0][0x44c] ;  /* 0x0001130000061ab9 */ /* 0x000fe20000000800 */
[----:B------:R-:W-:Y:S01]  /*110f0*/  @UP1 ULDC UR9, c[0x0][0x450] ;  /* 0x0001140000091ab9 */ /* 0x000fe20000000800 */
[----:B------:R-:W-:Y:S02]  /*11100*/  UIMAD.WIDE.U32 UR6, UR44, UR6, URZ ;  /* 0x000000062c0672a5 */ /* 0x000fe4000f8e003f */
[----:B------:R-:W-:Y:S01]  /*11110*/  UMOV UR4, UR44 ;  /* 0x0000002c00047c82 */ /* 0x000fe20008000000 */
[----:B------:R-:W-:Y:S02]  /*11120*/  USHF.R.S32.HI UR8, URZ, 0x6, UR8 ;  /* 0x000000063f087899 */ /* 0x000fe40008011408 */
[----:B------:R-:W-:Y:S02]  /*11130*/  @UP1 USHF.R.U32.HI UR4, URZ, UR9, UR7 ;  /* 0x000000093f041299 */ /* 0x000fe40008011607 */
[----:B------:R-:W-:-:S02]  /*11140*/  UISETP.LT.AND UP1, UPT, UR41, UR8, UPT ;  /* 0x000000082900728c */ /* 0x000fc4000bf21270 */
[----:B------:R-:W-:Y:S01]  /*11150*/  UIADD3 UR4, UR40, UR4, URZ ;  /* 0x0000000428047290 */ /* 0x000fe2000fffe03f */
[----:B------:R-:W-:Y:S01]  /*11160*/  ULDC UR6, c[0x0][0x9dc] ;  /* 0x0002770000067ab9 */ /* 0x000fe20000000800 */
[----:B------:R-:W-:Y:S02]  /*11170*/  USEL UR45, UR41, UR8, UP1 ;  /* 0x00000008292d7287 */ /* 0x000fe40008800000 */
[----:B------:R-:W-:Y:S01]  /*11180*/  UIADD3 UR8, UR4, -UR6, URZ ;  /* 0x8000000604087290 */ /* 0x000fe2000fffe03f */
[----:B------:R-:W-:Y:S11]  /*11190*/  @P0 BRA `(.L_x_1095) ;  /* 0x0000000000440947 */ /* 0x000ff60003800000 */
        /* <DEDUP_REMOVED lines=10> */
.L_x_1096:
[----:B------:R-:W-:-:S11]  /*11240*/  UISETP.NE.AND UP0, UPT, UR5, 0x1, UPT ;  /* 0x000000010500788c */ /* 0x000fd6000bf05270 */
[----:B------:R-:W-:Y:S02]  /*11250*/  @UP0 ULDC.64 UR10, c[0x0][0x9e8] ;  /* 0x00027a00000a0ab9 */ /* 0x000fe40000000a00 */
[----:B------:R-:W-:-:S04]  /*11260*/  UIMAD.WIDE.U32 UR6, UR4, UR10, URZ ;  /* 0x0000000a040672a5 */ /* 0x000fc8000f8e003f */
[----:B------:R-:W-:-:S12]  /*11270*/  @UP0 USHF.R.U32.HI UR4, URZ, UR11, UR7 ;  /* 0x0000000b3f040299 */ /* 0x000fd80008011607 */
.L_x_1097:
[----:B------:R-:W-:-:S04]  /*11280*/  UIMAD UR4, UR4, UR5, URZ ;  /* 0x00000005040472a4 */ /* 0x000fc8000f8e023f */
[----:B------:R-:W-:-:S04]  /*11290*/  UISETP.LT.AND UP0, UPT, UR8, UR4, UPT ;  /* 0x000000040800728c */ /* 0x000fc8000bf01270 */
[----:B------:R-:W-:-:S12]  /*112a0*/  USEL UR8, UR8, UR4, !UP0 ;  /* 0x0000000408087287 */ /* 0x000fd8000c000000 */
.L_x_1095:
[----:B------:R-:W-:Y:S01]  /*112b0*/  USHF.R.S32.HI UR4, URZ, 0x1f, UR8 ;  /* 0x0000001f3f047899 */ /* 0x000fe20008011408 */
[----:B------:R-:W-:Y:S03]  /*112c0*/  BSSY B7, `(.L_x_1098) ;  /* 0x000031a000077945 */ /* 0x000fe60003800000 */
[----:B------:R-:W-:-:S04]  /*112d0*/  ULEA.HI UR4, UR4, UR8, URZ, 0x6 ;  /* 0x0000000804047291 */ /* 0x000fc8000f8f303f */
[----:B------:R-:W-:-:S04]  /*112e0*/  USHF.R.S32.HI UR4, URZ, 0x6, UR4 ;  /* 0x000000063f047899 */ /* 0x000fc80008011404 */
[----:B------:R-:W-:-:S04]  /*112f0*/  UISETP.LT.AND UP0, UPT, URZ, UR4, UPT ;  /* 0x000000043f00728c */ /* 0x000fc8000bf01270 */
[----:B------:R-:W-:-:S04]  /*11300*/  USEL UR46, URZ, UR4, !UP0 ;  /* 0x000000043f2e7287 */ /* 0x000fc8000c000000 */
[----:B------:R-:W-:-:S06]  /*11310*/  UISETP.GT.AND UP0, UPT, UR45, UR46, UPT ;  /* 0x0000002e2d00728c */ /* 0x000fcc000bf04270 */
[----:B------:R-:W-:-:S13]  /*11320*/  PLOP3.LUT P0, PT, PT, PT, UP0, 0x80, 0x0 ;  /* 0x000000000000781c */ /* 0x000fda0003f0f008 */
[----:B------:R-:W-:Y:S05]  /*11330*/  @P0 BRA `(.L_x_1099) ;  /* 0x0000000000440947 */ /* 0x000fea0003800000 */
[----:B------:R-:W0:Y:S02]  /*11340*/  S2R R0, SR_TID.X ;  /* 0x0000000000007919 */ /* 0x000e240000002100 */
[----:B0-----:R-:W-:-:S04]  /*11350*/  LOP3.LUT R0, R0, 0x7f, RZ, 0xc0, !PT ;  /* 0x0000007f00007812 */ /* 0x001fc800078ec0ff */
[----:B------:R-:W-:-:S13]  /*11360*/  ISETP.NE.AND P2, PT, R0, RZ, PT ;  /* 0x000000ff0000720c */ /* 0x000fda0003f45270 */
[----:B------:R-:W-:Y:S05]  /*11370*/  @P2 BRA `(.L_x_1100) ;  /* 0x0000003000382947 */ /* 0x000fea0003800000 */
[----:B------:R-:W0:Y:S01]  /*11380*/  S2R R7, SR_LANEID ;  /* 0x0000000000077919 */ /* 0x000e220000000000 */
[----:B------:R-:W-:Y:S01]  /*11390*/  VOTEU.ANY UR4, UPT, PT ;  /* 0x0000000000047886 */ /* 0x000fe200038e0100 */
[----:B------:R-:W1:Y:S01]  /*113a0*/  LDC.64 R2, c[0x0][0xc80] ;  /* 0x00032000ff027b82 */ /* 0x000e620000000a00 */
[----:B------:R-:W0:Y:S08]  /*113b0*/  FLO.U32 R0, UR4 ;  /* 0x0000000400007d00 */ /* 0x000e3000080e0000 */
[----:B------:R-:W1:Y:S01]  /*113c0*/  POPC R5, UR4 ;  /* 0x0000000400057d09 */ /* 0x000e620008000000 */
[----:B0-----:R-:W-:-:S13]  /*113d0*/  ISETP.EQ.U32.AND P0, PT, R0, R7, PT ;  /* 0x000000070000720c */ /* 0x001fda0003f02070 */
[----:B-1----:R-:W2:Y:S01]  /*113e0*/  @P0 ATOMG.E.ADD.STRONG.GPU PT, R3, desc[UR36][R2.64], R5 ;  /* 0x00000005020309a8 */ /* 0x002ea200081ee1e4 */
[----:B------:R-:W0:Y:S02]  /*113f0*/  S2R R4, SR_LTMASK ;  /* 0x0000000000047919 */ /* 0x000e240000003900 */
[----:B0-----:R-:W-:-:S04]  /*11400*/  LOP3.LUT R4, R4, UR4, RZ, 0xc0, !PT ;  /* 0x0000000404047c12 */ /* 0x001fc8000f8ec0ff */
[----:B------:R-:W0:Y:S01]  /*11410*/  POPC R7, R4 ;  /* 0x0000000400077309 */ /* 0x000e220000000000 */
[----:B--2---:R-:W0:Y:S02]  /*11420*/  SHFL.IDX PT, R0, R3, R0, 0x1f ;  /* 0x00001f0003007589 */ /* 0x004e2400000e0000 */
[----:B0-----:R-:W-:Y:S01]  /*11430*/  IADD3 R34, R0, UR47, R7 ;  /* 0x0000002f00227c10 */ /* 0x001fe2000fffe007 */
[----:B------:R-:W-:Y:S06]  /*11440*/  BRA `(.L_x_1100) ;  /* 0x0000003000047947 */ /* 0x000fec0003800000 */
.L_x_1099:
        /* <DEDUP_REMOVED lines=8> */
[----:B------:R-:W-:Y:S01]  /*114d0*/  MOV R6, UR6 ;  /* 0x0000000600067c02 */ /* 0x000fe20008000f00 */
[----:B------:R-:W-:Y:S01]  /*114e0*/  IMAD.U32 R5, RZ, RZ, UR5 ;  /* 0x00000005ff057e24 */ /* 0x000fe2000f8e00ff */
[----:B------:R-:W0:Y:S01]  /*114f0*/  LDC.64 R2, c[0x4][R2] ;  /* 0x0100000002027b82 */ /* 0x000e220000000a00 */
[----:B------:R-:W-:Y:S01]  /*11500*/  ULDC.64 UR4, c[0x4][0x30] ;  /* 0x01000c0000047ab9 */ /* 0x000fe20000000a00 */
[----:B------:R-:W-:Y:S01]  /*11510*/  IMAD.U32 R7, RZ, RZ, UR7 ;  /* 0x00000007ff077e24 */ /* 0x000fe2000f8e00ff */
[----:B------:R-:W-:Y:S01]  /*11520*/  MOV R13, RZ ;  /* 0x000000ff000d7202 */ /* 0x000fe20000000f00 */
[----:B------:R-:W-:-:S02]  /*11530*/  IMAD.U32 R10, RZ, RZ, UR4 ;  /* 0x00000004ff0a7e24 */ /* 0x000fc4000f8e00ff */
[----:B------:R-:W-:Y:S02]  /*11540*/  IMAD.U32 R11, RZ, RZ, UR5 ;  /* 0x00000005ff0b7e24 */ /* 0x000fe4000f8e00ff */
[----:B------:R-:W-:Y:S02]  /*11550*/  IMAD.MOV.U32 R8, RZ, RZ, 0x70 ;  /* 0x00000070ff087424 */ /* 0x000fe400078e00ff */
[----:B------:R-:W-:-:S07]  /*11560*/  IMAD.MOV.U32 R12, RZ, RZ, 0x1 ;  /* 0x00000001ff0c7424 */ /* 0x000fce00078e00ff */
[----:B------:R-:W-:-:S07]  /*11570*/  LEPC R20, `(.L_x_1102) ;  /* 0x000000001014794e */ /* 0x000fce0000000000 */
[----:B0----5:R-:W-:Y:S05]  /*11580*/  CALL.ABS.NOINC R2 ;  /* 0x0000000002007343 */ /* 0x021fea0003c00000 */
.L_x_1102:
[----:B------:R-:W-:Y:S05]  /*11590*/  BSYNC B6 ;  /* 0x0000000000067941 */ /* 0x000fea0003800000 */
.L_x_1101:
        /* <DEDUP_REMOVED lines=19> */
[----:B-1---5:R-:W-:Y:S05]  /*116d0*/  CALL.ABS.NOINC R2 ;  /* 0x0000000002007343 */ /* 0x022fea0003c00000 */
.L_x_1105:
[----:B------:R0:W1:Y:S01]  /*116e0*/  LDC.64 R2, c[0x4][R18] ;  /* 0x0100000012027b82 */ /* 0x0000620000000a00 */
[----:B------:R-:W-:Y:S01]  /*116f0*/  ULDC.64 UR4, c[0x4][0xa8] ;  /* 0x01002a0000047ab9 */ /* 0x000fe20000000a00 */
[----:B------:R-:W-:Y:S01]  /*11700*/  ULDC.64 UR6, c[0x4][0xb0] ;  /* 0x01002c0000067ab9 */ /* 0x000fe20000000a00 */
[----:B------:R-:W-:Y:S01]  /*11710*/  IMAD.U32 R4, RZ, RZ, UR4 ;  /* 0x00000004ff047e24 */ /* 0x000fe2000f8e00ff */
[----:B------:R-:W-:Y:S01]  /*11720*/  MOV R5, UR5 ;  /* 0x0000000500057c02 */ /* 0x000fe20008000f00 */
[----:B------:R-:W-:Y:S01]  /*11730*/  ULDC.64 UR4, c[0x4][0x40] ;  /* 0x0100100000047ab9 */ /* 0x000fe20000000a00 */
        /* <DEDUP_REMOVED lines=9> */
.L_x_1104:
[----:B------:R-:W-:Y:S05]  /*117d0*/  BSYNC B6 ;  /* 0x0000000000067941 */ /* 0x000fea0003800000 */
.L_x_1103:
[----:B------:R-:W-:Y:S01]  /*117e0*/  ULDC.64 UR4, c[0x0][0x9f8] ;  /* 0x00027e0000047ab9 */ /* 0x000fe20000000a00 */
[----:B------:R-:W-:Y:S01]  /*117f0*/  IMAD.U32 R29, RZ, RZ, UR43 ;  /* 0x0000002bff1d7e24 */ /* 0x000fe2000f8e00ff */
[----:B------:R-:W-:Y:S01]  /*11800*/  UISETP.NE.U32.AND UP0, UPT, UR4, URZ, UPT ;  /* 0x0000003f0400728c */ /* 0x000fe2000bf05070 */
[----:B------:R-:W0:Y:S03]  /*11810*/  LDC R10, c[0x0][0x430] ;  /* 0x00010c00ff0a7b82 */ /* 0x000e260000000800 */
[----:B------:R-:W-:-:S06]  /*11820*/  UISETP.NE.AND.EX UP0, UPT, UR5, URZ, UPT, UP0 ;  /* 0x0000003f0500728c */ /* 0x000fcc000bf05300 */
[----:B------:R-:W-:-:S05]  /*11830*/  PLOP3.LUT P0, PT, PT, PT, UP0, 0x80, 0x0 ;  /* 0x000000000000781c */ /* 0x000fca0003f0f008 */
[----:B------:R-:W-:Y:S02]  /*11840*/  @UP0 ULDC.64 UR4, c[0x0][0x9f8] ;  /* 0x00027e0000040ab9 */ /* 0x000fe40000000a00 */
[----:B------:R-:W-:-:S06]  /*11850*/  @UP0 UIMAD.WIDE UR4, UR43, 0x4, UR4 ;  /* 0x000000042b0408a5 */ /* 0x000fcc000f8e0204 */
[----:B------:R-:W-:Y:S01]  /*11860*/  IMAD.U32 R2, RZ, RZ, UR4 ;  /* 0x00000004ff027e24 */ /* 0x000fe2000f8e00ff */
[----:B------:R-:W1:Y:S01]  /*11870*/  S2R R18, SR_TID.X ;  /* 0x0000000000127919 */ /* 0x000e620000002100 */
[----:B------:R-:W-:Y:S01]  /*11880*/  IMAD.U32 R3, RZ, RZ, UR5 ;  /* 0x00000005ff037e24 */ /* 0x000fe2000f8e00ff */
[----:B------:R-:W-:-:S04]  /*11890*/  ULDC UR4, c[0x0][0xc48] ;  /* 0x0003120000047ab9 */ /* 0x000fc80000000800 */
[----:B------:R2:W5:Y:S01]  /*118a0*/  @P0 LDG.E R29, desc[UR36][R2.64] ;  /* 0x00000024021d0981 */ /* 0x000562000c1e1900 */
[----:B------:R-:W-:Y:S01]  /*118b0*/  IMAD.U32 R0, RZ, RZ, UR45 ;  /* 0x0000002dff007e24 */ /* 0x000fe2000f8e00ff */
[----:B------:R-:W-:Y:S01]  /*118c0*/  UMOV UR5, 0xffffffff ;  /* 0xffffffff00057882 */ /* 0x000fe20000000000 */
[----:B------:R-:W-:Y:S02]  /*118d0*/  IMAD.U32 R22, RZ, RZ, UR4 ;  /* 0x00000004ff167e24 */ /* 0x000fe4000f8e00ff */
[----:B------:R-:W-:Y:S01]  /*118e0*/  VIADD R0, R0, 0xffffffff ;  /* 0xffffffff00007836 */ /* 0x000fe20000000000 */
[----:B-1----:R-:W-:-:S04]  /*118f0*/  SHF.L.U32 R18, R18, 0x4, RZ ;  /* 0x0000000412127819 */ /* 0x002fc800000006ff */
[----:B------:R-:W-:-:S05]  /*11900*/  LOP3.LUT R18, R36, 0x70, R18, 0xf8, !PT ;  /* 0x0000007024127812 */ /* 0x000fca00078ef812 */
[----:B------:R-:W-:Y:S01]  /*11910*/  IMAD R7, R0, 0x40, R18 ;  /* 0x0000004000077824 */ /* 0x000fe200078e0212 */
[----:B0-2---:R-:W-:Y:S06]  /*11920*/  BRA.DIV UR5, `(.L_x_1106) ;  /* 0x0000003205f87947 */ /* 0x005fec000b800000 */
.L_x_1160:
[----:B------:R-:W-:Y:S01]  /*11930*/  ISETP.NE.AND P1, PT, R10, 0x1, PT ;  /* 0x000000010a00780c */ /* 0x000fe20003f25270 */
[C---:B-----5:R-:W-:Y:S01]  /*11940*/  IMAD.IADD R8, R7.reuse, 0x1, R32 ;  /* 0x0000000107087824 */ /* 0x060fe200078e0220 */
[----:B------:R-:W-:Y:S02]  /*11950*/  ISETP.GE.AND P0, PT, R7, UR38, PT ;  /* 0x0000002607007c0c */ /* 0x000fe4000bf06270 */
[----:B------:R-:W-:Y:S01]  /*11960*/  SHF.R.S32.HI R33, RZ, 0x1f, R29 ;  /* 0x0000001fff217819 */ /* 0x000fe2000001141d */
[----:B------:R-:W-:Y:S01]  /*11970*/  IMAD.MOV.U32 R9, RZ, RZ, R8 ;  /* 0x000000ffff097224 */ /* 0x000fe200078e0008 */
[----:B------:R-:W-:Y:S02]  /*11980*/  ISETP.GT.U32.OR P0, PT, R18, 0x3f, P0 ;  /* 0x0000003f1200780c */ /* 0x000fe40000704470 */
[----:B------:R-:W-:-:S05]  /*11990*/  LOP3.LUT R16, R16, 0xfffffbff, RZ, 0xc0, !PT ;  /* 0xfffffbff10107812 */ /* 0x000fca00078ec0ff */
[----:B------:R-:W0:Y:S01]  /*119a0*/  @P1 LDC R3, c[0x0][0x434] ;  /* 0x00010d00ff031b82 */ /* 0x000e220000000800 */
[----:B------:R-:W-:-:S07]  /*119b0*/  @P1 LOP3.LUT R16, R16, 0x400, RZ, 0xfc, !PT ;  /* 0x0000040010101812 */ /* 0x000fce00078efcff */
[----:B------:R-:W1:Y:S08]  /*119c0*/  @P1 LDC R5, c[0x0][0x438] ;  /* 0x00010e00ff051b82 */ /* 0x000e700000000800 */
[----:B------:R-:W2:Y:S01]  /*119d0*/  @!P0 LDC.64 R6, c[0x0][0x428] ;  /* 0x00010a00ff068b82 */ /* 0x000ea20000000a00 */
[----:B0-----:R-:W-:-:S05]  /*119e0*/  @P1 IMAD.HI.U32 R2, R8, R3, RZ ;  /* 0x0000000308021227 */ /* 0x001fca00078e00ff */
[----:B-1----:R-:W-:Y:S02]  /*119f0*/  @P1 SHF.R.U32.HI R9, RZ, R5, R2 ;  /* 0x00000005ff091219 */ /* 0x002fe40000011602 */
[----:B------:R-:W0:Y:S02]  /*11a00*/  @!P0 LDC.64 R4, c[0x0][0x418] ;  /* 0x00010600ff048b82 */ /* 0x000e240000000a00 */
[----:B------:R-:W-:Y:S01]  /*11a10*/  @!P0 SHF.R.S32.HI R3, RZ, 0x1f, R9 ;  /* 0x0000001fff038819 */ /* 0x000fe20000011409 */
[----:B--2---:R-:W-:-:S04]  /*11a20*/  @!P0 IMAD R2, R33, R6, RZ ;  /* 0x0000000621028224 */ /* 0x004fc800078e02ff */
[----:B------:R-:W-:Y:S01]  /*11a30*/  @!P0 IMAD R7, R29, R7, R2 ;  /* 0x000000071d078224 */ /* 0x000fe200078e0202 */
[----:B------:R-:W-:-:S05]  /*11a40*/  @!P0 MOV R2, R9 ;  /* 0x0000000900028202 */ /* 0x000fca0000000f00 */
[----:B------:R-:W-:-:S04]  /*11a50*/  @!P0 IMAD.WIDE.U32 R2, R29, R6, R2 ;  /* 0x000000061d028225 */ /* 0x000fc800078e0002 */
[----:B------:R-:W-:Y:S02]  /*11a60*/  @!P0 IMAD.IADD R3, R3, 0x1, R7 ;  /* 0x0000000103038824 */ /* 0x000fe400078e0207 */
[----:B------:R-:W-:Y:S01]  /*11a70*/  IMAD.MOV.U32 R6, RZ, RZ, RZ ;  /* 0x000000ffff067224 */ /* 0x000fe200078e00ff */
[----:B0-----:R-:W-:-:S04]  /*11a80*/  @!P0 LEA R4, P1, R2, R4, 0x2 ;  /* 0x0000000402048211 */ /* 0x001fc800078210ff */
[----:B------:R-:W-:Y:S01]  /*11a90*/  @!P0 LEA.HI.X R5, R2, R5, R3, 0x2, P1 ;  /* 0x0000000502058211 */ /* 0x000fe200008f1403 */
[----:B------:R-:W-:Y:S01]  /*11aa0*/  IMAD.U32 R2, RZ, RZ, UR48 ;  /* 0x00000030ff027e24 */ /* 0x000fe2000f8e00ff */
[----:B------:R-:W-:-:S03]  /*11ab0*/  LOP3.LUT R16, R16, 0xfffffdff, RZ, 0xc0, !PT ;  /* 0xfffffdff10107812 */ /* 0x000fc600078ec0ff */
[----:B------:R0:W5:Y:S01]  /*11ac0*/  @!P0 LDG.E R6, desc[UR36][R4.64] ;  /* 0x0000002404068981 */ /* 0x000162000c1e1900 */
[----:B------:R-:W-:Y:S01]  /*11ad0*/  ISETP.NE.AND P2, PT, R2, 0x3, PT ;  /* 0x000000030200780c */ /* 0x000fe20003f45270 */
[----:B------:R-:W-:Y:S01]  /*11ae0*/  IMAD R3, RZ, RZ, -UR43 ;  /* 0x8000002bff037e24 */ /* 0x000fe2000f8e02ff */
[----:B------:R-:W-:Y:S01]  /*11af0*/  ISETP.GT.U32.AND P0, PT, R18, 0x3f, PT ;  /* 0x0000003f1200780c */ /* 0x000fe20003f04070 */
[----:B------:R-:W-:Y:S01]  /*11b00*/  IMAD.MOV R7, RZ, RZ, -R9 ;  /* 0x000000ffff077224 */ /* 0x000fe200078e0a09 */
[----:B------:R-:W-:Y:S01]  /*11b10*/  MOV R24, R0 ;  /* 0x0000000000187202 */ /* 0x000fe20000000f00 */
[----:B------:R-:W-:Y:S02]  /*11b20*/  IMAD R22, R22, R3, UR42 ;  /* 0x0000002a16167e24 */ /* 0x000fe4000f8e0203 */
[----:B------:R-:W-:-:S03]  /*11b30*/  IMAD R7, R10, R7, R8 ;  /* 0x000000070a077224 */ /* 0x000fc600078e0208 */
[----:B------:R-:W-:-:S03]  /*11b40*/  SHF.R.S32.HI R26, RZ, 0x1f, R22 ;  /* 0x0000001fff1a7819 */ /* 0x000fc60000011416 */
[----:B------:R-:W-:-:S04]  /*11b50*/  @P2 LOP3.LUT R16, R16, 0x200, RZ, 0xfc, !PT ;  /* 0x0000020010102812 */ /* 0x000fc800078efcff */
[----:B------:R-:W-:-:S04]  /*11b60*/  LOP3.LUT R16, R16, 0xfffffffe, RZ, 0xc0, !PT ;  /* 0xfffffffe10107812 */ /* 0x000fc800078ec0ff */
[----:B------:R-:W-:Y:S01]  /*11b70*/  @P0 LOP3.LUT R16, R16, 0x1, RZ, 0xfc, !PT ;  /* 0x0000000110100812 */ /* 0x000fe200078efcff */
[----:B0-----:R-:W-:Y:S06]  /*11b80*/  @!P2 BRA `(.L_x_1107) ;  /* 0x000000000004a947 */ /* 0x001fec0003800000 */
[----:B------:R-:W-:Y:S01]  /*11b90*/  BPT.TRAP 0x1 ;  /* 0x000000040000795c */ /* 0x000fe20000300000 */
.L_x_1107:
[----:B------:R-:W-:Y:S01]  /*11ba0*/  SHF.R.S32.HI R8, RZ, 0x1f, R7 ;  /* 0x0000001fff087819 */ /* 0x000fe20000011407 */
[----:B------:R-:W-:Y:S01]  /*11bb0*/  ULDC.64 UR4, c[0x0][0x328] ;  /* 0x0000ca0000047ab9 */ /* 0x000fe20000000a00 */
[----:B------:R-:W-:Y:S01]  /*11bc0*/  IMAD R4, R23, 0x8, R17 ;  /* 0x0000000817047824 */ /* 0x000fe200078e0211 */
[----:B------:R-:W-:Y:S02]  /*11bd0*/  BSSY B0, `(.L_x_1108) ;  /* 0x0000016000007945 */ /* 0x000fe40003800000 */
[----:B------:R-:W-:-:S04]  /*11be0*/  IMAD R2, R8, UR4, RZ ;  /* 0x0000000408027c24 */ /* 0x000fc8000f8e02ff */
[C---:B------:R-:W-:Y:S02]  /*11bf0*/  IMAD R5, R7.reuse, UR5, R2 ;  /* 0x0000000507057c24 */ /* 0x040fe4000f8e0202 */
[----:B------:R-:W-:Y:S01]  /*11c00*/  IMAD.WIDE.U32 R2, R7, UR4, RZ ;  /* 0x0000000407027c25 */ /* 0x000fe2000f8e00ff */
[----:B------:R-:W-:-:S03]  /*11c10*/  ULDC.64 UR4, c[0x0][0x338] ;  /* 0x0000ce0000047ab9 */ /* 0x000fc60000000a00 */
[----:B------:R-:W-:Y:S01]  /*11c20*/  IMAD.IADD R3, R3, 0x1, R5 ;  /* 0x0000000103037824 */ /* 0x000fe200078e0205 */
[----:B-----5:R-:W-:Y:S01]  /*11c30*/  SHF.R.S32.HI R5, RZ, 0x1f, R6 ;  /* 0x0000001fff057819 */ /* 0x020fe20000011406 */
[----:B------:R-:W-:-:S04]  /*11c40*/  IMAD.WIDE.U32 R2, R6, UR4, R2 ;  /* 0x0000000406027c25 */ /* 0x000fc8000f8e0002 */
        /* <DEDUP_REMOVED lines=9> */
[----:B------:R-:W-:Y:S01]  /*11ce0*/  IMAD.IADD R19, R3, 0x1, R9 ;  /* 0x0000000103137824 */ /* 0x000fe200078e0209 */
[----:B------:R-:W-:-:S04]  /*11cf0*/  SHF.L.U32 R3, R25, 0x1f, RZ ;  /* 0x0000001f19037819 */ /* 0x000fc800000006ff */
[----:B------:R-:W-:-:S06]  /*11d00*/  LEA.HI.X R19, R2, UR5, R19, 0x1, P0 ;  /* 0x0000000502137c11 */ /* 0x000fcc00080f0c13 */
[----:B------:R-:W0:Y:S02]  /*11d10*/  SYNCS.PHASECHK.TRANS64.TRYWAIT P0, [R4+URZ+0x30840], R3 ;  /* 0x03084003040075a7 */ /* 0x000e24000800017f */
[----:B0-----:R-:W-:Y:S05]  /*11d20*/  @!P0 BRA `(.L_x_1109) ;  /* 0x0000003000248947 */ /* 0x001fea0003800000 */
.L_x_1161:
[----:B------:R-:W-:Y:S05]  /*11d30*/  BSYNC B0 ;  /* 0x0000000000007941 */ /* 0x000fea0003800000 */
.L_x_1108:
[----:B------:R-:W-:Y:S01]  /*11d40*/  ULDC.64 UR4, c[0x0][0x300] ;  /* 0x0000c00000047ab9 */ /* 0x000fe20000000a00 */
[----:B------:R-:W-:Y:S01]  /*11d50*/  LOP3.LUT P5, RZ, R16, 0x10, RZ, 0xc0, !PT ;  /* 0x0000001010ff7812 */ /* 0x000fe200078ac0ff */
[----:B------:R-:W-:Y:S01]  /*11d60*/  IMAD R8, R8, UR4, RZ ;  /* 0x0000000408087c24 */ /* 0x000fe2000f8e02ff */
[C---:B------:R-:W-:Y:S01]  /*11d70*/  LOP3.LUT P4, RZ, R16.reuse, 0x8, RZ, 0xc0, !PT ;  /* 0x0000000810ff7812 */ /* 0x040fe2000788c0ff */
[C---:B0-----:R-:W-:Y:S01]  /*11d80*/  IMAD.WIDE.U32 R2, R7.reuse, UR4, RZ ;  /* 0x0000000407027c25 */ /* 0x041fe2000f8e00ff */
[C---:B------:R-:W-:Y:S02]  /*11d90*/  LOP3.LUT P3, RZ, R16.reuse, 0x4, RZ, 0xc0, !PT ;  /* 0x0000000410ff7812 */ /* 0x040fe4000786c0ff */
[----:B------:R-:W-:Y:S01]  /*11da0*/  LOP3.LUT P2, RZ, R16, 0x2, RZ, 0xc0, !PT ;  /* 0x0000000210ff7812 */ /* 0x000fe2000784c0ff */
[----:B------:R-:W-:Y:S01]  /*11db0*/  IMAD R9, R7, UR5, R8 ;  /* 0x0000000507097c24 */ /* 0x000fe2000f8e0208 */
[----:B------:R-:W-:Y:S01]  /*11dc0*/  ULDC.64 UR4, c[0x0][0x310] ;  /* 0x0000c40000047ab9 */ /* 0x000fe20000000a00 */
[----:B------:R-:W-:-:S02]  /*11dd0*/  IMAD.MOV.U32 R7, RZ, RZ, -0x40 ;  /* 0xffffffc0ff077424 */ /* 0x000fc400078e00ff */
[----:B------:R-:W-:Y:S02]  /*11de0*/  IMAD.IADD R3, R3, 0x1, R9 ;  /* 0x0000000103037824 */ /* 0x000fe400078e0209 */
[----:B------:R-:W-:Y:S02]  /*11df0*/  IMAD R5, R5, UR4, RZ ;  /* 0x0000000405057c24 */ /* 0x000fe4000f8e02ff */
[----:B------:R-:W-:-:S04]  /*11e00*/  IMAD.WIDE.U32 R2, R6, UR4, R2 ;  /* 0x0000000406027c25 */ /* 0x000fc8000f8e0002 */
[----:B------:R-:W-:Y:S01]  /*11e10*/  IMAD R5, R6, UR5, R5 ;  /* 0x0000000506057c24 */ /* 0x000fe2000f8e0205 */
[----:B------:R-:W-:Y:S01]  /*11e20*/  ULDC.64 UR4, c[0x0][0x308] ;  /* 0x0000c20000047ab9 */ /* 0x000fe20000000a00 */
[----:B------:R-:W-:Y:S02]  /*11e30*/  IMAD R7, R0, R7, UR38 ;  /* 0x0000002600077e24 */ /* 0x000fe4000f8e0207 */
[----:B------:R-:W-:Y:S01]  /*11e40*/  IMAD R0, R23, 0x4000, R30 ;  /* 0x0000400017007824 */ /* 0x000fe200078e021e */
[----:B------:R-:W-:Y:S01]  /*11e50*/  IADD3 R3, R3, R5, RZ ;  /* 0x0000000503037210 */ /* 0x000fe20007ffe0ff */
[----:B------:R-:W-:Y:S02]  /*11e60*/  IMAD R5, R26, UR4, RZ ;  /* 0x000000041a057c24 */ /* 0x000fe4000f8e02ff */
[----:B------:R-:W-:Y:S02]  /*11e70*/  IMAD.IADD R7, R7, 0x1, -R36 ;  /* 0x0000000107077824 */ /* 0x000fe400078e0a24 */
[----:B------:R-:W-:-:S02]  /*11e80*/  IMAD R5, R22, UR5, R5 ;  /* 0x0000000516057c24 */ /* 0x000fc4000f8e0205 */
        /* <DEDUP_REMOVED lines=8> */
[----:B------:R-:W0:Y:S01]  /*11f10*/  SHFL.IDX PT, R14, R5, RZ, 0x181f ;  /* 0x00181fff050e7589 */ /* 0x000e2200000e0000 */
[----:B------:R-:W-:-:S03]  /*11f20*/  @P0 LEA R9, R0, R17, 0x1 ;  /* 0x0000001100090211 */ /* 0x000fc600078e08ff */
[----:B------:R-:W1:Y:S04]  /*11f30*/  SHFL.IDX PT, R2, R6, RZ, 0x181f ;  /* 0x00181fff06027589 */ /* 0x000e6800000e0000 */
[----:B------:R-:W-:Y:S01]  /*11f40*/  SHFL.IDX PT, R8, R6, 0x1, 0x181f ;  /* 0x00381f0006087f89 */ /* 0x000fe200000e0000 */
[----:B0-----:R-:W-:-:S05]  /*11f50*/  @P0 LEA R14, P1, R37, R14, 0x1 ;  /* 0x0000000e250e0211 */ /* 0x001fca00078208ff */
[----:B-1----:R-:W-:Y:S02]  /*11f60*/  @P0 IMAD.X R3, RZ, RZ, R2, P1 ;  /* 0x000000ffff030224 */ /* 0x002fe400008e0602 */
[----:B------:R-:W-:Y:S02]  /*11f70*/  @P0 IMAD.MOV.U32 R2, RZ, RZ, R14 ;  /* 0x000000ffff020224 */ /* 0x000fe400078e000e */
[----:B------:R-:W0:Y:S04]  /*11f80*/  SHFL.IDX PT, R14, R5, 0x1, 0x181f ;  /* 0x00381f00050e7f89 */ /* 0x000e2800000e0000 */
[----:B------:R-:W-:Y:S04]  /*11f90*/  @P0 LDGSTS.E.BYPASS.LTC128B.128 [R9+0x20400], desc[UR36][R2.64], !P5 ;  /* 0x2040000002090fae */ /* 0x000fe8000e901d64 */
[----:B------:R-:W-:Y:S04]  /*11fa0*/  @P0 LDGSTS.E.BYPASS.LTC128B.128 [R9+0x22400], desc[UR36][R2.64+0x80], !P4 ;  /* 0x2240008002090fae */ /* 0x000fe8000e101d64 */
[----:B------:R-:W-:Y:S04]  /*11fb0*/  @P0 LDGSTS.E.BYPASS.LTC128B.128 [R9+0x24400], desc[UR36][R2.64+0x100], !P3 ;  /* 0x2440010002090fae */ /* 0x000fe8000d901d64 */
[----:B------:R1:W-:Y:S01]  /*11fc0*/  @P0 LDGSTS.E.BYPASS.LTC128B.128 [R9+0x26400], desc[UR36][R2.64+0x180], !P2 ;  /* 0x2640018002090fae */ /* 0x0003e2000d101d64 */
[----:B------:R-:W-:-:S13]  /*11fd0*/  ISETP.GE.AND P0, PT, R7, 0x11, PT ;  /* 0x000000110700780c */ /* 0x000fda0003f06270 */
[----:B0-----:R-:W-:Y:S01]  /*11fe0*/  @P0 LEA R14, P1, R37, R14, 0x1 ;  /* 0x0000000e250e0211 */ /* 0x001fe200078208ff */
[----:B------:R-:W-:-:S04]  /*11ff0*/  @P0 IMAD R27, R0, 0x2, R17 ;  /* 0x00000002001b0824 */ /* 0x000fc800078e0211 */
[----:B------:R-:W-:Y:S02]  /*12000*/  @P0 IMAD.X R21, RZ, RZ, R8, P1 ;  /* 0x000000ffff150224 */ /* 0x000fe400008e0608 */
[----:B-1----:R-:W-:Y:S01]  /*12010*/  @P0 IMAD.MOV.U32 R2, RZ, RZ, R14 ;  /* 0x000000ffff020224 */ /* 0x002fe200078e000e */
[----:B------:R-:W-:Y:S01]  /*12020*/  SHFL.IDX PT, R8, R6, 0x2, 0x181f ;  /* 0x00581f0006087f89 */ /* 0x000fe200000e0000 */
[----:B------:R-:W-:-:S03]  /*12030*/  @P0 IMAD.MOV.U32 R3, RZ, RZ, R21 ;  /* 0x000000ffff030224 */ /* 0x000fc600078e0015 */
[----:B------:R-:W0:Y:S04]  /*12040*/  SHFL.IDX PT, R14, R5, 0x2, 0x181f ;  /* 0x00581f00050e7f89 */ /* 0x000e2800000e0000 */
[----:B------:R-:W-:Y:S04]  /*12050*/  @P0 LDGSTS.E.BYPASS.LTC128B.128 [R27+0x20c00], desc[UR36][R2.64], !P5 ;  /* 0x20c00000021b0fae */ /* 0x000fe8000e901d64 */
[----:B------:R-:W-:Y:S04]  /*12060*/  @P0 LDGSTS.E.BYPASS.LTC128B.128 [R27+0x22c00], desc[UR36][R2.64+0x80], !P4 ;  /* 0x22c00080021b0fae */ /* 0x000fe8000e101d64 */
[----:B------:R-:W-:Y:S04]  /*12070*/  @P0 LDGSTS.E.BYPASS.LTC128B.128 [R27+0x24c00], desc[UR36][R2.64+0x100], !P3 ;  /* 0x24c00100021b0fae */ /* 0x000fe8000d901d64 */
[----:B------:R1:W-:Y:S01]  /*12080*/  @P0 LDGSTS.E.BYPASS.LTC128B.128 [R27+0x26c00], desc[UR36][R2.64+0x180], !P2 ;  /* 0x26c00180021b0fae */ /* 0x0003e2000d101d64 */
[----:B------:R-:W-:-:S13]  /*12090*/  ISETP.GE.AND P0, PT, R7, 0x21, PT ;  /* 0x000000210700780c */ /* 0x000fda0003f06270 */
[----:B0-----:R-:W-:Y:S01]  /*120a0*/  @P0 LEA R14, P1, R37, R14, 0x1 ;  /* 0x0000000e250e0211 */ /* 0x001fe200078208ff */
[----:B------:R-:W-:-:S03]  /*120b0*/  @P0 IMAD R21, R0, 0x2, R17 ;  /* 0x0000000200150824 */ /* 0x000fc600078e0211 */
[----:B------:R-:W-:Y:S01]  /*120c0*/  @P0 IADD3.X R9, RZ, R8, RZ, P1, !PT ;  /* 0x00000008ff090210 */ /* 0x000fe20000ffe4ff */
[----:B-1----:R-:W-:Y:S01]  /*120d0*/  @P0 IMAD.MOV.U32 R2, RZ, RZ, R14 ;  /* 0x000000ffff020224 */ /* 0x002fe200078e000e */
[----:B------:R0:W1:Y:S03]  /*120e0*/  SHFL.IDX PT, R8, R6, 0x3, 0x181f ;  /* 0x00781f0006087f89 */ /* 0x00006600000e0000 */
[----:B------:R-:W-:Y:S01]  /*120f0*/  @P0 IMAD.MOV.U32 R3, RZ, RZ, R9 ;  /* 0x000000ffff030224 */ /* 0x000fe200078e0009 */
[----:B------:R0:W2:Y:S04]  /*12100*/  SHFL.IDX PT, R14, R5, 0x3, 0x181f ;  /* 0x00781f00050e7f89 */ /* 0x0000a800000e0000 */
[----:B------:R0:W-:Y:S04]  /*12110*/  @P0 LDGSTS.E.BYPASS.LTC128B.128 [R21+0x21400], desc[UR36][R2.64], !P5 ;  /* 0x2140000002150fae */ /* 0x0001e8000e901d64 */
[----:B------:R0:W-:Y:S04]  /*12120*/  @P0 LDGSTS.E.BYPASS.LTC128B.128 [R21+0x23400], desc[UR36][R2.64+0x80], !P4 ;  /* 0x2340008002150fae */ /* 0x0001e8000e101d64 */
[----:B------:R0:W-:Y:S04]  /*12130*/  @P0 LDGSTS.E.BYPASS.LTC128B.128 [R21+0x25400], desc[UR36][R2.64+0x100], !P3 ;  /* 0x2540010002150fae */ /* 0x0001e8000d901d64 */
[----:B------:R0:W-:Y:S02]  /*12140*/  @P0 LDGSTS.E.BYPASS.LTC128B.128 [R21+0x27400], desc[UR36][R2.64+0x180], !P2 ;  /* 0x2740018002150fae */ /* 0x0001e4000d101d64 */
.L_x_1171:
[----:B------:R-:W-:-:S13]  /*12150*/  ISETP.GE.AND P0, PT, R7, 0x31, PT ;  /* 0x000000310700780c */ /* 0x000fda0003f06270 */
[----:B0-2---:R-:W-:Y:S01]  /*12160*/  @P0 LEA R2, P1, R37, R14, 0x1 ;  /* 0x0000000e25020211 */ /* 0x005fe200078208ff */
[----:B------:R-:W-:-:S04]  /*12170*/  @P0 IMAD R5, R0, 0x2, R17 ;  /* 0x0000000200050824 */ /* 0x000fc800078e0211 */
[----:B-1----:R-:W-:-:S05]  /*12180*/  @P0 IMAD.X R3, RZ, RZ, R8, P1 ;  /* 0x000000ffff030224 */ /* 0x002fca00008e0608 */
[----:B------:R-:W-:Y:S01]  /*12190*/  @!PT LDS RZ, [RZ] ;  /* 0x00000000fffff984 */ /* 0x000fe20000000800 */
[----:B------:R-:W-:Y:S01]  /*121a0*/  @!PT LDS RZ, [RZ] ;  /* 0x00000000fffff984 */ /* 0x000fe20000000800 */
[----:B------:R-:W-:Y:S01]  /*121b0*/  @!PT LDS RZ, [RZ] ;  /* 0x00000000fffff984 */ /* 0x000fe20000000800 */
[----:B------:R0:W-:Y:S04]  /*121c0*/  @P0 LDGSTS.E.BYPASS.LTC128B.128 [R5+0x21c00], desc[UR36][R2.64], !P5 ;  /* 0x21c0000002050fae */ /* 0x0001e8000e901d64 */
[----:B------:R0:W-:Y:S04]  /*121d0*/  @P0 LDGSTS.E.BYPASS.LTC128B.128 [R5+0x23c00], desc[UR36][R2.64+0x80], !P4 ;  /* 0x23c0008002050fae */ /* 0x0001e8000e101d64 */
[----:B------:R0:W-:Y:S04]  /*121e0*/  @P0 LDGSTS.E.BYPASS.LTC128B.128 [R5+0x25c00], desc[UR36][R2.64+0x100], !P3 ;  /* 0x25c0010002050fae */ /* 0x0001e8000d901d64 */
[----:B------:R0:W-:Y:S01]  /*121f0*/  @P0 LDGSTS.E.BYPASS.LTC128B.128 [R5+0x27c00], desc[UR36][R2.64+0x180], !P2 ;  /* 0x27c0018002050fae */ /* 0x0001e2000d101d64 */
[----:B------:R-:W-:Y:S01]  /*12200*/  PLOP3.LUT P0, PT, PT, PT, PT, 0x80, 0x0 ;  /* 0x000000000000781c */ /* 0x000fe20003f0f070 */
[----:B------:R-:W-:-:S12]  /*12210*/  NOP ;  /* 0x0000000000007918 */ /* 0x000fd80000000000 */
.L_x_1111:
        /* <DEDUP_REMOVED lines=10> */
.L_x_1112:
[----:B------:R-:W-:Y:S01]  /*122c0*/  IADD3 R0, R17, 0x10400, RZ ;  /* 0x0001040011007810 */ /* 0x000fe20007ffe0ff */
[----:B------:R1:W-:Y:S06]  /*122d0*/  SYNCS.ARRIVE.TRANS64.A1T0 RZ, [R4+URZ+0x30830], RZ ;  /* 0x030830ff04ff79a7 */ /* 0x0003ec000810003f */
[----:B------:R-:W-:Y:S05]  /*122e0*/  WARPSYNC.ALL ;  /* 0x0000000000007948 */ /* 0x000fea0003800000 */
[----:B------:R-:W-:Y:S01]  /*122f0*/  BAR.SYNC.DEFER_BLOCKING 0x8, 0x180 ;  /* 0x0206000000007b1d */ /* 0x000fe20000010000 */
[----:B------:R-:W-:-:S05]  /*12300*/  LOP3.LUT P0, RZ, R0, 0x3ff, RZ, 0xc0, !PT ;  /* 0x000003ff00ff7812 */ /* 0x000fca000780c0ff */
[----:B------:R-:W-:Y:S08]  /*12310*/  BSSY B6, `(.L_x_1113) ;  /* 0x0000012000067945 */ /* 0x000ff00003800000 */
[----:B------:R-:W-:Y:S05]  /*12320*/  @!P0 BRA `(.L_x_1114) ;  /* 0x0000000000408947 */ /* 0x000fea0003800000 */
[----:B0-----:R-:W-:Y:S01]  /*12330*/  MOV R2, 0x0 ;  /* 0x0000000000027802 */ /* 0x001fe20000000f00 */
[----:B------:R-:W-:Y:S01]  /*12340*/  ULDC.64 UR6, c[0x4][0xa8] ;  /* 0x01002a0000067ab9 */ /* 0x000fe20000000a00 */
[----:B------:R-:W-:Y:S01]  /*12350*/  ULDC.64 UR8, c[0x4][0xb0] ;  /* 0x01002c0000087ab9 */ /* 0x000fe20000000a00 */
[----:B------:R-:W-:Y:S01]  /*12360*/  ULDC.64 UR4, c[0x4][0x20] ;  /* 0x0100080000047ab9 */ /* 0x000fe20000000a00 */
[----:B-1----:R-:W-:Y:S01]  /*12370*/  IMAD.U32 R4, RZ, RZ, UR6 ;  /* 0x00000006ff047e24 */ /* 0x002fe2000f8e00ff */
[----:B------:R-:W-:Y:S01]  /*12380*/  MOV R11, UR5 ;  /* 0x00000005000b7c02 */ /* 0x000fe20008000f00 */
[----:B------:R-:W0:Y:S01]  /*12390*/  LDC.64 R2, c[0x4][R2] ;  /* 0x0100000002027b82 */ /* 0x000e220000000a00 */
[----:B------:R-:W-:Y:S02]  /*123a0*/  IMAD.U32 R5, RZ, RZ, UR7 ;  /* 0x00000007ff057e24 */ /* 0x000fe4000f8e00ff */
[----:B------:R-:W-:Y:S02]  /*123b0*/  IMAD.U32 R6, RZ, RZ, UR8 ;  /* 0x00000008ff067e24 */ /* 0x000fe4000f8e00ff */
[----:B------:R-:W-:-:S02]  /*123c0*/  IMAD.U32 R7, RZ, RZ, UR9 ;  /* 0x00000009ff077e24 */ /* 0x000fc4000f8e00ff */
[----:B------:R-:W-:Y:S02]  /*123d0*/  IMAD.U32 R10, RZ, RZ, UR4 ;  /* 0x00000004ff0a7e24 */ /* 0x000fe4000f8e00ff */
[----:B------:R-:W-:Y:S02]  /*123e0*/  IMAD.MOV.U32 R8, RZ, RZ, 0x70 ;  /* 0x00000070ff087424 */ /* 0x000fe400078e00ff */
[----:B------:R-:W-:Y:S02]  /*123f0*/  IMAD.MOV.U32 R12, RZ, RZ, 0x1 ;  /* 0x00000001ff0c7424 */ /* 0x000fe400078e00ff */
[----:B------:R-:W-:-:S07]  /*12400*/  IMAD.MOV.U32 R13, RZ, RZ, RZ ;  /* 0x000000ffff0d7224 */ /* 0x000fce00078e00ff */
[----:B------:R-:W-:-:S07]  /*12410*/  LEPC R20, `(.L_x_1114) ;  /* 0x000000001014794e */ /* 0x000fce0000000000 */
[----:B0-----:R-:W-:Y:S05]  /*12420*/  CALL.ABS.NOINC R2 ;  /* 0x0000000002007343 */ /* 0x001fea0003c00000 */
.L_x_1114:
[----:B------:R-:W-:Y:S05]  /*12430*/  BSYNC B6 ;  /* 0x0000000000067941 */ /* 0x000fea0003800000 */
.L_x_1113:
[----:B0-----:R-:W0:Y:S01]  /*12440*/  S2R R2, SR_TID.X ;  /* 0x0000000000027919 */ /* 0x001e220000002100 */
[----:B------:R-:W-:Y:S01]  /*12450*/  UISETP.NE.AND UP0, UPT, UR50, URZ, UPT ;  /* 0x0000003f3200728c */ /* 0x000fe2000bf05270 */
[----:B------:R-:W-:Y:S01]  /*12460*/  R2UR UR6, R26 ;  /* 0x000000001a0672ca */ /* 0x000fe200000e0000 */
[----:B------:R-:W-:Y:S01]  /*12470*/  ULDC.64 UR8, c[0x0][0x2d8] ;  /* 0x0000b60000087ab9 */ /* 0x000fe20000000a00 */
[----:B------:R-:W-:Y:S02]  /*12480*/  R2UR UR7, R22 ;  /* 0x00000000160772ca */ /* 0x000fe400000e0000 */
[C---:B------:R-:W-:Y:S02]  /*12490*/  LOP3.LUT P2, RZ, R16.reuse, 0x4000, RZ, 0xc0, !PT ;  /* 0x0000400010ff7812 */ /* 0x040fe4000784c0ff */
[----:B------:R-:W-:Y:S02]  /*124a0*/  PLOP3.LUT P0, PT, PT, PT, UP0, 0x80, 0x0 ;  /* 0x000000000000781c */ /* 0x000fe40003f0f008 */
[----:B------:R-:W-:-:S02]  /*124b0*/  LOP3.LUT P3, RZ, R16, 0x2000, RZ, 0xc0, !PT ;  /* 0x0000200010ff7812 */ /* 0x000fc4000786c0ff */
[----:B------:R-:W-:Y:S01]  /*124c0*/  @UP0 ULDC UR4, c[0x0][0x44c] ;  /* 0x0001130000040ab9 */ /* 0x000fe20000000800 */
[C---:B------:R-:W-:Y:S02]  /*124d0*/  LOP3.LUT P4, RZ, R16.reuse, 0x1000, RZ, 0xc0, !PT ;  /* 0x0000100010ff7812 */ /* 0x040fe4000788c0ff */
[----:B------:R-:W-:Y:S01]  /*124e0*/  UIMAD UR6, UR6, UR8, URZ ;  /* 0x00000008060672a4 */ /* 0x000fe2000f8e023f */
[----:B------:R-:W-:-:S03]  /*124f0*/  LOP3.LUT P5, RZ, R16, 0x800, RZ, 0xc0, !PT ;  /* 0x0000080010ff7812 */ /* 0x000fc600078ac0ff */
[----:B------:R-:W-:Y:S02]  /*12500*/  UIMAD UR7, UR7, UR9, UR6 ;  /* 0x00000009070772a4 */ /* 0x000fe4000f8e0206 */
[----:B------:R-:W-:Y:S01]  /*12510*/  USHF.R.S32.HI UR6, URZ, 0x1f, UR43 ;  /* 0x0000001f3f067899 */ /* 0x000fe2000801142b */
[----:B0-----:R-:W-:-:S05]  /*12520*/  IMAD.SHL.U32 R2, R2, 0x10, RZ ;  /* 0x0000001002027824 */ /* 0x001fca00078e00ff */
[----:B------:R-:W-:-:S05]  /*12530*/  LOP3.LUT R2, R36, 0x70, R2, 0xf8, !PT ;  /* 0x0000007024027812 */ /* 0x000fca00078ef802 */
[----:B------:R-:W-:-:S04]  /*12540*/  VIADD R0, R2, UR44 ;  /* 0x0000002c02007c36 */ /* 0x000fc80008000000 */
[----:B------:R-:W-:Y:S01]  /*12550*/  @P0 IMAD.HI.U32 R3, R0, UR4, RZ ;  /* 0x0000000400030c27 */ /* 0x000fe2000f8e00ff */
[----:B------:R-:W-:Y:S01]  /*12560*/  PLOP3.LUT P0, PT, PT, PT, UP0, 0x80, 0x0 ;  /* 0x000000000000781c */ /* 0x000fe20003f0f008 */
[----:B------:R-:W-:Y:S01]  /*12570*/  @UP0 ULDC UR4, c[0x0][0x450] ;  /* 0x0001140000040ab9 */ /* 0x000fe20000000800 */
[----:B------:R-:W-:-:S11]  /*12580*/  MOV R2, R0 ;  /* 0x0000000000027202 */ /* 0x000fd60000000f00 */
[----:B------:R-:W-:Y:S02]  /*12590*/  @P0 SHF.R.U32.HI R2, RZ, UR4, R3 ;  /* 0x00000004ff020c19 */ /* 0x000fe40008011603 */
[----:B------:R-:W-:-:S03]  /*125a0*/  R2UR UR4, R22 ;  /* 0x00000000160472ca */ /* 0x000fc600000e0000 */
[----:B------:R-:W-:-:S10]  /*125b0*/  IMAD.MOV R5, RZ, RZ, -R2 ;  /* 0x000000ffff057224 */ /* 0x000fd400078e0a02 */
[----:B------:R-:W-:-:S03]  /*125c0*/  UIMAD.WIDE.U32 UR4, UR4, UR8, URZ ;  /* 0x00000008040472a5 */ /* 0x000fc6000f8e003f */
[----:B------:R-:W-:Y:S01]  /*125d0*/  ULDC.64 UR8, c[0x0][0x2e0] ;  /* 0x0000b80000087ab9 */ /* 0x000fe20000000a00 */
[----:B------:R-:W-:Y:S02]  /*125e0*/  UIADD3 UR5, UR5, UR7, URZ ;  /* 0x0000000705057290 */ /* 0x000fe4000fffe03f */
[----:B------:R-:W-:Y:S01]  /*125f0*/  UIMAD UR6, UR6, UR8, URZ ;  /* 0x00000008060672a4 */ /* 0x000fe2000f8e023f */
[----:B------:R-:W-:Y:S01]  /*12600*/  ULDC UR7, c[0x0][0x448] ;  /* 0x0001120000077ab9 */ /* 0x000fe20000000800 */
[----:B------:R-:W-:Y:S01]  /*12610*/  UIMAD.WIDE.U32 UR4, UR43, UR8, UR4 ;  /* 0x000000082b0472a5 */ /* 0x000fe2000f8e0004 */
[----:B------:R-:W-:Y:S01]  /*12620*/  IMAD R5, R5, UR7, R0 ;  /* 0x0000000705057c24 */ /* 0x000fe2000f8e0200 */
[----:B------:R-:W-:Y:S01]  /*12630*/  UIMAD UR6, UR43, UR9, UR6 ;  /* 0x000000092b0672a4 */ /* 0x000fe2000f8e0206 */
[----:B------:R-:W-:Y:S02]  /*12640*/  SHF.R.S32.HI R0, RZ, 0x1f, R2 ;  /* 0x0000001fff007819 */ /* 0x000fe40000011402 */
[----:B------:R-:W-:Y:S01]  /*12650*/  ULDC.64 UR8, c[0x0][0x2d0] ;  /* 0x0000b40000087ab9 */ /* 0x000fe20000000a00 */
[----:B------:R-:W-:Y:S01]  /*12660*/  UIADD3 UR5, UR5, UR6, URZ ;  /* 0x0000000605057290 */ /* 0x000fe2000fffe03f */
[----:B------:R-:W-:-:S02]  /*12670*/  IMAD.U32 R9, RZ, RZ, UR8 ;  /* 0x00000008ff097e24 */ /* 0x000fc4000f8e00ff */
[----:B------:R-:W-:Y:S01]  /*12680*/  IMAD R3, R0, UR8, RZ ;  /* 0x0000000800037c24 */ /* 0x000fe2000f8e02ff */
[----:B------:R-:W-:-:S03]  /*12690*/  SHF.R.S32.HI R0, RZ, 0x1f, R5 ;  /* 0x0000001fff007819 */ /* 0x000fc60000011405 */
[C---:B------:R-:W-:Y:S02]  /*126a0*/  IMAD R7, R2.reuse, UR9, R3 ;  /* 0x0000000902077c24 */ /* 0x040fe4000f8e0203 */
[----:B------:R-:W-:Y:S01]  /*126b0*/  IMAD.WIDE.U32 R2, R2, R9, UR4 ;  /* 0x0000000402027e25 */ /* 0x000fe2000f8e0009 */
        /* <DEDUP_REMOVED lines=8> */
[----:B------:R-:W-:-:S04]  /*12740*/  UMOV UR4, 0xffffffff ;  /* 0xffffffff00047882 */ /* 0x000fc80000000000 */
[----:B-1----:R-:W-:Y:S01]  /*12750*/  LEA.HI.X R4, R2, UR5, R3, 0x1, P0 ;  /* 0x0000000502047c11 */ /* 0x002fe200080f0c03 */
[----:B------:R-:W-:Y:S06]  /*12760*/  BRA.DIV UR4, `(.L_x_1115) ;  /* 0x0000002a04fc7947 */ /* 0x000fec000b800000 */
[----:B------:R-:W0:Y:S01]  /*12770*/  SHFL.IDX PT, R14, R5, RZ, 0x181f ;  /* 0x00181fff050e7589 */ /* 0x000e2200000e0000 */
[----:B------:R-:W-:-:S03]  /*12780*/  VIADD R0, R36, UR44 ;  /* 0x0000002c24007c36 */ /* 0x000fc60008000000 */
[----:B------:R-:W1:Y:S01]  /*12790*/  SHFL.IDX PT, R2, R4, RZ, 0x181f ;  /* 0x00181fff04027589 */ /* 0x000e6200000e0000 */
[C---:B------:R-:W-:Y:S01]  /*127a0*/  VIADD R7, R0.reuse, 0x10 ;  /* 0x0000001000077836 */ /* 0x040fe20000000000 */
[----:B------:R-:W-:Y:S02]  /*127b0*/  ISETP.GE.AND P0, PT, R0, UR39, PT ;  /* 0x0000002700007c0c */ /* 0x000fe4000bf06270 */
[----:B------:R-:W-:Y:S11]  /*127c0*/  SHFL.IDX PT, R6, R4, 0x1, 0x181f ;  /* 0x00381f0004067f89 */ /* 0x000ff600000e0000 */
[----:B0-----:R-:W-:-:S04]  /*127d0*/  @!P0 LEA R14, P1, R37, R14, 0x1 ;  /* 0x0000000e250e8211 */ /* 0x001fc800078208ff */
[----:B-1----:R-:W-:Y:S01]  /*127e0*/  @!P0 IADD3.X R3, RZ, R2, RZ, P1, !PT ;  /* 0x00000002ff038210 */ /* 0x002fe20000ffe4ff */
[----:B------:R-:W-:Y:S02]  /*127f0*/  @!P0 IMAD.MOV.U32 R2, RZ, RZ, R14 ;  /* 0x000000ffff028224 */ /* 0x000fe400078e000e */
[----:B------:R-:W0:Y:S04]  /*12800*/  SHFL.IDX PT, R14, R5, 0x1, 0x181f ;  /* 0x00381f00050e7f89 */ /* 0x000e2800000e0000 */
        /* <DEDUP_REMOVED lines=8> */
[----:B------:R-:W-:Y:S01]  /*12890*/  SHFL.IDX PT, R6, R4, 0x2, 0x181f ;  /* 0x00581f0004067f89 */ /* 0x000fe200000e0000 */
[----:B------:R-:W-:Y:S01]  /*128a0*/  @!P0 IMAD.MOV.U32 R3, RZ, RZ, R7 ;  /* 0x000000ffff038224 */ /* 0x000fe200078e0007 */
[----:B------:R-:W-:Y:S02]  /*128b0*/  IADD3 R7, R0, 0x20, RZ ;  /* 0x0000002000077810 */ /* 0x000fe40007ffe0ff */
        /* <DEDUP_REMOVED lines=10> */
[----:B------:R-:W-:Y:S02]  /*12960*/  @!P0 IMAD.MOV.U32 R3, RZ, RZ, R7 ;  /* 0x000000ffff038224 */ /* 0x000fe400078e0007 */
        /* <DEDUP_REMOVED lines=19> */
[----:B0-----:R-:W-:-:S05]  /*12aa0*/  @!P0 LEA R14, P1, R37, R14, 0x1 ;  /* 0x0000000e250e8211 */ /* 0x001fca00078208ff */
[----:B-1----:R-:W-:Y:S02]  /*12ab0*/  @!P0 IMAD.X R7, RZ, RZ, R6, P1 ;  /* 0x000000ffff078224 */ /* 0x002fe400008e0606 */
[----:B--2---:R-:W-:Y:S01]  /*12ac0*/  @!P0 IMAD.MOV.U32 R2, RZ, RZ, R14 ;  /* 0x000000ffff028224 */ /* 0x004fe200078e000e */
        /* <DEDUP_REMOVED lines=24> */
[----:B------:R0:W1:Y:S03]  /*12c50*/  SHFL.IDX PT, R14, R5, 0x7, 0x181f ;  /* 0x00f81f00050e7f89 */ /* 0x00006600000e0000 */
[----:B------:R-:W-:Y:S01]  /*12c60*/  @!P0 IMAD.MOV.U32 R3, RZ, RZ, R7 ;  /* 0x000000ffff038224 */ /* 0x000fe200078e0007 */
[----:B------:R0:W2:Y:S04]  /*12c70*/  SHFL.IDX PT, R6, R4, 0x7, 0x181f ;  /* 0x00f81f0004067f89 */ /* 0x0000a800000e0000 */
[----:B------:R0:W-:Y:S04]  /*12c80*/  @!P0 LDGSTS.E.BYPASS.LTC128B.128 [R31+0x13400], desc[UR36][R2.64], !P2 ;  /* 0x13400000021f8fae */ /* 0x0001e8000d101d64 */
[----:B------:R0:W-:Y:S04]  /*12c90*/  @!P0 LDGSTS.E.BYPASS.LTC128B.128 [R31+0x17400], desc[UR36][R2.64+0x80], !P3 ;  /* 0x17400080021f8fae */ /* 0x0001e8000d901d64 */
[----:B------:R0:W-:Y:S04]  /*12ca0*/  @!P0 LDGSTS.E.BYPASS.LTC128B.128 [R31+0x1b400], desc[UR36][R2.64+0x100], !P4 ;  /* 0x1b400100021f8fae */ /* 0x0001e8000e101d64 */
[----:B------:R0:W-:Y:S02]  /*12cb0*/  @!P0 LDGSTS.E.BYPASS.LTC128B.128 [R31+0x1f400], desc[UR36][R2.64+0x180], !P5 ;  /* 0x1f400180021f8fae */ /* 0x0001e4000e901d64 */
.L_x_1188:
[----:B------:R-:W-:-:S05]  /*12cc0*/  VIADD R0, R0, 0x70 ;  /* 0x0000007000007836 */ /* 0x000fca0000000000 */
[----:B------:R-:W-:-:S13]  /*12cd0*/  ISETP.GE.AND P0, PT, R0, UR39, PT ;  /* 0x0000002700007c0c */ /* 0x000fda000bf06270 */
[----:B01----:R-:W-:-:S05]  /*12ce0*/  @!P0 LEA R2, P1, R37, R14, 0x1 ;  /* 0x0000000e25028211 */ /* 0x003fca00078208ff */
[----:B--2---:R-:W-:-:S05]  /*12cf0*/  @!P0 IMAD.X R3, RZ, RZ, R6, P1 ;  /* 0x000000ffff038224 */ /* 0x004fca00008e0606 */
[----:B------:R-:W-:Y:S01]  /*12d00*/  @!PT LDS RZ, [RZ] ;  /* 0x00000000fffff984 */ /* 0x000fe20000000800 */
[----:B------:R-:W-:Y:S01]  /*12d10*/  @!PT LDS RZ, [RZ] ;  /* 0x00000000fffff984 */ /* 0x000fe20000000800 */
[----:B------:R-:W-:Y:S01]  /*12d20*/  @!PT LDS RZ, [RZ] ;  /* 0x00000000fffff984 */ /* 0x000fe20000000800 */
[----:B------:R0:W-:Y:S04]  /*12d30*/  @!P0 LDGSTS.E.BYPASS.LTC128B.128 [R31+0x13c00], desc[UR36][R2.64], !P2 ;  /* 0x13c00000021f8fae */ /* 0x0001e8000d101d64 */
[----:B------:R0:W-:Y:S04]  /*12d40*/  @!P0 LDGSTS.E.BYPASS.LTC128B.128 [R31+0x17c00], desc[UR36][R2.64+0x80], !P3 ;  /* 0x17c00080021f8fae */ /* 0x0001e8000d901d64 */
[----:B------:R0:W-:Y:S04]  /*12d50*/  @!P0 LDGSTS.E.BYPASS.LTC128B.128 [R31+0x1bc00], desc[UR36][R2.64+0x100], !P4 ;  /* 0x1bc00100021f8fae */ /* 0x0001e8000e101d64 */
[----:B------:R0:W-:Y:S01]  /*12d60*/  @!P0 LDGSTS.E.BYPASS.LTC128B.128 [R31+0x1fc00], desc[UR36][R2.64+0x180], !P5 ;  /* 0x1fc00180021f8fae */ /* 0x0001e2000e901d64 */
[----:B------:R-:W-:Y:S01]  /*12d70*/  PLOP3.LUT P0, PT, PT, PT, PT, 0x80, 0x0 ;  /* 0x000000000000781c */ /* 0x000fe20003f0f070 */
[----:B------:R-:W-:-:S12]  /*12d80*/  NOP ;  /* 0x0000000000007918 */ /* 0x000fd80000000000 */
.L_x_1116:
[----:B------:R-:W-:Y:S02]  /*12d90*/  PLOP3.LUT P1, PT, P1, P0, PT, 0xa2, 0x0 ;  /* 0x000000000000781c */ /* 0x000fe40000f21472 */
[----:B------:R-:W-:-:S08]  /*12da0*/  @P0 R2UR P1, UR4, R17 ;  /* 0x00000000110402ca */ /* 0x000fd00000020000 */
[----:B------:R-:W-:-:S05]  /*12db0*/  @P0 PLOP3.LUT P0, PT, P1, PT, PT, 0x80, 0x0 ;  /* 0x000000000000081c */ /* 0x000fca0000f0f070 */
[----:B------:R-:W-:Y:S01]  /*12dc0*/  @!P1 SYNCS.ARRIVE.TRANS64.RED.A0T1 RZ, [UR4+0x30800], RZ ;  /* 0x030800ffffff99a7 */ /* 0x000fe20008200404 */
[----:B------:R-:W-:Y:S07]  /*12dd0*/  @!P1 ARRIVES.LDGSTSBAR.64.TRANSCNT [UR4+0x30800] ;  /* 0x03080000ff0099b0 */ /* 0x000fee0008000a84 */
[----:B------:R-:W-:Y:S05]  /*12de0*/  @P0 BRA.U.ANY `(.L_x_1116) ;  /* 0xfffffffd00e80947 */ /* 0x000fea000393ffff */
[----:B0-----:R-:W2:Y:S02]  /*12df0*/  LDL.LU R2, [R1] ;  /* 0x0000000001027983 */ /* 0x001ea40000300800 */
[----:B--2---:R-:W-:-:S05]  /*12e00*/  VIADD R2, R2, 0x1 ;  /* 0x0000000102027836 */ /* 0x004fca0000000000 */
[----:B------:R0:W-:Y:S01]  /*12e10*/  STL [R1], R2 ;  /* 0x0000000201007387 */ /* 0x0001e20000100800 */
[----:B------:R-:W-:-:S04]  /*12e20*/  LEA.HI R0, R2, R2, RZ, 0x1 ;  /* 0x0000000202007211 */ /* 0x000fc800078f08ff */
[----:B------:R-:W-:-:S05]  /*12e30*/  LOP3.LUT R0, R0, 0xfffffffe, RZ, 0xc0, !PT ;  /* 0xfffffffe00007812 */ /* 0x000fca00078ec0ff */
[----:B------:R-:W-:-:S05]  /*12e40*/  IMAD.IADD R0, R2, 0x1, -R0 ;  /* 0x0000000102007824 */ /* 0x000fca00078e0a00 */
[----:B------:R-:W-:Y:S01]  /*12e50*/  SHF.L.U32 R0, R0, 0x1f, RZ ;  /* 0x0000001f00007819 */ /* 0x000fe200000006ff */
[----:B------:R-:W-:Y:S01]  /*12e60*/  NOP ;  /* 0x0000000000007918 */ /* 0x000fe20000000000 */
[----:B------:R0:W-:Y:S01]  /*12e70*/  SYNCS.ARRIVE.TRANS64.A1T0 RZ, [R17+URZ+0x30800], RZ ;  /* 0x030800ff11ff79a7 */ /* 0x0001e2000810003f */
[----:B------:R-:W-:Y:S01]  /*12e80*/  BSSY B0, `(.L_x_1117) ;  /* 0x0000003000007945 */ /* 0x000fe20003800000 */
[----:B------:R-:W1:Y:S03]  /*12e90*/  SYNCS.PHASECHK.TRANS64.TRYWAIT P0, [R17+URZ+0x30820], R0 ;  /* 0x03082000110075a7 */ /* 0x000e66000800017f */
[----:B01----:R-:W-:Y:S05]  /*12ea0*/  @!P0 BRA `(.L_x_1118) ;  /* 0x0000002c00e08947 */ /* 0x003fea0003800000 */
.L_x_1189:
[----:B------:R-:W-:Y:S05]  /*12eb0*/  BSYNC B0 ;  /* 0x0000000000007941 */ /* 0x000fea0003800000 */
.L_x_1117:
[----:B------:R-:W-:-:S04]  /*12ec0*/  UIADD3 UR4, UR45, -0x2, URZ ;  /* 0xfffffffe2d047890 */ /* 0x000fc8000fffe03f */
[----:B------:R-:W-:-:S06]  /*12ed0*/  UISETP.GE.AND UP0, UPT, UR4, UR46, UPT ;  /* 0x0000002e0400728c */ /* 0x000fcc000bf06270 */
[----:B------:R-:W-:-:S13]  /*12ee0*/  PLOP3.LUT P0, PT, PT, PT, UP0, 0x40, 0x0 ;  /* 0x000000000000781c */ /* 0x000fda0003f0e808 */
[----:B------:R-:W-:Y:S05]  /*12ef0*/  @P0 BRA `(.L_x_1119) ;  /* 0x0000000c00a80947 */ /* 0x000fea0003800000 */
[----:B------:R-:W-:Y:S01]  /*12f00*/  BSSY B0, `(.L_x_1119) ;  /* 0x00000e9000007945 */ /* 0x000fe20003800000 */
[----:B------:R-:W-:Y:S01]  /*12f10*/  MOV R6, R23 ;  /* 0x0000001700067202 */ /* 0x000fe20000000f00 */
[----:B------:R-:W-:Y:S02]  /*12f20*/  IMAD.MOV.U32 R8, RZ, RZ, R25 ;  /* 0x000000ffff087224 */ /* 0x000fe400078e0019 */
[----:B------:R-:W-:Y:S02]  /*12f30*/  IMAD.MOV.U32 R28, RZ, RZ, R24 ;  /* 0x000000ffff1c7224 */ /* 0x000fe400078e0018 */
[----:B------:R-:W-:-:S07]  /*12f40*/  IMAD.U32 R7, RZ, RZ, UR4 ;  /* 0x00000004ff077e24 */ /* 0x000fce000f8e00ff */
.L_x_1132:
[----:B------:R-:W1:Y:S01]  /*12f50*/  S2R R4, SR_TID.X ;  /* 0x0000000000047919 */ /* 0x000e620000002100 */
[----:B0-----:R-:W0:Y:S01]  /*12f60*/  LDC R0, c[0x0][0x430] ;  /* 0x00010c00ff007b82 */ /* 0x001e220000000800 */
[----:B------:R-:W-:Y:S01]  /*12f70*/  IMAD R9, R7, 0x40, R32 ;  /* 0x0000004007097824 */ /* 0x000fe200078e0220 */
[----:B------:R-:W-:Y:S01]  /*12f80*/  LOP3.LUT P1, RZ, R16, 0x200, RZ, 0xc0, !PT ;  /* 0x0000020010ff7812 */ /* 0x000fe2000782c0ff */
[----:B------:R-:W-:Y:S01]  /*12f90*/  VIADD R23, R6, 0x1 ;  /* 0x0000000106177836 */ /* 0x000fe20000000000 */
[----:B0-----:R-:W-:Y:S01]  /*12fa0*/  ISETP.NE.AND P0, PT, R0, 0x1, PT ;  /* 0x000000010000780c */ /* 0x001fe20003f05270 */
[----:B-1----:R-:W-:-:S05]  /*12fb0*/  IMAD.SHL.U32 R4, R4, 0x10, RZ ;  /* 0x0000001004047824 */ /* 0x002fca00078e00ff */
[----:B------:R-:W-:-:S07]  /*12fc0*/  LOP3.LUT R4, R36, 0x70, R4, 0xf8, !PT ;  /* 0x0000007024047812 */ /* 0x000fce00078ef804 */
[----:B------:R-:W0:Y:S01]  /*12fd0*/  @P0 LDC R0, c[0x0][0x434] ;  /* 0x00010d00ff000b82 */ /* 0x000e220000000800 */
[C---:B------:R-:W-:Y:S02]  /*12fe0*/  ISETP.GT.U32.AND P2, PT, R4.reuse, 0x3f, PT ;  /* 0x0000003f0400780c */ /* 0x040fe40003f44070 */
[----:B------:R-:W-:-:S05]  /*12ff0*/  IADD3 R9, R4, R9, RZ ;  /* 0x0000000904097210 */ /* 0x000fca0007ffe0ff */
[----:B------:R-:W1:Y:S01]  /*13000*/  @P0 LDC R3, c[0x0][0x438] ;  /* 0x00010e00ff030b82 */ /* 0x000e620000000800 */
[----:B------:R-:W-:-:S07]  /*13010*/  IMAD.MOV.U32 R12, RZ, RZ, R9 ;  /* 0x000000ffff0c7224 */ /* 0x000fce00078e0009 */
[----:B------:R-:W2:Y:S08]  /*13020*/  @!P2 LDC.64 R10, c[0x0][0x428] ;  /* 0x00010a00ff0aab82 */ /* 0x000eb00000000a00 */
[----:B------:R-:W3:Y:S01]  /*13030*/  @!P2 LDC.64 R4, c[0x0][0x418] ;  /* 0x00010600ff04ab82 */ /* 0x000ee20000000a00 */
[----:B0-----:R-:W-:-:S05]  /*13040*/  @P0 IMAD.HI.U32 R0, R9, R0, RZ ;  /* 0x0000000009000227 */ /* 0x001fca00078e00ff */
[----:B-1----:R-:W-:-:S04]  /*13050*/  @P0 SHF.R.U32.HI R12, RZ, R3, R0 ;  /* 0x00000003ff0c0219 */ /* 0x002fc80000011600 */
[--C-:B------:R-:W-:Y:S01]  /*13060*/  @!P2 SHF.R.S32.HI R3, RZ, 0x1f, R12.reuse ;  /* 0x0000001fff03a819 */ /* 0x100fe2000001140c */
[----:B------:R-:W-:Y:S02]  /*13070*/  @!P2 IMAD.MOV.U32 R2, RZ, RZ, R12 ;  /* 0x000000ffff02a224 */ /* 0x000fe400078e000c */
[-C--:B--2---:R-:W-:Y:S02]  /*13080*/  @!P2 IMAD R0, R33, R10.reuse, RZ ;  /* 0x0000000a2100a224 */ /* 0x084fe400078e02ff */
[----:B------:R-:W-:-:S04]  /*13090*/  @!P2 IMAD.WIDE.U32 R2, R29, R10, R2 ;  /* 0x0000000a1d02a225 */ /* 0x000fc800078e0002 */
[----:B------:R-:W-:Y:S01]  /*130a0*/  @!P2 IMAD R11, R29, R11, R0 ;  /* 0x0000000b1d0ba224 */ /* 0x000fe200078e0200 */
[----:B---3--:R-:W-:-:S03]  /*130b0*/  @!P2 LEA R4, P0, R2, R4, 0x2 ;  /* 0x000000040204a211 */ /* 0x008fc600078010ff */
[----:B------:R-:W-:-:S05]  /*130c0*/  @!P2 IMAD.IADD R0, R11, 0x1, R3 ;  /* 0x000000010b00a824 */ /* 0x000fca00078e0203 */
[----:B------:R-:W-:Y:S01]  /*130d0*/  @!P2 LEA.HI.X R5, R2, R5, R0, 0x2, P0 ;  /* 0x000000050205a211 */ /* 0x000fe200000f1400 */
[----:B------:R-:W-:Y:S01]  /*130e0*/  IMAD.MOV.U32 R0, RZ, RZ, RZ ;  /* 0x000000ffff007224 */ /* 0x000fe200078e00ff */
[C---:B------:R-:W-:Y:S02]  /*130f0*/  ISETP.NE.AND P0, PT, R23.reuse, 0x2, PT ;  /* 0x000000021700780c */ /* 0x040fe40003f05270 */
[----:B------:R-:W-:Y:S01]  /*13100*/  IADD3 R2, -R12, RZ, RZ ;  /* 0x000000ff0c027210 */ /* 0x000fe20007ffe1ff */
[----:B------:R-:W-:Y:S05]  /*13110*/  YIELD ;  /* 0x0000000000007946 */ /* 0x000fea0003800000 */
[----:B------:R-:W-:Y:S01]  /*13120*/  ULDC UR4, c[0x0][0x430] ;  /* 0x00010c0000047ab9 */ /* 0x000fe20000000800 */
[----:B------:R-:W-:Y:S01]  /*13130*/  SEL R25, RZ, 0x1, P0 ;  /* 0x00000001ff197807 */ /* 0x000fe20000000000 */
[----:B------:R0:W5:Y:S01]  /*13140*/  @!P2 LDG.E R0, desc[UR36][R4.64] ;  /* 0x000000240400a981 */ /* 0x000162000c1e1900 */
[----:B------:R-:W-:Y:S01]  /*13150*/  SEL R23, R23, RZ, P0 ;  /* 0x000000ff17177207 */ /* 0x000fe20000000000 */
[----:B------:R-:W-:Y:S01]  /*13160*/  IMAD.MOV.U32 R24, RZ, RZ, R7 ;  /* 0x000000ffff187224 */ /* 0x000fe200078e0007 */
[----:B------:R-:W-:Y:S01]  /*13170*/  LOP3.LUT R25, R8, R25, RZ, 0x3c, !PT ;  /* 0x0000001908197212 */ /* 0x000fe200078e3cff */
[----:B0-----:R-:W-:Y:S01]  /*13180*/  IMAD R5, R2, UR4, R9 ;  /* 0x0000000402057c24 */ /* 0x001fe2000f8e0209 */
[----:B------:R-:W-:Y:S06]  /*13190*/  @!P1 BRA `(.L_x_1120) ;  /* 0x0000000000049947 */ /* 0x000fec0003800000 */
[----:B------:R-:W-:Y:S01]  /*131a0*/  BPT.TRAP 0x1 ;  /* 0x000000040000795c */ /* 0x000fe20000300000 */
.L_x_1120:
[----:B------:R-:W-:Y:S01]  /*131b0*/  IMAD R7, R23, 0x8, R17 ;  /* 0x0000000817077824 */ /* 0x000fe200078e0211 */
[----:B------:R-:W-:Y:S01]  /*131c0*/  SHF.L.U32 R2, R25, 0x1f, RZ ;  /* 0x0000001f19027819 */ /* 0x000fe200000006ff */
[----:B------:R-:W-:Y:S03]  /*131d0*/  BSSY B1, `(.L_x_1121) ;  /* 0x0000003000017945 */ /* 0x000fe60003800000 */
[----:B------:R-:W0:Y:S02]  /*131e0*/  SYNCS.PHASECHK.TRANS64.TRYWAIT P0, [R7+URZ+0x30840], R2 ;  /* 0x03084002070075a7 */ /* 0x000e24000800017f */
[----:B0-----:R-:W-:Y:S05]  /*131f0*/  @!P0 BRA `(.L_x_1122) ;  /* 0x0000002c00208947 */ /* 0x001fea0003800000 */
.L_x_1190:
[----:B------:R-:W-:Y:S05]  /*13200*/  BSYNC B1 ;  /* 0x0000000000017941 */ /* 0x000fea0003800000 */
.L_x_1121:
[----:B------:R-:W-:Y:S01]  /*13210*/  SHF.R.S32.HI R9, RZ, 0x1f, R5 ;  /* 0x0000001fff097819 */ /* 0x000fe20000011405 */
[----:B------:R-:W-:Y:S01]  /*13220*/  ULDC.64 UR4, c[0x0][0x300] ;  /* 0x0000c00000047ab9 */ /* 0x000fe20000000a00 */
[----:B-----5:R-:W-:Y:S02]  /*13230*/  SHF.R.S32.HI R10, RZ, 0x1f, R0 ;  /* 0x0000001fff0a7819 */ /* 0x020fe40000011400 */
[C---:B------:R-:W-:Y:S01]  /*13240*/  LOP3.LUT P4, RZ, R16.reuse, 0x10, RZ, 0xc0, !PT ;  /* 0x0000001010ff7812 */ /* 0x040fe2000788c0ff */
[----:B0-----:R-:W-:Y:S01]  /*13250*/  IMAD R2, R9, UR4, RZ ;  /* 0x0000000409027c24 */ /* 0x001fe2000f8e02ff */
[C---:B------:R-:W-:Y:S02]  /*13260*/  LOP3.LUT P3, RZ, R16.reuse, 0x8, RZ, 0xc0, !PT ;  /* 0x0000000810ff7812 */ /* 0x040fe4000786c0ff */
[C---:B------:R-:W-:Y:S01]  /*13270*/  LOP3.LUT P2, RZ, R16.reuse, 0x4, RZ, 0xc0, !PT ;  /* 0x0000000410ff7812 */ /* 0x040fe2000784c0ff */
[C---:B------:R-:W-:Y:S01]  /*13280*/  IMAD R11, R5.reuse, UR5, R2 ;  /* 0x00000005050b7c24 */ /* 0x040fe2000f8e0202 */
[----:B------:R-:W-:Y:S01]  /*13290*/  LOP3.LUT P1, RZ, R16, 0x2, RZ, 0xc0, !PT ;  /* 0x0000000210ff7812 */ /* 0x000fe2000782c0ff */
[----:B------:R-:W-:Y:S01]  /*132a0*/  IMAD.WIDE.U32 R2, R5, UR4, RZ ;  /* 0x0000000405027c25 */ /* 0x000fe2000f8e00ff */
[----:B------:R-:W-:Y:S01]  /*132b0*/  ULDC.64 UR4, c[0x0][0x310] ;  /* 0x0000c40000047ab9 */ /* 0x000fe20000000a00 */
[----:B------:R-:W-:-:S02]  /*132c0*/  LEA R21, R23, R30, 0xe ;  /* 0x0000001e17157211 */ /* 0x000fc400078e70ff */
        /* <DEDUP_REMOVED lines=13> */
[----:B------:R-:W-:Y:S01]  /*133a0*/  LEA.HI.X R27, R2, UR5, R27, 0x1, P0 ;  /* 0x00000005021b7c11 */ /* 0x000fe200080f0c1b */
[----:B------:R-:W-:Y:S06]  /*133b0*/  BRA.DIV UR4, `(.L_x_1123) ;  /* 0x0000002a04c47947 */ /* 0x000fec000b800000 */
[----:B------:R-:W0:Y:S01]  /*133c0*/  SHFL.IDX PT, R14, R20, RZ, 0x181f ;  /* 0x00181fff140e7589 */ /* 0x000e2200000e0000 */
[----:B------:R-:W-:Y:S02]  /*133d0*/  IMAD.SHL.U32 R4, R37, 0x2, RZ ;  /* 0x0000000225047824 */ /* 0x000fe400078e00ff */
[----:B------:R-:W-:Y:S01]  /*133e0*/  IMAD R21, R21, 0x2, R17 ;  /* 0x0000000215157824 */ /* 0x000fe200078e0211 */
        /* <DEDUP_REMOVED lines=10> */
[----:B------:R-:W0:Y:S03]  /*13490*/  SHFL.IDX PT, R14, R20, 0x2, 0x181f ;  /* 0x00581f00140e7f89 */ /* 0x000e2600000e0000 */
[----:B------:R-:W-:Y:S02]  /*134a0*/  IMAD.X R3, RZ, RZ, R35, P0 ;  /* 0x000000ffff037224 */ /* 0x000fe400000e0623 */
        /* <DEDUP_REMOVED lines=13> */
.L_x_1200:
        /* <DEDUP_REMOVED lines=11> */
.L_x_1124:
        /* <DEDUP_REMOVED lines=10> */
.L_x_1125:
[----:B------:R1:W-:Y:S01]  /*136d0*/  SYNCS.ARRIVE.TRANS64.A1T0 RZ, [R7+URZ+0x30830], RZ ;  /* 0x030830ff07ff79a7 */ /* 0x0003e2000810003f */
[----:B------:R-:W-:Y:S05]  /*136e0*/  @!P2 BRA `(.L_x_1126) ;  /* 0x000000000004a947 */ /* 0x000fea0003800000 */
[----:B------:R-:W-:Y:S01]  /*136f0*/  BPT.TRAP 0x1 ;  /* 0x000000040000795c */ /* 0x000fe20000300000 */
.L_x_1126:
[----:B0-----:R-:W-:Y:S01]  /*13700*/  SHF.L.U32 R2, R8, 0x1f, RZ ;  /* 0x0000001f08027819 */ /* 0x001fe200000006ff */
[----:B-1----:R-:W-:Y:S01]  /*13710*/  IMAD R7, R6, 0x8, R17 ;  /* 0x0000000806077824 */ /* 0x002fe200078e0211 */
[----:B------:R-:W-:Y:S03]  /*13720*/  BSSY B1, `(.L_x_1127) ;  /* 0x0000003000017945 */ /* 0x000fe60003800000 */
[----:B------:R-:W0:Y:S02]  /*13730*/  SYNCS.PHASECHK.TRANS64.TRYWAIT P0, [R7+URZ+0x30860], R2 ;  /* 0x03086002070075a7 */ /* 0x000e24000800017f */
[----:B0-----:R-:W-:Y:S05]  /*13740*/  @!P0 BRA `(.L_x_1128) ;  /* 0x0000002c00148947 */ /* 0x001fea0003800000 */
.L_x_1201:
[----:B------:R-:W-:Y:S05]  /*13750*/  BSYNC B1 ;  /* 0x0000000000017941 */ /* 0x000fea0003800000 */
.L_x_1127:
[----:B------:R-:W-:Y:S01]  /*13760*/  IMAD.MOV.U32 R3, RZ, RZ, -0x40 ;  /* 0xffffffc0ff037424 */ /* 0x000fe200078e00ff */
[----:B------:R-:W-:Y:S01]  /*13770*/  UMOV UR4, 0xffffffff ;  /* 0xffffffff00047882 */ /* 0x000fe20000000000 */
[----:B------:R-:W-:Y:S01]  /*13780*/  LOP3.LUT P4, RZ, R16, 0x100, RZ, 0xc0, !PT ;  /* 0x0000010010ff7812 */ /* 0x000fe2000788c0ff */
[----:B------:R-:W-:Y:S01]  /*13790*/  IMAD R6, R6, 0x4000, R30 ;  /* 0x0000400006067824 */ /* 0x000fe200078e021e */
[----:B------:R-:W-:Y:S01]  /*137a0*/  LOP3.LUT P3, RZ, R16, 0x80, RZ, 0xc0, !PT ;  /* 0x0000008010ff7812 */ /* 0x000fe2000786c0ff */
[----:B------:R-:W-:Y:S01]  /*137b0*/  IMAD R3, R28, R3, UR38 ;  /* 0x000000261c037e24 */ /* 0x000fe2000f8e0203 */
[C---:B------:R-:W-:Y:S02]  /*137c0*/  LOP3.LUT P2, RZ, R16.reuse, 0x40, RZ, 0xc0, !PT ;  /* 0x0000004010ff7812 */ /* 0x040fe4000784c0ff */
[----:B------:R-:W-:Y:S01]  /*137d0*/  LOP3.LUT P1, RZ, R16, 0x20, RZ, 0xc0, !PT ;  /* 0x0000002010ff7812 */ /* 0x000fe2000782c0ff */
[----:B------:R-:W-:Y:S01]  /*137e0*/  IMAD.IADD R8, R3, 0x1, -R36 ;  /* 0x0000000103087824 */ /* 0x000fe200078e0a24 */
[----:B------:R-:W-:Y:S11]  /*137f0*/  BRA.DIV UR4, `(.L_x_1129) ;  /* 0x0000002a04fc7947 */ /* 0x000ff6000b800000 */
[----:B------:R-:W0:Y:S01]  /*13800*/  SHFL.IDX PT, R14, R18, RZ, 0x181f ;  /* 0x00181fff120e7589 */ /* 0x000e2200000e0000 */
[----:B------:R-:W-:-:S03]  /*13810*/  LEA R6, R6, R17, 0x1 ;  /* 0x0000001106067211 */ /* 0x000fc600078e08ff */
[----:B------:R-:W1:Y:S01]  /*13820*/  SHFL.IDX PT, R3, R19, RZ, 0x181f ;  /* 0x00181fff13037589 */ /* 0x000e6200000e0000 */
        /* <DEDUP_REMOVED lines=36> */
.L_x_1211:
[----:B0--3--:R-:W-:Y:S01]  /*13a70*/  IADD3 R2, P0, R14, R4, RZ ;  /* 0x000000040e027210 */ /* 0x009fe20007f1e0ff */
        /* <DEDUP_REMOVED lines=15> */
[----:B0-----:R-:W-:Y:S01]  /*13b70*/  IMAD.WIDE.U32 R2, R5, UR4, RZ ;  /* 0x0000000405027c25 */ /* 0x001fe2000f8e00ff */
[----:B------:R-:W-:-:S03]  /*13b80*/  ULDC.64 UR4, c[0x0][0x338] ;  /* 0x0000ce0000047ab9 */ /* 0x000fc60000000a00 */
[----:B------:R-:W-:Y:S02]  /*13b90*/  IMAD.IADD R3, R3, 0x1, R9 ;  /* 0x0000000103037824 */ /* 0x000fe400078e0209 */
[----:B------:R-:W-:Y:S02]  /*13ba0*/  IMAD R5, R10, UR4, RZ ;  /* 0x000000040a057c24 */ /* 0x000fe4000f8e02ff */
[----:B------:R-:W-:-:S04]  /*13bb0*/  IMAD.WIDE.U32 R2, R0, UR4, R2 ;  /* 0x0000000400027c25 */ /* 0x000fc8000f8e0002 */
[----:B------:R-:W-:Y:S01]  /*13bc0*/  IMAD R5, R0, UR5, R5 ;  /* 0x0000000500057c24 */ /* 0x000fe2000f8e0205 */
[----:B------:R-:W-:Y:S01]  /*13bd0*/  ULDC.64 UR4, c[0x0][0x330] ;  /* 0x0000cc0000047ab9 */ /* 0x000fe20000000a00 */
[----:B------:R-:W-:Y:S02]  /*13be0*/  NOP ;  /* 0x0000000000007918 */ /* 0x000fe40000000000 */
[----:B------:R-:W-:Y:S02]  /*13bf0*/  IMAD.IADD R3, R3, 0x1, R5 ;  /* 0x0000000103037824 */ /* 0x000fe400078e0205 */
[----:B------:R-:W-:Y:S02]  /*13c00*/  IMAD R5, R26, UR4, RZ ;  /* 0x000000041a057c24 */ /* 0x000fe4000f8e02ff */
[----:B------:R-:W-:-:S04]  /*13c10*/  IMAD.WIDE.U32 R2, R22, UR4, R2 ;  /* 0x0000000416027c25 */ /* 0x000fc8000f8e0002 */
[----:B------:R-:W-:Y:S01]  /*13c20*/  IMAD R5, R22, UR5, R5 ;  /* 0x0000000516057c24 */ /* 0x000fe2000f8e0205 */
[----:B------:R-:W-:Y:S02]  /*13c30*/  ULDC.64 UR4, c[0x0][0x318] ;  /* 0x0000c60000047ab9 */ /* 0x000fe40000000a00 */
[----:B------:R-:W-:Y:S02]  /*13c40*/  LEA R18, P0, R2, UR4, 0x1 ;  /* 0x0000000402127c11 */ /* 0x000fe4000f8008ff */
[----:B------:R-:W-:-:S04]  /*13c50*/  IADD3 R3, R5, R3, RZ ;  /* 0x0000000305037210 */ /* 0x000fc80007ffe0ff */
[----:B------:R-:W-:Y:S02]  /*13c60*/  LEA.HI.X R19, R2, UR5, R3, 0x1, P0 ;  /* 0x0000000502137c11 */ /* 0x000fe400080f0c03 */
[----:B------:R-:W-:-:S13]  /*13c70*/  PLOP3.LUT P0, PT, PT, PT, PT, 0x80, 0x0 ;  /* 0x000000000000781c */ /* 0x000fda0003f0f070 */
.L_x_1130:
        /* <DEDUP_REMOVED lines=10> */
.L_x_1131:
[C---:B------:R-:W-:Y:S01]  /*13d20*/  ISETP.GT.AND P0, PT, R24.reuse, UR46, PT ;  /* 0x0000002e18007c0c */ /* 0x040fe2000bf04270 */
[----:B------:R0:W-:Y:S01]  /*13d30*/  SYNCS.ARRIVE.TRANS64.A1T0 RZ, [R7+URZ+0x30850], RZ ;  /* 0x030850ff07ff79a7 */ /* 0x0001e2000810003f */
[----:B------:R-:W-:Y:S02]  /*13d40*/  IMAD.MOV.U32 R6, RZ, RZ, R23 ;  /* 0x000000ffff067224 */ /* 0x000fe400078e0017 */
[----:B------:R-:W-:Y:S02]  /*13d50*/  IMAD.MOV.U32 R8, RZ, RZ, R25 ;  /* 0x000000ffff087224 */ /* 0x000fe400078e0019 */
[----:B------:R-:W-:Y:S02]  /*13d60*/  IMAD.MOV.U32 R28, RZ, RZ, R24 ;  /* 0x000000ffff1c7224 */ /* 0x000fe400078e0018 */
[----:B0-----:R-:W-:-:S05]  /*13d70*/  VIADD R7, R24, 0xffffffff ;  /* 0xffffffff18077836 */ /* 0x001fca0000000000 */
[----:B------:R-:W-:Y:S05]  /*13d80*/  @P0 BRA `(.L_x_1132) ;  /* 0xfffffff000700947 */ /* 0x000fea000383ffff */
[----:B------:R-:W-:Y:S05]  /*13d90*/  BSYNC B0 ;  /* 0x0000000000007941 */ /* 0x000fea0003800000 */
.L_x_1119:
[----:B0-----:R-:W0:Y:S01]  /*13da0*/  S2R R0, SR_TID.X ;  /* 0x0000000000007919 */ /* 0x001e220000002100 */
[----:B------:R-:W-:Y:S01]  /*13db0*/  BSSY B0, `(.L_x_1133) ;  /* 0x0000010000007945 */ /* 0x000fe20003800000 */
        /* <DEDUP_REMOVED lines=14> */
[----:B0-----:R-:W-:-:S07]  /*13ea0*/  IADD3 R34, R0, UR47, R7 ;  /* 0x0000002f00227c10 */ /* 0x001fce000fffe007 */
.L_x_1134:
[----:B------:R-:W-:Y:S05]  /*13eb0*/  BSYNC B0 ;  /* 0x0000000000007941 */ /* 0x000fea0003800000 */
.L_x_1133:
[----:B------:R-:W-:-:S13]  /*13ec0*/  LOP3.LUT P0, RZ, R16, 0x200, RZ, 0xc0, !PT ;  /* 0x0000020010ff7812 */ /* 0x000fda000780c0ff */
[----:B------:R-:W-:Y:S05]  /*13ed0*/  @!P0 BRA `(.L_x_1135) ;  /* 0x0000000000048947 */ /* 0x000fea0003800000 */
[----:B------:R-:W-:Y:S01]  /*13ee0*/  BPT.TRAP 0x1 ;  /* 0x000000040000795c */ /* 0x000fe20000300000 */
.L_x_1135:
[----:B------:R-:W-:Y:S01]  /*13ef0*/  LEA R4, R23, R17, 0x3 ;  /* 0x0000001117047211 */ /* 0x000fe200078e18ff */
[----:B------:R-:W-:Y:S01]  /*13f00*/  IMAD.MOV.U32 R5, RZ, RZ, -0x40 ;  /* 0xffffffc0ff057424 */ /* 0x000fe200078e00ff */
[----:B------:R-:W-:Y:S01]  /*13f10*/  SHF.L.U32 R3, R25, 0x1f, RZ ;  /* 0x0000001f19037819 */ /* 0x000fe200000006ff */
[----:B------:R-:W-:Y:S02]  /*13f20*/  BSSY B0, `(.L_x_1136) ;  /* 0x0000004000007945 */ /* 0x000fe40003800000 */
[----:B------:R-:W-:Y:S01]  /*13f30*/  IMAD R5, R24, R5, UR38 ;  /* 0x0000002618057e24 */ /* 0x000fe2000f8e0205 */
[----:B------:R-:W0:Y:S02]  /*13f40*/  SYNCS.PHASECHK.TRANS64.TRYWAIT P0, [R4+URZ+0x30860], R3 ;  /* 0x03086003040075a7 */ /* 0x000e24000800017f */
[----:B0-----:R-:W-:Y:S05]  /*13f50*/  @!P0 BRA `(.L_x_1137) ;  /* 0x0000002800908947 */ /* 0x001fea0003800000 */
.L_x_1212:
[----:B------:R-:W-:Y:S05]  /*13f60*/  BSYNC B0 ;  /* 0x0000000000007941 */ /* 0x000fea0003800000 */
.L_x_1136:
[----:B------:R-:W-:Y:S01]  /*13f70*/  UMOV UR4, 0xffffffff ;  /* 0xffffffff00047882 */ /* 0x000fe20000000000 */
[C---:B------:R-:W-:Y:S01]  /*13f80*/  LOP3.LUT P5, RZ, R16.reuse, 0x100, RZ, 0xc0, !PT ;  /* 0x0000010010ff7812 */ /* 0x040fe200078ac0ff */
        /* <DEDUP_REMOVED lines=8> */
[----:B------:R-:W0:Y:S04]  /*14010*/  SHFL.IDX PT, R0, R19, RZ, 0x181f ;  /* 0x00181fff13007589 */ /* 0x000e2800000e0000 */
[----:B------:R-:W-:Y:S01]  /*14020*/  SHFL.IDX PT, R7, R19, 0x1, 0x181f ;  /* 0x00381f0013077f89 */ /* 0x000fe200000e0000 */
[----:B-1----:R-:W-:-:S03]  /*14030*/  IADD3 R2, P0, R14, R6, RZ ;  /* 0x000000060e027210 */ /* 0x002fc60007f1e0ff */
[----:B------:R-:W1:Y:S02]  /*14040*/  SHFL.IDX PT, R14, R18, 0x1, 0x181f ;  /* 0x00381f00120e7f89 */ /* 0x000e6400000e0000 */
[----:B0-----:R-:W-:Y:S01]  /*14050*/  IMAD.X R3, RZ, RZ, R0, P0 ;  /* 0x000000ffff037224 */ /* 0x001fe200000e0600 */
[----:B------:R-:W-:Y:S01]  /*14060*/  ISETP.LT.OR P0, PT, R5, 0x1, P5 ;  /* 0x000000010500780c */ /* 0x000fe20002f01670 */
[----:B------:R-:W-:-:S12]  /*14070*/  IMAD R0, R8, 0x2, R17 ;  /* 0x0000000208007824 */ /* 0x000fd800078e0211 */
        /* <DEDUP_REMOVED lines=8> */
[----:B------:R-:W0:Y:S02]  /*14100*/  SHFL.IDX PT, R14, R18, 0x2, 0x181f ;  /* 0x00581f00120e7f89 */ /* 0x000e2400000e0000 */
[----:B------:R-:W-:Y:S02]  /*14110*/  IADD3.X R3, RZ, R7, RZ, P0, !PT ;  /* 0x00000007ff037210 */ /* 0x000fe400007fe4ff */
        /* <DEDUP_REMOVED lines=11> */
[----:B------:R3:W4:Y:S03]  /*141d0*/  SHFL.IDX PT, R14, R18, 0x3, 0x181f ;  /* 0x00781f00120e7f89 */ /* 0x00072600000e0000 */
        /* <DEDUP_REMOVED lines=9> */
.L_x_1222:
[----:B0--3--:R-:W-:-:S05]  /*14270*/  IADD3 R2, P0, R14, R6, RZ ;  /* 0x000000060e027210 */ /* 0x009fca0007f1e0ff */
        /* <DEDUP_REMOVED lines=14> */
.L_x_1139:
        /* <DEDUP_REMOVED lines=10> */
.L_x_1140:
[----:B------:R1:W-:Y:S01]  /*14400*/  SYNCS.ARRIVE.TRANS64.A1T0 RZ, [R4+URZ+0x30850], RZ ;  /* 0x030850ff04ff79a7 */ /* 0x0003e2000810003f */
[----:B------:R-:W-:-:S05]  /*14410*/  VIADD R23, R23, 0x1 ;  /* 0x0000000117177836 */ /* 0x000fca0000000000 */
[----:B------:R-:W-:-:S04]  /*14420*/  ISETP.NE.AND P0, PT, R23, 0x2, PT ;  /* 0x000000021700780c */ /* 0x000fc80003f05270 */
[----:B0-----:R-:W-:Y:S02]  /*14430*/  SEL R0, RZ, 0x1, P0 ;  /* 0x00000001ff007807 */ /* 0x001fe40000000000 */
[----:B------:R-:W-:Y:S02]  /*14440*/  SEL R23, R23, RZ, P0 ;  /* 0x000000ff17177207 */ /* 0x000fe40000000000 */
[----:B-1----:R-:W-:-:S07]  /*14450*/  LOP3.LUT R25, R25, R0, RZ, 0x3c, !PT ;  /* 0x0000000019197212 */ /* 0x002fce00078e3cff */
.L_x_1100:
[----:B------:R-:W-:Y:S05]  /*14460*/  BSYNC B7 ;  /* 0x0000000000077941 */ /* 0x000fea0003800000 */
.L_x_1098:
[----:B------:R-:W-:-:S13]  /*14470*/  LOP3.LUT P0, RZ, R16, 0x8000, RZ, 0xc0, !PT ;  /* 0x0000800010ff7812 */ /* 0x000fda000780c0ff */
[----:B------:R-:W-:Y:S05]  /*14480*/  @!P0 BRA `(.L_x_1141) ;  /* 0x0000000000248947 */ /* 0x000fea0003800000 */
[----:B------:R-:W-:Y:S05]  /*14490*/  WARPSYNC.ALL ;  /* 0x0000000000007948 */ /* 0x000fea0003800000 */
[----:B------:R-:W0:Y:S08]  /*144a0*/  S2UR UR5, SR_CgaCtaId ;  /* 0x00000000000579c3 */ /* 0x000e300000008800 */
[----:B------:R-:W-:Y:S06]  /*144b0*/  BAR.SYNC.DEFER_BLOCKING 0x5, 0x180 ;  /* 0x0146000000007b1d */ /* 0x000fec0000010000 */
[----:B------:R-:W-:-:S02]  /*144c0*/  UMOV UR4, 0x400 ;  /* 0x0000040000047882 */ /* 0x000fc40000000000 */
[----:B0-----:R-:W-:-:S06]  /*144d0*/  ULEA UR4, UR5, UR4, 0x18 ;  /* 0x0000000405047291 */ /* 0x001fcc000f8ec03f */
[----:B------:R-:W-:-:S05]  /*144e0*/  IMAD.U32 R17, RZ, RZ, UR4 ;  /* 0x00000004ff117e24 */ /* 0x000fca000f8e00ff */
[----:B------:R0:W1:Y:S01]  /*144f0*/  LDS R34, [R17+0x308d0] ;  /* 0x0308d00011227984 */ /* 0x0000620000000800 */
[----:B------:R-:W-:Y:S06]  /*14500*/  BAR.ARV 0x4, 0x180 ;  /* 0x0106000000007b1d */ /* 0x000fec0000002000 */
[----:B------:R-:W-:Y:S05]  /*14510*/  BRA `(.L_x_1142) ;  /* 0x00000000002c7947 */ /* 0x000fea0003800000 */
.L_x_1141:
[----:B------:R-:W-:-:S03]  /*14520*/  UMOV UR4, 0xffffffff ;  /* 0xffffffff00047882 */ /* 0x000fc60000000000 */
[----:B------:R-:W-:Y:S05]  /*14530*/  BRA.DIV UR4, `(.L_x_1143) ;  /* 0x0000002a04b47947 */ /* 0x000fea000b800000 */
[----:B------:R0:W1:Y:S02]  /*14540*/  SHFL.IDX PT, R14, R34, RZ, 0x1f ;  /* 0x00001fff220e7589 */ /* 0x00006400000e0000 */
.L_x_1225:
[----:B------:R-:W2:Y:S01]  /*14550*/  @!P2 S2R R3, SR_CgaCtaId ;  /* 0x000000000003a919 */ /* 0x000ea20000008800 */
[----:B------:R-:W-:Y:S05]  /*14560*/  WARPSYNC.ALL ;  /* 0x0000000000007948 */ /* 0x000fea0003800000 */
[----:B------:R-:W-:Y:S01]  /*14570*/  BAR.SYNC.DEFER_BLOCKING 0x4, 0x180 ;  /* 0x0106000000007b1d */ /* 0x000fe20000010000 */
[----:B------:R-:W-:-:S04]  /*14580*/  @!P2 MOV R0, 0x400 ;  /* 0x000004000000a802 */ /* 0x000fc80000000f00 */
[----:B--2---:R-:W-:-:S05]  /*14590*/  @!P2 LEA R17, R3, R0, 0x18 ;  /* 0x000000000311a211 */ /* 0x004fca00078ec0ff */
[----:B------:R0:W-:Y:S02]  /*145a0*/  @!P2 STS [R17+0x308d0], R34 ;  /* 0x0308d0221100a388 */ /* 0x0001e40000000800 */
[----:B01----:R-:W-:Y:S01]  /*145b0*/  IMAD.MOV.U32 R34, RZ, RZ, R14 ;  /* 0x000000ffff227224 */ /* 0x003fe200078e000e */
[----:B------:R-:W-:Y:S06]  /*145c0*/  BAR.ARV 0x5, 0x180 ;  /* 0x0146000000007b1d */ /* 0x000fec0000002000 */
.L_x_1142:
[----:B------:R-:W-:Y:S02]  /*145d0*/  ULDC UR4, c[0x0][0xc38] ;  /* 0x00030e0000047ab9 */ /* 0x000fe40000000800 */
[----:B-1----:R-:W-:-:S13]  /*145e0*/  ISETP.GE.AND P0, PT, R34, UR4, PT ;  /* 0x0000000422007c0c */ /* 0x002fda000bf06270 */
[----:B------:R-:W-:Y:S05]  /*145f0*/  @!P0 BRA `(.L_x_1144) ;  /* 0xffffffc400548947 */ /* 0x000fea000383ffff */
.L_x_1089:
[----:B------:R-:W2:Y:S01]  /*14600*/  LDL.LU R0, [R1] ;  /* 0x0000000001007983 */ /* 0x000ea20000300800 */
[----:B------:R-:W-:Y:S01]  /*14610*/  BSSY B0, `(.L_x_1145) ;  /* 0x000000b000007945 */ /* 0x000fe20003800000 */
[----:B------:R-:W1:Y:S01]  /*14620*/  S2R R5, SR_CgaCtaId ;  /* 0x0000000000057919 */ /* 0x000e620000008800 */
[----:B--2---:R-:W-:-:S04]  /*14630*/  IADD3 R0, R0, 0x1, RZ ;  /* 0x0000000100007810 */ /* 0x004fc80007ffe0ff */
[----:B------:R-:W-:-:S04]  /*14640*/  LEA.HI R2, R0, R0, RZ, 0x1 ;  /* 0x0000000000027211 */ /* 0x000fc800078f08ff */
[----:B------:R-:W-:Y:S02]  /*14650*/  LOP3.LUT R3, R2, 0xfffffffe, RZ, 0xc0, !PT ;  /* 0xfffffffe02037812 */ /* 0x000fe400078ec0ff */
[----:B------:R-:W-:-:S03]  /*14660*/  MOV R2, 0x400 ;  /* 0x0000040000027802 */ /* 0x000fc60000000f00 */
[----:B------:R-:W-:Y:S01]  /*14670*/  IMAD.IADD R0, R0, 0x1, -R3 ;  /* 0x0000000100007824 */ /* 0x000fe200078e0a03 */
[----:B-1----:R-:W-:-:S04]  /*14680*/  LEA R5, R5, R2, 0x18 ;  /* 0x0000000205057211 */ /* 0x002fc800078ec0ff */
[----:B------:R-:W-:-:S04]  /*14690*/  SHF.L.U32 R0, R0, 0x1f, RZ ;  /* 0x0000001f00007819 */ /* 0x000fc800000006ff */
[----:B------:R-:W1:Y:S02]  /*146a0*/  SYNCS.PHASECHK.TRANS64.TRYWAIT P0, [R5+URZ+0x30820], R0 ;  /* 0x03082000050075a7 */ /* 0x000e64000800017f */
[----:B-1----:R-:W-:Y:S05]  /*146b0*/  @!P0 BRA `(.L_x_1146) ;  /* 0x00000028007c8947 */ /* 0x002fea0003800000 */
.L_x_1226:
[----:B------:R-:W-:Y:S05]  /*146c0*/  BSYNC B0 ;  /* 0x0000000000007941 */ /* 0x000fea0003800000 */
.L_x_1145:
[----:B------:R-:W-:-:S03]  /*146d0*/  UMOV UR4, 0xffffffff ;  /* 0xffffffff00047882 */ /* 0x000fc60000000000 */
[----:B------:R-:W-:Y:S05]  /*146e0*/  BRA.DIV UR4, `(.L_x_1147) ;  /* 0x0000002a04847947 */ /* 0x000fea000b800000 */
[----:B-1----:R-:W1:Y:S02]  /*146f0*/  S2R R0, SR_TID.X ;  /* 0x0000000000007919 */ /* 0x002e640000002100 */
[----:B-1----:R-:W-:-:S04]  /*14700*/  SHF.R.U32.HI R0, RZ, 0x5, R0 ;  /* 0x00000005ff007819 */ /* 0x002fc80000011600 */
[----:B------:R-:W-:-:S05]  /*14710*/  LOP3.LUT R0, R0, 0x3, RZ, 0xc0, !PT ;  /* 0x0000000300007812 */ /* 0x000fca00078ec0ff */
[----:B------:R1:W2:Y:S02]  /*14720*/  SHFL.IDX PT, R14, R0, RZ, 0x1f ;  /* 0x00001fff000e7589 */ /* 0x0002a400000e0000 */
.L_x_1229:
[----:B--2---:R-:W-:Y:S01]  /*14730*/  ISETP.NE.AND P0, PT, R14, RZ, PT ;  /* 0x000000ff0e00720c */ /* 0x004fe20003f05270 */
[----:B------:R-:W-:-:S12]  /*14740*/  BSSY B0, `(.L_x_1148) ;  /* 0x0000026000007945 */ /* 0x000fd80003800000 */
[----:B------:R-:W-:Y:S05]  /*14750*/  @P0 BRA `(.L_x_1149) ;  /* 0x0000000000900947 */ /* 0x000fea0003800000 */
[----:B------:R-:W-:-:S03]  /*14760*/  UMOV UR4, 0xffffffff ;  /* 0xffffffff00047882 */ /* 0x000fc60000000000 */
[----:B------:R-:W-:Y:S05]  /*14770*/  BRA.DIV UR4, `(.L_x_1150) ;  /* 0x0000002a04947947 */ /* 0x000fea000b800000 */
[----:B------:R-:W-:-:S13]  /*14780*/  ELECT P6, URZ, PT ;  /* 0x00000000003f782f */ /* 0x000fda00038c0000 */
.L_x_1232:
[----:B------:R-:W-:Y:S05]  /*14790*/  @!P6 BRA `(.L_x_1149) ;  /* 0x000000000080e947 */ /* 0x000fea0003800000 */
[----:B-1----:R-:W2:Y:S02]  /*147a0*/  LDL R0, [R1+0x4] ;  /* 0x0000040001007983 */ /* 0x002ea40000100800 */
[----:B--2---:R-:W-:-:S13]  /*147b0*/  R2UR UR4, R0 ;  /* 0x00000000000472ca */ /* 0x004fda00000e0000 */
[----:B------:R-:W-:-:S06]  /*147c0*/  ULOP3.LUT UR4, UR4, 0x2, URZ, 0xfc, !UPT ;  /* 0x0000000204047892 */ /* 0x000fcc000f8efc3f */
[----:B------:R-:W-:-:S05]  /*147d0*/  IMAD.U32 R0, RZ, RZ, UR4 ;  /* 0x00000004ff007e24 */ /* 0x000fca000f8e00ff */
[----:B------:R-:W-:-:S13]  /*147e0*/  ISETP.NE.AND P0, PT, R0, 0x3, PT ;  /* 0x000000030000780c */ /* 0x000fda0003f05270 */
[----:B------:R-:W-:Y:S05]  /*147f0*/  @!P0 BRA `(.L_x_1151) ;  /* 0x0000000000048947 */ /* 0x000fea0003800000 */
[----:B------:R-:W-:Y:S01]  /*14800*/  BPT.TRAP 0x1 ;  /* 0x000000040000795c */ /* 0x000fe20000300000 */
.L_x_1151:
[----:B------:R-:W-:Y:S01]  /*14810*/  IMAD R3, R23, 0x8, R5 ;  /* 0x0000000817037824 */ /* 0x000fe200078e0205 */
[----:B------:R-:W-:Y:S01]  /*14820*/  SHF.L.U32 R2, R25, 0x1f, RZ ;  /* 0x0000001f19027819 */ /* 0x000fe200000006ff */
[----:B------:R-:W-:-:S03]  /*14830*/  VIADD R23, R23, 0x1 ;  /* 0x0000000117177836 */ /* 0x000fc60000000000 */
[----:B------:R-:W1:Y:S02]  /*14840*/  SYNCS.PHASECHK.TRANS64.TRYWAIT P1, [R3+URZ+0x30840], R2 ;  /* 0x03084002030075a7 */ /* 0x000e64000802017f */
[----:B------:R-:W-:-:S04]  /*14850*/  ISETP.NE.AND P2, PT, R23, 0x2, PT ;  /* 0x000000021700780c */ /* 0x000fc80003f45270 */
[----:B------:R-:W-:Y:S01]  /*14860*/  SEL R0, RZ, 0x1, P2 ;  /* 0x00000001ff007807 */ /* 0x000fe20001000000 */
[----:B-1----:R-:W-:Y:S08]  /*14870*/  @!P1 BRA `(.L_x_1152) ;  /* 0x0000002800749947 */ /* 0x002ff00003800000 */
.L_x_1233:
[----:B------:R-:W-:Y:S02]  /*14880*/  SEL R23, R23, RZ, P2 ;  /* 0x000000ff17177207 */ /* 0x000fe40001000000 */
[----:B------:R-:W-:Y:S01]  /*14890*/  LOP3.LUT R0, R25, R0, RZ, 0x3c, !PT ;  /* 0x0000000019007212 */ /* 0x000fe200078e3cff */
[----:B------:R-:W-:Y:S06]  /*148a0*/  @!P0 BRA `(.L_x_1153) ;  /* 0x0000000000048947 */ /* 0x000fec0003800000 */
[----:B------:R-:W-:Y:S01]  /*148b0*/  BPT.TRAP 0x1 ;  /* 0x000000040000795c */ /* 0x000fe20000300000 */
.L_x_1153:
[----:B------:R-:W-:Y:S01]  /*148c0*/  IMAD R23, R23, 0x8, R5 ;  /* 0x0000000817177824 */ /* 0x000fe200078e0205 */
[----:B------:R-:W-:-:S04]  /*148d0*/  SHF.L.U32 R0, R0, 0x1f, RZ ;  /* 0x0000001f00007819 */ /* 0x000fc800000006ff */
[----:B------:R-:W2:Y:S02]  /*148e0*/  SYNCS.PHASECHK.TRANS64.TRYWAIT P1, [R23+URZ+0x30840], R0 ;  /* 0x03084000170075a7 */ /* 0x000ea4000802017f */
[----:B--2---:R-:W-:Y:S05]  /*148f0*/  @!P1 BRA `(.L_x_1154) ;  /* 0x0000002800689947 */ /* 0x004fea0003800000 */
.L_x_1234:
[----:B------:R-:W-:Y:S05]  /*14900*/  @!P0 BRA `(.L_x_1155) ;  /* 0x0000000000048947 */ /* 0x000fea0003800000 */
[----:B------:R-:W-:Y:S01]  /*14910*/  BPT.TRAP 0x1 ;  /* 0x000000040000795c */ /* 0x000fe20000300000 */
.L_x_1155:
[----:B------:R-:W3:Y:S02]  /*14920*/  SYNCS.PHASECHK.TRANS64.TRYWAIT P1, [R3+URZ+0x30860], R2 ;  /* 0x03086002030075a7 */ /* 0x000ee4000802017f */
[----:B---3--:R-:W-:Y:S05]  /*14930*/  @!P1 BRA `(.L_x_1156) ;  /* 0x00000028006c9947 */ /* 0x008fea0003800000 */
.L_x_1235:
[----:B------:R-:W-:Y:S05]  /*14940*/  @!P0 BRA `(.L_x_1157) ;  /* 0x0000000000048947 */ /* 0x000fea0003800000 */
[----:B------:R-:W-:Y:S01]  /*14950*/  BPT.TRAP 0x1 ;  /* 0x000000040000795c */ /* 0x000fe20000300000 */
.L_x_1157:
[----:B----4-:R4:W0:Y:S02]  /*14960*/  SYNCS.PHASECHK.TRANS64.TRYWAIT P0, [R23+URZ+0x30860], R0 ;  /* 0x03086000170075a7 */ /* 0x010824000800017f */
[----:B0-----:R-:W-:Y:S05]  /*14970*/  @!P0 NANOSLEEP.SYNCS 0x989680 ;  /* 0x009896800000895d */ /* 0x001fea0003900000 */
[----:B------:R-:W0:Y:S02]  /*14980*/  @!P0 SYNCS.PHASECHK.TRANS64 P0, [R23+URZ+0x30860], R0 ;  /* 0x03086000170085a7 */ /* 0x000e24000800007f */
[----:B0-----:R-:W-:Y:S05]  /*14990*/  @!P0 BRA `(.L_x_1157) ;  /* 0xfffffffc00f08947 */ /* 0x001fea000383ffff */
.L_x_1149:
[----:B------:R-:W-:Y:S05]  /*149a0*/  BSYNC B0 ;  /* 0x0000000000007941 */ /* 0x000fea0003800000 */
.L_x_1148:
[----:B------:R-:W-:Y:S05]  /*149b0*/  EXIT ;  /* 0x000000000000794d */ /* 0x000fea0003800000 */
.L_x_994:
[----:B0-----:R-:W-:-:S04]  /*149c0*/  MOV R3, UR40 ;  /* 0x0000002800037c02 */ /* 0x001fc80008000f00 */
[----:B------:R0:W1:Y:S03]  /*149d0*/  SYNCS.PHASECHK.TRANS64.TRYWAIT P1, [R3+URZ+0x30800], R0 ;  /* 0x03080000030075a7 */ /* 0x000066000802017f */
[----:B-1----:R-:W-:Y:S05]  /*149e0*/  @!P1 NANOSLEEP.SYNCS 0x989680 ;  /* 0x009896800000995d */ /* 0x002fea0003900000 */
[----:B------:R-:W1:Y:S02]  /*149f0*/  @!P1 SYNCS.PHASECHK.TRANS64 P1, [R3+URZ+0x30800], R0 ;  /* 0x03080000030095a7 */ /* 0x000e64000802007f */
[----:B-1----:R-:W-:Y:S05]  /*14a00*/  @!P1 BRA `(.L_x_994) ;  /* 0xfffffffc00ec9947 */ /* 0x002fea000383ffff */
[----:B------:R-:W-:Y:S05]  /*14a10*/  BRA `(.L_x_1158) ;  /* 0xfffffed000987947 */ /* 0x000fea000383ffff */
.L_x_998:
[----:B-1----:R1:W2:Y:S02]  /*14a20*/  SYNCS.PHASECHK.TRANS64.TRYWAIT P1, [R3+URZ+0x30830], R0 ;  /* 0x03083000030075a7 */ /* 0x0022a4000802017f */
[----:B--2---:R-:W-:Y:S05]  /*14a30*/  @!P1 NANOSLEEP.SYNCS 0x989680 ;  /* 0x009896800000995d */ /* 0x004fea0003900000 */
[----:B------:R-:W2:Y:S02]  /*14a40*/  @!P1 SYNCS.PHASECHK.TRANS64 P1, [R3+URZ+0x30830], R0 ;  /* 0x03083000030095a7 */ /* 0x000ea4000802007f */
[----:B--2---:R-:W-:Y:S05]  /*14a50*/  @!P1 BRA `(.L_x_998) ;  /* 0xfffffffc00f09947 */ /* 0x004fea000383ffff */
[----:B------:R-:W-:Y:S05]  /*14a60*/  BRA `(.L_x_997) ;  /* 0xfffffed000b47947 */ /* 0x000fea000383ffff */
.L_x_1015:
[----:B-1----:R-:W-:-:S04]  /*14a70*/  IMAD.U32 R4, RZ, RZ, UR7 ;  /* 0x00000007ff047e24 */ /* 0x002fc8000f8e00ff */
[----:B------:R1:W2:Y:S03]  /*14a80*/  SYNCS.PHASECHK.TRANS64.TRYWAIT P1, [R4+URZ+0x30830], R3 ;  /* 0x03083003040075a7 */ /* 0x0002a6000802017f */
[----:B--2---:R-:W-:Y:S05]  /*14a90*/  @!P1 NANOSLEEP.SYNCS 0x989680 ;  /* 0x009896800000995d */ /* 0x004fea0003900000 */
[----:B------:R-:W2:Y:S02]  /*14aa0*/  @!P1 SYNCS.PHASECHK.TRANS64 P1, [R4+URZ+0x30830], R3 ;  /* 0x03083003040095a7 */ /* 0x000ea4000802007f */
[----:B--2---:R-:W-:Y:S05]  /*14ab0*/  @!P1 BRA `(.L_x_1015) ;  /* 0xfffffffc00ec9947 */ /* 0x004fea000383ffff */
[----:B------:R-:W-:Y:S05]  /*14ac0*/  BRA `(.L_x_1014) ;  /* 0xfffffefc00e87947 */ /* 0x000fea000383ffff */
.L_x_1019:
[----:B01----:R-:W-:-:S04]  /*14ad0*/  IMAD.U32 R3, RZ, RZ, UR6 ;  /* 0x00000006ff037e24 */ /* 0x003fc8000f8e00ff */
[----:B------:R0:W1:Y:S03]  /*14ae0*/  SYNCS.PHASECHK.TRANS64.TRYWAIT P1, [R3+URZ+0x30850], R0 ;  /* 0x03085000030075a7 */ /* 0x000066000802017f */
[----:B-1----:R-:W-:Y:S05]  /*14af0*/  @!P1 NANOSLEEP.SYNCS 0x989680 ;  /* 0x009896800000995d */ /* 0x002fea0003900000 */
[----:B------:R-:W1:Y:S02]  /*14b00*/  @!P1 SYNCS.PHASECHK.TRANS64 P1, [R3+URZ+0x30850], R0 ;  /* 0x03085000030095a7 */ /* 0x000e64000802007f */
[----:B-1----:R-:W-:Y:S05]  /*14b10*/  @!P1 BRA `(.L_x_1019) ;  /* 0xfffffffc00ec9947 */ /* 0x002fea000383ffff */
[----:B------:R-:W-:Y:S05]  /*14b20*/  BRA `(.L_x_1018) ;  /* 0xffffff0c00887947 */ /* 0x000fea000383ffff */
.L_x_1038:
[----:B-1----:R-:W-:-:S04]  /*14b30*/  IMAD.U32 R4, RZ, RZ, UR7 ;  /* 0x00000007ff047e24 */ /* 0x002fc8000f8e00ff */
[----:B------:R1:W2:Y:S03]  /*14b40*/  SYNCS.PHASECHK.TRANS64.TRYWAIT P1, [R4+URZ+0x30830], R3 ;  /* 0x03083003040075a7 */ /* 0x0002a6000802017f */
[----:B--2---:R-:W-:Y:S05]  /*14b50*/  @!P1 NANOSLEEP.SYNCS 0x989680 ;  /* 0x009896800000995d */ /* 0x004fea0003900000 */
[----:B------:R-:W2:Y:S02]  /*14b60*/  @!P1 SYNCS.PHASECHK.TRANS64 P1, [R4+URZ+0x30830], R3 ;  /* 0x03083003040095a7 */ /* 0x000ea4000802007f */
[----:B--2---:R-:W-:Y:S05]  /*14b70*/  @!P1 BRA `(.L_x_1038) ;  /* 0xfffffffc00ec9947 */ /* 0x004fea000383ffff */
[----:B------:R-:W-:Y:S05]  /*14b80*/  BRA `(.L_x_1037) ;  /* 0xffffff2c00847947 */ /* 0x000fea000383ffff */
.L_x_1042:
[----:B01----:R-:W-:-:S04]  /*14b90*/  IMAD.U32 R3, RZ, RZ, UR6 ;  /* 0x00000006ff037e24 */ /* 0x003fc8000f8e00ff */
[----:B------:R0:W1:Y:S03]  /*14ba0*/  SYNCS.PHASECHK.TRANS64.TRYWAIT P1, [R3+URZ+0x30850], R0 ;  /* 0x03085000030075a7 */ /* 0x000066000802017f */
[----:B-1----:R-:W-:Y:S05]  /*14bb0*/  @!P1 NANOSLEEP.SYNCS 0x989680 ;  /* 0x009896800000995d */ /* 0x002fea0003900000 */
[----:B------:R-:W1:Y:S02]  /*14bc0*/  @!P1 SYNCS.PHASECHK.TRANS64 P1, [R3+URZ+0x30850], R0 ;  /* 0x03085000030095a7 */ /* 0x000e64000802007f */
[----:B-1----:R-:W-:Y:S05]  /*14bd0*/  @!P1 BRA `(.L_x_1042) ;  /* 0xfffffffc00ec9947 */ /* 0x002fea000383ffff */
[----:B------:R-:W-:Y:S05]  /*14be0*/  BRA `(.L_x_1041) ;  /* 0xffffff3c00247947 */ /* 0x000fea000383ffff */
.L_x_1050:
[----:B-1----:R-:W-:-:S04]  /*14bf0*/  IMAD.U32 R4, RZ, RZ, UR6 ;  /* 0x00000006ff047e24 */ /* 0x002fc8000f8e00ff */
[----:B------:R1:W2:Y:S03]  /*14c00*/  SYNCS.PHASECHK.TRANS64.TRYWAIT P1, [R4+URZ+0x30830], R3 ;  /* 0x03083003040075a7 */ /* 0x0002a6000802017f */
[----:B--2---:R-:W-:Y:S05]  /*14c10*/  @!P1 NANOSLEEP.SYNCS 0x989680 ;  /* 0x009896800000995d */ /* 0x004fea0003900000 */
[----:B------:R-:W2:Y:S02]  /*14c20*/  @!P1 SYNCS.PHASECHK.TRANS64 P1, [R4+URZ+0x30830], R3 ;  /* 0x03083003040095a7 */ /* 0x000ea4000802007f */
[----:B--2---:R-:W-:Y:S05]  /*14c30*/  @!P1 BRA `(.L_x_1050) ;  /* 0xfffffffc00ec9947 */ /* 0x004fea000383ffff */
[----:B------:R-:W-:Y:S05]  /*14c40*/  BRA `(.L_x_1049) ;  /* 0xffffff4c00bc7947 */ /* 0x000fea000383ffff */
.L_x_1054:
[----:B01----:R-:W-:-:S04]  /*14c50*/  MOV R3, UR11 ;  /* 0x0000000b00037c02 */ /* 0x003fc80008000f00 */
[----:B------:R0:W1:Y:S03]  /*14c60*/  SYNCS.PHASECHK.TRANS64.TRYWAIT P1, [R3+URZ+0x30850], R0 ;  /* 0x03085000030075a7 */ /* 0x000066000802017f */
[----:B-1----:R-:W-:Y:S05]  /*14c70*/  @!P1 NANOSLEEP.SYNCS 0x989680 ;  /* 0x009896800000995d */ /* 0x002fea0003900000 */
[----:B------:R-:W1:Y:S02]  /*14c80*/  @!P1 SYNCS.PHASECHK.TRANS64 P1, [R3+URZ+0x30850], R0 ;  /* 0x03085000030095a7 */ /* 0x000e64000802007f */
[----:B-1----:R-:W-:Y:S05]  /*14c90*/  @!P1 BRA `(.L_x_1054) ;  /* 0xfffffffc00ec9947 */ /* 0x002fea000383ffff */
[----:B------:R-:W-:Y:S05]  /*14ca0*/  BRA `(.L_x_1053) ;  /* 0xffffff5c005c7947 */ /* 0x000fea000383ffff */
.L_x_1069:
[----:B-1----:R-:W-:-:S04]  /*14cb0*/  IMAD.U32 R7, RZ, RZ, UR5 ;  /* 0x00000005ff077e24 */ /* 0x002fc8000f8e00ff */
[----:B------:R1:W2:Y:S03]  /*14cc0*/  SYNCS.PHASECHK.TRANS64.TRYWAIT P1, [R7+URZ+0x30850], R0 ;  /* 0x03085000070075a7 */ /* 0x0002a6000802017f */
[----:B--2---:R-:W-:Y:S05]  /*14cd0*/  @!P1 NANOSLEEP.SYNCS 0x989680 ;  /* 0x009896800000995d */ /* 0x004fea0003900000 */
[----:B------:R-:W2:Y:S02]  /*14ce0*/  @!P1 SYNCS.PHASECHK.TRANS64 P1, [R7+URZ+0x30850], R0 ;  /* 0x03085000070095a7 */ /* 0x000ea4000802007f */
[----:B--2---:R-:W-:Y:S05]  /*14cf0*/  @!P1 BRA `(.L_x_1069) ;  /* 0xfffffffc00ec9947 */ /* 0x004fea000383ffff */
[----:B------:R-:W-:Y:S05]  /*14d00*/  BRA `(.L_x_1068) ;  /* 0xffffff80008c7947 */ /* 0x000fea000383ffff */
.L_x_1106:
[----:B------:R-:W0:Y:S01]  /*14d10*/  S2R R19, SR_TID.X ;  /* 0x0000000000137919 */ /* 0x000e220000002100 */
[----:B------:R-:W-:Y:S02]  /*14d20*/  IMAD.MOV.U32 R12, RZ, RZ, RZ ;  /* 0x000000ffff0c7224 */ /* 0x000fe400078e00ff */
[----:B------:R-:W-:Y:S02]  /*14d30*/  IMAD.MOV.U32 R11, RZ, RZ, 0x1f ;  /* 0x0000001fff0b7424 */ /* 0x000fe400078e00ff */
[----:B------:R-:W-:Y:S01]  /*14d40*/  IMAD.MOV.U32 R15, RZ, RZ, -0x1 ;  /* 0xffffffffff0f7424 */ /* 0x000fe200078e00ff */
[----:B0-----:R-:W-:-:S04]  /*14d50*/  SHF.R.U32.HI R19, RZ, 0x5, R19 ;  /* 0x00000005ff137819 */ /* 0x001fc80000011613 */
[----:B------:R-:W-:-:S05]  /*14d60*/  LOP3.LUT R19, R19, 0x3, RZ, 0xc0, !PT ;  /* 0x0000000313137812 */ /* 0x000fca00078ec0ff */
[----:B------:R-:W-:-:S07]  /*14d70*/  IMAD.MOV.U32 R13, RZ, RZ, R19 ;  /* 0x000000ffff0d7224 */ /* 0x000fce00078e0013 */
[----:B-----5:R-:W-:Y:S05]  /*14d80*/  WARPSYNC.COLLECTIVE R15, `(.L_x_1159) ;  /* 0x000000000f087348 */ /* 0x020fea0003c00000 */
[----:B------:R0:W1:Y:S02]  /*14d90*/  SHFL.IDX P6, R14, R13, R12, R11 ;  /* 0x0000000c0d0e7389 */ /* 0x00006400000c000b */
[----:B01---5:R-:W-:Y:S01]  /*14da0*/  ENDCOLLECTIVE ;  /* 0x000000000000791b */ /* 0x023fe20003800000 */
.L_x_1159:
[----:B------:R-:W-:Y:S05]  /*14db0*/  BRA `(.L_x_1160) ;  /* 0xffffffc800dc7947 */ /* 0x000fea000383ffff */
.L_x_1109:
[----:B0-----:R0:W1:Y:S02]  /*14dc0*/  SYNCS.PHASECHK.TRANS64.TRYWAIT P0, [R4+URZ+0x30840], R3 ;  /* 0x03084003040075a7 */ /* 0x001064000800017f */
[----:B-1----:R-:W-:Y:S05]  /*14dd0*/  @!P0 NANOSLEEP.SYNCS 0x989680 ;  /* 0x009896800000895d */ /* 0x002fea0003900000 */
[----:B------:R-:W1:Y:S02]  /*14de0*/  @!P0 SYNCS.PHASECHK.TRANS64 P0, [R4+URZ+0x30840], R3 ;  /* 0x03084003040085a7 */ /* 0x000e64000800007f */
[----:B-1----:R-:W-:Y:S05]  /*14df0*/  @!P0 BRA `(.L_x_1109) ;  /* 0xfffffffc00f08947 */ /* 0x002fea000383ffff */
[----:B------:R-:W-:Y:S05]  /*14e00*/  BRA `(.L_x_1161) ;  /* 0xffffffcc00c87947 */ /* 0x000fea000383ffff */
.L_x_1110:
[----:B------:R-:W-:Y:S01]  /*14e10*/  BSSY B0, `(.L_x_1162) ;  /* 0x0000008000007945 */ /* 0x000fe20003800000 */
[----:B------:R-:W-:Y:S01]  /*14e20*/  MOV R13, R6 ;  /* 0x00000006000d7202 */ /* 0x000fe20000000f00 */
[----:B------:R-:W-:Y:S02]  /*14e30*/  IMAD.MOV.U32 R12, RZ, RZ, RZ ;  /* 0x000000ffff0c7224 */ /* 0x000fe400078e00ff */
[----:B------:R-:W-:Y:S02]  /*14e40*/  IMAD.MOV.U32 R11, RZ, RZ, 0x181f ;  /* 0x0000181fff0b7424 */ /* 0x000fe400078e00ff */
[----:B------:R-:W-:-:S07]  /*14e50*/  IMAD.MOV.U32 R15, RZ, RZ, -0x1 ;  /* 0xffffffffff0f7424 */ /* 0x000fce00078e00ff */
[----:B------:R-:W-:Y:S05]  /*14e60*/  WARPSYNC.COLLECTIVE R15, `(.L_x_1163) ;  /* 0x000000000f087348 */ /* 0x000fea0003c00000 */
[----:B------:R0:W1:Y:S02]  /*14e70*/  SHFL.IDX P6, R14, R13, R12, R11 ;  /* 0x0000000c0d0e7389 */ /* 0x00006400000c000b */
[----:B01----:R-:W-:Y:S01]  /*14e80*/  ENDCOLLECTIVE ;  /* 0x000000000000791b */ /* 0x003fe20003800000 */
.L_x_1163:
[----:B------:R-:W-:Y:S05]  /*14e90*/  BSYNC B0 ;  /* 0x0000000000007941 */ /* 0x000fea0003800000 */
.L_x_1162:
[----:B------:R-:W-:Y:S01]  /*14ea0*/  IMAD.MOV.U32 R13, RZ, RZ, R5 ;  /* 0x000000ffff0d7224 */ /* 0x000fe200078e0005 */
[----:B------:R-:W-:Y:S01]  /*14eb0*/  MOV R12, RZ ;  /* 0x000000ff000c7202 */ /* 0x000fe20000000f00 */
[----:B------:R-:W-:Y:S02]  /*14ec0*/  IMAD.MOV.U32 R11, RZ, RZ, 0x181f ;  /* 0x0000181fff0b7424 */ /* 0x000fe400078e00ff */
[----:B------:R-:W-:Y:S02]  /*14ed0*/  IMAD.MOV.U32 R15, RZ, RZ, -0x1 ;  /* 0xffffffffff0f7424 */ /* 0x000fe400078e00ff */
[----:B------:R-:W-:Y:S02]  /*14ee0*/  IMAD.MOV.U32 R2, RZ, RZ, R14 ;  /* 0x000000ffff027224 */ /* 0x000fe400078e000e */
[----:B------:R-:W-:-:S07]  /*14ef0*/  @P0 IMAD R9, R0, 0x2, R17 ;  /* 0x0000000200090824 */ /* 0x000fce00078e0211 */
[----:B------:R-:W-:Y:S05]  /*14f00*/  WARPSYNC.COLLECTIVE R15, `(.L_x_1164) ;  /* 0x000000000f087348 */ /* 0x000fea0003c00000 */
[----:B------:R0:W1:Y:S02]  /*14f10*/  SHFL.IDX P6, R14, R13, R12, R11 ;  /* 0x0000000c0d0e7389 */ /* 0x00006400000c000b */
[----:B01----:R-:W-:Y:S01]  /*14f20*/  ENDCOLLECTIVE ;  /* 0x000000000000791b */ /* 0x003fe20003800000 */
.L_x_1164:
[----:B------:R-:W-:Y:S01]  /*14f30*/  MOV R13, R6 ;  /* 0x00000006000d7202 */ /* 0x000fe20000000f00 */
[----:B------:R-:W-:Y:S01]  /*14f40*/  IMAD.MOV.U32 R12, RZ, RZ, 0x1 ;  /* 0x00000001ff0c7424 */ /* 0x000fe200078e00ff */
[----:B------:R-:W-:-:S05]  /*14f50*/  @P0 LEA R14, P1, R37, R14, 0x1 ;  /* 0x0000000e250e0211 */ /* 0x000fca00078208ff */
[----:B------:R-:W-:Y:S02]  /*14f60*/  @P0 IMAD.X R3, RZ, RZ, R2, P1 ;  /* 0x000000ffff030224 */ /* 0x000fe400008e0602 */
[----:B------:R-:W-:-:S07]  /*14f70*/  @P0 IMAD.MOV.U32 R2, RZ, RZ, R14 ;  /* 0x000000ffff020224 */ /* 0x000fce00078e000e */
[----:B------:R-:W-:Y:S05]  /*14f80*/  WARPSYNC.COLLECTIVE R15, `(.L_x_1165) ;  /* 0x000000000f087348 */ /* 0x000fea0003c00000 */
[----:B------:R0:W1:Y:S02]  /*14f90*/  SHFL.IDX P6, R14, R13, R12, R11 ;  /* 0x0000000c0d0e7389 */ /* 0x00006400000c000b */
[----:B01----:R-:W-:Y:S01]  /*14fa0*/  ENDCOLLECTIVE ;  /* 0x000000000000791b */ /* 0x003fe20003800000 */
.L_x_1165:
        /* <DEDUP_REMOVED lines=8> */
[----:B------:R-:W-:Y:S01]  /*15030*/  ISETP.GE.AND P0, PT, R7, 0x11, PT ;  /* 0x000000110700780c */ /* 0x000fe20003f06270 */
[----:B------:R-:W-:-:S12]  /*15040*/  IMAD.MOV.U32 R8, RZ, RZ, R14 ;  /* 0x000000ffff087224 */ /* 0x000fd800078e000e */
[----:B0-----:R-:W-:Y:S05]  /*15050*/  WARPSYNC.COLLECTIVE R15, `(.L_x_1166) ;  /* 0x000000000f087348 */ /* 0x001fea0003c00000 */
[----:B------:R1:W2:Y:S02]  /*15060*/  SHFL.IDX P6, R14, R13, R12, R11 ;  /* 0x0000000c0d0e7389 */ /* 0x0002a400000c000b */
[----:B012---:R-:W-:Y:S01]  /*15070*/  ENDCOLLECTIVE ;  /* 0x000000000000791b */ /* 0x007fe20003800000 */
.L_x_1166:
[----:B------:R-:W-:Y:S02]  /*15080*/  @P0 IMAD R27, R0, 0x2, R17 ;  /* 0x00000002001b0824 */ /* 0x000fe400078e0211 */
[----:B------:R-:W-:Y:S02]  /*15090*/  IMAD.MOV.U32 R13, RZ, RZ, R6 ;  /* 0x000000ffff0d7224 */ /* 0x000fe400078e0006 */
[----:B------:R-:W-:Y:S01]  /*150a0*/  IMAD.MOV.U32 R12, RZ, RZ, 0x2 ;  /* 0x00000002ff0c7424 */ /* 0x000fe200078e00ff */
[----:B------:R-:W-:-:S04]  /*150b0*/  @P0 LEA R14, P1, R37, R14, 0x1 ;  /* 0x0000000e250e0211 */ /* 0x000fc800078208ff */
[----:B------:R-:W-:Y:S01]  /*150c0*/  @P0 MOV R2, R14 ;  /* 0x0000000e00020202 */ /* 0x000fe20000000f00 */
[----:B------:R-:W-:-:S08]  /*150d0*/  @P0 IMAD.X R21, RZ, RZ, R8, P1 ;  /* 0x000000ffff150224 */ /* 0x000fd000008e0608 */
[----:B------:R-:W-:Y:S05]  /*150e0*/  WARPSYNC.COLLECTIVE R15, `(.L_x_1167) ;  /* 0x000000000f087348 */ /* 0x000fea0003c00000 */
[----:B------:R0:W1:Y:S02]  /*150f0*/  SHFL.IDX P6, R14, R13, R12, R11 ;  /* 0x0000000c0d0e7389 */ /* 0x00006400000c000b */
[----:B01----:R-:W-:Y:S01]  /*15100*/  ENDCOLLECTIVE ;  /* 0x000000000000791b */ /* 0x003fe20003800000 */
.L_x_1167:
        /* <DEDUP_REMOVED lines=14> */
.L_x_1168:
[----:B------:R-:W-:Y:S02]  /*151f0*/  @P0 IMAD R21, R0, 0x2, R17 ;  /* 0x0000000200150824 */ /* 0x000fe400078e0211 */
[----:B------:R-:W-:Y:S02]  /*15200*/  IMAD.MOV.U32 R13, RZ, RZ, R6 ;  /* 0x000000ffff0d7224 */ /* 0x000fe400078e0006 */
[----:B------:R-:W-:Y:S01]  /*15210*/  IMAD.MOV.U32 R12, RZ, RZ, 0x3 ;  /* 0x00000003ff0c7424 */ /* 0x000fe200078e00ff */
[----:B------:R-:W-:-:S04]  /*15220*/  @P0 LEA R14, P1, R37, R14, 0x1 ;  /* 0x0000000e250e0211 */ /* 0x000fc800078208ff */
[----:B------:R-:W-:Y:S01]  /*15230*/  @P0 IADD3.X R9, RZ, R8, RZ, P1, !PT ;  /* 0x00000008ff090210 */ /* 0x000fe20000ffe4ff */
[----:B------:R-:W-:-:S08]  /*15240*/  @P0 IMAD.MOV.U32 R2, RZ, RZ, R14 ;  /* 0x000000ffff020224 */ /* 0x000fd000078e000e */
[----:B------:R-:W-:Y:S05]  /*15250*/  WARPSYNC.COLLECTIVE R15, `(.L_x_1169) ;  /* 0x000000000f087348 */ /* 0x000fea0003c00000 */
[----:B------:R0:W1:Y:S02]  /*15260*/  SHFL.IDX P6, R14, R13, R12, R11 ;  /* 0x0000000c0d0e7389 */ /* 0x00006400000c000b */
[----:B01----:R-:W-:Y:S01]  /*15270*/  ENDCOLLECTIVE ;  /* 0x000000000000791b */ /* 0x003fe20003800000 */
.L_x_1169:
        /* <DEDUP_REMOVED lines=9> */
[----:B------:R-:W-:-:S07]  /*15310*/  MOV R8, R14 ;  /* 0x0000000e00087202 */ /* 0x000fce0000000f00 */
[----:B0-----:R-:W-:Y:S05]  /*15320*/  WARPSYNC.COLLECTIVE R15, `(.L_x_1170) ;  /* 0x000000000f087348 */ /* 0x001fea0003c00000 */
[----:B------:R1:W2:Y:S02]  /*15330*/  SHFL.IDX P6, R14, R13, R12, R11 ;  /* 0x0000000c0d0e7389 */ /* 0x0002a400000c000b */
[----:B012---:R-:W-:Y:S01]  /*15340*/  ENDCOLLECTIVE ;  /* 0x000000000000791b */ /* 0x007fe20003800000 */
.L_x_1170:
[----:B------:R-:W-:Y:S05]  /*15350*/  BRA `(.L_x_1171) ;  /* 0xffffffcc007c7947 */ /* 0x000fea000383ffff */
.L_x_1115:
[----:B------:R-:W-:Y:S02]  /*15360*/  IMAD.MOV.U32 R13, RZ, RZ, R4 ;  /* 0x000000ffff0d7224 */ /* 0x000fe400078e0004 */
[----:B------:R-:W-:Y:S02]  /*15370*/  IMAD.MOV.U32 R12, RZ, RZ, RZ ;  /* 0x000000ffff0c7224 */ /* 0x000fe400078e00ff */
[----:B------:R-:W-:Y:S02]  /*15380*/  IMAD.MOV.U32 R11, RZ, RZ, 0x181f ;  /* 0x0000181fff0b7424 */ /* 0x000fe400078e00ff */
[----:B------:R-:W-:Y:S02]  /*15390*/  IMAD.MOV.U32 R15, RZ, RZ, -0x1 ;  /* 0xffffffffff0f7424 */ /* 0x000fe400078e00ff */
[----:B------:R-:W-:-:S07]  /*153a0*/  VIADD R0, R36, UR44 ;  /* 0x0000002c24007c36 */ /* 0x000fce0008000000 */
[----:B------:R-:W-:Y:S05]  /*153b0*/  WARPSYNC.COLLECTIVE R15, `(.L_x_1172) ;  /* 0x000000000f087348 */ /* 0x000fea0003c00000 */
[----:B------:R0:W1:Y:S02]  /*153c0*/  SHFL.IDX P6, R14, R13, R12, R11 ;  /* 0x0000000c0d0e7389 */ /* 0x00006400000c000b */
[----:B01----:R-:W-:Y:S01]  /*153d0*/  ENDCOLLECTIVE ;  /* 0x000000000000791b */ /* 0x003fe20003800000 */
.L_x_1172:
[C---:B------:R-:W-:Y:S01]  /*153e0*/  VIADD R6, R0.reuse, 0x10 ;  /* 0x0000001000067836 */ /* 0x040fe20000000000 */
[----:B------:R-:W-:Y:S01]  /*153f0*/  ISETP.GE.AND P0, PT, R0, UR39, PT ;  /* 0x0000002700007c0c */ /* 0x000fe2000bf06270 */
[----:B------:R-:W-:Y:S01]  /*15400*/  IMAD.MOV.U32 R13, RZ, RZ, R5 ;  /* 0x000000ffff0d7224 */ /* 0x000fe200078e0005 */
[----:B------:R-:W-:-:S11]  /*15410*/  MOV R2, R14 ;  /* 0x0000000e00027202 */ /* 0x000fd60000000f00 */
[----:B------:R-:W-:Y:S05]  /*15420*/  WARPSYNC.COLLECTIVE R15, `(.L_x_1173) ;  /* 0x000000000f087348 */ /* 0x000fea0003c00000 */
[----:B------:R0:W1:Y:S02]  /*15430*/  SHFL.IDX P6, R14, R13, R12, R11 ;  /* 0x0000000c0d0e7389 */ /* 0x00006400000c000b */
[----:B01----:R-:W-:Y:S01]  /*15440*/  ENDCOLLECTIVE ;  /* 0x000000000000791b */ /* 0x003fe20003800000 */
.L_x_1173:
        /* <DEDUP_REMOVED lines=8> */
.L_x_1174:
[----:B------:R-:W-:Y:S01]  /*154d0*/  @!PT LDS RZ, [RZ] ;  /* 0x00000000fffff984 */ /* 0x000fe20000000800 */
[----:B------:R-:W-:Y:S01]  /*154e0*/  @!PT LDS RZ, [RZ] ;  /* 0x00000000fffff984 */ /* 0x000fe20000000800 */
[----:B------:R-:W-:Y:S01]  /*154f0*/  @!PT LDS RZ, [RZ] ;  /* 0x00000000fffff984 */ /* 0x000fe20000000800 */
[----:B------:R0:W-:Y:S04]  /*15500*/  @!P0 LDGSTS.E.BYPASS.LTC128B.128 [R31+0x10400], desc[UR36][R2.64], !P2 ;  /* 0x10400000021f8fae */ /* 0x0001e8000d101d64 */
[----:B------:R0:W-:Y:S04]  /*15510*/  @!P0 LDGSTS.E.BYPASS.LTC128B.128 [R31+0x14400], desc[UR36][R2.64+0x80], !P3 ;  /* 0x14400080021f8fae */ /* 0x0001e8000d901d64 */
[----:B------:R0:W-:Y:S01]  /*15520*/  @!P0 LDGSTS.E.BYPASS.LTC128B.128 [R31+0x18400], desc[UR36][R2.64+0x100], !P4 ;  /* 0x18400100021f8fae */ /* 0x0001e2000e101d64 */
[----:B------:R-:W-:-:S03]  /*15530*/  IMAD.MOV.U32 R13, RZ, RZ, R5 ;  /* 0x000000ffff0d7224 */ /* 0x000fc600078e0005 */
[----:B------:R0:W-:Y:S01]  /*15540*/  @!P0 LDGSTS.E.BYPASS.LTC128B.128 [R31+0x1c400], desc[UR36][R2.64+0x180], !P5 ;  /* 0x1c400180021f8fae */ /* 0x0001e2000e901d64 */
[----:B------:R-:W-:Y:S01]  /*15550*/  ISETP.GE.AND P0, PT, R6, UR39, PT ;  /* 0x0000002706007c0c */ /* 0x000fe2000bf06270 */
[----:B------:R-:W-:-:S12]  /*15560*/  IMAD.MOV.U32 R6, RZ, RZ, R14 ;  /* 0x000000ffff067224 */ /* 0x000fd800078e000e */
[----:B0-----:R-:W-:Y:S05]  /*15570*/  WARPSYNC.COLLECTIVE R15, `(.L_x_1175) ;  /* 0x000000000f087348 */ /* 0x001fea0003c00000 */
[----:B------:R1:W2:Y:S02]  /*15580*/  SHFL.IDX P6, R14, R13, R12, R11 ;  /* 0x0000000c0d0e7389 */ /* 0x0002a400000c000b */
[----:B012---:R-:W-:Y:S01]  /*15590*/  ENDCOLLECTIVE ;  /* 0x000000000000791b */ /* 0x007fe20003800000 */
.L_x_1175:
[----:B------:R-:W-:Y:S02]  /*155a0*/  IMAD.MOV.U32 R13, RZ, RZ, R4 ;  /* 0x000000ffff0d7224 */ /* 0x000fe400078e0004 */
[----:B------:R-:W-:Y:S01]  /*155b0*/  IMAD.MOV.U32 R12, RZ, RZ, 0x2 ;  /* 0x00000002ff0c7424 */ /* 0x000fe200078e00ff */
[----:B------:R-:W-:-:S05]  /*155c0*/  @!P0 LEA R14, P1, R37, R14, 0x1 ;  /* 0x0000000e250e8211 */ /* 0x000fca00078208ff */
[----:B------:R-:W-:-:S08]  /*155d0*/  @!P0 IMAD.MOV.U32 R2, RZ, RZ, R14 ;  /* 0x000000ffff028224 */ /* 0x000fd000078e000e */
[----:B------:R-:W-:Y:S05]  /*155e0*/  WARPSYNC.COLLECTIVE R15, `(.L_x_1176) ;  /* 0x000000000f087348 */ /* 0x000fea0003c00000 */
[----:B------:R0:W1:Y:S02]  /*155f0*/  SHFL.IDX P6, R14, R13, R12, R11 ;  /* 0x0000000c0d0e7389 */ /* 0x00006400000c000b */
[----:B01----:R-:W-:Y:S01]  /*15600*/  ENDCOLLECTIVE ;  /* 0x000000000000791b */ /* 0x003fe20003800000 */
.L_x_1176:
        /* <DEDUP_REMOVED lines=16> */
.L_x_1177:
[----:B------:R-:W-:Y:S02]  /*15710*/  IMAD.MOV.U32 R13, RZ, RZ, R4 ;  /* 0x000000ffff0d7224 */ /* 0x000fe400078e0004 */
[----:B------:R-:W-:Y:S01]  /*15720*/  IMAD.MOV.U32 R12, RZ, RZ, 0x3 ;  /* 0x00000003ff0c7424 */ /* 0x000fe200078e00ff */
[----:B------:R-:W-:-:S04]  /*15730*/  @!P0 LEA R14, P1, R37, R14, 0x1 ;  /* 0x0000000e250e8211 */ /* 0x000fc800078208ff */
[----:B------:R-:W-:Y:S01]  /*15740*/  @!P0 IADD3.X R7, RZ, R6, RZ, P1, !PT ;  /* 0x00000006ff078210 */ /* 0x000fe20000ffe4ff */
[----:B------:R-:W-:-:S08]  /*15750*/  @!P0 IMAD.MOV.U32 R2, RZ, RZ, R14 ;  /* 0x000000ffff028224 */ /* 0x000fd000078e000e */
[----:B------:R-:W-:Y:S05]  /*15760*/  WARPSYNC.COLLECTIVE R15, `(.L_x_1178) ;  /* 0x000000000f087348 */ /* 0x000fea0003c00000 */
[----:B------:R0:W1:Y:S02]  /*15770*/  SHFL.IDX P6, R14, R13, R12, R11 ;  /* 0x0000000c0d0e7389 */ /* 0x00006400000c000b */
[----:B01----:R-:W-:Y:S01]  /*15780*/  ENDCOLLECTIVE ;  /* 0x000000000000791b */ /* 0x003fe20003800000 */
.L_x_1178:
[----:B------:R-:W-:Y:S02]  /*15790*/  VIADD R6, R0, 0x30 ;  /* 0x0000003000067836 */ /* 0x000fe40000000000 */
        /* <DEDUP_REMOVED lines=14> */
.L_x_1179:
[----:B------:R-:W-:Y:S01]  /*15880*/  MOV R13, R4 ;  /* 0x00000004000d7202 */ /* 0x000fe20000000f00 */
[----:B------:R-:W-:Y:S01]  /*15890*/  IMAD.MOV.U32 R12, RZ, RZ, 0x4 ;  /* 0x00000004ff0c7424 */ /* 0x000fe200078e00ff */
[----:B------:R-:W-:-:S05]  /*158a0*/  @!P0 LEA R14, P1, R37, R14, 0x1 ;  /* 0x0000000e250e8211 */ /* 0x000fca00078208ff */
[----:B------:R-:W-:-:S08]  /*158b0*/  @!P0 IMAD.MOV.U32 R2, RZ, RZ, R14 ;  /* 0x000000ffff028224 */ /* 0x000fd000078e000e */
[----:B------:R-:W-:Y:S05]  /*158c0*/  WARPSYNC.COLLECTIVE R15, `(.L_x_1180) ;  /* 0x000000000f087348 */ /* 0x000fea0003c00000 */
[----:B------:R0:W1:Y:S02]  /*158d0*/  SHFL.IDX P6, R14, R13, R12, R11 ;  /* 0x0000000c0d0e7389 */ /* 0x00006400000c000b */
[----:B01----:R-:W-:Y:S01]  /*158e0*/  ENDCOLLECTIVE ;  /* 0x000000000000791b */ /* 0x003fe20003800000 */
.L_x_1180:
[----:B------:R-:W-:Y:S02]  /*158f0*/  @!P0 IMAD.X R7, RZ, RZ, R6, P1 ;  /* 0x000000ffff078224 */ /* 0x000fe400008e0606 */
        /* <DEDUP_REMOVED lines=10> */
[----:B------:R-:W-:Y:S01]  /*159a0*/  ISETP.GE.AND P0, PT, R6, UR39, PT ;  /* 0x0000002706007c0c */ /* 0x000fe2000bf06270 */
[----:B------:R-:W-:-:S12]  /*159b0*/  IMAD.MOV.U32 R6, RZ, RZ, R14 ;  /* 0x000000ffff067224 */ /* 0x000fd800078e000e */
[----:B0-----:R-:W-:Y:S05]  /*159c0*/  WARPSYNC.COLLECTIVE R15, `(.L_x_1181) ;  /* 0x000000000f087348 */ /* 0x001fea0003c00000 */
[----:B------:R1:W2:Y:S02]  /*159d0*/  SHFL.IDX P6, R14, R13, R12, R11 ;  /* 0x0000000c0d0e7389 */ /* 0x0002a400000c000b */
[----:B012---:R-:W-:Y:S01]  /*159e0*/  ENDCOLLECTIVE ;  /* 0x000000000000791b */ /* 0x007fe20003800000 */
.L_x_1181:
[----:B------:R-:W-:Y:S02]  /*159f0*/  IMAD.MOV.U32 R13, RZ, RZ, R4 ;  /* 0x000000ffff0d7224 */ /* 0x000fe400078e0004 */
[----:B------:R-:W-:Y:S01]  /*15a00*/  IMAD.MOV.U32 R12, RZ, RZ, 0x5 ;  /* 0x00000005ff0c7424 */ /* 0x000fe200078e00ff */
[----:B------:R-:W-:-:S05]  /*15a10*/  @!P0 LEA R14, P1, R37, R14, 0x1 ;  /* 0x0000000e250e8211 */ /* 0x000fca00078208ff */
[----:B------:R-:W-:-:S08]  /*15a20*/  @!P0 IMAD.MOV.U32 R2, RZ, RZ, R14 ;  /* 0x000000ffff028224 */ /* 0x000fd000078e000e */
[----:B------:R-:W-:Y:S05]  /*15a30*/  WARPSYNC.COLLECTIVE R15, `(.L_x_1182) ;  /* 0x000000000f087348 */ /* 0x000fea0003c00000 */
[----:B------:R0:W1:Y:S02]  /*15a40*/  SHFL.IDX P6, R14, R13, R12, R11 ;  /* 0x0000000c0d0e7389 */ /* 0x00006400000c000b */
[----:B01----:R-:W-:Y:S01]  /*15a50*/  ENDCOLLECTIVE ;  /* 0x000000000000791b */ /* 0x003fe20003800000 */
.L_x_1182:
        /* <DEDUP_REMOVED lines=16> */
.L_x_1183:
        /* <DEDUP_REMOVED lines=8> */
.L_x_1184:
        /* <DEDUP_REMOVED lines=15> */
.L_x_1185:
[----:B------:R-:W-:Y:S01]  /*15cd0*/  IMAD.MOV.U32 R13, RZ, RZ, R4 ;  /* 0x000000ffff0d7224 */ /* 0x000fe200078e0004 */
[----:B------:R-:W-:Y:S02]  /*15ce0*/  MOV R12, 0x7 ;  /* 0x00000007000c7802 */ /* 0x000fe40000000f00 */
[----:B------:R-:W-:-:S05]  /*15cf0*/  @!P0 LEA R14, P1, R37, R14, 0x1 ;  /* 0x0000000e250e8211 */ /* 0x000fca00078208ff */
[----:B------:R-:W-:-:S08]  /*15d00*/  @!P0 IMAD.MOV.U32 R2, RZ, RZ, R14 ;  /* 0x000000ffff028224 */ /* 0x000fd000078e000e */
[----:B------:R-:W-:Y:S05]  /*15d10*/  WARPSYNC.COLLECTIVE R15, `(.L_x_1186) ;  /* 0x000000000f087348 */ /* 0x000fea0003c00000 */
[----:B------:R0:W1:Y:S02]  /*15d20*/  SHFL.IDX P6, R14, R13, R12, R11 ;  /* 0x0000000c0d0e7389 */ /* 0x00006400000c000b */
[----:B01----:R-:W-:Y:S01]  /*15d30*/  ENDCOLLECTIVE ;  /* 0x000000000000791b */ /* 0x003fe20003800000 */
.L_x_1186:
[----:B------:R-:W-:-:S04]  /*15d40*/  @!P0 IMAD.X R7, RZ, RZ, R6, P1 ;  /* 0x000000ffff078224 */ /* 0x000fc800008e0606 */
[----:B------:R-:W-:-:S05]  /*15d50*/  @!P0 IMAD.MOV.U32 R3, RZ, RZ, R7 ;  /* 0x000000ffff038224 */ /* 0x000fca00078e0007 */
        /* <DEDUP_REMOVED lines=8> */
[----:B------:R-:W-:-:S07]  /*15de0*/  IMAD.MOV.U32 R6, RZ, RZ, R14 ;  /* 0x000000ffff067224 */ /* 0x000fce00078e000e */
[----:B0-----:R-:W-:Y:S05]  /*15df0*/  WARPSYNC.COLLECTIVE R15, `(.L_x_1187) ;  /* 0x000000000f087348 */ /* 0x001fea0003c00000 */
[----:B------:R1:W2:Y:S02]  /*15e00*/  SHFL.IDX P6, R14, R13, R12, R11 ;  /* 0x0000000c0d0e7389 */ /* 0x0002a400000c000b */
[----:B012---:R-:W-:Y:S01]  /*15e10*/  ENDCOLLECTIVE ;  /* 0x000000000000791b */ /* 0x007fe20003800000 */
.L_x_1187:
[----:B------:R-:W-:Y:S05]  /*15e20*/  BRA `(.L_x_1188) ;  /* 0xffffffcc00a47947 */ /* 0x000fea000383ffff */
.L_x_1118:
[----:B0-----:R0:W1:Y:S02]  /*15e30*/  SYNCS.PHASECHK.TRANS64.TRYWAIT P0, [R17+URZ+0x30820], R0 ;  /* 0x03082000110075a7 */ /* 0x001064000800017f */
[----:B-1----:R-:W-:Y:S05]  /*15e40*/  @!P0 NANOSLEEP.SYNCS 0x989680 ;  /* 0x009896800000895d */ /* 0x002fea0003900000 */
[----:B------:R-:W1:Y:S02]  /*15e50*/  @!P0 SYNCS.PHASECHK.TRANS64 P0, [R17+URZ+0x30820], R0 ;  /* 0x03082000110085a7 */ /* 0x000e64000800007f */
[----:B-1----:R-:W-:Y:S05]  /*15e60*/  @!P0 BRA `(.L_x_1118) ;  /* 0xfffffffc00f08947 */ /* 0x002fea000383ffff */
[----:B------:R-:W-:Y:S05]  /*15e70*/  BRA `(.L_x_1189) ;  /* 0xffffffd0000c7947 */ /* 0x000fea000383ffff */
.L_x_1122:
[----:B0-----:R0:W1:Y:S02]  /*15e80*/  SYNCS.PHASECHK.TRANS64.TRYWAIT P0, [R7+URZ+0x30840], R2 ;  /* 0x03084002070075a7 */ /* 0x001064000800017f */
[----:B-1----:R-:W-:Y:S05]  /*15e90*/  @!P0 NANOSLEEP.SYNCS 0x989680 ;  /* 0x009896800000895d */ /* 0x002fea0003900000 */
[----:B------:R-:W1:Y:S02]  /*15ea0*/  @!P0 SYNCS.PHASECHK.TRANS64 P0, [R7+URZ+0x30840], R2 ;  /* 0x03084002070085a7 */ /* 0x000e64000800007f */
[----:B-1----:R-:W-:Y:S05]  /*15eb0*/  @!P0 BRA `(.L_x_1122) ;  /* 0xfffffffc00f08947 */ /* 0x002fea000383ffff */
[----:B------:R-:W-:Y:S05]  /*15ec0*/  BRA `(.L_x_1190) ;  /* 0xffffffd000cc7947 */ /* 0x000fea000383ffff */
.L_x_1123:
        /* <DEDUP_REMOVED lines=8> */
.L_x_1192:
[----:B------:R-:W-:Y:S05]  /*15f50*/  BSYNC B1 ;  /* 0x0000000000017941 */ /* 0x000fea0003800000 */
.L_x_1191:
[----:B------:R-:W-:Y:S01]  /*15f60*/  IMAD.MOV.U32 R13, RZ, RZ, R20 ;  /* 0x000000ffff0d7224 */ /* 0x000fe200078e0014 */
[----:B------:R-:W-:Y:S01]  /*15f70*/  SHF.L.U32 R4, R37, 0x1, RZ ;  /* 0x0000000125047819 */ /* 0x000fe200000006ff */
[----:B------:R-:W-:Y:S02]  /*15f80*/  IMAD.MOV.U32 R12, RZ, RZ, RZ ;  /* 0x000000ffff0c7224 */ /* 0x000fe400078e00ff */
[----:B------:R-:W-:Y:S02]  /*15f90*/  IMAD.MOV.U32 R11, RZ, RZ, 0x181f ;  /* 0x0000181fff0b7424 */ /* 0x000fe400078e00ff */
[----:B------:R-:W-:Y:S02]  /*15fa0*/  IMAD.MOV.U32 R15, RZ, RZ, -0x1 ;  /* 0xffffffffff0f7424 */ /* 0x000fe400078e00ff */
[----:B------:R-:W-:Y:S02]  /*15fb0*/  IMAD.MOV.U32 R3, RZ, RZ, R14 ;  /* 0x000000ffff037224 */ /* 0x000fe400078e000e */
[----:B------:R-:W-:-:S07]  /*15fc0*/  IMAD R21, R21, 0x2, R17 ;  /* 0x0000000215157824 */ /* 0x000fce00078e0211 */
[----:B------:R-:W-:Y:S05]  /*15fd0*/  WARPSYNC.COLLECTIVE R15, `(.L_x_1193) ;  /* 0x000000000f087348 */ /* 0x000fea0003c00000 */
[----:B------:R0:W1:Y:S02]  /*15fe0*/  SHFL.IDX P6, R14, R13, R12, R11 ;  /* 0x0000000c0d0e7389 */ /* 0x00006400000c000b */
[----:B01----:R-:W-:Y:S01]  /*15ff0*/  ENDCOLLECTIVE ;  /* 0x000000000000791b */ /* 0x003fe20003800000 */
.L_x_1193:
[----:B------:R-:W-:Y:S02]  /*16000*/  IMAD.MOV.U32 R13, RZ, RZ, R27 ;  /* 0x000000ffff0d7224 */ /* 0x000fe400078e001b */
[----:B------:R-:W-:Y:S01]  /*16010*/  IMAD.MOV.U32 R12, RZ, RZ, 0x1 ;  /* 0x00000001ff0c7424 */ /* 0x000fe200078e00ff */
[----:B------:R-:W-:-:S13]  /*16020*/  IADD3 R2, P0, R14, R4, RZ ;  /* 0x000000040e027210 */ /* 0x000fda0007f1e0ff */
[----:B------:R-:W-:Y:S05]  /*16030*/  WARPSYNC.COLLECTIVE R15, `(.L_x_1194) ;  /* 0x000000000f087348 */ /* 0x000fea0003c00000 */
[----:B------:R0:W1:Y:S02]  /*16040*/  SHFL.IDX P6, R14, R13, R12, R11 ;  /* 0x0000000c0d0e7389 */ /* 0x00006400000c000b */
[----:B01----:R-:W-:Y:S01]  /*16050*/  ENDCOLLECTIVE ;  /* 0x000000000000791b */ /* 0x003fe20003800000 */
.L_x_1194:
        /* <DEDUP_REMOVED lines=13> */
.L_x_1195:
[----:B------:R-:W-:Y:S02]  /*16130*/  IMAD.MOV.U32 R13, RZ, RZ, R27 ;  /* 0x000000ffff0d7224 */ /* 0x000fe400078e001b */
[----:B------:R-:W-:Y:S01]  /*16140*/  IMAD.MOV.U32 R12, RZ, RZ, 0x2 ;  /* 0x00000002ff0c7424 */ /* 0x000fe200078e00ff */
[----:B------:R-:W-:-:S13]  /*16150*/  IADD3 R2, P0, R14, R4, RZ ;  /* 0x000000040e027210 */ /* 0x000fda0007f1e0ff */
[----:B------:R-:W-:Y:S05]  /*16160*/  WARPSYNC.COLLECTIVE R15, `(.L_x_1196) ;  /* 0x000000000f087348 */ /* 0x000fea0003c00000 */
[----:B------:R0:W1:Y:S02]  /*16170*/  SHFL.IDX P6, R14, R13, R12, R11 ;  /* 0x0000000c0d0e7389 */ /* 0x00006400000c000b */
[----:B01----:R-:W-:Y:S01]  /*16180*/  ENDCOLLECTIVE ;  /* 0x000000000000791b */ /* 0x003fe20003800000 */
.L_x_1196:
        /* <DEDUP_REMOVED lines=13> */
.L_x_1197:
[----:B------:R-:W-:Y:S02]  /*16260*/  IMAD.MOV.U32 R13, RZ, RZ, R27 ;  /* 0x000000ffff0d7224 */ /* 0x000fe400078e001b */
[----:B------:R-:W-:Y:S01]  /*16270*/  IMAD.MOV.U32 R12, RZ, RZ, 0x3 ;  /* 0x00000003ff0c7424 */ /* 0x000fe200078e00ff */
[----:B------:R-:W-:-:S13]  /*16280*/  IADD3 R2, P0, R14, R4, RZ ;  /* 0x000000040e027210 */ /* 0x000fda0007f1e0ff */
[----:B------:R-:W-:Y:S05]  /*16290*/  WARPSYNC.COLLECTIVE R15, `(.L_x_1198) ;  /* 0x000000000f087348 */ /* 0x000fea0003c00000 */
[----:B------:R0:W1:Y:S02]  /*162a0*/  SHFL.IDX P6, R14, R13, R12, R11 ;  /* 0x0000000c0d0e7389 */ /* 0x00006400000c000b */
[----:B01----:R-:W-:Y:S01]  /*162b0*/  ENDCOLLECTIVE ;  /* 0x000000000000791b */ /* 0x003fe20003800000 */
.L_x_1198:
        /* <DEDUP_REMOVED lines=13> */
.L_x_1199:
[----:B------:R-:W-:Y:S05]  /*16390*/  BRA `(.L_x_1200) ;  /* 0xffffffd000787947 */ /* 0x000fea000383ffff */
.L_x_1128:
[----:B0-----:R0:W1:Y:S02]  /*163a0*/  SYNCS.PHASECHK.TRANS64.TRYWAIT P0, [R7+URZ+0x30860], R2 ;  /* 0x03086002070075a7 */ /* 0x001064000800017f */
[----:B-1----:R-:W-:Y:S05]  /*163b0*/  @!P0 NANOSLEEP.SYNCS 0x989680 ;  /* 0x009896800000895d */ /* 0x002fea0003900000 */
[----:B------:R-:W1:Y:S02]  /*163c0*/  @!P0 SYNCS.PHASECHK.TRANS64 P0, [R7+URZ+0x30860], R2 ;  /* 0x03086002070085a7 */ /* 0x000e64000800007f */
[----:B-1----:R-:W-:Y:S05]  /*163d0*/  @!P0 BRA `(.L_x_1128) ;  /* 0xfffffffc00f08947 */ /* 0x002fea000383ffff */
[----:B------:R-:W-:Y:S05]  /*163e0*/  BRA `(.L_x_1201) ;  /* 0xffffffd000d87947 */ /* 0x000fea000383ffff */
.L_x_1129:
[----:B------:R-:W-:Y:S01]  /*163f0*/  BSSY B1, `(.L_x_1202) ;  /* 0x0000008000017945 */ /* 0x000fe20003800000 */
[----:B------:R-:W-:Y:S01]  /*16400*/  IMAD.MOV.U32 R13, RZ, RZ, R19 ;  /* 0x000000ffff0d7224 */ /* 0x000fe200078e0013 */
[----:B------:R-:W-:Y:S01]  /*16410*/  MOV R12, RZ ;  /* 0x000000ff000c7202 */ /* 0x000fe20000000f00 */
[----:B------:R-:W-:Y:S02]  /*16420*/  IMAD.MOV.U32 R11, RZ, RZ, 0x181f ;  /* 0x0000181fff0b7424 */ /* 0x000fe400078e00ff */
[----:B------:R-:W-:-:S07]  /*16430*/  IMAD.MOV.U32 R15, RZ, RZ, -0x1 ;  /* 0xffffffffff0f7424 */ /* 0x000fce00078e00ff */
[----:B0-----:R-:W-:Y:S05]  /*16440*/  WARPSYNC.COLLECTIVE R15, `(.L_x_1203) ;  /* 0x000000000f087348 */ /* 0x001fea0003c00000 */
[----:B------:R1:W2:Y:S02]  /*16450*/  SHFL.IDX P6, R14, R13, R12, R11 ;  /* 0x0000000c0d0e7389 */ /* 0x0002a400000c000b */
[----:B012---:R-:W-:Y:S01]  /*16460*/  ENDCOLLECTIVE ;  /* 0x000000000000791b */ /* 0x007fe20003800000 */
.L_x_1203:
[----:B------:R-:W-:Y:S05]  /*16470*/  BSYNC B1 ;  /* 0x0000000000017941 */ /* 0x000fea0003800000 */
.L_x_1202:
[----:B------:R-:W-:Y:S01]  /*16480*/  IMAD.MOV.U32 R13, RZ, RZ, R18 ;  /* 0x000000ffff0d7224 */ /* 0x000fe200078e0012 */
[----:B------:R-:W-:Y:S01]  /*16490*/  MOV R11, 0x181f ;  /* 0x0000181f000b7802 */ /* 0x000fe20000000f00 */
[----:B------:R-:W-:Y:S02]  /*164a0*/  IMAD.MOV.U32 R12, RZ, RZ, RZ ;  /* 0x000000ffff0c7224 */ /* 0x000fe400078e00ff */
[----:B------:R-:W-:Y:S02]  /*164b0*/  IMAD.MOV.U32 R15, RZ, RZ, -0x1 ;  /* 0xffffffffff0f7424 */ /* 0x000fe400078e00ff */
[----:B------:R-:W-:Y:S02]  /*164c0*/  IMAD.MOV.U32 R3, RZ, RZ, R14 ;  /* 0x000000ffff037224 */ /* 0x000fe400078e000e */
[----:B------:R-:W-:-:S07]  /*164d0*/  IMAD R6, R6, 0x2, R17 ;  /* 0x0000000206067824 */ /* 0x000fce00078e0211 */
[----:B------:R-:W-:Y:S05]  /*164e0*/  WARPSYNC.COLLECTIVE R15, `(.L_x_1204) ;  /* 0x000000000f087348 */ /* 0x000fea0003c00000 */
[----:B------:R0:W1:Y:S02]  /*164f0*/  SHFL.IDX P6, R14, R13, R12, R11 ;  /* 0x0000000c0d0e7389 */ /* 0x00006400000c000b */
[----:B01----:R-:W-:Y:S01]  /*16500*/  ENDCOLLECTIVE ;  /* 0x000000000000791b */ /* 0x003fe20003800000 */
.L_x_1204:
[----:B------:R-:W-:Y:S02]  /*16510*/  IMAD.MOV.U32 R13, RZ, RZ, R19 ;  /* 0x000000ffff0d7224 */ /* 0x000fe400078e0013 */
[----:B------:R-:W-:Y:S01]  /*16520*/  IMAD.MOV.U32 R12, RZ, RZ, 0x1 ;  /* 0x00000001ff0c7424 */ /* 0x000fe200078e00ff */
[----:B------:R-:W-:-:S13]  /*16530*/  IADD3 R2, P0, R14, R4, RZ ;  /* 0x000000040e027210 */ /* 0x000fda0007f1e0ff */
[----:B------:R-:W-:Y:S05]  /*16540*/  WARPSYNC.COLLECTIVE R15, `(.L_x_1205) ;  /* 0x000000000f087348 */ /* 0x000fea0003c00000 */
[----:B------:R0:W1:Y:S02]  /*16550*/  SHFL.IDX P6, R14, R13, R12, R11 ;  /* 0x0000000c0d0e7389 */ /* 0x00006400000c000b */
[----:B01----:R-:W-:Y:S01]  /*16560*/  ENDCOLLECTIVE ;  /* 0x000000000000791b */ /* 0x003fe20003800000 */
.L_x_1205:
        /* <DEDUP_REMOVED lines=17> */
.L_x_1206:
[----:B------:R-:W-:Y:S02]  /*16680*/  IMAD.MOV.U32 R13, RZ, RZ, R19 ;  /* 0x000000ffff0d7224 */ /* 0x000fe400078e0013 */
[----:B------:R-:W-:Y:S01]  /*16690*/  IMAD.MOV.U32 R12, RZ, RZ, 0x2 ;  /* 0x00000002ff0c7424 */ /* 0x000fe200078e00ff */
[----:B------:R-:W-:-:S13]  /*166a0*/  IADD3 R2, P0, R14, R4, RZ ;  /* 0x000000040e027210 */ /* 0x000fda0007f1e0ff */
[----:B------:R-:W-:Y:S05]  /*166b0*/  WARPSYNC.COLLECTIVE R15, `(.L_x_1207) ;  /* 0x000000000f087348 */ /* 0x000fea0003c00000 */
[----:B------:R0:W1:Y:S02]  /*166c0*/  SHFL.IDX P6, R14, R13, R12, R11 ;  /* 0x0000000c0d0e7389 */ /* 0x00006400000c000b */
[----:B01----:R-:W-:Y:S01]  /*166d0*/  ENDCOLLECTIVE ;  /* 0x000000000000791b */ /* 0x003fe20003800000 */
.L_x_1207:
        /* <DEDUP_REMOVED lines=17> */
.L_x_1208:
[----:B------:R-:W-:Y:S02]  /*167f0*/  IMAD.MOV.U32 R13, RZ, RZ, R19 ;  /* 0x000000ffff0d7224 */ /* 0x000fe400078e0013 */
[----:B------:R-:W-:Y:S01]  /*16800*/  IMAD.MOV.U32 R12, RZ, RZ, 0x3 ;  /* 0x00000003ff0c7424 */ /* 0x000fe200078e00ff */
[----:B------:R-:W-:-:S13]  /*16810*/  IADD3 R2, P0, R14, R4, RZ ;  /* 0x000000040e027210 */ /* 0x000fda0007f1e0ff */
[----:B------:R-:W-:Y:S05]  /*16820*/  WARPSYNC.COLLECTIVE R15, `(.L_x_1209) ;  /* 0x000000000f087348 */ /* 0x000fea0003c00000 */
[----:B------:R0:W1:Y:S02]  /*16830*/  SHFL.IDX P6, R14, R13, R12, R11 ;  /* 0x0000000c0d0e7389 */ /* 0x00006400000c000b */
[----:B01----:R-:W-:Y:S01]  /*16840*/  ENDCOLLECTIVE ;  /* 0x000000000000791b */ /* 0x003fe20003800000 */
.L_x_1209:
        /* <DEDUP_REMOVED lines=12> */
.L_x_1210:
        /* <DEDUP_REMOVED lines=9> */
.L_x_1137:
[----:B0-----:R0:W1:Y:S02]  /*169a0*/  SYNCS.PHASECHK.TRANS64.TRYWAIT P0, [R4+URZ+0x30860], R3 ;  /* 0x03086003040075a7 */ /* 0x001064000800017f */
[----:B-1----:R-:W-:Y:S05]  /*169b0*/  @!P0 NANOSLEEP.SYNCS 0x989680 ;  /* 0x009896800000895d */ /* 0x002fea0003900000 */
[----:B------:R-:W1:Y:S02]  /*169c0*/  @!P0 SYNCS.PHASECHK.TRANS64 P0, [R4+URZ+0x30860], R3 ;  /* 0x03086003040085a7 */ /* 0x000e64000800007f */
[----:B-1----:R-:W-:Y:S05]  /*169d0*/  @!P0 BRA `(.L_x_1137) ;  /* 0xfffffffc00f08947 */ /* 0x002fea000383ffff */
[----:B------:R-:W-:Y:S05]  /*169e0*/  BRA `(.L_x_1212) ;  /* 0xffffffd4005c7947 */ /* 0x000fea000383ffff */
.L_x_1138:
[----:B------:R-:W-:Y:S01]  /*169f0*/  BSSY B0, `(.L_x_1213) ;  /* 0x0000008000007945 */ /* 0x000fe20003800000 */
[----:B------:R-:W-:Y:S01]  /*16a00*/  MOV R13, R19 ;  /* 0x00000013000d7202 */ /* 0x000fe20000000f00 */
[----:B------:R-:W-:Y:S02]  /*16a10*/  IMAD.MOV.U32 R12, RZ, RZ, RZ ;  /* 0x000000ffff0c7224 */ /* 0x000fe400078e00ff */
[----:B------:R-:W-:Y:S02]  /*16a20*/  IMAD.MOV.U32 R11, RZ, RZ, 0x181f ;  /* 0x0000181fff0b7424 */ /* 0x000fe400078e00ff */
[----:B------:R-:W-:-:S07]  /*16a30*/  IMAD.MOV.U32 R15, RZ, RZ, -0x1 ;  /* 0xffffffffff0f7424 */ /* 0x000fce00078e00ff */
[----:B0-----:R-:W-:Y:S05]  /*16a40*/  WARPSYNC.COLLECTIVE R15, `(.L_x_1214) ;  /* 0x000000000f087348 */ /* 0x001fea0003c00000 */
[----:B------:R1:W2:Y:S02]  /*16a50*/  SHFL.IDX P6, R14, R13, R12, R11 ;  /* 0x0000000c0d0e7389 */ /* 0x0002a400000c000b */
[----:B012---:R-:W-:Y:S01]  /*16a60*/  ENDCOLLECTIVE ;  /* 0x000000000000791b */ /* 0x007fe20003800000 */
.L_x_1214:
[----:B------:R-:W-:Y:S05]  /*16a70*/  BSYNC B0 ;  /* 0x0000000000007941 */ /* 0x000fea0003800000 */
.L_x_1213:
[----:B------:R-:W-:Y:S01]  /*16a80*/  IMAD.MOV.U32 R13, RZ, RZ, R18 ;  /* 0x000000ffff0d7224 */ /* 0x000fe200078e0012 */
[----:B------:R-:W-:Y:S01]  /*16a90*/  MOV R12, RZ ;  /* 0x000000ff000c7202 */ /* 0x000fe20000000f00 */
[----:B------:R-:W-:Y:S02]  /*16aa0*/  IMAD.MOV.U32 R11, RZ, RZ, 0x181f ;  /* 0x0000181fff0b7424 */ /* 0x000fe400078e00ff */
[----:B------:R-:W-:Y:S02]  /*16ab0*/  IMAD.MOV.U32 R15, RZ, RZ, -0x1 ;  /* 0xffffffffff0f7424 */ /* 0x000fe400078e00ff */
[----:B------:R-:W-:Y:S02]  /*16ac0*/  IMAD.MOV.U32 R0, RZ, RZ, R14 ;  /* 0x000000ffff007224 */ /* 0x000fe400078e000e */
[----:B------:R-:W-:-:S07]  /*16ad0*/  IMAD.SHL.U32 R6, R37, 0x2, RZ ;  /* 0x0000000225067824 */ /* 0x000fce00078e00ff */
[----:B------:R-:W-:Y:S05]  /*16ae0*/  WARPSYNC.COLLECTIVE R15, `(.L_x_1215) ;  /* 0x000000000f087348 */ /* 0x000fea0003c00000 */
[----:B------:R0:W1:Y:S02]  /*16af0*/  SHFL.IDX P6, R14, R13, R12, R11 ;  /* 0x0000000c0d0e7389 */ /* 0x00006400000c000b */
[----:B01----:R-:W-:Y:S01]  /*16b00*/  ENDCOLLECTIVE ;  /* 0x000000000000791b */ /* 0x003fe20003800000 */
.L_x_1215:
[----:B------:R-:W-:Y:S01]  /*16b10*/  MOV R13, R19 ;  /* 0x00000013000d7202 */ /* 0x000fe20000000f00 */
[----:B------:R-:W-:Y:S01]  /*16b20*/  IMAD.MOV.U32 R12, RZ, RZ, 0x1 ;  /* 0x00000001ff0c7424 */ /* 0x000fe200078e00ff */
[----:B------:R-:W-:-:S13]  /*16b30*/  IADD3 R2, P0, R14, R6, RZ ;  /* 0x000000060e027210 */ /* 0x000fda0007f1e0ff */
[----:B------:R-:W-:Y:S05]  /*16b40*/  WARPSYNC.COLLECTIVE R15, `(.L_x_1216) ;  /* 0x000000000f087348 */ /* 0x000fea0003c00000 */
[----:B------:R0:W1:Y:S02]  /*16b50*/  SHFL.IDX P6, R14, R13, R12, R11 ;  /* 0x0000000c0d0e7389 */ /* 0x00006400000c000b */
[----:B01----:R-:W-:Y:S01]  /*16b60*/  ENDCOLLECTIVE ;  /* 0x000000000000791b */ /* 0x003fe20003800000 */
.L_x_1216:
[----:B------:R-:W-:Y:S01]  /*16b70*/  IMAD.X R3, RZ, RZ, R0, P0 ;  /* 0x000000ffff037224 */ /* 0x000fe200000e0600 */
[----:B------:R-:W-:Y:S01]  /*16b80*/  ISETP.LT.OR P0, PT, R5, 0x1, P5 ;  /* 0x000000010500780c */ /* 0x000fe20002f01670 */
[----:B------:R-:W-:Y:S02]  /*16b90*/  IMAD R0, R8, 0x2, R17 ;  /* 0x0000000208007824 */ /* 0x000fe400078e0211 */
        /* <DEDUP_REMOVED lines=10> */
.L_x_1217:
        /* <DEDUP_REMOVED lines=14> */
.L_x_1218:
        /* <DEDUP_REMOVED lines=12> */
.L_x_1219:
        /* <DEDUP_REMOVED lines=14> */
.L_x_1220:
        /* <DEDUP_REMOVED lines=12> */
.L_x_1221:
        /* <DEDUP_REMOVED lines=9> */
.L_x_1143:
[----:B------:R-:W-:Y:S01]  /*17010*/  BSSY B0, `(.L_x_1223) ;  /* 0x0000008000007945 */ /* 0x000fe20003800000 */
[----:B------:R-:W-:Y:S02]  /*17020*/  IMAD.MOV.U32 R13, RZ, RZ, R34 ;  /* 0x000000ffff0d7224 */ /* 0x000fe400078e0022 */
[----:B------:R-:W-:Y:S02]  /*17030*/  IMAD.MOV.U32 R12, RZ, RZ, RZ ;  /* 0x000000ffff0c7224 */ /* 0x000fe400078e00ff */
[----:B------:R-:W-:Y:S02]  /*17040*/  IMAD.MOV.U32 R11, RZ, RZ, 0x1f ;  /* 0x0000001fff0b7424 */ /* 0x000fe400078e00ff */
[----:B------:R-:W-:-:S07]  /*17050*/  IMAD.MOV.U32 R15, RZ, RZ, -0x1 ;  /* 0xffffffffff0f7424 */ /* 0x000fce00078e00ff */
[----:B-----5:R-:W-:Y:S05]  /*17060*/  WARPSYNC.COLLECTIVE R15, `(.L_x_1224) ;  /* 0x000000000f087348 */ /* 0x020fea0003c00000 */
[----:B------:R0:W1:Y:S02]  /*17070*/  SHFL.IDX P6, R14, R13, R12, R11 ;  /* 0x0000000c0d0e7389 */ /* 0x00006400000c000b */
[----:B01---5:R-:W-:Y:S01]  /*17080*/  ENDCOLLECTIVE ;  /* 0x000000000000791b */ /* 0x023fe20003800000 */
.L_x_1224:
[----:B------:R-:W-:Y:S05]  /*17090*/  BSYNC B0 ;  /* 0x0000000000007941 */ /* 0x000fea0003800000 */
.L_x_1223:
[----:B------:R-:W-:Y:S05]  /*170a0*/  BRA `(.L_x_1225) ;  /* 0xffffffd400287947 */ /* 0x000fea000383ffff */
.L_x_1146:
[----:B-1----:R1:W2:Y:S02]  /*170b0*/  SYNCS.PHASECHK.TRANS64.TRYWAIT P0, [R5+URZ+0x30820], R0 ;  /* 0x03082000050075a7 */ /* 0x0022a4000800017f */
[----:B--2---:R-:W-:Y:S05]  /*170c0*/  @!P0 NANOSLEEP.SYNCS 0x989680 ;  /* 0x009896800000895d */ /* 0x004fea0003900000 */
[----:B------:R-:W2:Y:S02]  /*170d0*/  @!P0 SYNCS.PHASECHK.TRANS64 P0, [R5+URZ+0x30820], R0 ;  /* 0x03082000050085a7 */ /* 0x000ea4000800007f */
[----:B--2---:R-:W-:Y:S05]  /*170e0*/  @!P0 BRA `(.L_x_1146) ;  /* 0xfffffffc00f08947 */ /* 0x004fea000383ffff */
[----:B------:R-:W-:Y:S05]  /*170f0*/  BRA `(.L_x_1226) ;  /* 0xffffffd400707947 */ /* 0x000fea000383ffff */
.L_x_1147:
[----:B------:R-:W2:Y:S01]  /*17100*/  S2R R2, SR_TID.X ;  /* 0x0000000000027919 */ /* 0x000ea20000002100 */
[----:B------:R-:W-:Y:S01]  /*17110*/  BSSY B0, `(.L_x_1227) ;  /* 0x000000a000007945 */ /* 0x000fe20003800000 */
[----:B------:R-:W-:Y:S02]  /*17120*/  IMAD.MOV.U32 R12, RZ, RZ, RZ ;  /* 0x000000ffff0c7224 */ /* 0x000fe400078e00ff */
[----:B------:R-:W-:Y:S02]  /*17130*/  IMAD.MOV.U32 R11, RZ, RZ, 0x1f ;  /* 0x0000001fff0b7424 */ /* 0x000fe400078e00ff */
[----:B------:R-:W-:Y:S01]  /*17140*/  IMAD.MOV.U32 R15, RZ, RZ, -0x1 ;  /* 0xffffffffff0f7424 */ /* 0x000fe200078e00ff */
[----:B--2---:R-:W-:-:S04]  /*17150*/  SHF.R.U32.HI R2, RZ, 0x5, R2 ;  /* 0x00000005ff027819 */ /* 0x004fc80000011602 */
[----:B------:R-:W-:-:S04]  /*17160*/  LOP3.LUT R2, R2, 0x3, RZ, 0xc0, !PT ;  /* 0x0000000302027812 */ /* 0x000fc800078ec0ff */
[----:B------:R-:W-:-:S07]  /*17170*/  MOV R13, R2 ;  /* 0x00000002000d7202 */ /* 0x000fce0000000f00 */
[----:B01---5:R-:W-:Y:S05]  /*17180*/  WARPSYNC.COLLECTIVE R15, `(.L_x_1228) ;  /* 0x000000000f087348 */ /* 0x023fea0003c00000 */
[----:B------:R2:W3:Y:S02]  /*17190*/  SHFL.IDX P6, R14, R13, R12, R11 ;  /* 0x0000000c0d0e7389 */ /* 0x0004e400000c000b */
[----:B0123-5:R-:W-:Y:S01]  /*171a0*/  ENDCOLLECTIVE ;  /* 0x000000000000791b */ /* 0x02ffe20003800000 */
.L_x_1228:
[----:B------:R-:W-:Y:S05]  /*171b0*/  BSYNC B0 ;  /* 0x0000000000007941 */ /* 0x000fea0003800000 */
.L_x_1227:
[----:B------:R-:W-:Y:S05]  /*171c0*/  BRA `(.L_x_1229) ;  /* 0xffffffd400587947 */ /* 0x000fea000383ffff */
.L_x_1150:
[----:B------:R-:W-:Y:S01]  /*171d0*/  BSSY B1, `(.L_x_1230) ;  /* 0x0000006000017945 */ /* 0x000fe20003800000 */
[----:B------:R-:W-:-:S07]  /*171e0*/  IMAD.MOV.U32 R15, RZ, RZ, -0x1 ;  /* 0xffffffffff0f7424 */ /* 0x000fce00078e00ff */
[----:B01---5:R-:W-:Y:S05]  /*171f0*/  WARPSYNC.COLLECTIVE R15, `(.L_x_1231) ;  /* 0x000000000f0c7348 */ /* 0x023fea0003c00000 */
[----:B------:R-:W-:Y:S02]  /*17200*/  ELECT P6, UR62, PT ;  /* 0x00000000003e782f */ /* 0x000fe400038c0000 */
[----:B------:R-:W-:Y:S01]  /*17210*/  MOV R14, UR62 ;  /* 0x0000003e000e7c02 */ /* 0x000fe20008000f00 */
[----:B01---5:R-:W-:Y:S10]  /*17220*/  ENDCOLLECTIVE ;  /* 0x000000000000791b */ /* 0x023ff40003800000 */
.L_x_1231:
[----:B------:R-:W-:Y:S05]  /*17230*/  BSYNC B1 ;  /* 0x0000000000017941 */ /* 0x000fea0003800000 */
.L_x_1230:
[----:B------:R-:W-:Y:S05]  /*17240*/  BRA `(.L_x_1232) ;  /* 0xffffffd400507947 */ /* 0x000fea000383ffff */
.L_x_1152:
[----:B-1----:R1:W2:Y:S02]  /*17250*/  SYNCS.PHASECHK.TRANS64.TRYWAIT P1, [R3+URZ+0x30840], R2 ;  /* 0x03084002030075a7 */ /* 0x0022a4000802017f */
[----:B--2---:R-:W-:Y:S05]  /*17260*/  @!P1 NANOSLEEP.SYNCS 0x989680 ;  /* 0x009896800000995d */ /* 0x004fea0003900000 */
[----:B------:R-:W2:Y:S02]  /*17270*/  @!P1 SYNCS.PHASECHK.TRANS64 P1, [R3+URZ+0x30840], R2 ;  /* 0x03084002030095a7 */ /* 0x000ea4000802007f */
[----:B--2---:R-:W-:Y:S05]  /*17280*/  @!P1 BRA `(.L_x_1152) ;  /* 0xfffffffc00f09947 */ /* 0x004fea000383ffff */
[----:B------:R-:W-:Y:S05]  /*17290*/  BRA `(.L_x_1233) ;  /* 0xffffffd400787947 */ /* 0x000fea000383ffff */
.L_x_1154:
[----:B--2---:R2:W3:Y:S02]  /*172a0*/  SYNCS.PHASECHK.TRANS64.TRYWAIT P1, [R23+URZ+0x30840], R0 ;  /* 0x03084000170075a7 */ /* 0x0044e4000802017f */
[----:B---3--:R-:W-:Y:S05]  /*172b0*/  @!P1 NANOSLEEP.SYNCS 0x989680 ;  /* 0x009896800000995d */ /* 0x008fea0003900000 */
[----:B------:R-:W3:Y:S02]  /*172c0*/  @!P1 SYNCS.PHASECHK.TRANS64 P1, [R23+URZ+0x30840], R0 ;  /* 0x03084000170095a7 */ /* 0x000ee4000802007f */
[----:B---3--:R-:W-:Y:S05]  /*172d0*/  @!P1 BRA `(.L_x_1154) ;  /* 0xfffffffc00f09947 */ /* 0x008fea000383ffff */
[----:B------:R-:W-:Y:S05]  /*172e0*/  BRA `(.L_x_1234) ;  /* 0xffffffd400847947 */ /* 0x000fea000383ffff */
.L_x_1156:
[----:B---3--:R3:W4:Y:S02]  /*172f0*/  SYNCS.PHASECHK.TRANS64.TRYWAIT P1, [R3+URZ+0x30860], R2 ;  /* 0x03086002030075a7 */ /* 0x008724000802017f */
[----:B----4-:R-:W-:Y:S05]  /*17300*/  @!P1 NANOSLEEP.SYNCS 0x989680 ;  /* 0x009896800000995d */ /* 0x010fea0003900000 */
[----:B------:R-:W4:Y:S02]  /*17310*/  @!P1 SYNCS.PHASECHK.TRANS64 P1, [R3+URZ+0x30860], R2 ;  /* 0x03086002030095a7 */ /* 0x000f24000802007f */
[----:B----4-:R-:W-:Y:S05]  /*17320*/  @!P1 BRA `(.L_x_1156) ;  /* 0xfffffffc00f09947 */ /* 0x010fea000383ffff */
[----:B------:R-:W-:Y:S05]  /*17330*/  BRA `(.L_x_1235) ;  /* 0xffffffd400807947 */ /* 0x000fea000383ffff */
.L_x_1236:
        /* <DEDUP_REMOVED lines=12> */
.L_x_3297:


//--------------------- .text._ZN7cutlass13device_kernelIN5flash11enable_sm90INS1_16FlashAttnFwdSm90INS1_25CollectiveMainloopFwdSm90ILi2EN4cute5tupleIJNS5_1CILi1EEES8_S8_EEENS6_IJNS7_ILi128EEENS7_ILi64EEENS7_ILi256EEEEEELi256ENS_6half_tEfNS_4arch4Sm90ELb0ELb1ELb1ELb1ELb1ELb0ELb0ELb1ELb1ELb1ELb0ELb0EEENS1_21CollectiveEpilogueFwdINS6_IJSA_SC_SB_EEES9_SE_SG_Li256ELb1ELb1ELb0ELb0EEENS1_36VarlenDynamicPersistentTileSchedulerILi128ELi64ELi256ELi128ELb0ELb1ELb1ELb1ELb0ELb1EEEEEEEEEvNT_6ParamsE --------------------------
	.section	.text._ZN7cutlass13device_kernelIN5flash11enable_sm90INS1_16FlashAttnFwdSm90INS1_25CollectiveMainloopFwdSm90ILi2EN4cute5tupleIJNS5_1CILi1EEES8_S8_EEENS6_IJNS7_ILi128EEENS7_ILi64EEENS7_ILi256EEEEEELi256ENS_6half_tEfNS_4arch4Sm90ELb0ELb1ELb1ELb1ELb1ELb0ELb0ELb1ELb1ELb1ELb0ELb0EEENS1_21CollectiveEpilogueFwdINS6_IJSA_SC_SB_EEES9_SE_SG_Li256ELb1ELb1ELb0ELb0EEENS1_36VarlenDynamicPersistentTileSchedulerILi128ELi64ELi256ELi128ELb0ELb1ELb1ELb1ELb0ELb1EEEEEEEEEvNT_6ParamsE,"ax",@progbits
	.align	128
.text._ZN7cutlass13device_kernelIN5flash11enable_sm90INS1_16FlashAttnFwdSm90INS1_25CollectiveMainloopFwdSm90ILi2EN4cute5tupleIJNS5_1CILi1EEES8_S8_EEENS6_IJNS7_ILi128EEENS7_ILi64EEENS7_ILi256EEEEEELi256ENS_6half_tEfNS_4arch4Sm90ELb0ELb1ELb1ELb1ELb1ELb0ELb0ELb1ELb1ELb1ELb0ELb0EEENS1_21CollectiveEpilogueFwdINS6_IJSA_SC_SB_EEES9_SE_SG_Li256ELb1ELb1ELb0ELb0EEENS1_36VarlenDynamicPersistentTileSchedulerILi128ELi64ELi256ELi128ELb0ELb1ELb1ELb1ELb0ELb1EEEEEEEEEvNT_6ParamsE:
        .type           _ZN7cutlass13device_kernelIN5flash11enable_sm90INS1_16FlashAttnFwdSm90INS1_25CollectiveMainloopFwdSm90ILi2EN4cute5tupleIJNS5_1CILi1EEES8_S8_EEENS6_IJNS7_ILi128EEENS7_ILi64EEENS7_ILi256EEEEEELi256ENS_6half_tEfNS_4arch4Sm90ELb0ELb1ELb1ELb1ELb1ELb0ELb0ELb1ELb1ELb1ELb0ELb0EEENS1_21CollectiveEpilogueFwdINS6_IJSA_SC_SB_EEES9_SE_SG_Li256ELb1ELb1ELb0ELb0EEENS1_36VarlenDynamicPersistentTileSchedulerILi128ELi64ELi256ELi128ELb0ELb1ELb1ELb1ELb0ELb1EEEEEEEEEvNT_6ParamsE,@function
        .size           _ZN7cutlass13device_kernelIN5flash11enable_sm90INS1_16FlashAttnFwdSm90INS1_25CollectiveMainloopFwdSm90ILi2EN4cute5tupleIJNS5_1CILi1EEES8_S8_EEENS6_IJNS7_ILi128EEENS7_ILi64EEENS7_ILi256EEEEEELi256ENS_6half_tEfNS_4arch4Sm90ELb0ELb1ELb1ELb1ELb1ELb0ELb0ELb1ELb1ELb1ELb0ELb0EEENS1_21CollectiveEpilogueFwdINS6_IJSA_SC_SB_EEES9_SE_SG_Li256ELb1ELb1ELb0ELb0EEENS1_36VarlenDynamicPersistentTileSchedulerILi128ELi64ELi256ELi128ELb0ELb1ELb1ELb1ELb0ELb1EEEEEEEEEvNT_6ParamsE,(.L_x_3298 - _ZN7cutlass13device_kernelIN5flash11enable_sm90INS1_16FlashAttnFwdSm90INS1_25CollectiveMainloopFwdSm90ILi2EN4cute5tupleIJNS5_1CILi1EEES8_S8_EEENS6_IJNS7_ILi128EEENS7_ILi64EEENS7_ILi256EEEEEELi256ENS_6half_tEfNS_4arch4Sm90ELb0ELb1ELb1ELb1ELb1ELb0ELb0ELb1ELb1ELb1ELb0ELb0EEENS1_21CollectiveEpilogueFwdINS6_IJSA_SC_SB_EEES9_SE_SG_Li256ELb1ELb1ELb0ELb0EEENS1_36VarlenDynamicPersistentTileSchedulerILi128ELi64ELi256ELi128ELb0ELb1ELb1ELb1ELb0ELb1EEEEEEEEEvNT_6ParamsE)
        .other          _ZN7cutlass13device_kernelIN5flash11enable_sm90INS1_16FlashAttnFwdSm90INS1_25CollectiveMainloopFwdSm90ILi2EN4cute5tupleIJNS5_1CILi1EEES8_S8_EEENS6_IJNS7_ILi128EEENS7_ILi64EEENS7_ILi256EEEEEELi256ENS_6half_tEfNS_4arch4Sm90ELb0ELb1ELb1ELb1ELb1ELb0ELb0ELb1ELb1ELb1ELb0ELb0EEENS1_21CollectiveEpilogueFwdINS6_IJSA_SC_SB_EEES9_SE_SG_Li256ELb1ELb1ELb0ELb0EEENS1_36VarlenDynamicPersistentTileSchedulerILi128ELi64ELi256ELi128ELb0ELb1ELb1ELb1ELb0ELb1EEEEEEEEEvNT_6ParamsE,@"STO_CUDA_ENTRY STV_DEFAULT"
_ZN7cutlass13device_kernelIN5flash11enable_sm90INS1_16FlashAttnFwdSm90INS1_25CollectiveMainloopFwdSm90ILi2EN4cute5tupleIJNS5_1CILi1EEES8_S8_EEENS6_IJNS7_ILi128EEENS7_ILi64EEENS7_ILi256EEEEEELi256ENS_6half_tEfNS_4arch4Sm90ELb0ELb1ELb1ELb1ELb1ELb0ELb0ELb1ELb1ELb1ELb0ELb0EEENS1_21CollectiveEpilogueFwdINS6_IJSA_SC_SB_EEES9_SE_SG_Li256ELb1ELb1ELb0ELb0EEENS1_36VarlenDynamicPersistentTileSchedulerILi128ELi64ELi256ELi128ELb0ELb1ELb1ELb1ELb0ELb1EEEEEEEEEvNT_6ParamsE:
        /* <DEDUP_REMOVED lines=45> */
.L_x_1237:
        /* <DEDUP_REMOVED lines=22> */
.L_x_1238:
        /* <DEDUP_REMOVED lines=18> */
.L_x_1239:
        /* <DEDUP_REMOVED lines=22> */
.L_x_1240:
        /* <DEDUP_REMOVED lines=23> */
.L_x_1241:
        /* <DEDUP_REMOVED lines=10> */
.L_x_1243:
        /* <DEDUP_REMOVED lines=14> */
[----:B------:R-:W2:Y:S01]  /*09a0*/  LDL R2, [R1+0x20] ;  /* 0x0000200001027983 */ /* 0x000ea20000100800 */
[----:B------:R-:W-:Y:S01]  /*09b0*/  VIADD R219, R0, 0xffffff80 ;  /* 0xffffff8000db7836 */ /* 0x000fe20000000000 */
[----:B------:R-:W-:Y:S01]  /*09c0*/  R2UR UR6, R11 ;  /* 0x000000000b0672ca */ /* 0x000fe200000e0000 */
[----:B------:R-:W-:Y:S01]  /*09d0*/  UMOV UR39, URZ ;  /* 0x0000003f00277c82 */ /* 0x000fe20008000000 */
[----:B------:R-:W-:Y:S01]  /*09e0*/  R2UR UR5, R9 ;  /* 0x00000000090572ca */ /* 0x000fe200000e0000 */
[----:B------:R-:W-:Y:S01]  /*09f0*/  UMOV UR38, URZ ;  /* 0x0000003f00267c82 */ /* 0x000fe20008000000 */
[----:B------:R-:W-:Y:S02]  /*0a00*/  SHF.R.S32.HI R0, RZ, 0x1f, R219 ;  /* 0x0000001fff007819 */ /* 0x000fe400000114db */
[----:B------:R-:W-:Y:S02]  /*0a10*/  R2UR UR7, R10 ;  /* 0x000000000a0772ca */ /* 0x000fe400000e0000 */
[----:B0-----:R-:W-:-:S02]  /*0a20*/  LEA.HI R3, R0, R219, RZ, 0x4 ;  /* 0x000000db00037211 */ /* 0x001fc400078f20ff */
[CC--:B------:R-:W-:Y:S02]  /*0a30*/  LEA.HI R4, R0.reuse, R219.reuse, RZ, 0x5 ;  /* 0x000000db00047211 */ /* 0x0c0fe400078f28ff */
[----:B------:R-:W-:Y:S02]  /*0a40*/  SHF.R.S32.HI R6, RZ, 0x4, R3 ;  /* 0x00000004ff067819 */ /* 0x000fe40000011403 */
[----:B------:R-:W-:Y:S01]  /*0a50*/  LEA.HI R11, R0, R219, RZ, 0x2 ;  /* 0x000000db000b7211 */ /* 0x000fe200078f10ff */
[----:B------:R-:W-:Y:S01]  /*0a60*/  IMAD.SHL.U32 R5, R4, 0x20, RZ ;  /* 0x0000002004057824 */ /* 0x000fe200078e00ff */
[C---:B------:R-:W-:Y:S02]  /*0a70*/  LOP3.LUT R4, R3.reuse, 0x3fffff0, RZ, 0xc0, !PT ;  /* 0x03fffff003047812 */ /* 0x040fe400078ec0ff */
[----:B------:R-:W-:Y:S02]  /*0a80*/  LEA.HI R3, R3, R6, RZ, 0x1 ;  /* 0x0000000603037211 */ /* 0x000fe400078f08ff */
[----:B------:R-:W-:Y:S01]  /*0a90*/  LOP3.LUT R5, R5, 0xfffffc00, RZ, 0xc0, !PT ;  /* 0xfffffc0005057812 */ /* 0x000fe200078ec0ff */
[----:B------:R-:W-:Y:S01]  /*0aa0*/  IMAD.IADD R4, R219, 0x1, -R4 ;  /* 0x00000001db047824 */ /* 0x000fe200078e0a04 */
[----:B------:R-:W-:-:S03]  /*0ab0*/  LOP3.LUT R3, R3, 0x1ffffffe, RZ, 0xc0, !PT ;  /* 0x1ffffffe03037812 */ /* 0x000fc600078ec0ff */
[----:B------:R-:W-:Y:S01]  /*0ac0*/  IMAD R4, R4, 0x40, R5 ;  /* 0x0000004004047824 */ /* 0x000fe200078e0205 */
[----:B------:R-:W-:Y:S02]  /*0ad0*/  IADD3 R3, R6, -R3, RZ ;  /* 0x8000000306037210 */ /* 0x000fe40007ffe0ff */
        /* <DEDUP_REMOVED lines=24> */
[----:B------:R-:W-:Y:S01]  /*0c60*/  SHF.R.S32.HI R7, RZ, 0x5, R7 ;  /* 0x00000005ff077819 */ /* 0x000fe20000011407 */
[----:B------:R-:W-:Y:S01]  /*0c70*/  IMAD.IADD R205, R219, 0x1, -R2 ;  /* 0x00000001dbcd7824 */ /* 0x000fe200078e0a02 */
[----:B------:R-:W-:Y:S02]  /*0c80*/  LOP3.LUT R10, R10, 0xfffffff8, RZ, 0xc0, !PT ;  /* 0xfffffff80a0a7812 */ /* 0x000fe400078ec0ff */
[----:B------:R-:W-:Y:S01]  /*0c90*/  LOP3.LUT R19, R8, 0x7ffffffc, RZ, 0xc0, !PT ;  /* 0x7ffffffc08137812 */ /* 0x000fe200078ec0ff */
[----:B------:R-:W-:Y:S02]  /*0ca0*/  IMAD.SHL.U32 R23, R205, 0x8, RZ ;  /* 0x00000008cd177824 */ /* 0x000fe400078e00ff */
[----:B------:R-:W-:Y:S01]  /*0cb0*/  IMAD.IADD R10, R9, 0x1, -R10 ;  /* 0x00000001090a7824 */ /* 0x000fe200078e0a0a */
[----:B------:R-:W-:Y:S01]  /*0cc0*/  LEA.HI R9, R5, R5, RZ, 0x1 ;  /* 0x0000000505097211 */ /* 0x000fe200078f08ff */
[----:B------:R-:W-:Y:S01]  /*0cd0*/  VIADD R203, R23, 0x40 ;  /* 0x0000004017cb7836 */ /* 0x000fe20000000000 */
[----:B------:R-:W-:Y:S01]  /*0ce0*/  SHF.R.S32.HI R218, RZ, 0x1f, R23 ;  /* 0x0000001fffda7819 */ /* 0x000fe20000011417 */
[----:B------:R-:W-:Y:S01]  /*0cf0*/  IMAD R7, R7, 0x10, R10 ;  /* 0x0000001007077824 */ /* 0x000fe200078e020a */
[----:B------:R-:W-:Y:S01]  /*0d00*/  LOP3.LUT R10, R9, 0x1ffffffe, RZ, 0xc0, !PT ;  /* 0x1ffffffe090a7812 */ /* 0x000fe200078ec0ff */
[C---:B------:R-:W-:Y:S01]  /*0d10*/  VIADD R202, R23.reuse, 0x80 ;  /* 0x0000008017ca7836 */ /* 0x040fe20000000000 */
[----:B------:R-:W-:Y:S01]  /*0d20*/  SHF.R.S32.HI R217, RZ, 0x1f, R203 ;  /* 0x0000001fffd97819 */ /* 0x000fe200000114cb */
[----:B------:R-:W-:Y:S01]  /*0d30*/  VIADD R204, R23, 0xc0 ;  /* 0x000000c017cc7836 */ /* 0x000fe20000000000 */
[----:B------:R-:W-:Y:S01]  /*0d40*/  LEA R212, R6, R7, 0x6 ;  /* 0x0000000706d47211 */ /* 0x000fe200078e30ff */
[----:B------:R-:W-:Y:S01]  /*0d50*/  IMAD.IADD R5, R5, 0x1, -R10 ;  /* 0x0000000105057824 */ /* 0x000fe200078e0a0a */
[----:B------:R-:W-:Y:S01]  /*0d60*/  SHF.R.S32.HI R216, RZ, 0x1f, R202 ;  /* 0x0000001fffd87819 */ /* 0x000fe200000114ca */
[----:B------:R-:W-:Y:S01]  /*0d70*/  IMAD.IADD R19, R210, 0x1, -R19 ;  /* 0x00000001d2137824 */ /* 0x000fe200078e0a13 */
[----:B------:R-:W-:-:S02]  /*0d80*/  SHF.R.S32.HI R215, RZ, 0x1f, R204 ;  /* 0x0000001fffd77819 */ /* 0x000fc400000114cc */
[----:B------:R-:W-:-:S07]  /*0d90*/  LEA R200, R5, R212, 0x3 ;  /* 0x000000d405c87211 */ /* 0x000fce00078e18ff */
.L_x_1351:
[----:B------:R-:W-:Y:S01]  /*0da0*/  ULDC.64 UR8, c[0x0][0xa28] ;  /* 0x00028a0000087ab9 */ /* 0x000fe20000000a00 */
[----:B------:R-:W-:Y:S01]  /*0db0*/  ULDC UR4, c[0x0][0x424] ;  /* 0x0001090000047ab9 */ /* 0x000fe20000000800 */
[----:B------:R-:W-:-:S04]  /*0dc0*/  UISETP.NE.U32.AND UP0, UPT, UR8, URZ, UPT ;  /* 0x0000003f0800728c */ /* 0x000fc8000bf05070 */
[----:B------:R-:W-:-:S03]  /*0dd0*/  UISETP.NE.AND.EX UP0, UPT, UR9, URZ, UPT, UP0 ;  /* 0x0000003f0900728c */ /* 0x000fc6000bf05300 */
[----:B------:R-:W-:Y:S02]  /*0de0*/  ULDC.64 UR8, c[0x0][0xa18] ;  /* 0x0002860000087ab9 */ /* 0x000fe40000000a00 */
[----:B------:R-:W-:Y:S01]  /*0df0*/  UISETP.NE.U32.AND UP1, UPT, UR8, URZ, UPT ;  /* 0x0000003f0800728c */ /* 0x000fe2000bf25070 */
[----:B------:R-:W-:-:S03]  /*0e00*/  PLOP3.LUT P0, PT, PT, PT, UP0, 0x80, 0x0 ;  /* 0x000000000000781c */ /* 0x000fc60003f0f008 */
[----:B------:R-:W-:-:S03]  /*0e10*/  UISETP.NE.AND.EX UP1, UPT, UR9, URZ, UPT, UP1 ;  /* 0x0000003f0900728c */ /* 0x000fc6000bf25310 */
[----:B------:R-:W-:Y:S02]  /*0e20*/  @UP0 ULDC.64 UR8, c[0x0][0xa28] ;  /* 0x00028a0000080ab9 */ /* 0x000fe40000000a00 */
[----:B------:R-:W-:Y:S01]  /*0e30*/  @UP0 UIMAD.WIDE UR8, UR6, 0x4, UR8 ;  /* 0x00000004060808a5 */ /* 0x000fe2000f8e0208 */
[----:B------:R-:W-:-:S05]  /*0e40*/  PLOP3.LUT P2, PT, PT, PT, UP1, 0x80, 0x0 ;  /* 0x000000000000781c */ /* 0x000fca0003f4f018 */
[----:B------:R-:W-:Y:S01]  /*0e50*/  @UP1 ULDC.64 UR10, c[0x0][0xa18] ;  /* 0x00028600000a1ab9 */ /* 0x000fe20000000a00 */
[----:B0-2-4-:R-:W-:Y:S02]  /*0e60*/  IMAD.U32 R2, RZ, RZ, UR8 ;  /* 0x00000008ff027e24 */ /* 0x015fe4000f8e00ff */
[----:B------:R-:W-:Y:S01]  /*0e70*/  IMAD.U32 R3, RZ, RZ, UR9 ;  /* 0x00000009ff037e24 */ /* 0x000fe2000f8e00ff */
[----:B------:R-:W-:-:S04]  /*0e80*/  @UP1 UIMAD.WIDE UR8, UR6, 0x4, UR10 ;  /* 0x00000004060818a5 */ /* 0x000fc8000f8e020a */
[----:B------:R-:W2:Y:S02]  /*0e90*/  @P0 LDG.E R2, desc[UR36][R2.64] ;  /* 0x0000002402020981 */ /* 0x000ea4000c1e1900 */
[----:B------:R-:W-:Y:S02]  /*0ea0*/  IMAD.U32 R4, RZ, RZ, UR8 ;  /* 0x00000008ff047e24 */ /* 0x000fe4000f8e00ff */
[----:B------:R-:W-:Y:S01]  /*0eb0*/  IMAD.U32 R5, RZ, RZ, UR9 ;  /* 0x00000009ff057e24 */ /* 0x000fe2000f8e00ff */
[----:B------:R-:W-:-:S04]  /*0ec0*/  ULDC.64 UR8, c[0x0][0x418] ;  /* 0x0001060000087ab9 */ /* 0x000fc80000000a00 */
[----:B---3--:R-:W3:Y:S01]  /*0ed0*/  @P2 LDG.E R4, desc[UR36][R4.64] ;  /* 0x0000002404042981 */ /* 0x008ee2000c1e1900 */
[----:B------:R-:W-:Y:S01]  /*0ee0*/  UISETP.NE.U32.AND UP0, UPT, UR8, URZ, UPT ;  /* 0x0000003f0800728c */ /* 0x000fe2000bf05070 */
[----:B------:R-:W-:Y:S01]  /*0ef0*/  IMAD.U32 R206, RZ, RZ, UR7 ;  /* 0x00000007ffce7e24 */ /* 0x000fe2000f8e00ff */
[----:B------:R-:W-:Y:S02]  /*0f00*/  UMOV UR43, URZ ;  /* 0x0000003f002b7c82 */ /* 0x000fe40008000000 */
[----:B------:R-:W-:-:S03]  /*0f10*/  UISETP.NE.AND.EX UP0, UPT, UR9, URZ, UPT, UP0 ;  /* 0x0000003f0900728c */ /* 0x000fc6000bf05300 */
[----:B------:R-:W-:Y:S01]  /*0f20*/  ULDC.64 UR8, c[0x0][0xa20] ;  /* 0x0002880000087ab9 */ /* 0x000fe20000000a00 */
[----:B------:R-:W-:Y:S01]  /*0f30*/  USEL UR4, UR4, 0x1, UP0 ;  /* 0x0000000104047887 */ /* 0x000fe20008000000 */
[----:B------:R-:W-:Y:S01]  /*0f40*/  ISETP.NE.U32.AND P1, PT, RZ, UR8, PT ;  /* 0x00000008ff007c0c */ /* 0x000fe2000bf25070 */
[----:B------:R-:W-:Y:S02]  /*0f50*/  ULDC UR8, c[0x0][0x2f0] ;  /* 0x0000bc0000087ab9 */ /* 0x000fe40000000800 */
[----:B------:R-:W-:Y:S01]  /*0f60*/  UIMAD UR4, UR4, UR8, URZ ;  /* 0x00000008040472a4 */ /* 0x000fe2000f8e023f */
[----:B------:R-:W-:Y:S02]  /*0f70*/  ISETP.NE.AND.EX P1, PT, RZ, UR9, PT, P1 ;  /* 0x00000009ff007c0c */ /* 0x000fe4000bf25310 */
[----:B--2---:R-:W-:Y:S02]  /*0f80*/  @P0 R2UR UR43, R2 ;  /* 0x00000000022b02ca */ /* 0x004fe400000e0000 */
[----:B---3--:R-:W-:Y:S01]  /*0f90*/  @P2 R2UR UR42, R4 ;  /* 0x00000000042a22ca */ /* 0x008fe200000e0000 */
[----:B-1----:R-:W-:-:S14]  /*0fa0*/  @P2 BRA `(.L_x_1244) ;  /* 0x0000000000382947 */ /* 0x002fdc0003800000 */
[----:B------:R-:W-:Y:S01]  /*0fb0*/  ULDC.64 UR8, c[0x0][0xa00] ;  /* 0x0002800000087ab9 */ /* 0x000fe20000000a00 */
[----:B------:R-:W-:Y:S01]  /*0fc0*/  ULDC UR42, c[0x0][0x288] ;  /* 0x0000a200002a7ab9 */ /* 0x000fe20000000800 */
[----:B------:R-:W-:-:S04]  /*0fd0*/  ISETP.NE.U32.AND P0, PT, RZ, UR8, PT ;  /* 0x00000008ff007c0c */ /* 0x000fc8000bf05070 */
[----:B------:R-:W-:-:S13]  /*0fe0*/  ISETP.NE.AND.EX P0, PT, RZ, UR9, PT, P0 ;  /* 0x00000009ff007c0c */ /* 0x000fda000bf05300 */
[----:B------:R-:W-:Y:S05]  /*0ff0*/  @!P0 BRA `(.L_x_1244) ;  /* 0x0000000000248947 */ /* 0x000fea0003800000 */
[----:B------:R-:W-:Y:S02]  /*1000*/  ULDC.64 UR8, c[0x0][0xa00] ;  /* 0x0002800000087ab9 */ /* 0x000fe40000000a00 */
        /* <DEDUP_REMOVED lines=8> */
.L_x_1244:
[----:B------:R-:W-:Y:S01]  /*1090*/  MOV R208, UR6 ;  /* 0x0000000600d07c02 */ /* 0x000fe20008000f00 */
[----:B------:R-:W-:Y:S06]  /*10a0*/  @!P1 BRA `(.L_x_1245) ;  /* 0x00000000001c9947 */ /* 0x000fec0003800000 */
[----:B------:R-:W-:Y:S02]  /*10b0*/  ULDC.64 UR8, c[0x0][0xa20] ;  /* 0x0002880000087ab9 */ /* 0x000fe40000000a00 */
[----:B------:R-:W-:-:S06]  /*10c0*/  UIMAD.WIDE UR6, UR6, 0x4, UR8 ;  /* 0x00000004060678a5 */ /* 0x000fcc000f8e0208 */
[----:B------:R-:W-:Y:S02]  /*10d0*/  IMAD.U32 R2, RZ, RZ, UR6 ;  /* 0x00000006ff027e24 */ /* 0x000fe4000f8e00ff */
[----:B------:R-:W-:-:S05]  /*10e0*/  IMAD.U32 R3, RZ, RZ, UR7 ;  /* 0x00000007ff037e24 */ /* 0x000fca000f8e00ff */
[----:B------:R-:W2:Y:S02]  /*10f0*/  LDG.E R2, desc[UR36][R2.64] ;  /* 0x0000002402027981 */ /* 0x000ea4000c1e1900 */
[----:B--2---:R-:W-:Y:S01]  /*1100*/  R2UR UR4, R2 ;  /* 0x00000000020472ca */ /* 0x004fe200000e0000 */
[----:B------:R-:W-:-:S14]  /*1110*/  BRA `(.L_x_1246) ;  /* 0x0000000000347947 */ /* 0x000fdc0003800000 */
.L_x_1245:
[----:B------:R-:W-:Y:S02]  /*1120*/  ULDC.64 UR8, c[0x0][0xa08] ;  /* 0x0002820000087ab9 */ /* 0x000fe40000000a00 */
        /* <DEDUP_REMOVED lines=12> */
.L_x_1246:
[----:B------:R-:W-:Y:S01]  /*11f0*/  ULDC UR6, c[0x0][0x448] ;  /* 0x0001120000067ab9 */ /* 0x000fe20000000800 */
[----:B------:R-:W-:Y:S02]  /*1200*/  USHF.L.U32 UR61, UR5, 0x7, URZ ;  /* 0x00000007053d7899 */ /* 0x000fe4000800063f */
[----:B------:R-:W-:Y:S02]  /*1210*/  UISETP.NE.AND UP0, UPT, UR6, 0x1, UPT ;  /* 0x000000010600788c */ /* 0x000fe4000bf05270 */
[----:B------:R-:W-:Y:S02]  /*1220*/  UIADD3 UR43, -UR43, UR4, URZ ;  /* 0x000000042b2b7290 */ /* 0x000fe4000fffe13f */
[----:B------:R-:W-:Y:S02]  /*1230*/  UIADD3 UR8, UR61, 0x7f, URZ ;  /* 0x0000007f3d087890 */ /* 0x000fe4000fffe03f */
[----:B------:R-:W-:Y:S02]  /*1240*/  UP2UR UR4, UPR, URZ, 0x1 ;  /* 0x000000013f047883 */ /* 0x000fe40008000000 */
[----:B------:R-:W-:-:S03]  /*1250*/  UIADD3 UR9, UR43, 0x1, -UR42 ;  /* 0x000000012b097890 */ /* 0x000fc6000fffe82a */
[----:B------:R-:W-:Y:S01]  /*1260*/  @UP0 ULDC UR6, c[0x0][0x44c] ;  /* 0x0001130000060ab9 */ /* 0x000fe20000000800 */
[----:B------:R-:W-:Y:S01]  /*1270*/  IMAD.U32 R22, RZ, RZ, UR4 ;  /* 0x00000004ff167e24 */ /* 0x000fe2000f8e00ff */
[----:B------:R-:W-:Y:S01]  /*1280*/  UIMAD.WIDE.U32 UR6, UR8, UR6, URZ ;  /* 0x00000006080672a5 */ /* 0x000fe2000f8e003f */
[----:B------:R-:W-:Y:S01]  /*1290*/  @UP0 ULDC UR10, c[0x0][0x450] ;  /* 0x00011400000a0ab9 */ /* 0x000fe20000000800 */
[----:B------:R-:W-:Y:S02]  /*12a0*/  ULDC.64 UR4, c[0x0][0x9e0] ;  /* 0x0002780000047ab9 */ /* 0x000fe40000000a00 */
[----:B------:R-:W-:Y:S02]  /*12b0*/  @UP0 USHF.R.U32.HI UR8, URZ, UR10, UR7 ;  /* 0x0000000a3f080299 */ /* 0x000fe40008011607 */
[----:B------:R-:W-:Y:S02]  /*12c0*/  UISETP.GE.AND UP0, UPT, UR5, 0x1, UPT ;  /* 0x000000010500788c */ /* 0x000fe4000bf06270 */
[----:B------:R-:W-:-:S02]  /*12d0*/  UIADD3 UR8, UR9, UR8, URZ ;  /* 0x0000000809087290 */ /* 0x000fc4000fffe03f */
[----:B------:R-:W-:Y:S02]  /*12e0*/  UP2UR UR60, UPR, URZ, 0x1 ;  /* 0x000000013f3c7883 */ /* 0x000fe40008000000 */
[----:B------:R-:W-:Y:S01]  /*12f0*/  PLOP3.LUT P0, PT, PT, PT, UP0, 0x40, 0x0 ;  /* 0x000000000000781c */ /* 0x000fe20003f0e808 */
[----:B------:R-:W-:-:S06]  /*1300*/  UIADD3 UR4, UR8, UR4, URZ ;  /* 0x0000000408047290 */ /* 0x000fcc000fffe03f */
[----:B------:R-:W-:-:S06]  /*1310*/  IMAD.U32 R0, RZ, RZ, UR4 ;  /* 0x00000004ff007e24 */ /* 0x000fcc000f8e00ff */
[----:B------:R-:W-:Y:S05]  /*1320*/  @P0 BRA `(.L_x_1247) ;  /* 0x0000000000400947 */ /* 0x000fea0003800000 */
        /* <DEDUP_REMOVED lines=10> */
.L_x_1248:
[----:B------:R-:W-:-:S11]  /*13d0*/  UISETP.NE.AND UP0, UPT, UR5, 0x1, UPT ;  /* 0x000000010500788c */ /* 0x000fd6000bf05270 */
[----:B------:R-:W-:Y:S02]  /*13e0*/  @UP0 ULDC.64 UR8, c[0x0][0x9e8] ;  /* 0x00027a0000080ab9 */ /* 0x000fe40000000a00 */
[----:B------:R-:W-:-:S04]  /*13f0*/  UIMAD.WIDE.U32 UR6, UR4, UR8, URZ ;  /* 0x00000008040672a5 */ /* 0x000fc8000f8e003f */
[----:B------:R-:W-:-:S12]  /*1400*/  @UP0 USHF.R.U32.HI UR4, URZ, UR9, UR7 ;  /* 0x000000093f040299 */ /* 0x000fd80008011607 */
.L_x_1249:
[----:B------:R-:W-:-:S06]  /*1410*/  UIMAD UR4, UR4, UR5, UR5 ;  /* 0x00000005040472a4 */ /* 0x000fcc000f8e0205 */
[----:B------:R-:W-:-:S07]  /*1420*/  VIMNMX R0, R0, UR4, PT ;  /* 0x0000000400007c48 */ /* 0x000fce000bfe0100 */
.L_x_1247:
[----:B------:R-:W-:Y:S01]  /*1430*/  R2UR UR4, R22 ;  /* 0x00000000160472ca */ /* 0x000fe200000e0000 */
[----:B------:R-:W-:Y:S01]  /*1440*/  UMOV UR9, UR61 ;  /* 0x0000003d00097c82 */ /* 0x000fe20008000000 */
[----:B------:R-:W-:Y:S01]  /*1450*/  VIADD R0, R0, 0x3f ;  /* 0x0000003f00007836 */ /* 0x000fe20000000000 */
[----:B------:R-:W-:Y:S01]  /*1460*/  UIADD3 UR41, UR43, -UR42, URZ ;  /* 0x8000002a2b297290 */ /* 0x000fe2000fffe03f */
[----:B------:R-:W-:-:S03]  /*1470*/  ULDC UR10, c[0x0][0x9dc] ;  /* 0x00027700000a7ab9 */ /* 0x000fc60000000800 */
[----:B------:R-:W-:-:S04]  /*1480*/  SHF.R.S32.HI R3, RZ, 0x1f, R0 ;  /* 0x0000001fff037819 */ /* 0x000fc80000011400 */
[----:B------:R-:W-:Y:S02]  /*1490*/  LEA.HI R3, R3, R0, RZ, 0x6 ;  /* 0x0000000003037211 */ /* 0x000fe400078f30ff */
[----:B------:R-:W-:Y:S02]  /*14a0*/  UISETP.NE.AND UP0, UPT, UR4, URZ, UPT ;  /* 0x0000003f0400728c */ /* 0x000fe4000bf05270 */
[----:B------:R-:W-:Y:S01]  /*14b0*/  UIADD3 UR4, UR43, 0x3f, URZ ;  /* 0x0000003f2b047890 */ /* 0x000fe2000fffe03f */
        /* <DEDUP_REMOVED lines=24> */
.L_x_1251:
[----:B------:R-:W-:-:S11]  /*1640*/  UISETP.NE.AND UP0, UPT, UR5, 0x1, UPT ;  /* 0x000000010500788c */ /* 0x000fd6000bf05270 */
[----:B------:R-:W-:Y:S02]  /*1650*/  @UP0 ULDC.64 UR10, c[0x0][0x9e8] ;  /* 0x00027a00000a0ab9 */ /* 0x000fe40000000a00 */
[----:B------:R-:W-:-:S04]  /*1660*/  UIMAD.WIDE.U32 UR6, UR4, UR10, URZ ;  /* 0x0000000a040672a5 */ /* 0x000fc8000f8e003f */
[----:B------:R-:W-:-:S12]  /*1670*/  @UP0 USHF.R.U32.HI UR4, URZ, UR11, UR7 ;  /* 0x0000000b3f040299 */ /* 0x000fd80008011607 */
.L_x_1252:
[----:B------:R-:W-:-:S04]  /*1680*/  UIMAD UR4, UR4, UR5, URZ ;  /* 0x00000005040472a4 */ /* 0x000fc8000f8e023f */
[----:B------:R-:W-:-:S04]  /*1690*/  UISETP.LT.AND UP0, UPT, UR9, UR4, UPT ;  /* 0x000000040900728c */ /* 0x000fc8000bf01270 */
[----:B------:R-:W-:-:S12]  /*16a0*/  USEL UR9, UR9, UR4, !UP0 ;  /* 0x0000000409097287 */ /* 0x000fd8000c000000 */
.L_x_1250:
[----:B------:R-:W-:Y:S01]  /*16b0*/  USHF.R.S32.HI UR4, URZ, 0x1f, UR9 ;  /* 0x0000001f3f047899 */ /* 0x000fe20008011409 */
[----:B------:R-:W-:Y:S02]  /*16c0*/  PLOP3.LUT P0, PT, PT, PT, PT, 0x80, 0x0 ;  /* 0x000000000000781c */ /* 0x000fe40003f0f070 */
[----:B------:R-:W-:Y:S02]  /*16d0*/  CS2R R2, SRZ ;  /* 0x0000000000027805 */ /* 0x000fe4000001ff00 */
[----:B------:R-:W-:Y:S01]  /*16e0*/  MOV R0, RZ ;  /* 0x000000ff00007202 */ /* 0x000fe20000000f00 */
        /* <DEDUP_REMOVED lines=29> */
[----:B------:R-:W-:Y:S01]  /*18c0*/  CS2R R104, SRZ ;  /* 0x0000000000687805 */ /* 0x000fe2000001ff00 */
[----:B------:R-:W-:Y:S01]  /*18d0*/  IMAD.MOV.U32 R166, RZ, RZ, RZ ;  /* 0x000000ffffa67224 */ /* 0x000fe200078e00ff */
        /* <DEDUP_REMOVED lines=36> */
[----:B------:R-:W-:Y:S01]  /*1b20*/  IMAD.MOV.U32 R8, RZ, RZ, RZ ;  /* 0x000000ffff087224 */ /* 0x000fe200078e00ff */
        /* <DEDUP_REMOVED lines=35> */
.L_x_1254:
        /* <DEDUP_REMOVED lines=11> */
.L_x_1446:
[----:B------:R-:W-:Y:S05]  /*1e10*/  @!P0 BRA `(.L_x_1256) ;  /* 0x0000000000048947 */ /* 0x000fea0003800000 */
[----:B------:R-:W-:Y:S01]  /*1e20*/  BPT.TRAP 0x1 ;  /* 0x000000040000795c */ /* 0x000fe20000300000 */
.L_x_1256:
[----:B0-----:R-:W-:Y:S01]  /*1e30*/  IMAD.U32 R0, RZ, RZ, UR39 ;  /* 0x00000027ff007e24 */ /* 0x001fe2000f8e00ff */
[----:B------:R-:W-:-:S04]  /*1e40*/  MOV R3, UR38 ;  /* 0x0000002600037c02 */ /* 0x000fc80008000f00 */
[----:B------:R-:W-:Y:S02]  /*1e50*/  LEA R3, R3, UR40, 0x3 ;  /* 0x0000002803037c11 */ /* 0x000fe4000f8e18ff */
[----:B------:R-:W-:-:S04]  /*1e60*/  SHF.L.U32 R0, R0, 0x1f, RZ ;  /* 0x0000001f00007819 */ /* 0x000fc800000006ff */
[----:B------:R0:W1:Y:S01]  /*1e70*/  SYNCS.PHASECHK.TRANS64.TRYWAIT P1, [R3+URZ+0x30830], R0 ;  /* 0x03083000030075a7 */ /* 0x000062000802017f */
[----:B------:R-:W-:Y:S05]  /*1e80*/  @!P0 BRA `(.L_x_1257) ;  /* 0x0000000000048947 */ /* 0x000fea0003800000 */
[----:B------:R-:W-:Y:S01]  /*1e90*/  BPT.TRAP 0x1 ;  /* 0x000000040000795c */ /* 0x000fe20000300000 */
.L_x_1257:
[----:B-1----:R-:W-:Y:S05]  /*1ea0*/  @P1 BRA `(.L_x_1258) ;  /* 0x0000000000081947 */ /* 0x002fea0003800000 */
[----:B------:R-:W1:Y:S02]  /*1eb0*/  SYNCS.PHASECHK.TRANS64.TRYWAIT P1, [R3+URZ+0x30830], R0 ;  /* 0x03083000030075a7 */ /* 0x000e64000802017f */
[----:B-1----:R-:W-:Y:S05]  /*1ec0*/  @!P1 BRA `(.L_x_1259) ;  /* 0x0000014400d89947 */ /* 0x002fea0003800000 */
.L_x_1258:
        /* <DEDUP_REMOVED lines=13> */
[----:B------:R-:W-:Y:S01]  /*1fa0*/  ULOP3.LUT UR4, UR44, 0x10000, URZ, 0xfc, !UPT ;  /* 0x000100002c047892 */ /* 0x000fe2000f8efc3f */
[----:B------:R-:W-:Y:S01]  /*1fb0*/  UMOV UR13, 0x40000040 ;  /* 0x40000040000d7882 */ /* 0x000fe20000000000 */
[----:B------:R-:W-:Y:S02]  /*1fc0*/  UMOV UR15, 0x40000040 ;  /* 0x40000040000f7882 */ /* 0x000fe40000000000 */
[----:B------:R-:W-:Y:S01]  /*1fd0*/  IMAD.U32 R20, RZ, RZ, UR5 ;  /* 0x00000005ff147e24 */ /* 0x000fe2000f8e00ff */
[----:B------:R-:W-:Y:S02]  /*1fe0*/  ULEA UR5, UR38, UR5, 0xb ;  /* 0x0000000526057291 */ /* 0x000fe4000f8e583f */
[----:B------:R-:W-:Y:S01]  /*1ff0*/  UMOV UR8, UR4 ;  /* 0x0000000400087c82 */ /* 0x000fe20008000000 */
[----:B------:R-:W-:Y:S01]  /*2000*/  UIADD3 UR6, UR4, 0x2, URZ ;  /* 0x0000000204067890 */ /* 0x000fe2000fffe03f */
[----:B------:R-:W-:Y:S01]  /*2010*/  IMAD.U32 R16, RZ, RZ, UR8 ;  /* 0x00000008ff107e24 */ /* 0x000fe2000f8e00ff */
[----:B------:R-:W-:-:S02]  /*2020*/  UIADD3 UR7, UR5, 0x2, URZ ;  /* 0x0000000205077890 */ /* 0x000fc4000fffe03f */
[----:B------:R-:W-:Y:S01]  /*2030*/  UMOV UR10, UR5 ;  /* 0x00000005000a7c82 */ /* 0x000fe20008000000 */
[----:B------:R-:W-:Y:S01]  /*2040*/  UIADD3 UR56, UR4, 0x404, URZ ;  /* 0x0000040404387890 */ /* 0x000fe2000fffe03f */
        /* <DEDUP_REMOVED lines=9> */
[----:B------:R-:W-:-:S02]  /*20e0*/  UIADD3 UR58, UR5, 0x204, URZ ;  /* 0x00000204053a7890 */ /* 0x000fc4000fffe03f */
[----:B------:R-:W-:Y:S02]  /*20f0*/  UIADD3 UR52, UR4, 0x406, URZ ;  /* 0x0000040604347890 */ /* 0x000fe4000fffe03f */
        /* <DEDUP_REMOVED lines=67> */
[----:B------:R-:W-:Y:S02]  /*2530*/  IMAD.U32 R6, RZ, RZ, UR8 ;  /* 0x00000008ff067e24 */ /* 0x000fe4000f8e00ff */
        /* <DEDUP_REMOVED lines=41> */
.L_x_1260:
[----:B------:R-:W-:Y:S01]  /*27d0*/  R2UR UR4, R22 ;  /* 0x00000000160472ca */ /* 0x000fe200000e0000 */
[----:B------:R-:W2:Y:S01]  /*27e0*/  S2UR UR7, SR_CgaCtaId ;  /* 0x00000000000779c3 */ /* 0x000ea20000008800 */
[----:B01----:R-:W-:Y:S01]  /*27f0*/  VIADD R0, R200, UR61 ;  /* 0x0000003dc8007c36 */ /* 0x003fe20008000000 */
[----:B------:R-:W-:Y:S01]  /*2800*/  ULDC UR5, c[0x0][0x9d8] ;  /* 0x0002760000057ab9 */ /* 0x000fe20000000800 */
[----:B------:R-:W-:Y:S01]  /*2810*/  UISETP.NE.AND UP0, UPT, UR60, URZ, UPT ;  /* 0x0000003f3c00728c */ /* 0x000fe2000bf05270 */
[----:B------:R-:W-:Y:S01]  /*2820*/  FMUL.FTZ R31, R31, UR5 ;  /* 0x000000051f1f7c20 */ /* 0x000fe20008410000 */
[----:B------:R-:W-:Y:S01]  /*2830*/  FMUL.FTZ R24, R24, UR5 ;  /* 0x0000000518187c20 */ /* 0x000fe20008410000 */
[----:B------:R-:W-:Y:S01]  /*2840*/  MOV R2, R0 ;  /* 0x0000000000027202 */ /* 0x000fe20000000f00 */
[----:B------:R-:W-:Y:S01]  /*2850*/  FMUL.FTZ R25, R25, UR5 ;  /* 0x0000000519197c20 */ /* 0x000fe20008410000 */
[----:B------:R0:W1:Y:S01]  /*2860*/  MUFU.TANH R21, R31 ;  /* 0x0000001f00157308 */ /* 0x0000620000002400 */
[----:B------:R-:W-:Y:S01]  /*2870*/  FMUL.FTZ R27, R27, UR5 ;  /* 0x000000051b1b7c20 */ /* 0x000fe20008410000 */
[----:B------:R-:W-:Y:S01]  /*2880*/  FMUL.FTZ R28, R28, UR5 ;  /* 0x000000051c1c7c20 */ /* 0x000fe20008410000 */
[----:B------:R-:W-:Y:S01]  /*2890*/  FMUL.FTZ R29, R29, UR5 ;  /* 0x000000051d1d7c20 */ /* 0x000fe20008410000 */
[----:B------:R-:W-:Y:S01]  /*28a0*/  UISETP.NE.AND UP1, UPT, UR4, URZ, UPT ;  /* 0x0000003f0400728c */ /* 0x000fe2000bf25270 */
[----:B------:R-:W-:Y:S01]  /*28b0*/  R2UR UR4, R3 ;  /* 0x00000000030472ca */ /* 0x000fe200000e0000 */
[----:B------:R-:W-:Y:S01]  /*28c0*/  FMUL.FTZ R32, R32, UR5 ;  /* 0x0000000520207c20 */ /* 0x000fe20008410000 */
[----:B------:R-:W-:Y:S01]  /*28d0*/  FMUL.FTZ R33, R33, UR5 ;  /* 0x0000000521217c20 */ /* 0x000fe20008410000 */
[----:B------:R-:W-:Y:S01]  /*28e0*/  FMUL.FTZ R34, R34, UR5 ;  /* 0x0000000522227c20 */ /* 0x000fe20008410000 */
[----:B------:R-:W-:Y:S01]  /*28f0*/  FMUL.FTZ R35, R35, UR5 ;  /* 0x0000000523237c20 */ /* 0x000fe20008410000 */
[----:B------:R-:W-:Y:S01]  /*2900*/  PLOP3.LUT P1, PT, PT, PT, UP1, 0x80, 0x0 ;  /* 0x000000000000781c */ /* 0x000fe20003f2f018 */
[----:B------:R-:W-:Y:S01]  /*2910*/  FMUL.FTZ R36, R36, UR5 ;  /* 0x0000000524247c20 */ /* 0x000fe20008410000 */
[----:B------:R-:W-:Y:S01]  /*2920*/  PLOP3.LUT P2, PT, PT, PT, UP1, 0x80, 0x0 ;  /* 0x000000000000781c */ /* 0x000fe20003f4f018 */
[----:B------:R-:W-:Y:S01]  /*2930*/  FMUL.FTZ R37, R37, UR5 ;  /* 0x0000000525257c20 */ /* 0x000fe20008410000 */
[----:B------:R-:W-:Y:S01]  /*2940*/  FMUL.FTZ R39, R39, UR5 ;  /* 0x0000000527277c20 */ /* 0x000fe20008410000 */
[----:B------:R-:W-:Y:S01]  /*2950*/  @UP1 ULDC UR6, c[0x0][0x44c] ;  /* 0x0001130000061ab9 */ /* 0x000fe20000000800 */
[----:B------:R-:W-:Y:S01]  /*2960*/  FMUL.FTZ R40, R40, UR5 ;  /* 0x0000000528287c20 */ /* 0x000fe20008410000 */
[----:B------:R-:W-:Y:S01]  /*2970*/  FMUL.FTZ R41, R41, UR5 ;  /* 0x0000000529297c20 */ /* 0x000fe20008410000 */
[----:B------:R-:W-:Y:S01]  /*2980*/  UIADD3 UR4, UR4, 0x30840, URZ ;  /* 0x0003084004047890 */ /* 0x000fe2000fffe03f */
[----:B------:R-:W-:Y:S01]  /*2990*/  FMUL.FTZ R42, R42, UR5 ;  /* 0x000000052a2a7c20 */ /* 0x000fe20008410000 */
[----:B------:R-:W-:Y:S01]  /*29a0*/  FMUL.FTZ R43, R43, UR5 ;  /* 0x000000052b2b7c20 */ /* 0x000fe20008410000 */
[----:B------:R-:W-:Y:S01]  /*29b0*/  FMUL.FTZ R44, R44, UR5 ;  /* 0x000000052c2c7c20 */ /* 0x000fe20008410000 */
[----:B--2---:R-:W-:Y:S01]  /*29c0*/  UPRMT UR4, UR7, 0x654, UR4 ;  /* 0x0000065407047896 */ /* 0x004fe20008000004 */
[----:B------:R-:W-:Y:S01]  /*29d0*/  @P1 IMAD.HI.U32 R3, R0, UR6, RZ ;  /* 0x0000000600031c27 */ /* 0x000fe2000f8e00ff */
[----:B------:R-:W-:-:S03]  /*29e0*/  @UP1 ULDC UR6, c[0x0][0x450] ;  /* 0x0001140000061ab9 */ /* 0x000fc60000000800 */
[----:B------:R-:W-:Y:S01]  /*29f0*/  FMUL.FTZ R45, R45, UR5 ;  /* 0x000000052d2d7c20 */ /* 0x000fe20008410000 */
[----:B------:R-:W-:Y:S01]  /*2a00*/  FMUL.FTZ R46, R46, UR5 ;  /* 0x000000052e2e7c20 */ /* 0x000fe20008410000 */
[----:B------:R-:W-:Y:S01]  /*2a10*/  FMUL.FTZ R47, R47, UR5 ;  /* 0x000000052f2f7c20 */ /* 0x000fe20008410000 */
[----:B------:R-:W-:Y:S01]  /*2a20*/  @P2 SHF.R.U32.HI R2, RZ, UR6, R3 ;  /* 0x00000006ff022c19 */ /* 0x000fe20008011603 */
[----:B------:R-:W-:Y:S02]  /*2a30*/  IMAD.MOV.U32 R3, RZ, RZ, -0x40 ;  /* 0xffffffc0ff037424 */ /* 0x000fe400078e00ff */
[----:B------:R-:W-:Y:S01]  /*2a40*/  FMUL.FTZ R48, R48, UR5 ;  /* 0x0000000530307c20 */ /* 0x000fe20008410000 */
[----:B------:R-:W-:Y:S01]  /*2a50*/  FMUL.FTZ R49, R49, UR5 ;  /* 0x0000000531317c20 */ /* 0x000fe20008410000 */
[----:B------:R-:W-:Y:S01]  /*2a60*/  FMUL.FTZ R50, R50, UR5 ;  /* 0x0000000532327c20 */ /* 0x000fe20008410000 */
[----:B------:R-:W2:Y:S01]  /*2a70*/  SHFL.IDX PT, R5, R2, RZ, 0x1c1f ;  /* 0x001c1fff02057589 */ /* 0x000ea200000e0000 */
[----:B0-----:R-:W-:-:S02]  /*2a80*/  IMAD R31, R62, R3, 0x40 ;  /* 0x000000403e1f7424 */ /* 0x001fc400078e0203 */
[----:B------:R-:W-:Y:S01]  /*2a90*/  FMUL.FTZ R51, R51, UR5 ;  /* 0x0000000533337c20 */ /* 0x000fe20008410000 */
[----:B------:R-:W-:Y:S01]  /*2aa0*/  FMUL.FTZ R52, R52, UR5 ;  /* 0x0000000534347c20 */ /* 0x000fe20008410000 */
[----:B------:R-:W-:Y:S01]  /*2ab0*/  FMUL.FTZ R53, R53, UR5 ;  /* 0x0000000535357c20 */ /* 0x000fe20008410000 */
[----:B------:R-:W-:Y:S02]  /*2ac0*/  VIADD R0, R31, 0x1 ;  /* 0x000000011f007836 */ /* 0x000fe40000000000 */
[----:B------:R-:W-:Y:S01]  /*2ad0*/  FMUL.FTZ R54, R54, UR5 ;  /* 0x0000000536367c20 */ /* 0x000fe20008410000 */
[----:B------:R-:W-:Y:S01]  /*2ae0*/  FMUL.FTZ R55, R55, UR5 ;  /* 0x0000000537377c20 */ /* 0x000fe20008410000 */
[----:B------:R-:W-:Y:S01]  /*2af0*/  IMAD.U32 R4, RZ, RZ, UR42 ;  /* 0x0000002aff047e24 */ /* 0x000fe2000f8e00ff */
[----:B------:R-:W-:Y:S01]  /*2b00*/  PLOP3.LUT P1, PT, PT, PT, UP0, 0x40, 0x0 ;  /* 0x000000000000781c */ /* 0x000fe20003f2e808 */
[----:B------:R-:W-:Y:S01]  /*2b10*/  IMAD R3, R19, -0x2, R0 ;  /* 0xfffffffe13037824 */ /* 0x000fe200078e0200 */
[----:B------:R-:W0:Y:S01]  /*2b20*/  MUFU.TANH R24, R24 ;  /* 0x0000001800187308 */ /* 0x000e220000002400 */
[----:B------:R-:W-:Y:S01]  /*2b30*/  FMUL.FTZ R26, R26, UR5 ;  /* 0x000000051a1a7c20 */ /* 0x000fe20008410000 */
[----:B------:R-:W-:Y:S01]  /*2b40*/  ULDC UR7, c[0x0][0x9dc] ;  /* 0x0002770000077ab9 */ /* 0x000fe20000000800 */
[----:B------:R-:W-:Y:S01]  /*2b50*/  SYNCS.ARRIVE.TRANS64.RED.A1T0 RZ, [UR4], RZ ;  /* 0x000000ffffff79a7 */ /* 0x000fe20008100404 */
[----:B------:R-:W-:Y:S01]  /*2b60*/  FMUL.FTZ R38, R38, UR5 ;  /* 0x0000000526267c20 */ /* 0x000fe20008410000 */
[----:B------:R-:W-:Y:S01]  /*2b70*/  ULOP3.LUT UR4, URZ, UR7, URZ, 0x33, !UPT ;  /* 0x000000073f047292 */ /* 0x000fe2000f8e333f */
[----:B------:R-:W-:Y:S01]  /*2b80*/  IADD3 R3, -R4, UR43, R3 ;  /* 0x0000002b04037c10 */ /* 0x000fe2000fffe103 */
[----:B------:R-:W-:Y:S01]  /*2b90*/  VIADD R0, R31, UR43 ;  /* 0x0000002b1f007c36 */ /* 0x000fe20008000000 */
[----:B------:R-:W3:Y:S01]  /*2ba0*/  MUFU.TANH R25, R25 ;  /* 0x0000001900197308 */ /* 0x000ee20000002400 */
[----:B------:R-:W-:Y:S01]  /*2bb0*/  ULDC UR14, c[0x0][0x9e0] ;  /* 0x00027800000e7ab9 */ /* 0x000fe20000000800 */
[----:B------:R-:W-:Y:S01]  /*2bc0*/  FMUL.FTZ R30, R30, UR5 ;  /* 0x000000051e1e7c20 */ /* 0x000fe20008410000 */
[----:B------:R-:W-:-:S02]  /*2bd0*/  VIADD R57, R3, UR14 ;  /* 0x0000000e03397c36 */ /* 0x000fc40008000000 */
[----:B------:R-:W-:-:S03]  /*2be0*/  VIADD R58, R3, UR4 ;  /* 0x00000004033a7c36 */ /* 0x000fc60008000000 */
[----:B------:R-:W4:Y:S01]  /*2bf0*/  MUFU.TANH R27, R27 ;  /* 0x0000001b001b7308 */ /* 0x000f220000002400 */
[----:B--2---:R-:W-:-:S07]  /*2c00*/  IMAD.IADD R3, R58, 0x1, R5 ;  /* 0x000000013a037824 */ /* 0x004fce00078e0205 */
[----:B------:R-:W2:Y:S08]  /*2c10*/  MUFU.TANH R28, R28 ;  /* 0x0000001c001c7308 */ /* 0x000eb00000002400 */
        /* <DEDUP_REMOVED lines=27> */
[----:B-----5:R-:W-:-:S05]  /*2dd0*/  IMAD R38, R19, -0x2, R0 ;  /* 0xfffffffe13267824 */ /* 0x020fca00078e0200 */
[----:B------:R-:W-:Y:S02]  /*2de0*/  VIADDMNMX R0, R5, R57, R38, PT ;  /* 0x0000003905007246 */ /* 0x000fe40003800126 */
[----:B-1----:R-:W-:Y:S01]  /*2df0*/  LEA R30, R62, 0xffffffc0, 0x6 ;  /* 0xffffffc03e1e7811 */ /* 0x002fe200078e30ff */
[----:B--234-:R-:W-:Y:S06]  /*2e00*/  @P1 BRA `(.L_x_1261) ;  /* 0x0000000000641947 */ /* 0x01cfec0003800000 */
[----:B------:R-:W-:Y:S01]  /*2e10*/  MOV R4, UR42 ;  /* 0x0000002a00047c02 */ /* 0x000fe20008000f00 */
[----:B------:R-:W-:Y:S03]  /*2e20*/  BSSY B0, `(.L_x_1262) ;  /* 0x0000013000007945 */ /* 0x000fe60003800000 */
[----:B------:R-:W-:-:S04]  /*2e30*/  IADD3 R5, -R4, UR43, R5 ;  /* 0x0000002b04057c10 */ /* 0x000fc8000fffe105 */
        /* <DEDUP_REMOVED lines=11> */
.L_x_1263:
[----:B------:R-:W-:Y:S02]  /*2ef0*/  ULDC UR4, c[0x0][0x9e4] ;  /* 0x0002790000047ab9 */ /* 0x000fe40000000800 */
[----:B------:R-:W-:-:S05]  /*2f00*/  IMAD.U32 R59, RZ, RZ, UR4 ;  /* 0x00000004ff3b7e24 */ /* 0x000fca000f8e00ff */
[----:B------:R-:W-:-:S13]  /*2f10*/  ISETP.NE.AND P1, PT, R59, 0x1, PT ;  /* 0x000000013b00780c */ /* 0x000fda0003f25270 */
[----:B------:R-:W1:Y:S02]  /*2f20*/  @P1 LDC.64 R60, c[0x0][0x9e8] ;  /* 0x00027a00ff3c1b82 */ /* 0x000e640000000a00 */
[----:B-1----:R-:W-:-:S05]  /*2f30*/  @P1 IMAD.HI.U32 R4, R5, R60, RZ ;  /* 0x0000003c05041227 */ /* 0x002fca00078e00ff */
[----:B------:R-:W-:-:S07]  /*2f40*/  @P1 SHF.R.U32.HI R5, RZ, R61, R4 ;  /* 0x0000003dff051219 */ /* 0x000fce0000011604 */
.L_x_1264:
[----:B------:R-:W-:Y:S05]  /*2f50*/  BSYNC B0 ;  /* 0x0000000000007941 */ /* 0x000fea0003800000 */
.L_x_1262:
[----:B------:R-:W-:-:S04]  /*2f60*/  IMAD R4, R5, R59, -R30 ;  /* 0x0000003b05047224 */ /* 0x000fc800078e0a1e */
[----:B------:R-:W-:-:S05]  /*2f70*/  IMAD R4, R19, -0x2, R4 ;  /* 0xfffffffe13047824 */ /* 0x000fca00078e0204 */
[----:B------:R-:W-:Y:S02]  /*2f80*/  VIADDMNMX R0, R4, R59, R0, PT ;  /* 0x0000003b04007246 */ /* 0x000fe40003800100 */
[----:B------:R-:W-:-:S07]  /*2f90*/  VIMNMX R3, R3, R4, !PT ;  /* 0x0000000403037248 */ /* 0x000fce0007fe0100 */
.L_x_1261:
        /* <DEDUP_REMOVED lines=12> */
[----:B------:R-:W-:Y:S02]  /*3060*/  FSEL R60, R25, -INF , !P4 ;  /* 0xff800000193c7808 */ /* 0x000fe40006000000 */
[----:B------:R-:W-:-:S02]  /*3070*/  P2R R61, PR, RZ, 0x20 ;  /* 0x00000020ff3d7803 */ /* 0x000fc40000000000 */
[----:B------:R-:W-:Y:S02]  /*3080*/  ISETP.LT.OR P3, PT, R0, 0x11, P3 ;  /* 0x000000110000780c */ /* 0x000fe40001f61670 */
[----:B------:R-:W-:Y:S02]  /*3090*/  ISETP.GT.AND P4, PT, R3, 0x9, !P6 ;  /* 0x000000090300780c */ /* 0x000fe40007784270 */
[----:B------:R-:W-:Y:S02]  /*30a0*/  ISETP.GE.AND P5, PT, R31, 0x12, PT ;  /* 0x000000121f00780c */ /* 0x000fe40003fa6270 */
[----:B0-----:R-:W-:Y:S02]  /*30b0*/  FSEL R68, R32, -INF , !P3 ;  /* 0xff80000020447808 */ /* 0x001fe40005800000 */
        /* <DEDUP_REMOVED lines=63> */
[----:B------:R-:W-:Y:S01]  /*34b0*/  IMAD.U32 R2, RZ, RZ, UR42 ;  /* 0x0000002aff027e24 */ /* 0x000fe2000f8e00ff */
[----:B------:R-:W-:Y:S04]  /*34c0*/  BSSY B0, `(.L_x_1266) ;  /* 0x0000013000007945 */ /* 0x000fe80003800000 */
[----:B------:R-:W-:-:S04]  /*34d0*/  IADD3 R5, -R2, UR43, R5 ;  /* 0x0000002b02057c10 */ /* 0x000fc8000fffe105 */
        /* <DEDUP_REMOVED lines=11> */
.L_x_1267:
[----:B------:R-:W-:Y:S02]  /*3590*/  ULDC UR4, c[0x0][0x9e4] ;  /* 0x0002790000047ab9 */ /* 0x000fe40000000800 */
[----:B------:R-:W-:-:S05]  /*35a0*/  IMAD.U32 R25, RZ, RZ, UR4 ;  /* 0x00000004ff197e24 */ /* 0x000fca000f8e00ff */
[----:B------:R-:W-:-:S13]  /*35b0*/  ISETP.NE.AND P6, PT, R25, 0x1, PT ;  /* 0x000000011900780c */ /* 0x000fda0003fc5270 */
[----:B------:R-:W0:Y:S02]  /*35c0*/  @P6 LDC.64 R28, c[0x0][0x9e8] ;  /* 0x00027a00ff1c6b82 */ /* 0x000e240000000a00 */
[----:B0-----:R-:W-:-:S05]  /*35d0*/  @P6 IMAD.HI.U32 R2, R5, R28, RZ ;  /* 0x0000001c05026227 */ /* 0x001fca00078e00ff */
[----:B------:R-:W-:-:S07]  /*35e0*/  @P6 SHF.R.U32.HI R5, RZ, R29, R2 ;  /* 0x0000001dff056219 */ /* 0x000fce0000011602 */
.L_x_1268:
[----:B------:R-:W-:Y:S05]  /*35f0*/  BSYNC B0 ;  /* 0x0000000000007941 */ /* 0x000fea0003800000 */
.L_x_1266:
[----:B------:R-:W-:-:S04]  /*3600*/  IMAD R2, R5, R25, -R30 ;  /* 0x0000001905027224 */ /* 0x000fc800078e0a1e */
[----:B------:R-:W-:-:S05]  /*3610*/  IMAD R2, R19, -0x2, R2 ;  /* 0xfffffffe13027824 */ /* 0x000fca00078e0202 */
[----:B------:R-:W-:Y:S02]  /*3620*/  VIADDMNMX R0, R2, R25, R0, PT ;  /* 0x0000001902007246 */ /* 0x000fe40003800100 */
[----:B------:R-:W-:-:S07]  /*3630*/  VIMNMX R3, R3, R2, !PT ;  /* 0x0000000203037248 */ /* 0x000fce0007fe0100 */
.L_x_1265:
        /* <DEDUP_REMOVED lines=25> */
[----:B------:R-:W-:Y:S02]  /*37d0*/  ISETP.GT.AND P1, PT, R3, 0x11, !P1 ;  /* 0x000000110300780c */ /* 0x000fe40004f24270 */
[----:B------:R-:W-:Y:S02]  /*37e0*/  FMNMX.FTZ R4, R78, R4, !PT ;  /* 0x000000044e047209 */ /* 0x000fe40007810000 */
[----:B------:R-:W-:-:S02]  /*37f0*/  ISETP.LT.OR P1, PT, R0, 0x12, P1 ;  /* 0x000000120000780c */ /* 0x000fc40000f21670 */
[----:B------:R-:W-:Y:S02]  /*3800*/  FMNMX.FTZ R4, R80, R4, !PT ;  /* 0x0000000450047209 */ /* 0x000fe40007810000 */
[----:B------:R-:W-:Y:S02]  /*3810*/  FSEL R25, R35, -INF , !P1 ;  /* 0xff80000023197808 */ /* 0x000fe40004800000 */
[----:B------:R-:W-:Y:S02]  /*3820*/  ISETP.NE.AND P1, PT, R33, RZ, PT ;  /* 0x000000ff2100720c */ /* 0x000fe40003f25270 */
[C---:B------:R-:W-:Y:S02]  /*3830*/  ISETP.GT.AND P2, PT, R3.reuse, 0x8, !P2 ;  /* 0x000000080300780c */ /* 0x040fe40005744270 */
[----:B------:R-:W-:Y:S02]  /*3840*/  ISETP.GT.AND P1, PT, R3, 0x18, !P1 ;  /* 0x000000180300780c */ /* 0x000fe40004f24270 */
[----:B------:R-:W-:-:S02]  /*3850*/  FMNMX.FTZ R4, R82, R4, !PT ;  /* 0x0000000452047209 */ /* 0x000fc40007810000 */
[C---:B------:R-:W-:Y:S02]  /*3860*/  ISETP.LT.OR P1, PT, R0.reuse, 0x19, P1 ;  /* 0x000000190000780c */ /* 0x040fe40000f21670 */
[----:B------:R-:W-:Y:S02]  /*3870*/  ISETP.LT.OR P2, PT, R0, 0x9, P2 ;  /* 0x000000090000780c */ /* 0x000fe40001741670 */
[----:B------:R-:W-:Y:S02]  /*3880*/  FSEL R26, R26, -INF , !P1 ;  /* 0xff8000001a1a7808 */ /* 0x000fe40004800000 */
[----:B------:R-:W-:Y:S02]  /*3890*/  ISETP.NE.AND P1, PT, R63, RZ, PT ;  /* 0x000000ff3f00720c */ /* 0x000fe40003f25270 */
[----:B------:R-:W-:Y:S02]  /*38a0*/  FMNMX.FTZ R4, R48, R4, !PT ;  /* 0x0000000430047209 */ /* 0x000fe40007810000 */
[----:B------:R-:W-:-:S02]  /*38b0*/  ISETP.GT.AND P1, PT, R3, 0x19, !P1 ;  /* 0x000000190300780c */ /* 0x000fc40004f24270 */
[----:B------:R-:W-:Y:S02]  /*38c0*/  FSEL R18, R18, -INF , !P2 ;  /* 0xff80000012127808 */ /* 0x000fe40005000000 */
[----:B------:R-:W-:Y:S02]  /*38d0*/  ISETP.LT.OR P1, PT, R0, 0x1a, P1 ;  /* 0x0000001a0000780c */ /* 0x000fe40000f21670 */
[----:B------:R-:W-:Y:S02]  /*38e0*/  ISETP.NE.AND P2, PT, R40, RZ, PT ;  /* 0x000000ff2800720c */ /* 0x000fe40003f45270 */
[----:B------:R-:W-:Y:S02]  /*38f0*/  FSEL R27, R39, -INF , !P1 ;  /* 0xff800000271b7808 */ /* 0x000fe40004800000 */
[----:B------:R-:W-:Y:S02]  /*3900*/  ISETP.NE.AND P1, PT, R37, RZ, PT ;  /* 0x000000ff2500720c */ /* 0x000fe40003f25270 */
[----:B------:R-:W-:-:S02]  /*3910*/  FMNMX.FTZ R4, R84, R4, !PT ;  /* 0x0000000454047209 */ /* 0x000fc40007810000 */
[C---:B------:R-:W-:Y:S02]  /*3920*/  ISETP.GT.AND P1, PT, R3.reuse, 0x20, !P1 ;  /* 0x000000200300780c */ /* 0x040fe40004f24270 */
[----:B------:R-:W-:Y:S02]  /*3930*/  FMNMX.FTZ R4, R52, R4, !PT ;  /* 0x0000000434047209 */ /* 0x000fe40007810000 */
[----:B------:R-:W-:Y:S02]  /*3940*/  ISETP.LT.OR P1, PT, R0, 0x21, P1 ;  /* 0x000000210000780c */ /* 0x000fe40000f21670 */
[----:B------:R-:W-:Y:S02]  /*3950*/  FMNMX.FTZ R32, R86, R4, !PT ;  /* 0x0000000456207209 */ /* 0x000fe40007810000 */
        /* <DEDUP_REMOVED lines=8> */
[----:B------:R-:W0:Y:S01]  /*39e0*/  SHFL.BFLY PT, R31, R32, 0x2, 0x1f ;  /* 0x0c401f00201f7f89 */ /* 0x000e2200000e0000 */
[----:B------:R-:W-:Y:S02]  /*39f0*/  ISETP.LT.OR P1, PT, R0, 0x1, P1 ;  /* 0x000000010000780c */ /* 0x000fe40000f21670 */
[----:B------:R-:W-:Y:S02]  /*3a00*/  ISETP.GT.AND P3, PT, R3, 0x30, !P3 ;  /* 0x000000300300780c */ /* 0x000fe40005f64270 */
[----:B------:R-:W-:Y:S02]  /*3a10*/  FSEL R2, R56, -INF , !P1 ;  /* 0xff80000038027808 */ /* 0x000fe40004800000 */
[----:B------:R-:W-:Y:S02]  /*3a20*/  ISETP.NE.AND P1, PT, R41, RZ, PT ;  /* 0x000000ff2900720c */ /* 0x000fe40003f25270 */
[C---:B------:R-:W-:Y:S02]  /*3a30*/  ISETP.GT.AND P4, PT, R3.reuse, 0x31, !P4 ;  /* 0x000000310300780c */ /* 0x040fe40006784270 */
[----:B------:R-:W-:-:S02]  /*3a40*/  ISETP.GT.AND P1, PT, R3, 0x28, !P1 ;  /* 0x000000280300780c */ /* 0x000fc40004f24270 */
[----:B------:R-:W-:Y:S02]  /*3a50*/  ISETP.GT.AND P5, PT, R3, 0x38, !P5 ;  /* 0x000000380300780c */ /* 0x000fe40006fa4270 */
[C---:B------:R-:W-:Y:S02]  /*3a60*/  ISETP.LT.OR P1, PT, R0.reuse, 0x29, P1 ;  /* 0x000000290000780c */ /* 0x040fe40000f21670 */
[C---:B------:R-:W-:Y:S02]  /*3a70*/  ISETP.LT.OR P2, PT, R0.reuse, 0x2a, P2 ;  /* 0x0000002a0000780c */ /* 0x040fe40001741670 */
[C---:B------:R-:W-:Y:S02]  /*3a80*/  ISETP.LT.OR P3, PT, R0.reuse, 0x31, P3 ;  /* 0x000000310000780c */ /* 0x040fe40001f61670 */
[C---:B------:R-:W-:Y:S02]  /*3a90*/  ISETP.LT.OR P4, PT, R0.reuse, 0x32, P4 ;  /* 0x000000320000780c */ /* 0x040fe40002781670 */
[----:B------:R-:W-:-:S02]  /*3aa0*/  ISETP.LT.OR P5, PT, R0, 0x39, P5 ;  /* 0x000000390000780c */ /* 0x000fc40002fa1670 */
[----:B0-----:R-:W-:Y:S02]  /*3ab0*/  FMNMX.FTZ R33, R32, R31, !PT ;  /* 0x0000001f20217209 */ /* 0x001fe40007810000 */
[----:B------:R-:W-:Y:S02]  /*3ac0*/  FMNMX.FTZ R31, R2, R5, !PT ;  /* 0x00000005021f7209 */ /* 0x000fe40007810000 */
[----:B------:R-:W-:Y:S01]  /*3ad0*/  R2UR UR4, R22 ;  /* 0x00000000160472ca */ /* 0x000fe200000e0000 */
[----:B------:R-:W0:Y:S01]  /*3ae0*/  SHFL.BFLY PT, R34, R33, 0x1, 0x1f ;  /* 0x0c201f0021227f89 */ /* 0x000e2200000e0000 */
[----:B------:R-:W-:-:S04]  /*3af0*/  FMNMX.FTZ R4, R18, R31, !PT ;  /* 0x0000001f12047209 */ /* 0x000fc80007810000 */
[----:B------:R-:W-:-:S04]  /*3b00*/  FMNMX.FTZ R31, R21, R4, !PT ;  /* 0x00000004151f7209 */ /* 0x000fc80007810000 */
[----:B------:R-:W-:-:S03]  /*3b10*/  FMNMX.FTZ R30, R24, R31, !PT ;  /* 0x0000001f181e7209 */ /* 0x000fc60007810000 */
[----:B------:R-:W-:Y:S01]  /*3b20*/  UISETP.NE.AND UP1, UPT, UR4, URZ, UPT ;  /* 0x0000003f0400728c */ /* 0x000fe2000bf25270 */
[----:B------:R-:W-:Y:S02]  /*3b30*/  FMNMX.FTZ R31, R25, R30, !PT ;  /* 0x0000001e191f7209 */ /* 0x000fe40007810000 */
[----:B------:R-:W-:Y:S02]  /*3b40*/  FSEL R30, R46, -INF , !P1 ;  /* 0xff8000002e1e7808 */ /* 0x000fe40004800000 */
[----:B------:R-:W-:-:S04]  /*3b50*/  FMNMX.FTZ R32, R26, R31, !PT ;  /* 0x0000001f1a207209 */ /* 0x000fc80007810000 */
[----:B------:R-:W-:Y:S02]  /*3b60*/  FMNMX.FTZ R31, R27, R32, !PT ;  /* 0x000000201b1f7209 */ /* 0x000fe40007810000 */
[----:B------:R-:W-:Y:S01]  /*3b70*/  @UP1 ULDC UR4, c[0x0][0x44c] ;  /* 0x0001130000041ab9 */ /* 0x000fe20000000800 */
[----:B0-----:R-:W-:Y:S01]  /*3b80*/  FMNMX.FTZ R4, R33, R34, !PT ;  /* 0x0000002221047209 */ /* 0x001fe20007810000 */
[----:B------:R-:W-:Y:S01]  /*3b90*/  UIMAD.WIDE.U32 UR4, UR61, UR4, URZ ;  /* 0x000000043d0472a5 */ /* 0x000fe2000f8e003f */
[----:B------:R-:W-:Y:S01]  /*3ba0*/  FMNMX.FTZ R32, R28, R31, !PT ;  /* 0x0000001f1c207209 */ /* 0x000fe20007810000 */
[----:B------:R-:W-:Y:S01]  /*3bb0*/  @UP1 ULDC UR11, c[0x0][0x450] ;  /* 0x00011400000b1ab9 */ /* 0x000fe20000000800 */
[C---:B------:R-:W-:Y:S01]  /*3bc0*/  FSETP.NEU.FTZ.AND P1, PT, R4.reuse, -INF , PT ;  /* 0xff8000000400780b */ /* 0x040fe20003f3d000 */
[----:B------:R-:W-:Y:S01]  /*3bd0*/  FMUL.FTZ R33, R4, UR6 ;  /* 0x0000000604217c20 */ /* 0x000fe20008410000 */
[----:B------:R-:W-:Y:S01]  /*3be0*/  FSEL R31, R47, -INF , !P2 ;  /* 0xff8000002f1f7808 */ /* 0x000fe20005000000 */
[----:B------:R-:W-:-:S03]  /*3bf0*/  @UP1 USHF.R.U32.HI UR10, URZ, UR11, UR5 ;  /* 0x0000000b3f0a1299 */ /* 0x000fc60008011605 */
[----:B------:R-:W-:Y:S01]  /*3c00*/  FSEL R35, R33, RZ, P1 ;  /* 0x000000ff21237208 */ /* 0x000fe20000800000 */
[----:B------:R-:W-:Y:S01]  /*3c10*/  UIADD3 UR41, UR41, UR10, URZ ;  /* 0x0000000a29297290 */ /* 0x000fe2000fffe03f */
[----:B------:R-:W-:Y:S02]  /*3c20*/  ISETP.GT.AND P1, PT, R3, 0x39, !P6 ;  /* 0x000000390300780c */ /* 0x000fe40007724270 */
[----:B------:R-:W-:Y:S01]  /*3c30*/  FMNMX.FTZ R3, R29, R32, !PT ;  /* 0x000000201d037209 */ /* 0x000fe20007810000 */
[--C-:B------:R-:W-:Y:S01]  /*3c40*/  FFMA.FTZ R36, R36, UR6, -R35.reuse ;  /* 0x0000000624247c23 */ /* 0x100fe20008010823 */
[----:B------:R-:W-:Y:S01]  /*3c50*/  FSEL R32, R50, -INF , !P3 ;  /* 0xff80000032207808 */ /* 0x000fe20005800000 */
[--C-:B------:R-:W-:Y:S01]  /*3c60*/  FFMA.FTZ R37, R60, UR6, -R35.reuse ;  /* 0x000000063c257c23 */ /* 0x100fe20008010823 */
[----:B------:R-:W-:Y:S01]  /*3c70*/  FMNMX.FTZ R34, R30, R3, !PT ;  /* 0x000000031e227209 */ /* 0x000fe20007810000 */
[----:B------:R0:W-:Y:S01]  /*3c80*/  MUFU.EX2 R196, R36 ;  /* 0x0000002400c47308 */ /* 0x0001e20000000800 */
[----:B------:R-:W-:Y:S01]  /*3c90*/  FSEL R33, R51, -INF , !P4 ;  /* 0xff80000033217808 */ /* 0x000fe20006000000 */
[--C-:B------:R-:W-:Y:S01]  /*3ca0*/  FFMA.FTZ R38, R64, UR6, -R35.reuse ;  /* 0x0000000640267c23 */ /* 0x100fe20008010823 */
[----:B------:R-:W-:Y:S01]  /*3cb0*/  FMNMX.FTZ R3, R31, R34, !PT ;  /* 0x000000221f037209 */ /* 0x000fe20007810000 */
[--C-:B------:R-:W-:Y:S01]  /*3cc0*/  FFMA.FTZ R39, R66, UR6, -R35.reuse ;  /* 0x0000000642277c23 */ /* 0x100fe20008010823 */
[----:B------:R-:W-:Y:S01]  /*3cd0*/  ISETP.LT.OR P1, PT, R0, 0x3a, P1 ;  /* 0x0000003a0000780c */ /* 0x000fe20000f21670 */
[--C-:B------:R-:W-:Y:S01]  /*3ce0*/  FFMA.FTZ R40, R68, UR6, -R35.reuse ;  /* 0x0000000644287c23 */ /* 0x100fe20008010823 */
[----:B------:R-:W-:Y:S01]  /*3cf0*/  FMNMX.FTZ R34, R32, R3, !PT ;  /* 0x0000000320227209 */ /* 0x000fe20007810000 */
[----:B------:R-:W1:Y:S01]  /*3d00*/  MUFU.EX2 R37, R37 ;  /* 0x0000002500257308 */ /* 0x000e620000000800 */
[----:B------:R-:W-:Y:S01]  /*3d10*/  FSEL R0, R54, -INF , !P5 ;  /* 0xff80000036007808 */ /* 0x000fe20006800000 */
[--C-:B------:R-:W-:Y:S01]  /*3d20*/  FFMA.FTZ R41, R70, UR6, -R35.reuse ;  /* 0x0000000646297c23 */ /* 0x100fe20008010823 */
        /* <DEDUP_REMOVED lines=12> */
[----:B------:R-:W-:Y:S01]  /*3df0*/  FFMA.FTZ R49, R84, UR6, -R35 ;  /* 0x0000000654317c23 */ /* 0x000fe20008010823 */
[----:B0-----:R-:W0:Y:S01]  /*3e00*/  SHFL.BFLY PT, R36, R3, 0x2, 0x1f ;  /* 0x0c401f0003247f89 */ /* 0x001e2200000e0000 */
[----:B------:R-:W2:Y:S01]  /*3e10*/  MUFU.EX2 R39, R39 ;  /* 0x0000002700277308 */ /* 0x000ea20000000800 */
[----:B-1----:R-:W-:Y:S01]  /*3e20*/  FADD.FTZ R53, R196, R37 ;  /* 0x00000025c4357221 */ /* 0x002fe20000010000 */
[----:B------:R-:W-:Y:S01]  /*3e30*/  F2FP.F16.F32.PACK_AB R196, R37, R196 ;  /* 0x000000c425c4723e */ /* 0x000fe200000000ff */
[----:B------:R-:W-:-:S05]  /*3e40*/  UIADD3 UR14, UR41, UR14, URZ ;  /* 0x0000000e290e7290 */ /* 0x000fca000fffe03f */
[----:B------:R-:W-:Y:S08]  /*3e50*/  MUFU.EX2 R40, R40 ;  /* 0x0000002800287308 */ /* 0x000ff00000000800 */
[----:B------:R-:W1:Y:S01]  /*3e60*/  MUFU.EX2 R41, R41 ;  /* 0x0000002900297308 */ /* 0x000e620000000800 */
[----:B--2---:R-:W-:Y:S02]  /*3e70*/  F2FP.F16.F32.PACK_AB R198, R39, R38 ;  /* 0x0000002627c6723e */ /* 0x004fe400000000ff */
[----:B0-----:R-:W-:-:S05]  /*3e80*/  FMNMX.FTZ R36, R3, R36, !PT ;  /* 0x0000002403247209 */ /* 0x001fca0007810000 */
        /* <DEDUP_REMOVED lines=9> */
[----:B------:R-:W-:-:S02]  /*3f20*/  FFMA.FTZ R35, R86, UR6, -R35 ;  /* 0x0000000656237c23 */ /* 0x000fc40008010823 */
[C---:B------:R-:W-:Y:S01]  /*3f30*/  FSETP.NEU.FTZ.AND P1, PT, R3.reuse, -INF , PT ;  /* 0xff8000000300780b */ /* 0x040fe20003f3d000 */
[----:B------:R-:W-:Y:S01]  /*3f40*/  FMUL.FTZ R50, R3, UR6 ;  /* 0x0000000603327c20 */ /* 0x000fe20008410000 */
[----:B------:R-:W-:Y:S04]  /*3f50*/  MUFU.EX2 R46, R46 ;  /* 0x0000002e002e7308 */ /* 0x000fe80000000800 */
[----:B------:R-:W-:Y:S02]  /*3f60*/  FSEL R51, R50, RZ, P1 ;  /* 0x000000ff32337208 */ /* 0x000fe40000800000 */
[----:B------:R-:W-:Y:S02]  /*3f70*/  PLOP3.LUT P1, PT, PT, PT, UP0, 0x40, 0x0 ;  /* 0x000000000000781c */ /* 0x000fe40003f2e808 */
        /* <DEDUP_REMOVED lines=8> */
[----:B------:R2:W-:Y:S01]  /*4000*/  MUFU.EX2 R199, R18 ;  /* 0x0000001200c77308 */ /* 0x0005e20000000800 */
[--C-:B------:R-:W-:Y:S01]  /*4010*/  FFMA.FTZ R27, R27, UR6, -R51.reuse ;  /* 0x000000061b1b7c23 */ /* 0x100fe20008010833 */
[--C-:B------:R-:W-:Y:S01]  /*4020*/  FFMA.FTZ R28, R28, UR6, -R51.reuse ;  /* 0x000000061c1c7c23 */ /* 0x100fe20008010833 */
[--C-:B------:R-:W-:Y:S01]  /*4030*/  FFMA.FTZ R29, R29, UR6, -R51.reuse ;  /* 0x000000061d1d7c23 */ /* 0x100fe20008010833 */
[--C-:B------:R-:W-:Y:S01]  /*4040*/  FFMA.FTZ R30, R30, UR6, -R51.reuse ;  /* 0x000000061e1e7c23 */ /* 0x100fe20008010833 */
[--C-:B------:R-:W-:Y:S01]  /*4050*/  FFMA.FTZ R31, R31, UR6, -R51.reuse ;  /* 0x000000061f1f7c23 */ /* 0x100fe20008010833 */
[--C-:B------:R-:W-:Y:S01]  /*4060*/  FFMA.FTZ R32, R32, UR6, -R51.reuse ;  /* 0x0000000620207c23 */ /* 0x100fe20008010833 */
[----:B------:R-:W-:Y:S01]  /*4070*/  FFMA.FTZ R33, R33, UR6, -R51 ;  /* 0x0000000621217c23 */ /* 0x000fe20008010833 */
[----:B------:R-:W-:Y:S01]  /*4080*/  MUFU.EX2 R2, R2 ;  /* 0x0000000200027308 */ /* 0x000fe20000000800 */
[----:B--2---:R-:W-:Y:S01]  /*4090*/  FADD.FTZ R18, R38, R53 ;  /* 0x0000003526127221 */ /* 0x004fe20000010000 */
[--C-:B------:R-:W-:Y:S01]  /*40a0*/  FFMA.FTZ R0, R0, UR6, -R51.reuse ;  /* 0x0000000600007c23 */ /* 0x100fe20008010833 */
[----:B------:R-:W-:Y:S01]  /*40b0*/  FFMA.FTZ R34, R34, UR6, -R51 ;  /* 0x0000000622227c23 */ /* 0x000fe20008010833 */
[----:B-1----:R-:W-:-:S02]  /*40c0*/  F2FP.F16.F32.PACK_AB R188, R45, R44 ;  /* 0x0000002c2dbc723e */ /* 0x002fc400000000ff */
[----:B0-----:R-:W-:Y:S02]  /*40d0*/  F2FP.F16.F32.PACK_AB R190, R47, R46 ;  /* 0x0000002e2fbe723e */ /* 0x001fe400000000ff */
[----:B------:R-:W0:Y:S08]  /*40e0*/  MUFU.EX2 R5, R5 ;  /* 0x0000000500057308 */ /* 0x000e300000000800 */
[----:B------:R1:W2:Y:S08]  /*40f0*/  MUFU.EX2 R50, R21 ;  /* 0x0000001500327308 */ /* 0x0002b00000000800 */
[----:B------:R-:W3:Y:S01]  /*4100*/  MUFU.EX2 R24, R24 ;  /* 0x0000001800187308 */ /* 0x000ee20000000800 */
[----:B-1----:R-:W-:Y:S01]  /*4110*/  FADD.FTZ R21, R39, R18 ;  /* 0x0000001227157221 */ /* 0x002fe20000010000 */
[----:B0-----:R-:W-:-:S03]  /*4120*/  F2FP.F16.F32.PACK_AB R197, R5, R2 ;  /* 0x0000000205c5723e */ /* 0x001fc600000000ff */
[----:B------:R-:W-:-:S03]  /*4130*/  FADD.FTZ R18, R40, R21 ;  /* 0x0000001528127221 */ /* 0x000fc60000010000 */
[----:B------:R-:W0:Y:S01]  /*4140*/  MUFU.EX2 R25, R25 ;  /* 0x0000001900197308 */ /* 0x000e220000000800 */
[----:B------:R-:W-:Y:S01]  /*4150*/  FADD.FTZ R21, R41, R18 ;  /* 0x0000001229157221 */ /* 0x000fe20000010000 */
[----:B------:R-:W-:-:S03]  /*4160*/  FADD.FTZ R18, R2, R5 ;  /* 0x0000000502127221 */ /* 0x000fc60000010000 */
[----:B------:R-:W-:Y:S01]  /*4170*/  FADD.FTZ R52, R42, R21 ;  /* 0x000000152a347221 */ /* 0x000fe20000010000 */
[----:B------:R-:W-:Y:S01]  /*4180*/  FADD.FTZ R21, R199, R18 ;  /* 0x00000012c7157221 */ /* 0x000fe20000010000 */
[C---:B--2---:R-:W-:Y:S01]  /*4190*/  F2FP.F16.F32.PACK_AB R199, R50.reuse, R199 ;  /* 0x000000c732c7723e */ /* 0x044fe200000000ff */
[----:B------:R-:W1:Y:S01]  /*41a0*/  MUFU.EX2 R26, R26 ;  /* 0x0000001a001a7308 */ /* 0x000e620000000800 */
[----:B------:R-:W-:Y:S01]  /*41b0*/  FADD.FTZ R53, R43, R52 ;  /* 0x000000342b357221 */ /* 0x000fe20000010000 */
[----:B------:R-:W-:-:S03]  /*41c0*/  FADD.FTZ R21, R50, R21 ;  /* 0x0000001532157221 */ /* 0x000fc60000010000 */
[----:B------:R-:W-:-:S03]  /*41d0*/  FADD.FTZ R18, R44, R53 ;  /* 0x000000352c127221 */ /* 0x000fc60000010000 */
[----:B------:R-:W2:Y:S01]  /*41e0*/  MUFU.EX2 R27, R27 ;  /* 0x0000001b001b7308 */ /* 0x000ea20000000800 */
[----:B------:R-:W-:Y:S01]  /*41f0*/  FADD.FTZ R53, R45, R18 ;  /* 0x000000122d357221 */ /* 0x000fe20000010000 */
[----:B---3--:R-:W-:Y:S01]  /*4200*/  FADD.FTZ R18, R24, R21 ;  /* 0x0000001518127221 */ /* 0x008fe20000010000 */
[C---:B0-----:R-:W-:Y:S02]  /*4210*/  F2FP.F16.F32.PACK_AB R193, R25.reuse, R24 ;  /* 0x0000001819c1723e */ /* 0x041fe400000000ff */
[----:B------:R-:W-:Y:S01]  /*4220*/  FADD.FTZ R52, R46, R53 ;  /* 0x000000352e347221 */ /* 0x000fe20000010000 */
[----:B------:R-:W-:Y:S02]  /*4230*/  FADD.FTZ R21, R25, R18 ;  /* 0x0000001219157221 */ /* 0x000fe40000010000 */
[----:B------:R-:W0:Y:S01]  /*4240*/  MUFU.EX2 R28, R28 ;  /* 0x0000001c001c7308 */ /* 0x000e220000000800 */
[----:B------:R-:W-:Y:S01]  /*4250*/  FADD.FTZ R37, R47, R52 ;  /* 0x000000342f257221 */ /* 0x000fe20000010000 */
[----:B-1----:R-:W-:-:S06]  /*4260*/  FADD.FTZ R18, R26, R21 ;  /* 0x000000151a127221 */ /* 0x002fcc0000010000 */
        /* <DEDUP_REMOVED lines=14> */
[----:B-1----:R-:W-:-:S07]  /*4350*/  FADD.FTZ R2, R32, R5 ;  /* 0x0000000520027221 */ /* 0x002fce0000010000 */
        /* <DEDUP_REMOVED lines=11> */
[----:B0-----:R-:W-:Y:S01]  /*4410*/  FADD.FTZ R38, R36, R37 ;  /* 0x0000002524267221 */ /* 0x001fe20000010000 */
[C---:B-1----:R-:W-:Y:S01]  /*4420*/  FADD.FTZ R5, R187.reuse, R2 ;  /* 0x00000002bb057221 */ /* 0x042fe20000010000 */
[----:B------:R-:W-:Y:S02]  /*4430*/  F2FP.F16.F32.PACK_AB R187, R187, R0 ;  /* 0x00000000bbbb723e */ /* 0x000fe400000000ff */
[C---:B--2---:R-:W-:Y:S01]  /*4440*/  FADD.FTZ R18, R35.reuse, R38 ;  /* 0x0000002623127221 */ /* 0x044fe20000010000 */
        /* <DEDUP_REMOVED lines=13> */
.L_x_1270:
[----:B------:R-:W-:Y:S02]  /*4520*/  ULDC UR15, c[0x0][0x9e4] ;  /* 0x00027900000f7ab9 */ /* 0x000fe40000000800 */
[----:B------:R-:W-:-:S11]  /*4530*/  UISETP.NE.AND UP0, UPT, UR15, 0x1, UPT ;  /* 0x000000010f00788c */ /* 0x000fd6000bf05270 */
[----:B------:R-:W-:Y:S02]  /*4540*/  @UP0 ULDC.64 UR4, c[0x0][0x9e8] ;  /* 0x00027a0000040ab9 */ /* 0x000fe40000000a00 */
[----:B------:R-:W-:-:S04]  /*4550*/  UIMAD.WIDE.U32 UR10, UR18, UR4, URZ ;  /* 0x00000004120a72a5 */ /* 0x000fc8000f8e003f */
[----:B------:R-:W-:-:S12]  /*4560*/  @UP0 USHF.R.U32.HI UR18, URZ, UR5, UR11 ;  /* 0x000000053f120299 */ /* 0x000fd8000801160b */
.L_x_1271:
[----:B------:R-:W-:-:S04]  /*4570*/  UIMAD UR15, UR18, UR15, UR15 ;  /* 0x0000000f120f72a4 */ /* 0x000fc8000f8e020f */
[----:B------:R-:W-:-:S04]  /*4580*/  UISETP.LT.AND UP0, UPT, UR14, UR15, UPT ;  /* 0x0000000f0e00728c */ /* 0x000fc8000bf01270 */
[----:B------:R-:W-:-:S12]  /*4590*/  USEL UR14, UR14, UR15, UP0 ;  /* 0x0000000f0e0e7287 */ /* 0x000fd80008000000 */
.L_x_1269:
[----:B------:R-:W-:Y:S01]  /*45a0*/  R2UR UR5, R201 ;  /* 0x00000000c90572ca */ /* 0x000fe200000e0000 */
[----:B------:R-:W-:Y:S01]  /*45b0*/  USHF.R.S32.HI UR4, URZ, 0x1f, UR14 ;  /* 0x0000001f3f047899 */ /* 0x000fe2000801140e */
[----:B------:R-:W-:Y:S01]  /*45c0*/  MOV R2, 0x3f800000 ;  /* 0x3f80000000027802 */ /* 0x000fe20000000f00 */
[----:B------:R-:W-:Y:S01]  /*45d0*/  IMAD.MOV.U32 R0, RZ, RZ, 0x3f800000 ;  /* 0x3f800000ff007424 */ /* 0x000fe200078e00ff */
[----:B------:R-:W-:Y:S01]  /*45e0*/  CS2R R150, SRZ ;  /* 0x0000000000967805 */ /* 0x000fe2000001ff00 */
        /* <DEDUP_REMOVED lines=70> */
[----:B------:R-:W-:Y:S01]  /*4a50*/  UMOV UR41, UR39 ;  /* 0x0000002700297c82 */ /* 0x000fe20008000000 */
[----:B------:R-:W-:Y:S01]  /*4a60*/  IMAD.MOV.U32 R220, RZ, RZ, R4 ;  /* 0x000000ffffdc7224 */ /* 0x000fe200078e0004 */
[----:B------:R-:W-:Y:S01]  /*4a70*/  UMOV UR4, UR38 ;  /* 0x0000002600047c82 */ /* 0x000fe20008000000 */
[----:B------:R-:W-:Y:S01]  /*4a80*/  IMAD.MOV.U32 R2, RZ, RZ, 0x3f800000 ;  /* 0x3f800000ff027424 */ /* 0x000fe200078e00ff */
[----:B------:R-:W-:Y:S01]  /*4a90*/  ULDC UR51, c[0x0][0x9e4] ;  /* 0x0002790000337ab9 */ /* 0x000fe20000000800 */
[----:B------:R-:W-:Y:S01]  /*4aa0*/  IMAD.MOV.U32 R151, RZ, RZ, RZ ;  /* 0x000000ffff977224 */ /* 0x000fe200078e00ff */
[----:B------:R-:W-:Y:S01]  /*4ab0*/  ULDC UR54, c[0x0][0x9dc] ;  /* 0x0002770000367ab9 */ /* 0x000fe20000000800 */
[----:B------:R-:W-:-:S05]  /*4ac0*/  ULDC UR5, c[0x0][0x9d8] ;  /* 0x0002760000057ab9 */ /* 0x000fca0000000800 */
.L_x_1291:
[----:B------:R-:W-:-:S04]  /*4ad0*/  UISETP.NE.AND UP0, UPT, UR4, 0x1, UPT ;  /* 0x000000010400788c */ /* 0x000fc8000bf05270 */
[----:B------:R-:W-:-:S04]  /*4ae0*/  USEL UR39, URZ, 0x1, UP0 ;  /* 0x000000013f277887 */ /* 0x000fc80008000000 */
[----:B------:R-:W-:Y:S01]  /*4af0*/  ULOP3.LUT UR39, UR41, UR39, URZ, 0x3c, !UPT ;  /* 0x0000002729277292 */ /* 0x000fe2000f8e3c3f */
[----:B------:R-:W-:Y:S11]  /*4b00*/  @!P0 BRA `(.L_x_1273) ;  /* 0x0000000000048947 */ /* 0x000ff60003800000 */
[----:B------:R-:W-:Y:S01]  /*4b10*/  BPT.TRAP 0x1 ;  /* 0x000000040000795c */ /* 0x000fe20000300000 */
.L_x_1273:
        /* <DEDUP_REMOVED lines=9> */
.L_x_1274:
[----:B-1----:R-:W-:Y:S05]  /*4bb0*/  @P1 BRA `(.L_x_1275) ;  /* 0x0000000000081947 */ /* 0x002fea0003800000 */
[----:B------:R-:W1:Y:S02]  /*4bc0*/  SYNCS.PHASECHK.TRANS64.TRYWAIT P1, [UR7+0x30830], R3 ;  /* 0x03083003ff0075a7 */ /* 0x000e640008020147 */
[----:B-1----:R-:W-:Y:S05]  /*4bd0*/  @!P1 BRA `(.L_x_1276) ;  /* 0x0000011800a89947 */ /* 0x002fea0003800000 */
.L_x_1275:
[----:B------:R-:W-:Y:S01]  /*4be0*/  R2UR UR6, R20 ;  /* 0x00000000140672ca */ /* 0x000fe200000e0000 */
[----:B------:R-:W-:Y:S01]  /*4bf0*/  WARPGROUP.ARRIVE ;  /* 0x00000000000079c5 */ /* 0x000fe20000000000 */
[----:B------:R-:W-:Y:S01]  /*4c00*/  R2UR UR44, R16 ;  /* 0x00000000102c72ca */ /* 0x000fe200000e0000 */
[----:B------:R-:W-:Y:S01]  /*4c10*/  UMOV UR47, 0x40000040 ;  /* 0x40000040002f7882 */ /* 0x000fe20000000000 */
[----:B------:R-:W-:Y:S01]  /*4c20*/  R2UR UR45, R17 ;  /* 0x00000000112d72ca */ /* 0x000fe200000e0000 */
[----:B------:R-:W-:Y:S01]  /*4c30*/  UMOV UR11, 0x40000040 ;  /* 0x40000040000b7882 */ /* 0x000fe20000000000 */
[----:B------:R-:W-:Y:S01]  /*4c40*/  UMOV UR15, 0x40000040 ;  /* 0x40000040000f7882 */ /* 0x000fe20000000000 */
[----:B------:R-:W-:Y:S01]  /*4c50*/  UMOV UR19, 0x40000040 ;  /* 0x4000004000137882 */ /* 0x000fe20000000000 */
[----:B------:R-:W-:Y:S01]  /*4c60*/  UMOV UR23, 0x40000040 ;  /* 0x4000004000177882 */ /* 0x000fe20000000000 */
[----:B------:R-:W-:Y:S01]  /*4c70*/  UMOV UR27, 0x40000040 ;  /* 0x40000040001b7882 */ /* 0x000fe20000000000 */
[----:B------:R-:W-:Y:S01]  /*4c80*/  UMOV UR31, 0x40000040 ;  /* 0x40000040001f7882 */ /* 0x000fe20000000000 */
[----:B------:R-:W-:Y:S01]  /*4c90*/  UMOV UR35, 0x40000040 ;  /* 0x4000004000237882 */ /* 0x000fe20000000000 */
[-C--:B------:R-:W-:Y:S01]  /*4ca0*/  FMUL.FTZ R24, R24, R0.reuse ;  /* 0x0000000018187220 */ /* 0x080fe20000410000 */
[----:B------:R-:W-:Y:S01]  /*4cb0*/  ULEA UR6, UR38, UR6, 0xb ;  /* 0x0000000626067291 */ /* 0x000fe2000f8e583f */
[-C--:B------:R-:W-:Y:S01]  /*4cc0*/  FMUL.FTZ R25, R25, R0.reuse ;  /* 0x0000000019197220 */ /* 0x080fe20000410000 */
[-C--:B------:R-:W-:Y:S01]  /*4cd0*/  FMUL.FTZ R28, R28, R0.reuse ;  /* 0x000000001c1c7220 */ /* 0x080fe20000410000 */
[-C--:B------:R-:W-:Y:S01]  /*4ce0*/  FMUL.FTZ R29, R29, R0.reuse ;  /* 0x000000001d1d7220 */ /* 0x080fe20000410000 */
[----:B------:R-:W-:Y:S01]  /*4cf0*/  UIADD3 UR10, UR6, 0x400, URZ ;  /* 0x00000400060a7890 */ /* 0x000fe2000fffe03f */
[-C--:B------:R-:W-:Y:S01]  /*4d00*/  FMUL.FTZ R32, R32, R0.reuse ;  /* 0x0000000020207220 */ /* 0x080fe20000410000 */
[----:B------:R-:W-:Y:S01]  /*4d10*/  UIADD3 UR14, UR6, 0x402, URZ ;  /* 0x00000402060e7890 */ /* 0x000fe2000fffe03f */
[-C--:B------:R-:W-:Y:S01]  /*4d20*/  FMUL.FTZ R33, R33, R0.reuse ;  /* 0x0000000021217220 */ /* 0x080fe20000410000 */
[----:B------:R-:W-:Y:S01]  /*4d30*/  UMOV UR46, UR6 ;  /* 0x00000006002e7c82 */ /* 0x000fe20008000000 */
[----:B------:R-:W-:Y:S01]  /*4d40*/  UIADD3 UR18, UR6, 0x404, URZ ;  /* 0x0000040406127890 */ /* 0x000fe2000fffe03f */
[----:B------:R-:W-:Y:S01]  /*4d50*/  HGMMA.64x64x16.F32 R152, gdesc[UR44], RZ, !UPT, gsb0 ;  /* 0x00e000002c9879f0 */ /* 0x000fe2000c0008ff */
[----:B------:R-:W-:Y:S01]  /*4d60*/  R2UR UR44, R14 ;  /* 0x000000000e2c72ca */ /* 0x000fe200000e0000 */
[----:B------:R-:W-:Y:S01]  /*4d70*/  UIADD3 UR46, UR6, 0x2, URZ ;  /* 0x00000002062e7890 */ /* 0x000fe2000fffe03f */
[----:B------:R-:W-:Y:S01]  /*4d80*/  R2UR UR45, R15 ;  /* 0x000000000f2d72ca */ /* 0x000fe200000e0000 */
        /* <DEDUP_REMOVED lines=203> */
.L_x_1277:
[----:B------:R-:W-:Y:S01]  /*5a40*/  ULEA UR14, UR4, UR40, 0x3 ;  /* 0x00000028040e7291 */ /* 0x000fe2000f8e183f */
[----:B------:R-:W-:-:S04]  /*5a50*/  MOV R0, UR41 ;  /* 0x0000002900007c02 */ /* 0x000fc80008000f00 */
[----:B------:R-:W-:-:S04]  /*5a60*/  SHF.L.U32 R0, R0, 0x1f, RZ ;  /* 0x0000001f00007819 */ /* 0x000fc800000006ff */
[----:B------:R2:W3:Y:S01]  /*5a70*/  SYNCS.PHASECHK.TRANS64.TRYWAIT P1, [UR14+0x30850], R0 ;  /* 0x03085000ff0075a7 */ /* 0x0004e2000802014e */
[----:B------:R-:W-:Y:S05]  /*5a80*/  @!P0 BRA `(.L_x_1278) ;  /* 0x0000000000048947 */ /* 0x000fea0003800000 */
[----:B------:R-:W-:Y:S01]  /*5a90*/  BPT.TRAP 0x1 ;  /* 0x000000040000795c */ /* 0x000fe20000300000 */
.L_x_1278:
[----:B---3--:R-:W-:Y:S05]  /*5aa0*/  @P1 BRA `(.L_x_1279) ;  /* 0x0000000000081947 */ /* 0x008fea0003800000 */
[----:B------:R-:W3:Y:S02]  /*5ab0*/  SYNCS.PHASECHK.TRANS64.TRYWAIT P1, [UR14+0x30850], R0 ;  /* 0x03085000ff0075a7 */ /* 0x000ee4000802014e */
[----:B---3--:R-:W-:Y:S05]  /*5ac0*/  @!P1 BRA `(.L_x_1280) ;  /* 0x0000010c00049947 */ /* 0x008fea0003800000 */
.L_x_1279:
        /* <DEDUP_REMOVED lines=30> */
.L_x_1281:
[----:B------:R-:W-:Y:S01]  /*5cb0*/  R2UR UR4, R22 ;  /* 0x00000000160472ca */ /* 0x000fe200000e0000 */
[----:B------:R-:W3:Y:S01]  /*5cc0*/  S2UR UR6, SR_CgaCtaId ;  /* 0x00000000000679c3 */ /* 0x000ee20000008800 */
[----:B------:R-:W-:Y:S01]  /*5cd0*/  FMUL.FTZ R191, R169, UR5 ;  /* 0x00000005a9bf7c20 */ /* 0x000fe20008410000 */
[----:B------:R-:W-:Y:S02]  /*5ce0*/  VIADD R169, R200, UR61 ;  /* 0x0000003dc8a97c36 */ /* 0x000fe40008000000 */
[----:B------:R-:W-:Y:S01]  /*5cf0*/  FMUL.FTZ R186, R156, UR5 ;  /* 0x000000059cba7c20 */ /* 0x000fe20008410000 */
[----:B-1----:R-:W-:Y:S01]  /*5d00*/  FMUL.FTZ R4, R153, UR5 ;  /* 0x0000000599047c20 */ /* 0x002fe20008410000 */
[----:B------:R-:W-:Y:S01]  /*5d10*/  FMUL.FTZ R156, R163, UR5 ;  /* 0x00000005a39c7c20 */ /* 0x000fe20008410000 */
[----:B------:R-:W-:Y:S01]  /*5d20*/  UIADD3 UR7, UR7, 0x30840, URZ ;  /* 0x0003084007077890 */ /* 0x000fe2000fffe03f */
[----:B------:R-:W-:Y:S01]  /*5d30*/  FMUL.FTZ R153, R158, UR5 ;  /* 0x000000059e997c20 */ /* 0x000fe20008410000 */
[----:B------:R-:W-:Y:S01]  /*5d40*/  FMUL.FTZ R163, R178, UR5 ;  /* 0x00000005b2a37c20 */ /* 0x000fe20008410000 */
[----:B------:R-:W-:Y:S01]  /*5d50*/  FMUL.FTZ R158, R167, UR5 ;  /* 0x00000005a79e7c20 */ /* 0x000fe20008410000 */
[----:B------:R-:W-:-:S02]  /*5d60*/  IMAD.SHL.U32 R178, R221, 0x40, RZ ;  /* 0x00000040ddb27824 */ /* 0x000fc400078e00ff */
[----:B------:R-:W-:Y:S01]  /*5d70*/  FMUL.FTZ R184, R152, UR5 ;  /* 0x0000000598b87c20 */ /* 0x000fe20008410000 */
[----:B------:R-:W-:Y:S01]  /*5d80*/  UISETP.NE.AND UP1, UPT, UR4, URZ, UPT ;  /* 0x0000003f0400728c */ /* 0x000fe2000bf25270 */
[----:B------:R-:W-:Y:S01]  /*5d90*/  FMUL.FTZ R152, R155, UR5 ;  /* 0x000000059b987c20 */ /* 0x000fe20008410000 */
[----:B------:R-:W-:Y:S01]  /*5da0*/  UISETP.NE.AND UP0, UPT, UR60, URZ, UPT ;  /* 0x0000003f3c00728c */ /* 0x000fe2000bf05270 */
[----:B------:R-:W-:Y:S01]  /*5db0*/  FMUL.FTZ R188, R160, UR5 ;  /* 0x00000005a0bc7c20 */ /* 0x000fe20008410000 */
[----:B0-2---:R-:W-:Y:S01]  /*5dc0*/  FMUL.FTZ R0, R154, UR5 ;  /* 0x000000059a007c20 */ /* 0x005fe20008410000 */
[----:B------:R-:W-:Y:S01]  /*5dd0*/  FMUL.FTZ R185, R157, UR5 ;  /* 0x000000059db97c20 */ /* 0x000fe20008410000 */
[----:B------:R-:W-:Y:S01]  /*5de0*/  PLOP3.LUT P1, PT, PT, PT, UP1, 0x80, 0x0 ;  /* 0x000000000000781c */ /* 0x000fe20003f2f018 */
[----:B------:R-:W-:Y:S01]  /*5df0*/  FMUL.FTZ R187, R161, UR5 ;  /* 0x00000005a1bb7c20 */ /* 0x000fe20008410000 */
[----:B------:R-:W-:Y:S01]  /*5e00*/  PLOP3.LUT P2, PT, PT, PT, UP1, 0x80, 0x0 ;  /* 0x000000000000781c */ /* 0x000fe20003f4f018 */
[----:B------:R-:W-:Y:S01]  /*5e10*/  FMUL.FTZ R155, R162, UR5 ;  /* 0x00000005a29b7c20 */ /* 0x000fe20008410000 */
        /* <DEDUP_REMOVED lines=19> */
[----:B------:R-:W0:Y:S01]  /*5f50*/  SHFL.IDX PT, R167, R169, RZ, 0x1c1f ;  /* 0x001c1fffa9a77589 */ /* 0x000e2200000e0000 */
[----:B------:R-:W-:Y:S01]  /*5f60*/  FMUL.FTZ R175, R177, UR5 ;  /* 0x00000005b1af7c20 */ /* 0x000fe20008410000 */
[----:B------:R-:W-:Y:S01]  /*5f70*/  FMUL.FTZ R174, R180, UR5 ;  /* 0x00000005b4ae7c20 */ /* 0x000fe20008410000 */
[----:B------:R-:W-:Y:S01]  /*5f80*/  FMUL.FTZ R179, R181, UR5 ;  /* 0x00000005b5b37c20 */ /* 0x000fe20008410000 */
[----:B------:R-:W-:Y:S01]  /*5f90*/  FMUL.FTZ R165, R182, UR5 ;  /* 0x00000005b6a57c20 */ /* 0x000fe20008410000 */
[----:B------:R-:W-:Y:S01]  /*5fa0*/  FMUL.FTZ R166, R183, UR5 ;  /* 0x00000005b7a67c20 */ /* 0x000fe20008410000 */
[----:B------:R-:W-:Y:S01]  /*5fb0*/  IMAD R2, R19, -0x2, R2 ;  /* 0xfffffffe13027824 */ /* 0x000fe200078e0202 */
[----:B------:R-:W-:Y:S01]  /*5fc0*/  PLOP3.LUT P1, PT, PT, PT, UP0, 0x40, 0x0 ;  /* 0x000000000000781c */ /* 0x000fe20003f2e808 */
[----:B------:R-:W-:Y:S01]  /*5fd0*/  IMAD.U32 R3, RZ, RZ, UR42 ;  /* 0x0000002aff037e24 */ /* 0x000fe2000f8e00ff */
[----:B------:R-:W-:Y:S01]  /*5fe0*/  SYNCS.ARRIVE.TRANS64.RED.A1T0 RZ, [UR7], RZ ;  /* 0x000000ffffff79a7 */ /* 0x000fe20008100407 */
[----:B------:R-:W-:Y:S01]  /*5ff0*/  UMOV UR7, UR54 ;  /* 0x0000003600077c82 */ /* 0x000fe20008000000 */
[----:B------:R-:W1:Y:S01]  /*6000*/  MUFU.TANH R184, R184 ;  /* 0x000000b800b87308 */ /* 0x000e620000002400 */
[----:B------:R-:W-:Y:S01]  /*6010*/  ULOP3.LUT UR4, URZ, UR7, URZ, 0x33, !UPT ;  /* 0x000000073f047292 */ /* 0x000fe2000f8e333f */
[----:B------:R-:W-:Y:S01]  /*6020*/  IADD3 R2, -R3, UR43, R2 ;  /* 0x0000002b03027c10 */ /* 0x000fe2000fffe102 */
[----:B------:R-:W-:-:S04]  /*6030*/  ULDC UR6, c[0x0][0x9e0] ;  /* 0x0002780000067ab9 */ /* 0x000fc80000000800 */
[C---:B------:R-:W-:Y:S01]  /*6040*/  VIADD R180, R2.reuse, UR4 ;  /* 0x0000000402b47c36 */ /* 0x040fe20008000000 */
[----:B------:R-:W2:Y:S01]  /*6050*/  MUFU.TANH R4, R4 ;  /* 0x0000000400047308 */ /* 0x000ea20000002400 */
[----:B------:R-:W-:-:S04]  /*6060*/  VIADD R177, R2, UR6 ;  /* 0x0000000602b17c36 */ /* 0x000fc80008000000 */
[----:B0-----:R-:W-:Y:S01]  /*6070*/  IMAD.IADD R181, R177, 0x1, R167 ;  /* 0x00000001b1b57824 */ /* 0x001fe200078e02a7 */
[----:B------:R-:W-:Y:S02]  /*6080*/  IADD3 R182, R180, R167, RZ ;  /* 0x000000a7b4b67210 */ /* 0x000fe40007ffe0ff */
[----:B------:R-:W0:Y:S08]  /*6090*/  MUFU.TANH R0, R0 ;  /* 0x0000000000007308 */ /* 0x000e300000002400 */
        /* <DEDUP_REMOVED lines=30> */
[----:B------:R-:W-:Y:S01]  /*6280*/  IMAD.U32 R2, RZ, RZ, UR42 ;  /* 0x0000002aff027e24 */ /* 0x000fe2000f8e00ff */
[----:B------:R-:W-:Y:S04]  /*6290*/  BSSY B0, `(.L_x_1283) ;  /* 0x0000011000007945 */ /* 0x000fe80003800000 */
[----:B------:R-:W-:-:S04]  /*62a0*/  IADD3 R167, -R2, UR43, R167 ;  /* 0x0000002b02a77c10 */ /* 0x000fc8000fffe1a7 */
        /* <DEDUP_REMOVED lines=10> */
.L_x_1284:
[----:B------:R-:W-:-:S05]  /*6350*/  IMAD.U32 R168, RZ, RZ, UR51 ;  /* 0x00000033ffa87e24 */ /* 0x000fca000f8e00ff */
[----:B------:R-:W-:-:S13]  /*6360*/  ISETP.NE.AND P1, PT, R168, 0x1, PT ;  /* 0x00000001a800780c */ /* 0x000fda0003f25270 */
[----:B------:R-:W1:Y:S02]  /*6370*/  @P1 LDC.64 R2, c[0x0][0x9e8] ;  /* 0x00027a00ff021b82 */ /* 0x000e640000000a00 */
[----:B-1----:R-:W-:-:S05]  /*6380*/  @P1 IMAD.HI.U32 R2, R167, R2, RZ ;  /* 0x00000002a7021227 */ /* 0x002fca00078e00ff */
[----:B------:R-:W-:-:S07]  /*6390*/  @P1 SHF.R.U32.HI R167, RZ, R3, R2 ;  /* 0x00000003ffa71219 */ /* 0x000fce0000011602 */
.L_x_1285:
[----:B------:R-:W-:Y:S05]  /*63a0*/  BSYNC B0 ;  /* 0x0000000000007941 */ /* 0x000fea0003800000 */
.L_x_1283:
[----:B------:R-:W-:-:S04]  /*63b0*/  IMAD R2, R167, R168, -R178 ;  /* 0x000000a8a7027224 */ /* 0x000fc800078e0ab2 */
[----:B------:R-:W-:-:S05]  /*63c0*/  IMAD R2, R19, -0x2, R2 ;  /* 0xfffffffe13027824 */ /* 0x000fca00078e0202 */
[----:B------:R-:W-:Y:S02]  /*63d0*/  VIADDMNMX R181, R2, R168, R181, PT ;  /* 0x000000a802b57246 */ /* 0x000fe400038001b5 */
[----:B------:R-:W-:-:S07]  /*63e0*/  VIMNMX R182, R182, R2, !PT ;  /* 0x00000002b6b67248 */ /* 0x000fce0007fe0100 */
.L_x_1282:
        /* <DEDUP_REMOVED lines=8> */
[----:B------:R-:W-:Y:S02]  /*6470*/  ISETP.GT.AND P4, PT, R182, 0x18, P1 ;  /* 0x00000018b600780c */ /* 0x000fe40000f84270 */
[----:B------:R-:W-:Y:S02]  /*6480*/  FSEL R167, R184, -INF , !P5 ;  /* 0xff800000b8a77808 */ /* 0x000fe40006800000 */
[----:B------:R-:W-:Y:S02]  /*6490*/  ISETP.LT.OR P4, PT, R181, 0x19, P4 ;  /* 0x00000019b500780c */ /* 0x000fe40002781670 */
[C---:B------:R-:W-:Y:S02]  /*64a0*/  ISETP.GT.AND P6, PT, R182.reuse, 0x8, P1 ;  /* 0x00000008b600780c */ /* 0x040fe40000fc4270 */
[----:B------:R-:W-:-:S02]  /*64b0*/  ISETP.GT.AND P2, PT, R182, 0x9, P1 ;  /* 0x00000009b600780c */ /* 0x000fc40000f44270 */
[C---:B------:R-:W-:Y:S01]  /*64c0*/  ISETP.GT.AND P3, PT, R182.reuse, 0x10, P1 ;  /* 0x00000010b600780c */ /* 0x040fe20000f64270 */
[--C-:B-1----:R-:W-:Y:S01]  /*64d0*/  IMAD.IADD R177, R177, 0x1, R2.reuse ;  /* 0x00000001b1b17824 */ /* 0x102fe200078e0202 */
[----:B------:R-:W-:Y:S01]  /*64e0*/  ISETP.GT.AND P5, PT, R182, 0x11, P1 ;  /* 0x00000011b600780c */ /* 0x000fe20000fa4270 */
[----:B------:R-:W-:Y:S01]  /*64f0*/  IMAD.IADD R180, R180, 0x1, R2 ;  /* 0x00000001b4b47824 */ /* 0x000fe200078e0202 */
[----:B0-----:R-:W-:Y:S02]  /*6500*/  FSEL R190, R190, -INF , !P4 ;  /* 0xff800000bebe7808 */ /* 0x001fe40006000000 */
        /* <DEDUP_REMOVED lines=37> */
[----:B------:R-:W-:Y:S01]  /*6760*/  IMAD.U32 R179, RZ, RZ, UR42 ;  /* 0x0000002affb37e24 */ /* 0x000fe2000f8e00ff */
[----:B------:R-:W-:Y:S04]  /*6770*/  BSSY B0, `(.L_x_1287) ;  /* 0x0000011000007945 */ /* 0x000fe80003800000 */
[----:B------:R-:W-:-:S04]  /*6780*/  IADD3 R179, -R179, UR43, R2 ;  /* 0x0000002bb3b37c10 */ /* 0x000fc8000fffe102 */
[----:B------:R-:W-:-:S13]  /*6790*/  ISETP.GT.AND P2, PT, R179, -0x1, PT ;  /* 0xffffffffb300780c */ /* 0x000fda0003f44270 */
[----:B------:R-:W-:Y:S05]  /*67a0*/  @P2 BRA `(.L_x_1288) ;  /* 0x0000000000202947 */ /* 0x000fea0003800000 */
[----:B------:R-:W-:Y:S02]  /*67b0*/  MOV R4, UR51 ;  /* 0x0000003300047c02 */ /* 0x000fe40008000f00 */
[----:B------:R-:W-:Y:S02]  /*67c0*/  LOP3.LUT R179, RZ, R179, RZ, 0x33, !PT ;  /* 0x000000b3ffb37212 */ /* 0x000fe400078e33ff */
[----:B------:R-:W-:-:S13]  /*67d0*/  ISETP.NE.AND P2, PT, R4, 0x1, PT ;  /* 0x000000010400780c */ /* 0x000fda0003f45270 */
[----:B------:R-:W0:Y:S02]  /*67e0*/  @P2 LDC.64 R2, c[0x0][0x9e8] ;  /* 0x00027a00ff022b82 */ /* 0x000e240000000a00 */
[----:B0-----:R-:W-:-:S05]  /*67f0*/  @P2 IMAD.HI.U32 R2, R179, R2, RZ ;  /* 0x00000002b3022227 */ /* 0x001fca00078e00ff */
[----:B------:R-:W-:-:S04]  /*6800*/  @P2 SHF.R.U32.HI R179, RZ, R3, R2 ;  /* 0x00000003ffb32219 */ /* 0x000fc80000011602 */
[----:B------:R-:W-:Y:S01]  /*6810*/  LOP3.LUT R179, RZ, R179, RZ, 0x33, !PT ;  /* 0x000000b3ffb37212 */ /* 0x000fe200078e33ff */
[----:B------:R-:W-:Y:S06]  /*6820*/  BRA `(.L_x_1289) ;  /* 0x0000000000147947 */ /* 0x000fec0003800000 */
.L_x_1288:
[----:B------:R-:W-:-:S05]  /*6830*/  IMAD.U32 R4, RZ, RZ, UR51 ;  /* 0x00000033ff047e24 */ /* 0x000fca000f8e00ff */
[----:B------:R-:W-:-:S13]  /*6840*/  ISETP.NE.AND P2, PT, R4, 0x1, PT ;  /* 0x000000010400780c */ /* 0x000fda0003f45270 */
[----:B------:R-:W0:Y:S02]  /*6850*/  @P2 LDC.64 R2, c[0x0][0x9e8] ;  /* 0x00027a00ff022b82 */ /* 0x000e240000000a00 */
[----:B0-----:R-:W-:-:S05]  /*6860*/  @P2 IMAD.HI.U32 R2, R179, R2, RZ ;  /* 0x00000002b3022227 */ /* 0x001fca00078e00ff */
[----:B------:R-:W-:-:S07]  /*6870*/  @P2 SHF.R.U32.HI R179, RZ, R3, R2 ;  /* 0x00000003ffb32219 */ /* 0x000fce0000011602 */
.L_x_1289:
[----:B------:R-:W-:Y:S05]  /*6880*/  BSYNC B0 ;  /* 0x0000000000007941 */ /* 0x000fea0003800000 */
.L_x_1287:
[----:B------:R-:W-:-:S04]  /*6890*/  IMAD R178, R179, R4, -R178 ;  /* 0x00000004b3b27224 */ /* 0x000fc800078e0ab2 */
[----:B------:R-:W-:-:S05]  /*68a0*/  IMAD R178, R19, -0x2, R178 ;  /* 0xfffffffe13b27824 */ /* 0x000fca00078e02b2 */
[----:B------:R-:W-:Y:S02]  /*68b0*/  VIADDMNMX R177, R178, R4, R177, PT ;  /* 0x00000004b2b17246 */ /* 0x000fe400038001b1 */
[----:B------:R-:W-:-:S07]  /*68c0*/  VIMNMX R180, R180, R178, !PT ;  /* 0x000000b2b4b47248 */ /* 0x000fce0007fe0100 */
.L_x_1286:
[----:B------:R-:W-:Y:S01]  /*68d0*/  FMNMX.FTZ R3, R167, R220, !PT ;  /* 0x000000dca7037209 */ /* 0x000fe20007810000 */
[----:B------:R-:W-:Y:S01]  /*68e0*/  ULDC UR6, c[0x0][0x988] ;  /* 0x0002620000067ab9 */ /* 0x000fe20000000800 */
[----:B------:R-:W-:Y:S02]  /*68f0*/  ISETP.GT.AND P3, PT, R180, RZ, P1 ;  /* 0x000000ffb400720c */ /* 0x000fe40000f64270 */
        /* <DEDUP_REMOVED lines=45> */
[----:B------:R-:W-:Y:S02]  /*6bd0*/  FSEL R2, R0, -INF , !P3 ;  /* 0xff80000000027808 */ /* 0x000fe40005800000 */
[C---:B------:R-:W-:Y:S01]  /*6be0*/  ISETP.GT.AND P3, PT, R180.reuse, 0x20, P1 ;  /* 0x00000020b400780c */ /* 0x040fe20000f64270 */
[----:B------:R-:W0:Y:S01]  /*6bf0*/  SHFL.BFLY PT, R4, R3, 0x1, 0x1f ;  /* 0x0c201f0003047f89 */ /* 0x000e2200000e0000 */
[----:B------:R-:W-:-:S02]  /*6c00*/  ISETP.GT.AND P2, PT, R180, 0x30, P1 ;  /* 0x00000030b400780c */ /* 0x000fc40000f44270 */
[C---:B------:R-:W-:Y:S02]  /*6c10*/  ISETP.LT.OR P3, PT, R177.reuse, 0x21, P3 ;  /* 0x00000021b100780c */ /* 0x040fe40001f61670 */
[----:B------:R-:W-:Y:S02]  /*6c20*/  ISETP.LT.OR P6, PT, R177, 0x2a, P6 ;  /* 0x0000002ab100780c */ /* 0x000fe400037c1670 */
[----:B------:R-:W-:Y:S02]  /*6c30*/  FSEL R159, R159, -INF , !P3 ;  /* 0xff8000009f9f7808 */ /* 0x000fe40005800000 */
[----:B------:R-:W-:Y:S02]  /*6c40*/  ISETP.GT.AND P5, PT, R180, 0x31, P1 ;  /* 0x00000031b400780c */ /* 0x000fe40000fa4270 */
[----:B------:R-:W-:Y:S02]  /*6c50*/  ISETP.LT.OR P2, PT, R177, 0x31, P2 ;  /* 0x00000031b100780c */ /* 0x000fe40001741670 */
[----:B------:R-:W-:-:S02]  /*6c60*/  FSEL R162, R162, -INF , !P6 ;  /* 0xff800000a2a27808 */ /* 0x000fc40007000000 */
[----:B------:R-:W-:Y:S02]  /*6c70*/  ISETP.LT.OR P5, PT, R177, 0x32, P5 ;  /* 0x00000032b100780c */ /* 0x000fe40002fa1670 */
[----:B------:R-:W-:Y:S02]  /*6c80*/  FSEL R163, R163, -INF , !P2 ;  /* 0xff800000a3a37808 */ /* 0x000fe40005000000 */
[----:B------:R-:W-:Y:S02]  /*6c90*/  FSEL R164, R164, -INF , !P5 ;  /* 0xff800000a4a47808 */ /* 0x000fe40006800000 */
[----:B0-----:R-:W-:Y:S02]  /*6ca0*/  FMNMX.FTZ R4, R3, R4, !PT ;  /* 0x0000000403047209 */ /* 0x001fe40007810000 */
[----:B------:R-:W-:Y:S02]  /*6cb0*/  FMNMX.FTZ R3, R2, R21, !PT ;  /* 0x0000001502037209 */ /* 0x000fe40007810000 */
[----:B------:R-:W-:-:S02]  /*6cc0*/  FSETP.NEU.FTZ.AND P3, PT, R4, -INF , PT ;  /* 0xff8000000400780b */ /* 0x000fc40003f7d000 */
[----:B------:R-:W-:-:S04]  /*6cd0*/  FMNMX.FTZ R0, R152, R3, !PT ;  /* 0x0000000398007209 */ /* 0x000fc80007810000 */
[----:B------:R-:W-:-:S04]  /*6ce0*/  FMNMX.FTZ R3, R153, R0, !PT ;  /* 0x0000000099037209 */ /* 0x000fc80007810000 */
        /* <DEDUP_REMOVED lines=16> */
[----:B------:R0:W-:Y:S01]  /*6df0*/  MUFU.EX2 R161, R179 ;  /* 0x000000b300a17308 */ /* 0x0001e20000000800 */
        /* <DEDUP_REMOVED lines=11> */
[--C-:B0-----:R-:W-:Y:S01]  /*6eb0*/  FFMA.FTZ R179, R189, UR6, -R0.reuse ;  /* 0x00000006bdb37c23 */ /* 0x101fe20008010800 */
[----:B------:R-:W-:Y:S01]  /*6ec0*/  FSEL R168, R165, -INF , !P4 ;  /* 0xff800000a5a87808 */ /* 0x000fe20006000000 */
[--C-:B------:R-:W-:Y:S01]  /*6ed0*/  FFMA.FTZ R169, R172, UR6, -R0.reuse ;  /* 0x00000006aca97c23 */ /* 0x100fe20008010800 */
[----:B------:R-:W-:Y:S01]  /*6ee0*/  FMNMX.FTZ R3, R164, R3, !PT ;  /* 0x00000003a4037209 */ /* 0x000fe20007810000 */
[--C-:B------:R-:W-:Y:S01]  /*6ef0*/  FFMA.FTZ R184, R176, UR6, -R0.reuse ;  /* 0x00000006b0b87c23 */ /* 0x100fe20008010800 */
[----:B------:R-:W-:Y:S01]  /*6f00*/  FSEL R166, R166, -INF , !P1 ;  /* 0xff800000a6a67808 */ /* 0x000fe20004800000 */
[--C-:B------:R-:W-:Y:S01]  /*6f10*/  FFMA.FTZ R165, R175, UR6, -R0.reuse ;  /* 0x00000006afa57c23 */ /* 0x100fe20008010800 */
[----:B------:R-:W-:Y:S01]  /*6f20*/  FMNMX.FTZ R3, R168, R3, !PT ;  /* 0x00000003a8037209 */ /* 0x000fe20007810000 */
[--C-:B------:R-:W-:Y:S01]  /*6f30*/  FFMA.FTZ R186, R174, UR6, -R0.reuse ;  /* 0x00000006aeba7c23 */ /* 0x100fe20008010800 */
[----:B------:R-:W-:Y:S01]  /*6f40*/  FSEL R173, R4, RZ, P3 ;  /* 0x000000ff04ad7208 */ /* 0x000fe20001800000 */
[----:B------:R-:W-:Y:S01]  /*6f50*/  FFMA.FTZ R171, R171, UR6, -R0 ;  /* 0x00000006abab7c23 */ /* 0x000fe20008010800 */
[----:B------:R-:W-:Y:S01]  /*6f60*/  FMNMX.FTZ R3, R166, R3, !PT ;  /* 0x00000003a6037209 */ /* 0x000fe20007810000 */
[----:B------:R-:W-:Y:S02]  /*6f70*/  MUFU.EX2 R196, R196 ;  /* 0x000000c400c47308 */ /* 0x000fe40000000800 */
[----:B------:R-:W-:-:S02]  /*6f80*/  FADD.FTZ R173, -R173, R220 ;  /* 0x000000dcadad7221 */ /* 0x000fc40000010100 */
[----:B------:R-:W0:Y:S02]  /*6f90*/  SHFL.BFLY PT, R178, R3, 0x2, 0x1f ;  /* 0x0c401f0003b27f89 */ /* 0x000e2400000e0000 */
[----:B------:R-:W-:Y:S02]  /*6fa0*/  FMUL.FTZ R0, R173, UR6 ;  /* 0x00000006ad007c20 */ /* 0x000fe40008410000 */
        /* <DEDUP_REMOVED lines=12> */
[----:B------:R-:W-:Y:S03]  /*7070*/  MUFU.EX2 R188, R188 ;  /* 0x000000bc00bc7308 */ /* 0x000fe60000000800 */
[----:B------:R-:W-:-:S05]  /*7080*/  FSEL R173, R170, RZ, P1 ;  /* 0x000000ffaaad7208 */ /* 0x000fca0000800000 */
        /* <DEDUP_REMOVED lines=17> */
[----:B------:R-:W-:Y:S01]  /*71a0*/  FADD.FTZ R170, R198, R21 ;  /* 0x00000015c6aa7221 */ /* 0x000fe20000010000 */
[--C-:B------:R-:W-:Y:S01]  /*71b0*/  FFMA.FTZ R191, R167, UR6, -R173.reuse ;  /* 0x00000006a7bf7c23 */ /* 0x100fe200080108ad */
[--C-:B------:R-:W-:Y:S01]  /*71c0*/  FFMA.FTZ R162, R162, UR6, -R173.reuse ;  /* 0x00000006a2a27c23 */ /* 0x100fe200080108ad */
[--C-:B------:R-:W-:Y:S01]  /*71d0*/  FFMA.FTZ R185, R163, UR6, -R173.reuse ;  /* 0x00000006a3b97c23 */ /* 0x100fe200080108ad */
[----:B--2---:R-:W-:Y:S01]  /*71e0*/  FADD.FTZ R21, R183, R170 ;  /* 0x000000aab7157221 */ /* 0x004fe20000010000 */
[--C-:B------:R-:W-:Y:S01]  /*71f0*/  FFMA.FTZ R164, R164, UR6, -R173.reuse ;  /* 0x00000006a4a47c23 */ /* 0x100fe200080108ad */
[----:B------:R-:W1:Y:S01]  /*7200*/  MUFU.EX2 R2, R2 ;  /* 0x0000000200027308 */ /* 0x000e620000000800 */
[----:B------:R-:W-:Y:S01]  /*7210*/  FFMA.FTZ R187, R168, UR6, -R173 ;  /* 0x00000006a8bb7c23 */ /* 0x000fe200080108ad */
[----:B0-----:R-:W-:Y:S01]  /*7220*/  FADD.FTZ R170, R192, R21 ;  /* 0x00000015c0aa7221 */ /* 0x001fe20000010000 */
[----:B------:R-:W-:-:S03]  /*7230*/  FFMA.FTZ R166, R166, UR6, -R173 ;  /* 0x00000006a6a67c23 */ /* 0x000fc600080108ad */
[----:B----4-:R-:W-:Y:S02]  /*7240*/  FADD.FTZ R21, R181, R170 ;  /* 0x000000aab5157221 */ /* 0x010fe40000010000 */
[----:B------:R-:W0:Y:S02]  /*7250*/  MUFU.EX2 R199, R199 ;  /* 0x000000c700c77308 */ /* 0x000e240000000800 */
[----:B-----5:R-:W-:-:S04]  /*7260*/  FADD.FTZ R170, R194, R21 ;  /* 0x00000015c2aa7221 */ /* 0x020fc80000010000 */
[----:B------:R-:W-:Y:S02]  /*7270*/  FADD.FTZ R21, R179, R170 ;  /* 0x000000aab3157221 */ /* 0x000fe40000010000 */
[----:B------:R-:W2:Y:S01]  /*7280*/  MUFU.EX2 R154, R154 ;  /* 0x0000009a009a7308 */ /* 0x000ea20000000800 */
[----:B-1----:R-:W-:Y:S01]  /*7290*/  FFMA.FTZ R5, R2, R5, R197 ;  /* 0x0000000502057223 */ /* 0x002fe200000100c5 */
[----:B------:R-:W-:-:S03]  /*72a0*/  FADD.FTZ R168, R188, R21 ;  /* 0x00000015bca87221 */ /* 0x000fc60000010000 */
[----:B------:R-:W-:-:S03]  /*72b0*/  FADD.FTZ R18, R152, R5 ;  /* 0x0000000598127221 */ /* 0x000fc60000010000 */
        /* <DEDUP_REMOVED lines=42> */
.L_x_1290:
[----:B------:R-:W0:Y:S01]  /*7560*/  S2UR UR4, SR_CgaCtaId ;  /* 0x00000000000479c3 */ /* 0x000e220000008800 */
[----:B------:R-:W-:Y:S01]  /*7570*/  UIADD3 UR14, UR14, 0x30860, URZ ;  /* 0x000308600e0e7890 */ /* 0x000fe2000fffe03f */
[C---:B------:R-:W-:Y:S01]  /*7580*/  ISETP.GT.AND P1, PT, R221.reuse, UR50, PT ;  /* 0x00000032dd007c0c */ /* 0x040fe2000bf24270 */
        /* <DEDUP_REMOVED lines=24> */
.L_x_1272:
[----:B------:R-:W-:Y:S01]  /*7710*/  R2UR UR4, R22 ;  /* 0x00000000160472ca */ /* 0x000fe200000e0000 */
[----:B------:R-:W-:Y:S02]  /*7720*/  UISETP.NE.AND UP0, UPT, UR60, URZ, UPT ;  /* 0x0000003f3c00728c */ /* 0x000fe4000bf05270 */
[----:B------:R-:W-:Y:S02]  /*7730*/  UIADD3 UR11, UR61, 0x7f, URZ ;  /* 0x0000007f3d0b7890 */ /* 0x000fe4000fffe03f */
[----:B------:R-:W-:Y:S02]  /*7740*/  UIADD3 UR10, UR43, 0x1, -UR42 ;  /* 0x000000012b0a7890 */ /* 0x000fe4000fffe82a */
[----:B------:R-:W-:-:S06]  /*7750*/  PLOP3.LUT P1, PT, PT, PT, UP0, 0x40, 0x0 ;  /* 0x000000000000781c */ /* 0x000fcc0003f2e808 */
[----:B------:R-:W-:-:S11]  /*7760*/  UISETP.NE.AND UP1, UPT, UR4, URZ, UPT ;  /* 0x0000003f0400728c */ /* 0x000fd6000bf25270 */
[----:B------:R-:W-:Y:S01]  /*7770*/  @UP1 ULDC UR4, c[0x0][0x44c] ;  /* 0x0001130000041ab9 */ /* 0x000fe20000000800 */
[----:B------:R-:W-:Y:S01]  /*7780*/  @UP1 ULDC UR14, c[0x0][0x450] ;  /* 0x00011400000e1ab9 */ /* 0x000fe20000000800 */
[----:B------:R-:W-:-:S04]  /*7790*/  UIMAD.WIDE.U32 UR4, UR11, UR4, URZ ;  /* 0x000000040b0472a5 */ /* 0x000fc8000f8e003f */
[----:B------:R-:W-:-:S04]  /*77a0*/  @UP1 USHF.R.U32.HI UR11, URZ, UR14, UR5 ;  /* 0x0000000e3f0b1299 */ /* 0x000fc80008011605 */
[----:B------:R-:W-:-:S04]  /*77b0*/  UIADD3 UR15, UR10, UR11, URZ ;  /* 0x0000000b0a0f7290 */ /* 0x000fc8000fffe03f */
[----:B------:R-:W-:Y:S01]  /*77c0*/  UIADD3 UR7, UR15, -UR7, URZ ;  /* 0x800000070f077290 */ /* 0x000fe2000fffe03f */
[----:B------:R-:W-:Y:S11]  /*77d0*/  @P1 BRA `(.L_x_1292) ;  /* 0x00000000004c1947 */ /* 0x000ff60003800000 */
[----:B------:R-:W-:-:S06]  /*77e0*/  UISETP.GT.AND UP0, UPT, UR15, -0x1, UPT ;  /* 0xffffffff0f00788c */ /* 0x000fcc000bf04270 */
[----:B------:R-:W-:-:S13]  /*77f0*/  PLOP3.LUT P1, PT, PT, PT, UP0, 0x80, 0x0 ;  /* 0x000000000000781c */ /* 0x000fda0003f2f008 */
[----:B------:R-:W-:Y:S05]  /*7800*/  @P1 BRA `(.L_x_1293) ;  /* 0x0000000000201947 */ /* 0x000fea0003800000 */
[----:B------:R-:W-:Y:S01]  /*7810*/  ULDC UR14, c[0x0][0x9e4] ;  /* 0x00027900000e7ab9 */ /* 0x000fe20000000800 */
[----:B------:R-:W-:Y:S02]  /*7820*/  ULOP3.LUT UR15, URZ, UR15, URZ, 0x33, !UPT ;  /* 0x0000000f3f0f7292 */ /* 0x000fe4000f8e333f */
[----:B------:R-:W-:-:S11]  /*7830*/  UISETP.NE.AND UP0, UPT, UR14, 0x1, UPT ;  /* 0x000000010e00788c */ /* 0x000fd6000bf05270 */
[----:B------:R-:W-:Y:S02]  /*7840*/  @UP0 ULDC.64 UR4, c[0x0][0x9e8] ;  /* 0x00027a0000040ab9 */ /* 0x000fe40000000a00 */
[----:B------:R-:W-:-:S04]  /*7850*/  UIMAD.WIDE.U32 UR10, UR15, UR4, URZ ;  /* 0x000000040f0a72a5 */ /* 0x000fc8000f8e003f */
[----:B------:R-:W-:-:S04]  /*7860*/  @UP0 USHF.R.U32.HI UR15, URZ, UR5, UR11 ;  /* 0x000000053f0f0299 */ /* 0x000fc8000801160b */
[----:B------:R-:W-:Y:S01]  /*7870*/  ULOP3.LUT UR15, URZ, UR15, URZ, 0x33, !UPT ;  /* 0x0000000f3f0f7292 */ /* 0x000fe2000f8e333f */
[----:B------:R-:W-:Y:S11]  /*7880*/  BRA `(.L_x_1294) ;  /* 0x0000000000147947 */ /* 0x000ff60003800000 */
.L_x_1293:
[----:B------:R-:W-:Y:S02]  /*7890*/  ULDC UR14, c[0x0][0x9e4] ;  /* 0x00027900000e7ab9 */ /* 0x000fe40000000800 */
[----:B------:R-:W-:-:S11]  /*78a0*/  UISETP.NE.AND UP0, UPT, UR14, 0x1, UPT ;  /* 0x000000010e00788c */ /* 0x000fd6000bf05270 */
[----:B------:R-:W-:Y:S02]  /*78b0*/  @UP0 ULDC.64 UR4, c[0x0][0x9e8] ;  /* 0x00027a0000040ab9 */ /* 0x000fe40000000a00 */
[----:B------:R-:W-:-:S04]  /*78c0*/  UIMAD.WIDE.U32 UR10, UR15, UR4, URZ ;  /* 0x000000040f0a72a5 */ /* 0x000fc8000f8e003f */
[----:B------:R-:W-:-:S12]  /*78d0*/  @UP0 USHF.R.U32.HI UR15, URZ, UR5, UR11 ;  /* 0x000000053f0f0299 */ /* 0x000fd8000801160b */
.L_x_1294:
[----:B------:R-:W-:-:S04]  /*78e0*/  UIMAD UR14, UR15, UR14, URZ ;  /* 0x0000000e0f0e72a4 */ /* 0x000fc8000f8e023f */
[----:B------:R-:W-:-:S04]  /*78f0*/  UISETP.LT.AND UP0, UPT, UR7, UR14, UPT ;  /* 0x0000000e0700728c */ /* 0x000fc8000bf01270 */
[----:B------:R-:W-:-:S12]  /*7900*/  USEL UR7, UR7, UR14, !UP0 ;  /* 0x0000000e07077287 */ /* 0x000fd8000c000000 */
.L_x_1292:
[----:B------:R-:W-:Y:S01]  /*7910*/  UIADD3 UR7, UR7, 0x3f, URZ ;  /* 0x0000003f07077890 */ /* 0x000fe2000fffe03f */
[----:B------:R-:W-:-:S03]  /*7920*/  R2UR UR5, R201 ;  /* 0x00000000c90572ca */ /* 0x000fc600000e0000 */
[----:B------:R-:W-:-:S04]  /*7930*/  USHF.R.S32.HI UR4, URZ, 0x1f, UR7 ;  /* 0x0000001f3f047899 */ /* 0x000fc80008011407 */
[----:B------:R-:W-:-:S04]  /*7940*/  ULEA.HI UR4, UR4, UR7, URZ, 0x6 ;  /* 0x0000000704047291 */ /* 0x000fc8000f8f303f */
[----:B------:R-:W-:-:S04]  /*7950*/  USHF.R.S32.HI UR4, URZ, 0x6, UR4 ;  /* 0x000000063f047899 */ /* 0x000fc80008011404 */
[----:B------:R-:W-:-:S04]  /*7960*/  UISETP.LT.AND UP0, UPT, UR5, UR4, UPT ;  /* 0x000000040500728c */ /* 0x000fc8000bf01270 */
[----:B------:R-:W-:-:S06]  /*7970*/  USEL UR50, UR5, UR4, !UP0 ;  /* 0x0000000405327287 */ /* 0x000fcc000c000000 */
[----:B------:R-:W-:-:S13]  /*7980*/  ISETP.GE.AND P1, PT, R221, UR50, PT ;  /* 0x00000032dd007c0c */ /* 0x000fda000bf26270 */
[----:B------:R-:W-:Y:S05]  /*7990*/  @!P1 BRA `(.L_x_1295) ;  /* 0x0000002000589947 */ /* 0x000fea0003800000 */
[----:B------:R-:W-:Y:S01]  /*79a0*/  IMAD.MOV.U32 R220, RZ, RZ, R3 ;  /* 0x000000ffffdc7224 */ /* 0x000fe200078e0003 */
[----:B------:R-:W-:Y:S01]  /*79b0*/  UMOV UR41, UR39 ;  /* 0x0000002700297c82 */ /* 0x000fe20008000000 */
[----:B------:R-:W-:Y:S01]  /*79c0*/  IMAD.MOV.U32 R21, RZ, RZ, R4 ;  /* 0x000000ffff157224 */ /* 0x000fe200078e0004 */
[----:B------:R-:W-:Y:S01]  /*79d0*/  UMOV UR4, UR38 ;  /* 0x0000002600047c82 */ /* 0x000fe20008000000 */
[----:B------:R-:W-:Y:S01]  /*79e0*/  ULDC UR5, c[0x0][0x9d8] ;  /* 0x0002760000057ab9 */ /* 0x000fe20000000800 */
[----:B------:R-:W-:-:S05]  /*79f0*/  ULDC UR51, c[0x0][0x988] ;  /* 0x0002620000337ab9 */ /* 0x000fca0000000800 */
.L_x_1306:
[----:B------:R-:W-:-:S04]  /*7a00*/  UISETP.NE.AND UP0, UPT, UR4, 0x1, UPT ;  /* 0x000000010400788c */ /* 0x000fc8000bf05270 */
[----:B------:R-:W-:-:S04]  /*7a10*/  USEL UR39, URZ, 0x1, UP0 ;  /* 0x000000013f277887 */ /* 0x000fc80008000000 */
[----:B------:R-:W-:Y:S01]  /*7a20*/  ULOP3.LUT UR39, UR41, UR39, URZ, 0x3c, !UPT ;  /* 0x0000002729277292 */ /* 0x000fe2000f8e3c3f */
[----:B------:R-:W-:Y:S11]  /*7a30*/  @!P0 BRA `(.L_x_1296) ;  /* 0x0000000000048947 */ /* 0x000ff60003800000 */
[----:B------:R-:W-:Y:S01]  /*7a40*/  BPT.TRAP 0x1 ;  /* 0x000000040000795c */ /* 0x000fe20000300000 */
.L_x_1296:
[----:B------:R-:W-:Y:S01]  /*7a50*/  UIADD3 UR38, UR4, 0x1, URZ ;  /* 0x0000000104267890 */ /* 0x000fe2000fffe03f */
[----:B------:R-:W-:-:S03]  /*7a60*/  MOV R3, UR39 ;  /* 0x0000002700037c02 */ /* 0x000fc60008000f00 */
[----:B------:R-:W-:Y:S01]  /*7a70*/  UISETP.NE.AND UP0, UPT, UR38, 0x2, UPT ;  /* 0x000000022600788c */ /* 0x000fe2000bf05270 */
[----:B------:R-:W-:-:S03]  /*7a80*/  SHF.L.U32 R3, R3, 0x1f, RZ ;  /* 0x0000001f03037819 */ /* 0x000fc600000006ff */
[----:B------:R-:W-:-:S04]  /*7a90*/  USEL UR38, UR38, URZ, UP0 ;  /* 0x0000003f26267287 */ /* 0x000fc80008000000 */
[----:B------:R-:W-:-:S09]  /*7aa0*/  ULEA UR7, UR38, UR40, 0x3 ;  /* 0x0000002826077291 */ /* 0x000fd2000f8e183f */
[----:B------:R0:W1:Y:S01]  /*7ab0*/  SYNCS.PHASECHK.TRANS64.TRYWAIT P1, [UR7+0x30830], R3 ;  /* 0x03083003ff0075a7 */ /* 0x0000620008020147 */
[----:B------:R-:W-:Y:S05]  /*7ac0*/  @!P0 BRA `(.L_x_1297) ;  /* 0x0000000000048947 */ /* 0x000fea0003800000 */
[----:B------:R-:W-:Y:S01]  /*7ad0*/  BPT.TRAP 0x1 ;  /* 0x000000040000795c */ /* 0x000fe20000300000 */
.L_x_1297:
[----:B-1----:R-:W-:Y:S05]  /*7ae0*/  @P1 BRA `(.L_x_1298) ;  /* 0x0000000000081947 */ /* 0x002fea0003800000 */
[----:B------:R-:W1:Y:S02]  /*7af0*/  SYNCS.PHASECHK.TRANS64.TRYWAIT P1, [UR7+0x30830], R3 ;  /* 0x03083003ff0075a7 */ /* 0x000e640008020147 */
[----:B-1----:R-:W-:Y:S05]  /*7b00*/  @!P1 BRA `(.L_x_1299) ;  /* 0x000000ec000c9947 */ /* 0x002fea0003800000 */
.L_x_1298:
        /* <DEDUP_REMOVED lines=230> */
.L_x_1300:
[----:B------:R-:W-:Y:S01]  /*8970*/  ULEA UR14, UR4, UR40, 0x3 ;  /* 0x00000028040e7291 */ /* 0x000fe2000f8e183f */
[----:B------:R-:W-:-:S05]  /*8980*/  IMAD.U32 R0, RZ, RZ, UR41 ;  /* 0x00000029ff007e24 */ /* 0x000fca000f8e00ff */
[----:B------:R-:W-:-:S04]  /*8990*/  SHF.L.U32 R0, R0, 0x1f, RZ ;  /* 0x0000001f00007819 */ /* 0x000fc800000006ff */
[----:B------:R2:W3:Y:S01]  /*89a0*/  SYNCS.PHASECHK.TRANS64.TRYWAIT P1, [UR14+0x30850], R0 ;  /* 0x03085000ff0075a7 */ /* 0x0004e2000802014e */
[----:B------:R-:W-:Y:S05]  /*89b0*/  @!P0 BRA `(.L_x_1301) ;  /* 0x0000000000048947 */ /* 0x000fea0003800000 */
[----:B------:R-:W-:Y:S01]  /*89c0*/  BPT.TRAP 0x1 ;  /* 0x000000040000795c */ /* 0x000fe20000300000 */
.L_x_1301:
[----:B---3--:R-:W-:Y:S05]  /*89d0*/  @P1 BRA `(.L_x_1302) ;  /* 0x0000000000081947 */ /* 0x008fea0003800000 */
[----:B------:R-:W3:Y:S02]  /*89e0*/  SYNCS.PHASECHK.TRANS64.TRYWAIT P1, [UR14+0x30850], R0 ;  /* 0x03085000ff0075a7 */ /* 0x000ee4000802014e */
[----:B---3--:R-:W-:Y:S05]  /*89f0*/  @!P1 BRA `(.L_x_1303) ;  /* 0x000000dc00689947 */ /* 0x008fea0003800000 */
.L_x_1302:
        /* <DEDUP_REMOVED lines=30> */
.L_x_1304:
        /* <DEDUP_REMOVED lines=110> */
[----:B------:R-:W-:-:S03]  /*92c0*/  FMUL.FTZ R181, R4, UR6 ;  /* 0x0000000604b57c20 */ /* 0x000fc60008410000 */
[----:B------:R-:W-:Y:S01]  /*92d0*/  FMUL.FTZ R177, R21, UR6 ;  /* 0x0000000615b17c20 */ /* 0x000fe20008410000 */
[--C-:B------:R-:W-:Y:S01]  /*92e0*/  FFMA.FTZ R21, R152, UR6, -R181.reuse ;  /* 0x0000000698157c23 */ /* 0x100fe200080108b5 */
[C---:B------:R-:W-:Y:S01]  /*92f0*/  FADD.FTZ R2, -R3.reuse, R220 ;  /* 0x000000dc03027221 */ /* 0x040fe20000010100 */
[----:B------:R-:W-:Y:S01]  /*9300*/  FMUL.FTZ R152, R3, UR6 ;  /* 0x0000000603987c20 */ /* 0x000fe20008410000 */
[--C-:B------:R-:W-:Y:S01]  /*9310*/  FFMA.FTZ R196, R153, UR6, -R181.reuse ;  /* 0x0000000699c47c23 */ /* 0x100fe200080108b5 */
[----:B------:R-:W-:Y:S01]  /*9320*/  MUFU.EX2 R0, R177 ;  /* 0x000000b100007308 */ /* 0x000fe20000000800 */
[----:B------:R-:W-:Y:S01]  /*9330*/  FMUL.FTZ R2, R2, UR6 ;  /* 0x0000000602027c20 */ /* 0x000fe20008410000 */
        /* <DEDUP_REMOVED lines=25> */
[--C-:B------:R-:W-:Y:S01]  /*94d0*/  FFMA.FTZ R184, R174, UR6, -R181.reuse ;  /* 0x00000006aeb87c23 */ /* 0x100fe200080108b5 */
[--C-:B------:R-:W-:Y:S01]  /*94e0*/  FFMA.FTZ R185, R169, UR6, -R152.reuse ;  /* 0x00000006a9b97c23 */ /* 0x100fe20008010898 */
[--C-:B------:R-:W-:Y:S01]  /*94f0*/  FFMA.FTZ R153, R176, UR6, -R181.reuse ;  /* 0x00000006b0997c23 */ /* 0x100fe200080108b5 */
[----:B------:R-:W-:Y:S01]  /*9500*/  FFMA.FTZ R187, R171, UR6, -R152 ;  /* 0x00000006abbb7c23 */ /* 0x000fe20008010898 */
[----:B------:R-:W-:Y:S01]  /*9510*/  FFMA.FTZ R179, R179, UR6, -R181 ;  /* 0x00000006b3b37c23 */ /* 0x000fe200080108b5 */
        /* <DEDUP_REMOVED lines=67> */
.L_x_1305:
        /* <DEDUP_REMOVED lines=27> */
.L_x_1295:
[----:B------:R-:W-:-:S13]  /*9b00*/  R2UR UR4, R201 ;  /* 0x00000000c90472ca */ /* 0x000fda00000e0000 */
[----:B------:R-:W-:-:S13]  /*9b10*/  ISETP.GE.AND P1, PT, R221, UR4, PT ;  /* 0x00000004dd007c0c */ /* 0x000fda000bf26270 */
[----:B------:R-:W-:Y:S05]  /*9b20*/  @!P1 BRA `(.L_x_1307) ;  /* 0x0000002c00309947 */ /* 0x000fea0003800000 */
[----:B------:R-:W-:Y:S01]  /*9b30*/  IMAD.MOV.U32 R21, RZ, RZ, R3 ;  /* 0x000000ffff157224 */ /* 0x000fe200078e0003 */
[----:B------:R-:W-:Y:S01]  /*9b40*/  UMOV UR7, UR39 ;  /* 0x0000002700077c82 */ /* 0x000fe20008000000 */
[----:B------:R-:W-:Y:S01]  /*9b50*/  IMAD.MOV.U32 R220, RZ, RZ, R4 ;  /* 0x000000ffffdc7224 */ /* 0x000fe200078e0004 */
[----:B------:R-:W-:Y:S01]  /*9b60*/  UMOV UR4, UR38 ;  /* 0x0000002600047c82 */ /* 0x000fe20008000000 */
[----:B------:R-:W-:Y:S01]  /*9b70*/  ULDC UR41, c[0x0][0x9e4] ;  /* 0x0002790000297ab9 */ /* 0x000fe20000000800 */
[----:B------:R-:W-:Y:S01]  /*9b80*/  ULDC UR50, c[0x0][0x9dc] ;  /* 0x0002770000327ab9 */ /* 0x000fe20000000800 */
[----:B------:R-:W-:Y:S01]  /*9b90*/  ULDC UR5, c[0x0][0x9d8] ;  /* 0x0002760000057ab9 */ /* 0x000fe20000000800 */
[----:B------:R-:W-:-:S05]  /*9ba0*/  ULDC UR51, c[0x0][0x988] ;  /* 0x0002620000337ab9 */ /* 0x000fca0000000800 */
.L_x_1326:
[----:B------:R-:W-:-:S04]  /*9bb0*/  UIADD3 UR38, UR4, 0x1, URZ ;  /* 0x0000000104267890 */ /* 0x000fc8000fffe03f */
[----:B------:R-:W-:-:S04]  /*9bc0*/  UISETP.NE.AND UP0, UPT, UR38, 0x2, UPT ;  /* 0x000000022600788c */ /* 0x000fc8000bf05270 */
[----:B------:R-:W-:Y:S02]  /*9bd0*/  USEL UR39, URZ, 0x1, UP0 ;  /* 0x000000013f277887 */ /* 0x000fe40008000000 */
[----:B------:R-:W-:Y:S02]  /*9be0*/  USEL UR38, UR38, URZ, UP0 ;  /* 0x0000003f26267287 */ /* 0x000fe40008000000 */
[----:B------:R-:W-:Y:S01]  /*9bf0*/  ULOP3.LUT UR39, UR7, UR39, URZ, 0x3c, !UPT ;  /* 0x0000002707277292 */ /* 0x000fe2000f8e3c3f */
[----:B------:R-:W-:Y:S11]  /*9c00*/  @!P0 BRA `(.L_x_1308) ;  /* 0x0000000000048947 */ /* 0x000ff60003800000 */
[----:B------:R-:W-:Y:S01]  /*9c10*/  BPT.TRAP 0x1 ;  /* 0x000000040000795c */ /* 0x000fe20000300000 */
.L_x_1308:
[----:B------:R-:W-:Y:S01]  /*9c20*/  ULEA UR6, UR38, UR40, 0x3 ;  /* 0x0000002826067291 */ /* 0x000fe2000f8e183f */
[----:B------:R-:W-:-:S04]  /*9c30*/  MOV R3, UR39 ;  /* 0x0000002700037c02 */ /* 0x000fc80008000f00 */
[----:B------:R-:W-:-:S04]  /*9c40*/  SHF.L.U32 R3, R3, 0x1f, RZ ;  /* 0x0000001f03037819 */ /* 0x000fc800000006ff */
[----:B------:R0:W1:Y:S01]  /*9c50*/  SYNCS.PHASECHK.TRANS64.TRYWAIT P1, [UR6+0x30830], R3 ;  /* 0x03083003ff0075a7 */ /* 0x0000620008020146 */
[----:B------:R-:W-:Y:S05]  /*9c60*/  @!P0 BRA `(.L_x_1309) ;  /* 0x0000000000048947 */ /* 0x000fea0003800000 */
[----:B------:R-:W-:Y:S01]  /*9c70*/  BPT.TRAP 0x1 ;  /* 0x000000040000795c */ /* 0x000fe20000300000 */
.L_x_1309:
[----:B-1----:R-:W-:Y:S05]  /*9c80*/  @P1 BRA `(.L_x_1310) ;  /* 0x0000000000081947 */ /* 0x002fea0003800000 */
[----:B------:R-:W1:Y:S02]  /*9c90*/  SYNCS.PHASECHK.TRANS64.TRYWAIT P1, [UR6+0x30830], R3 ;  /* 0x03083003ff0075a7 */ /* 0x000e640008020146 */
[----:B-1----:R-:W-:Y:S05]  /*9ca0*/  @!P1 BRA `(.L_x_1311) ;  /* 0x000000c800d49947 */ /* 0x002fea0003800000 */
.L_x_1310:
        /* <DEDUP_REMOVED lines=230> */
.L_x_1312:
[----:B------:R-:W-:Y:S01]  /*ab10*/  ULEA UR10, UR4, UR40, 0x3 ;  /* 0x00000028040a7291 */ /* 0x000fe2000f8e183f */
[----:B------:R-:W-:-:S05]  /*ab20*/  IMAD.U32 R0, RZ, RZ, UR7 ;  /* 0x00000007ff007e24 */ /* 0x000fca000f8e00ff */
[----:B------:R-:W-:-:S04]  /*ab30*/  SHF.L.U32 R0, R0, 0x1f, RZ ;  /* 0x0000001f00007819 */ /* 0x000fc800000006ff */
[----:B------:R2:W3:Y:S01]  /*ab40*/  SYNCS.PHASECHK.TRANS64.TRYWAIT P1, [UR10+0x30850], R0 ;  /* 0x03085000ff0075a7 */ /* 0x0004e2000802014a */
[----:B------:R-:W-:Y:S05]  /*ab50*/  @!P0 BRA `(.L_x_1313) ;  /* 0x0000000000048947 */ /* 0x000fea0003800000 */
[----:B------:R-:W-:Y:S01]  /*ab60*/  BPT.TRAP 0x1 ;  /* 0x000000040000795c */ /* 0x000fe20000300000 */
.L_x_1313:
[----:B---3--:R-:W-:Y:S05]  /*ab70*/  @P1 BRA `(.L_x_1314) ;  /* 0x0000000000081947 */ /* 0x008fea0003800000 */
[----:B------:R-:W3:Y:S02]  /*ab80*/  SYNCS.PHASECHK.TRANS64.TRYWAIT P1, [UR10+0x30850], R0 ;  /* 0x03085000ff0075a7 */ /* 0x000ee4000802014a */
[----:B---3--:R-:W-:Y:S05]  /*ab90*/  @!P1 BRA `(.L_x_1315) ;  /* 0x000000bc00309947 */ /* 0x008fea0003800000 */
.L_x_1314:
        /* <DEDUP_REMOVED lines=30> */
.L_x_1316:
[----:B------:R-:W-:Y:S01]  /*ad80*/  R2UR UR4, R22 ;  /* 0x00000000160472ca */ /* 0x000fe200000e0000 */
[----:B------:R-:W3:Y:S01]  /*ad90*/  S2UR UR7, SR_CgaCtaId ;  /* 0x00000000000779c3 */ /* 0x000ee20000008800 */
[----:B------:R-:W-:Y:S01]  /*ada0*/  FMUL.FTZ R191, R169, UR5 ;  /* 0x00000005a9bf7c20 */ /* 0x000fe20008410000 */
[----:B------:R-:W-:Y:S02]  /*adb0*/  VIADD R169, R200, UR61 ;  /* 0x0000003dc8a97c36 */ /* 0x000fe40008000000 */
[----:B------:R-:W-:Y:S01]  /*adc0*/  FMUL.FTZ R184, R152, UR5 ;  /* 0x0000000598b87c20 */ /* 0x000fe20008410000 */
[----:B------:R-:W-:Y:S01]  /*add0*/  FMUL.FTZ R152, R155, UR5 ;  /* 0x000000059b987c20 */ /* 0x000fe20008410000 */
[----:B------:R-:W-:Y:S01]  /*ade0*/  FMUL.FTZ R155, R162, UR5 ;  /* 0x00000005a29b7c20 */ /* 0x000fe20008410000 */
[----:B-1----:R-:W-:Y:S01]  /*adf0*/  FMUL.FTZ R4, R153, UR5 ;  /* 0x0000000599047c20 */ /* 0x002fe20008410000 */
[----:B------:R-:W-:Y:S01]  /*ae00*/  FMUL.FTZ R162, R175, UR5 ;  /* 0x00000005afa27c20 */ /* 0x000fe20008410000 */
[----:B------:R-:W-:Y:S01]  /*ae10*/  FMUL.FTZ R153, R158, UR5 ;  /* 0x000000059e997c20 */ /* 0x000fe20008410000 */
[----:B------:R-:W-:Y:S01]  /*ae20*/  FMUL.FTZ R175, R177, UR5 ;  /* 0x00000005b1af7c20 */ /* 0x000fe20008410000 */
[----:B------:R-:W-:Y:S01]  /*ae30*/  FMUL.FTZ R158, R167, UR5 ;  /* 0x00000005a79e7c20 */ /* 0x000fe20008410000 */
[----:B------:R-:W-:Y:S01]  /*ae40*/  IMAD.SHL.U32 R177, R221, 0x40, RZ ;  /* 0x00000040ddb17824 */ /* 0x000fe200078e00ff */
[----:B------:R-:W-:Y:S01]  /*ae50*/  UISETP.NE.AND UP1, UPT, UR4, URZ, UPT ;  /* 0x0000003f0400728c */ /* 0x000fe2000bf25270 */
[----:B------:R-:W-:Y:S01]  /*ae60*/  FMUL.FTZ R188, R160, UR5 ;  /* 0x00000005a0bc7c20 */ /* 0x000fe20008410000 */
[----:B------:R-:W-:Y:S01]  /*ae70*/  ULEA UR4, UR38, UR40, 0x3 ;  /* 0x0000002826047291 */ /* 0x000fe2000f8e183f */
[----:B0-2---:R-:W-:Y:S01]  /*ae80*/  FMUL.FTZ R0, R154, UR5 ;  /* 0x000000059a007c20 */ /* 0x005fe20008410000 */
[----:B------:R-:W-:Y:S01]  /*ae90*/  UISETP.NE.AND UP0, UPT, UR60, URZ, UPT ;  /* 0x0000003f3c00728c */ /* 0x000fe2000bf05270 */
[----:B------:R-:W-:Y:S01]  /*aea0*/  FMUL.FTZ R186, R156, UR5 ;  /* 0x000000059cba7c20 */ /* 0x000fe20008410000 */
[----:B------:R-:W-:Y:S01]  /*aeb0*/  PLOP3.LUT P1, PT, PT, PT, UP1, 0x80, 0x0 ;  /* 0x000000000000781c */ /* 0x000fe20003f2f018 */
[----:B------:R-:W-:Y:S01]  /*aec0*/  UIADD3 UR4, UR4, 0x30840, URZ ;  /* 0x0003084004047890 */ /* 0x000fe2000fffe03f */
[----:B------:R-:W-:Y:S01]  /*aed0*/  PLOP3.LUT P2, PT, PT, PT, UP1, 0x80, 0x0 ;  /* 0x000000000000781c */ /* 0x000fe20003f4f018 */
[----:B------:R-:W-:Y:S01]  /*aee0*/  FMUL.FTZ R185, R157, UR5 ;  /* 0x000000059db97c20 */ /* 0x000fe20008410000 */
[----:B------:R-:W-:Y:S01]  /*aef0*/  FMUL.FTZ R187, R161, UR5 ;  /* 0x00000005a1bb7c20 */ /* 0x000fe20008410000 */
[----:B------:R-:W-:Y:S01]  /*af00*/  @UP1 ULDC UR6, c[0x0][0x44c] ;  /* 0x0001130000061ab9 */ /* 0x000fe20000000800 */
[----:B------:R-:W-:Y:S01]  /*af10*/  FMUL.FTZ R190, R164, UR5 ;  /* 0x00000005a4be7c20 */ /* 0x000fe20008410000 */
[----:B------:R-:W-:Y:S01]  /*af20*/  FMUL.FTZ R160, R171, UR5 ;  /* 0x00000005aba07c20 */ /* 0x000fe20008410000 */
[----:B---3--:R-:W-:Y:S01]  /*af30*/  UPRMT UR4, UR7, 0x654, UR4 ;  /* 0x0000065407047896 */ /* 0x008fe20008000004 */
        /* <DEDUP_REMOVED lines=24> */
[----:B------:R-:W1:Y:S01]  /*b0c0*/  MUFU.TANH R184, R184 ;  /* 0x000000b800b87308 */ /* 0x000e620000002400 */
[----:B------:R-:W-:Y:S01]  /*b0d0*/  SYNCS.ARRIVE.TRANS64.RED.A1T0 RZ, [UR4], RZ ;  /* 0x000000ffffff79a7 */ /* 0x000fe20008100404 */
[----:B------:R-:W-:-:S02]  /*b0e0*/  ULOP3.LUT UR4, URZ, UR50, URZ, 0x33, !UPT ;  /* 0x000000323f047292 */ /* 0x000fc4000f8e333f */
[----:B------:R-:W-:Y:S01]  /*b0f0*/  IADD3 R2, -R3, UR43, R2 ;  /* 0x0000002b03027c10 */ /* 0x000fe2000fffe102 */
[----:B------:R-:W-:-:S03]  /*b100*/  ULDC UR6, c[0x0][0x9e0] ;  /* 0x0002780000067ab9 */ /* 0x000fc60000000800 */
[----:B------:R-:W2:Y:S01]  /*b110*/  MUFU.TANH R4, R4 ;  /* 0x0000000400047308 */ /* 0x000ea20000002400 */
[C---:B------:R-:W-:Y:S02]  /*b120*/  VIADD R178, R2.reuse, UR6 ;  /* 0x0000000602b27c36 */ /* 0x040fe40008000000 */
[----:B------:R-:W-:-:S03]  /*b130*/  VIADD R180, R2, UR4 ;  /* 0x0000000402b47c36 */ /* 0x000fc60008000000 */
[----:B0-----:R-:W-:Y:S01]  /*b140*/  IADD3 R181, R178, R167, RZ ;  /* 0x000000a7b2b57210 */ /* 0x001fe20007ffe0ff */
[----:B------:R-:W-:Y:S01]  /*b150*/  IMAD.IADD R182, R180, 0x1, R167 ;  /* 0x00000001b4b67824 */ /* 0x000fe200078e02a7 */
        /* <DEDUP_REMOVED lines=44> */
.L_x_1319:
[----:B------:R-:W-:-:S05]  /*b420*/  IMAD.U32 R168, RZ, RZ, UR41 ;  /* 0x00000029ffa87e24 */ /* 0x000fca000f8e00ff */
[----:B------:R-:W-:-:S13]  /*b430*/  ISETP.NE.AND P1, PT, R168, 0x1, PT ;  /* 0x00000001a800780c */ /* 0x000fda0003f25270 */
[----:B------:R-:W1:Y:S02]  /*b440*/  @P1 LDC.64 R2, c[0x0][0x9e8] ;  /* 0x00027a00ff021b82 */ /* 0x000e640000000a00 */
[----:B-1----:R-:W-:-:S05]  /*b450*/  @P1 IMAD.HI.U32 R2, R167, R2, RZ ;  /* 0x00000002a7021227 */ /* 0x002fca00078e00ff */
[----:B------:R-:W-:-:S07]  /*b460*/  @P1 SHF.R.U32.HI R167, RZ, R3, R2 ;  /* 0x00000003ffa71219 */ /* 0x000fce0000011602 */
.L_x_1320:
[----:B------:R-:W-:Y:S05]  /*b470*/  BSYNC B0 ;  /* 0x0000000000007941 */ /* 0x000fea0003800000 */
.L_x_1318:
[----:B------:R-:W-:-:S04]  /*b480*/  IMAD R2, R167, R168, -R177 ;  /* 0x000000a8a7027224 */ /* 0x000fc800078e0ab1 */
[----:B------:R-:W-:-:S05]  /*b490*/  IMAD R2, R19, -0x2, R2 ;  /* 0xfffffffe13027824 */ /* 0x000fca00078e0202 */
[----:B------:R-:W-:Y:S02]  /*b4a0*/  VIADDMNMX R181, R2, R168, R181, PT ;  /* 0x000000a802b57246 */ /* 0x000fe400038001b5 */
[----:B------:R-:W-:-:S07]  /*b4b0*/  VIMNMX R182, R182, R2, !PT ;  /* 0x00000002b6b67248 */ /* 0x000fce0007fe0100 */
.L_x_1317:
        /* <DEDUP_REMOVED lines=13> */
[----:B------:R-:W-:Y:S01]  /*b590*/  ISETP.GT.AND P3, PT, R182, 0x10, P1 ;  /* 0x00000010b600780c */ /* 0x000fe20000f64270 */
        /* <DEDUP_REMOVED lines=41> */
[----:B------:R-:W-:Y:S01]  /*b830*/  MOV R4, UR42 ;  /* 0x0000002a00047c02 */ /* 0x000fe20008000f00 */
[----:B------:R-:W-:Y:S03]  /*b840*/  BSSY B0, `(.L_x_1322) ;  /* 0x0000011000007945 */ /* 0x000fe60003800000 */
[----:B------:R-:W-:-:S04]  /*b850*/  IADD3 R4, -R4, UR43, R3 ;  /* 0x0000002b04047c10 */ /* 0x000fc8000fffe103 */
        /* <DEDUP_REMOVED lines=10> */
.L_x_1323:
[----:B------:R-:W-:-:S05]  /*b900*/  IMAD.U32 R181, RZ, RZ, UR41 ;  /* 0x00000029ffb57e24 */ /* 0x000fca000f8e00ff */
[----:B------:R-:W-:-:S13]  /*b910*/  ISETP.NE.AND P2, PT, R181, 0x1, PT ;  /* 0x00000001b500780c */ /* 0x000fda0003f45270 */
[----:B------:R-:W0:Y:S02]  /*b920*/  @P2 LDC.64 R2, c[0x0][0x9e8] ;  /* 0x00027a00ff022b82 */ /* 0x000e240000000a00 */
[----:B0-----:R-:W-:-:S05]  /*b930*/  @P2 IMAD.HI.U32 R2, R4, R2, RZ ;  /* 0x0000000204022227 */ /* 0x001fca00078e00ff */
[----:B------:R-:W-:-:S07]  /*b940*/  @P2 SHF.R.U32.HI R4, RZ, R3, R2 ;  /* 0x00000003ff042219 */ /* 0x000fce0000011602 */
.L_x_1324:
[----:B------:R-:W-:Y:S05]  /*b950*/  BSYNC B0 ;  /* 0x0000000000007941 */ /* 0x000fea0003800000 */
.L_x_1322:
[----:B------:R-:W-:-:S04]  /*b960*/  IMAD R4, R4, R181, -R177 ;  /* 0x000000b504047224 */ /* 0x000fc800078e0ab1 */
[----:B------:R-:W-:-:S05]  /*b970*/  IMAD R3, R19, -0x2, R4 ;  /* 0xfffffffe13037824 */ /* 0x000fca00078e0204 */
[----:B------:R-:W-:Y:S02]  /*b980*/  VIADDMNMX R178, R3, R181, R178, PT ;  /* 0x000000b503b27246 */ /* 0x000fe400038001b2 */
[----:B------:R-:W-:-:S07]  /*b990*/  VIMNMX R180, R180, R3, !PT ;  /* 0x00000003b4b47248 */ /* 0x000fce0007fe0100 */
.L_x_1321:
[----:B------:R-:W-:Y:S01]  /*b9a0*/  FMNMX.FTZ R3, R167, R220, !PT ;  /* 0x000000dca7037209 */ /* 0x000fe20007810000 */
[----:B------:R-:W-:Y:S01]  /*b9b0*/  UMOV UR6, UR51 ;  /* 0x0000003300067c82 */ /* 0x000fe20008000000 */
        /* <DEDUP_REMOVED lines=78> */
[----:B------:R0:W-:Y:S01]  /*bea0*/  MUFU.EX2 R161, R177 ;  /* 0x000000b100a17308 */ /* 0x0001e20000000800 */
        /* <DEDUP_REMOVED lines=9> */
[--C-:B0-----:R-:W-:Y:S01]  /*bf40*/  FFMA.FTZ R177, R170, UR6, -R0.reuse ;  /* 0x00000006aab17c23 */ /* 0x101fe20008010800 */
        /* <DEDUP_REMOVED lines=110> */
.L_x_1325:
[----:B------:R-:W0:Y:S01]  /*c630*/  S2UR UR7, SR_CgaCtaId ;  /* 0x00000000000779c3 */ /* 0x000e220000008800 */
[----:B------:R-:W-:Y:S01]  /*c640*/  R2UR UR4, R201 ;  /* 0x00000000c90472ca */ /* 0x000fe200000e0000 */
[----:B------:R-:W-:Y:S01]  /*c650*/  UIADD3 UR10, UR10, 0x30860, URZ ;  /* 0x000308600a0a7890 */ /* 0x000fe2000fffe03f */
[----:B------:R-:W-:Y:S01]  /*c660*/  F2FP.F16.F32.PACK_AB R196, R196, R161 ;  /* 0x000000a1c4c4723e */ /* 0x000fe200000000ff */
[----:B------:R-:W-:Y:S01]  /*c670*/  IMAD.MOV.U32 R21, RZ, RZ, R3 ;  /* 0x000000ffff157224 */ /* 0x000fe200078e0003 */
[----:B------:R-:W-:Y:S01]  /*c680*/  F2FP.F16.F32.PACK_AB R197, R152, R197 ;  /* 0x000000c598c5723e */ /* 0x000fe200000000ff */
[----:B------:R-:W-:Y:S01]  /*c690*/  IMAD.MOV.U32 R220, RZ, RZ, R4 ;  /* 0x000000ffffdc7224 */ /* 0x000fe200078e0004 */
[----:B------:R-:W-:Y:S02]  /*c6a0*/  F2FP.F16.F32.PACK_AB R198, R183, R198 ;  /* 0x000000c6b7c6723e */ /* 0x000fe400000000ff */
[----:B------:R-:W-:Y:S02]  /*c6b0*/  F2FP.F16.F32.PACK_AB R199, R154, R199 ;  /* 0x000000c79ac7723e */ /* 0x000fe400000000ff */
[----:B------:R-:W-:-:S02]  /*c6c0*/  F2FP.F16.F32.PACK_AB R192, R181, R192 ;  /* 0x000000c0b5c0723e */ /* 0x000fc400000000ff */
[----:B------:R-:W-:Y:S02]  /*c6d0*/  F2FP.F16.F32.PACK_AB R193, R156, R193 ;  /* 0x000000c19cc1723e */ /* 0x000fe400000000ff */
[----:B------:R-:W-:Y:S01]  /*c6e0*/  ISETP.GT.AND P1, PT, R221, UR4, PT ;  /* 0x00000004dd007c0c */ /* 0x000fe2000bf24270 */
        /* <DEDUP_REMOVED lines=16> */
.L_x_1307:
        /* <DEDUP_REMOVED lines=131> */
.L_x_1327:
[----:B------:R-:W-:Y:S01]  /*d020*/  ULEA UR5, UR38, UR40, 0x3 ;  /* 0x0000002826057291 */ /* 0x000fe2000f8e183f */
[----:B------:R-:W-:-:S05]  /*d030*/  IMAD.U32 R0, RZ, RZ, UR39 ;  /* 0x00000027ff007e24 */ /* 0x000fca000f8e00ff */
[----:B------:R-:W-:-:S04]  /*d040*/  SHF.L.U32 R0, R0, 0x1f, RZ ;  /* 0x0000001f00007819 */ /* 0x000fc800000006ff */
[----:B------:R0:W1:Y:S01]  /*d050*/  SYNCS.PHASECHK.TRANS64.TRYWAIT P1, [UR5+0x30850], R0 ;  /* 0x03085000ff0075a7 */ /* 0x0000620008020145 */
[----:B------:R-:W-:Y:S05]  /*d060*/  @!P0 BRA `(.L_x_1328) ;  /* 0x0000000000048947 */ /* 0x000fea0003800000 */
[----:B------:R-:W-:Y:S01]  /*d070*/  BPT.TRAP 0x1 ;  /* 0x000000040000795c */ /* 0x000fe20000300000 */
.L_x_1328:
[----:B-1----:R-:W-:Y:S05]  /*d080*/  @P1 BRA `(.L_x_1329) ;  /* 0x0000000000081947 */ /* 0x002fea0003800000 */
[----:B------:R-:W1:Y:S02]  /*d090*/  SYNCS.PHASECHK.TRANS64.TRYWAIT P1, [UR5+0x30850], R0 ;  /* 0x03085000ff0075a7 */ /* 0x000e640008020145 */
[----:B-1----:R-:W-:Y:S05]  /*d0a0*/  @!P1 BRA `(.L_x_1330) ;  /* 0x0000009800049947 */ /* 0x002fea0003800000 */
.L_x_1329:
[----:B------:R-:W-:Y:S01]  /*d0b0*/  UIADD3 UR40, UR40, 0x400, URZ ;  /* 0x0000040028287890 */ /* 0x000fe2000fffe03f */
[----:B------:R-:W-:Y:S01]  /*d0c0*/  WARPGROUP.ARRIVE ;  /* 0x00000000000079c5 */ /* 0x000fe20000000000 */
[----:B------:R-:W-:Y:S01]  /*d0d0*/  UMOV UR11, 0x40000040 ;  /* 0x40000040000b7882 */ /* 0x000fe20000000000 */
[----:B-1----:R-:W1:Y:S01]  /*d0e0*/  SHFL.BFLY PT, R7, R18, 0x2, 0x1f ;  /* 0x0c401f0012077f89 */ /* 0x002e6200000e0000 */
[----:B------:R-:W-:Y:S01]  /*d0f0*/  USHF.R.U32.HI UR40, URZ, 0x4, UR40 ;  /* 0x000000043f287899 */ /* 0x000fe20008011628 */
[----:B------:R-:W-:Y:S01]  /*d100*/  MOV R6, RZ ;  /* 0x000000ff00067202 */ /* 0x000fe20000000f00 */
[----:B------:R-:W-:Y:S01]  /*d110*/  IMAD.U32 R13, RZ, RZ, UR6 ;  /* 0x00000006ff0d7e24 */ /* 0x000fe2000f8e00ff */
[----:B0-----:R-:W0:Y:S01]  /*d120*/  SHFL.BFLY PT, R0, R5, 0x2, 0x1f ;  /* 0x0c401f0005007f89 */ /* 0x001e2200000e0000 */
[----:B------:R-:W-:-:S04]  /*d130*/  ULOP3.LUT UR40, UR40, 0x3fff, URZ, 0xc0, !UPT ;  /* 0x00003fff28287892 */ /* 0x000fc8000f8ec03f */
[----:B------:R-:W-:-:S04]  /*d140*/  ULOP3.LUT UR4, UR40, 0x2000000, URZ, 0xfc, !UPT ;  /* 0x0200000028047892 */ /* 0x000fc8000f8efc3f */
[----:B------:R-:W-:-:S04]  /*d150*/  ULEA UR4, UR38, UR4, 0xb ;  /* 0x0000000426047291 */ /* 0x000fc8000f8e583f */
[----:B------:R-:W-:-:S03]  /*d160*/  UIADD3 UR8, UR4, 0x80, URZ ;  /* 0x0000008004087890 */ /* 0x000fc6000fffe03f */
[----:B------:R-:W-:-:S06]  /*d170*/  UMOV UR10, UR4 ;  /* 0x00000004000a7c82 */ /* 0x000fcc0008000000 */
[----:B------:R-:W-:Y:S01]  /*d180*/  HGMMA.64x256x16.F32 R24, R196, gdesc[UR8].tnspB, R24, gsb0 ;  /* 0x43e00008c4187df0 */ /* 0x000fe20008000818 */
[----:B------:R-:W-:Y:S01]  /*d190*/  UMOV UR11, 0x40000040 ;  /* 0x40000040000b7882 */ /* 0x000fe20000000000 */
[----:B------:R-:W-:Y:S01]  /*d1a0*/  UMOV UR10, UR8 ;  /* 0x00000008000a7c82 */ /* 0x000fe20008000000 */
[----:B------:R-:W-:Y:S01]  /*d1b0*/  UIADD3 UR8, UR4, 0x100, URZ ;  /* 0x0000010004087890 */ /* 0x000fe2000fffe03f */
[----:B-1----:R-:W-:Y:S01]  /*d1c0*/  FADD.FTZ R7, R7, R18 ;  /* 0x0000001207077221 */ /* 0x002fe20000010000 */
[----:B------:R-:W-:Y:S01]  /*d1d0*/  UIADD3 UR4, UR4, 0x180, URZ ;  /* 0x0000018004047890 */ /* 0x000fe2000fffe03f */
        /* <DEDUP_REMOVED lines=39> */
.L_x_1331:
        /* <DEDUP_REMOVED lines=136> */
[-C--:B------:R-:W-:Y:S01]  /*dcd0*/  FMUL.FTZ R147, R147, R5.reuse ;  /* 0x0000000593937220 */ /* 0x080fe20000410000 */
[-C--:B------:R-:W-:Y:S01]  /*dce0*/  FMUL.FTZ R150, R150, R5.reuse ;  /* 0x0000000596967220 */ /* 0x080fe20000410000 */
[----:B------:R-:W-:Y:S01]  /*dcf0*/  FMUL.FTZ R151, R151, R5 ;  /* 0x0000000597977220 */ /* 0x000fe20000410000 */
[----:B------:R-:W-:-:S02]  /*dd00*/  USEL UR38, UR38, URZ, UP0 ;  /* 0x0000003f26267287 */ /* 0x000fc40008000000 */
[----:B------:R-:W-:-:S12]  /*dd10*/  ULOP3.LUT UR39, UR39, UR4, URZ, 0x3c, !UPT ;  /* 0x0000000427277292 */ /* 0x000fd8000f8e3c3f */
.L_x_1253:
[----:B------:R-:W0:Y:S01]  /*dd20*/  S2R R5, SR_CgaCtaId ;  /* 0x0000000000057919 */ /* 0x000e220000008800 */
[----:B------:R-:W-:Y:S01]  /*dd30*/  MOV R22, 0x400 ;  /* 0x0000040000167802 */ /* 0x000fe20000000f00 */
[----:B------:R-:W-:Y:S01]  /*dd40*/  BSSY B0, `(.L_x_1332) ;  /* 0x00002dd000007945 */ /* 0x000fe20003800000 */
[----:B------:R-:W-:Y:S02]  /*dd50*/  BAR.SYNC.DEFER_BLOCKING 0x5, 0x180 ;  /* 0x0146000000007b1d */ /* 0x000fe40000010000 */
[----:B0-----:R-:W-:-:S05]  /*dd60*/  LEA R22, R5, R22, 0x18 ;  /* 0x0000001605167211 */ /* 0x001fca00078ec0ff */
[----:B------:R-:W0:Y:S02]  /*dd70*/  LDS.128 R4, [R22+0x308d0] ;  /* 0x0308d00016047984 */ /* 0x000e240000000c00 */
[----:B0-----:R-:W-:Y:S02]  /*dd80*/  R2UR UR5, R5 ;  /* 0x00000000050572ca */ /* 0x001fe400000e0000 */
[----:B------:R-:W-:Y:S02]  /*dd90*/  R2UR UR7, R6 ;  /* 0x00000000060772ca */ /* 0x000fe400000e0000 */
[----:B------:R-:W-:Y:S01]  /*dda0*/  R2UR UR6, R7 ;  /* 0x00000000070672ca */ /* 0x000fe200000e0000 */
[----:B------:R-:W-:Y:S06]  /*ddb0*/  BAR.ARV 0x4, 0x180 ;  /* 0x0106000000007b1d */ /* 0x000fec0000002000 */
[----:B------:R-:W-:Y:S08]  /*ddc0*/  @P0 BRA `(.L_x_1333) ;  /* 0x0000001c00dc0947 */ /* 0x000ff00003800000 */
[----:B------:R-:W0:Y:S01]  /*ddd0*/  S2R R7, SR_SWINHI ;  /* 0x0000000000077919 */ /* 0x000e220000002f00 */
[----:B------:R-:W-:Y:S01]  /*dde0*/  F2FP.F16.F32.PACK_AB R24, R25, R24 ;  /* 0x000000181918723e */ /* 0x000fe200000000ff */
[----:B------:R-:W-:Y:S01]  /*ddf0*/  ULDC.64 UR8, c[0x0][0xc00] ;  /* 0x0003000000087ab9 */ /* 0x000fe20000000a00 */
[----:B------:R-:W-:Y:S01]  /*de00*/  F2FP.F16.F32.PACK_AB R25, R161, R26 ;  /* 0x0000001aa119723e */ /* 0x000fe200000000ff */
[----:B------:R-:W-:Y:S01]  /*de10*/  UISETP.NE.U32.AND UP0, UPT, UR8, URZ, UPT ;  /* 0x0000003f0800728c */ /* 0x000fe2000bf05070 */
[----:B------:R-:W-:Y:S02]  /*de20*/  F2FP.F16.F32.PACK_AB R26, R29, R28 ;  /* 0x0000001c1d1a723e */ /* 0x000fe400000000ff */
[----:B------:R-:W-:Y:S01]  /*de30*/  F2FP.F16.F32.PACK_AB R27, R8, R27 ;  /* 0x0000001b081b723e */ /* 0x000fe200000000ff */
[----:B------:R-:W-:Y:S01]  /*de40*/  UISETP.NE.AND.EX UP0, UPT, UR9, URZ, UPT, UP0 ;  /* 0x0000003f0900728c */ /* 0x000fe2000bf05300 */
[----:B------:R-:W-:Y:S02]  /*de50*/  F2FP.F16.F32.PACK_AB R32, R33, R32 ;  /* 0x000000202120723e */ /* 0x000fe400000000ff */
[----:B------:R-:W-:Y:S01]  /*de60*/  F2FP.F16.F32.PACK_AB R33, R160, R34 ;  /* 0x00000022a021723e */ /* 0x000fe200000000ff */
[----:B------:R-:W-:Y:S01]  /*de70*/  ULDC.64 UR8, c[0x0][0xc00] ;  /* 0x0003000000087ab9 */ /* 0x000fe20000000a00 */
        /* <DEDUP_REMOVED lines=10> */
[----:B------:R-:W-:Y:S02]  /*df20*/  MOV R4, R22 ;  /* 0x0000001600047202 */ /* 0x000fe40000000f00 */
[----:B0-----:R-:W-:Y:S02]  /*df30*/  MOV R5, R7 ;  /* 0x0000000700057202 */ /* 0x001fe40000000f00 */
[----:B------:R-:W-:-:S02]  /*df40*/  F2FP.F16.F32.PACK_AB R51, R155, R51 ;  /* 0x000000339b33723e */ /* 0x000fc400000000ff */
[----:B------:R-:W-:Y:S01]  /*df50*/  F2FP.F16.F32.PACK_AB R57, R154, R58 ;  /* 0x0000003a9a39723e */ /* 0x000fe200000000ff */
[----:B------:R-:W-:Y:S01]  /*df60*/  IMAD.WIDE R102, R213, 0x2, R4 ;  /* 0x00000002d5667825 */ /* 0x000fe200078e0204 */
[----:B------:R-:W-:Y:S02]  /*df70*/  F2FP.F16.F32.PACK_AB R64, R65, R64 ;  /* 0x000000404140723e */ /* 0x000fe400000000ff */
[----:B------:R-:W-:Y:S02]  /*df80*/  F2FP.F16.F32.PACK_AB R58, R61, R60 ;  /* 0x0000003c3d3a723e */ /* 0x000fe400000000ff */
[C---:B------:R-:W-:Y:S02]  /*df90*/  IADD3 R169, P1, R102.reuse, 0x20, RZ ;  /* 0x0000002066a97810 */ /* 0x040fe40007f3e0ff */
[----:B------:R-:W-:Y:S02]  /*dfa0*/  IADD3 R171, P0, R102, 0x40, RZ ;  /* 0x0000004066ab7810 */ /* 0x000fe40007f1e0ff */
[----:B------:R-:W-:-:S02]  /*dfb0*/  IADD3.X R11, RZ, R103, RZ, P1, !PT ;  /* 0x00000067ff0b7210 */ /* 0x000fc40000ffe4ff */
[C---:B------:R-:W-:Y:S01]  /*dfc0*/  IADD3 R183, P1, R102.reuse, 0x8000, RZ ;  /* 0x0000800066b77810 */ /* 0x040fe20007f3e0ff */
[--C-:B------:R-:W-:Y:S01]  /*dfd0*/  IMAD.X R13, RZ, RZ, R103.reuse, P0 ;  /* 0x000000ffff0d7224 */ /* 0x100fe200000e0667 */
[C---:B------:R-:W-:Y:S02]  /*dfe0*/  IADD3 R173, P4, R102.reuse, 0x60, RZ ;  /* 0x0000006066ad7810 */ /* 0x040fe40007f9e0ff */
[C---:B------:R-:W-:Y:S02]  /*dff0*/  IADD3 R179, P5, R102.reuse, 0x4040, RZ ;  /* 0x0000404066b37810 */ /* 0x040fe40007fbe0ff */
[C---:B------:R-:W-:Y:S01]  /*e000*/  IADD3 R175, P3, R102.reuse, 0x4000, RZ ;  /* 0x0000400066af7810 */ /* 0x040fe20007f7e0ff */
[--C-:B------:R-:W-:Y:S01]  /*e010*/  IMAD.X R15, RZ, RZ, R103.reuse, P4 ;  /* 0x000000ffff0f7224 */ /* 0x100fe200020e0667 */
[----:B------:R-:W-:Y:S01]  /*e020*/  IADD3.X R47, RZ, R103, RZ, P1, !PT ;  /* 0x00000067ff2f7210 */ /* 0x000fe20000ffe4ff */
[--C-:B------:R-:W-:Y:S01]  /*e030*/  IMAD.X R31, RZ, RZ, R103.reuse, P5 ;  /* 0x000000ffff1f7224 */ /* 0x100fe200028e0667 */
[C---:B------:R-:W-:Y:S01]  /*e040*/  LOP3.LUT R7, R102.reuse, 0x380, RZ, 0xc0, !PT ;  /* 0x0000038066077812 */ /* 0x040fe200078ec0ff */
[----:B------:R-:W-:Y:S01]  /*e050*/  IMAD.X R17, RZ, RZ, R103, P3 ;  /* 0x000000ffff117224 */ /* 0x000fe200018e0667 */
[----:B------:R-:W-:-:S02]  /*e060*/  IADD3 R167, P1, R102, 0xc060, RZ ;  /* 0x0000c06066a77810 */ /* 0x000fc40007f3e0ff */
[----:B------:R-:W-:Y:S02]  /*e070*/  LOP3.LUT R10, R169, 0x380, RZ, 0xc0, !PT ;  /* 0x00000380a90a7812 */ /* 0x000fe400078ec0ff */
[C---:B------:R-:W-:Y:S02]  /*e080*/  IADD3 R177, P6, R102.reuse, 0x4020, RZ ;  /* 0x0000402066b17810 */ /* 0x040fe40007fde0ff */
[----:B------:R-:W-:Y:S02]  /*e090*/  IADD3 R181, P2, R102, 0x4060, RZ ;  /* 0x0000406066b57810 */ /* 0x000fe40007f5e0ff */
[----:B------:R-:W-:Y:S01]  /*e0a0*/  LOP3.LUT R12, R171, 0x380, RZ, 0xc0, !PT ;  /* 0x00000380ab0c7812 */ /* 0x000fe200078ec0ff */
[--C-:B------:R-:W-:Y:S01]  /*e0b0*/  IMAD.X R21, RZ, RZ, R103.reuse, P6 ;  /* 0x000000ffff157224 */ /* 0x100fe200030e0667 */
[----:B------:R-:W-:Y:S01]  /*e0c0*/  LOP3.LUT R14, R173, 0x380, RZ, 0xc0, !PT ;  /* 0x00000380ad0e7812 */ /* 0x000fe200078ec0ff */
[----:B------:R-:W-:Y:S01]  /*e0d0*/  IMAD.X R39, RZ, RZ, R103, P2 ;  /* 0x000000ffff277224 */ /* 0x000fe200010e0667 */
[----:B------:R-:W-:-:S02]  /*e0e0*/  LOP3.LUT R16, R175, 0x380, RZ, 0xc0, !PT ;  /* 0x00000380af107812 */ /* 0x000fc400078ec0ff */
[----:B------:R-:W-:Y:S02]  /*e0f0*/  IADD3 R6, P5, R102, 0xc020, RZ ;  /* 0x0000c02066067810 */ /* 0x000fe40007fbe0ff */
[----:B------:R-:W-:Y:S02]  /*e100*/  SHF.R.U64 R7, R7, 0x3, RZ ;  /* 0x0000000307077819 */ /* 0x000fe400000012ff */
[----:B------:R-:W-:Y:S01]  /*e110*/  SHF.R.U64 R10, R10, 0x3, RZ ;  /* 0x000000030a0a7819 */ /* 0x000fe200000012ff */
[----:B------:R-:W-:Y:S01]  /*e120*/  IMAD.X R99, RZ, RZ, R103, P5 ;  /* 0x000000ffff637224 */ /* 0x000fe200028e0667 */
[----:B------:R-:W-:Y:S02]  /*e130*/  LOP3.LUT R161, R167, 0x380, RZ, 0xc0, !PT ;  /* 0x00000380a7a17812 */ /* 0x000fe400078ec0ff */
[----:B------:R-:W-:Y:S02]  /*e140*/  IADD3 R54, P0, R102, 0x8020, RZ ;  /* 0x0000802066367810 */ /* 0x000fe40007f1e0ff */
[----:B------:R-:W-:-:S02]  /*e150*/  SHF.R.U64 R12, R12, 0x3, RZ ;  /* 0x000000030c0c7819 */ /* 0x000fc400000012ff */
[----:B------:R-:W-:Y:S01]  /*e160*/  LOP3.LUT R20, R177, 0x380, RZ, 0xc0, !PT ;  /* 0x00000380b1147812 */ /* 0x000fe200078ec0ff */
[--C-:B------:R-:W-:Y:S01]  /*e170*/  IMAD.X R55, RZ, RZ, R103.reuse, P0 ;  /* 0x000000ffff377224 */ /* 0x100fe200000e0667 */
[----:B------:R-:W-:Y:S02]  /*e180*/  IADD3 R62, P4, R102, 0x8040, RZ ;  /* 0x00008040663e7810 */ /* 0x000fe40007f9e0ff */
[----:B------:R-:W-:Y:S02]  /*e190*/  SHF.R.U64 R14, R14, 0x3, RZ ;  /* 0x000000030e0e7819 */ /* 0x000fe400000012ff */
[----:B------:R-:W-:Y:S01]  /*e1a0*/  LOP3.LUT R30, R179, 0x380, RZ, 0xc0, !PT ;  /* 0x00000380b31e7812 */ /* 0x000fe200078ec0ff */
[----:B------:R-:W-:Y:S01]  /*e1b0*/  IMAD.X R63, RZ, RZ, R103, P4 ;  /* 0x000000ffff3f7224 */ /* 0x000fe200020e0667 */
[C---:B------:R-:W-:Y:S02]  /*e1c0*/  IADD3 R70, P3, R102.reuse, 0x8060, RZ ;  /* 0x0000806066467810 */ /* 0x040fe40007f7e0ff */
[----:B------:R-:W-:-:S02]  /*e1d0*/  IADD3 R94, P6, R102, 0xc000, RZ ;  /* 0x0000c000665e7810 */ /* 0x000fc40007fde0ff */
[----:B------:R-:W-:Y:S01]  /*e1e0*/  IADD3 R168, P2, R102, 0xc040, RZ ;  /* 0x0000c04066a87810 */ /* 0x000fe20007f5e0ff */
[--C-:B------:R-:W-:Y:S01]  /*e1f0*/  IMAD.X R71, RZ, RZ, R103.reuse, P3 ;  /* 0x000000ffff477224 */ /* 0x100fe200018e0667 */
[----:B------:R-:W-:Y:S01]  /*e200*/  SHF.R.U64 R16, R16, 0x3, RZ ;  /* 0x0000000310107819 */ /* 0x000fe200000012ff */
[--C-:B------:R-:W-:Y:S01]  /*e210*/  IMAD.X R95, RZ, RZ, R103.reuse, P6 ;  /* 0x000000ffff5f7224 */ /* 0x100fe200030e0667 */
[----:B------:R-:W-:Y:S02]  /*e220*/  LOP3.LUT R38, R181, 0x380, RZ, 0xc0, !PT ;  /* 0x00000380b5267812 */ /* 0x000fe400078ec0ff */
[----:B------:R-:W-:Y:S01]  /*e230*/  LOP3.LUT R102, R7, R102, RZ, 0x3c, !PT ;  /* 0x0000006607667212 */ /* 0x000fe200078e3cff */
[----:B------:R-:W-:Y:S01]  /*e240*/  IMAD.X R7, RZ, RZ, R103, P2 ;  /* 0x000000ffff077224 */ /* 0x000fe200010e0667 */
[----:B------:R-:W-:Y:S02]  /*e250*/  LOP3.LUT R10, R10, R169, RZ, 0x3c, !PT ;  /* 0x000000a90a0a7212 */ /* 0x000fe400078e3cff */
[----:B------:R-:W-:-:S02]  /*e260*/  LOP3.LUT R46, R183, 0x380, RZ, 0xc0, !PT ;  /* 0x00000380b72e7812 */ /* 0x000fc400078ec0ff */
[----:B------:R-:W-:Y:S02]  /*e270*/  LOP3.LUT R98, R6, 0x380, RZ, 0xc0, !PT ;  /* 0x0000038006627812 */ /* 0x000fe400078ec0ff */
[----:B------:R-:W-:Y:S02]  /*e280*/  SHF.R.U64 R28, R161, 0x3, RZ ;  /* 0x00000003a11c7819 */ /* 0x000fe400000012ff */
[----:B------:R-:W-:Y:S02]  /*e290*/  LOP3.LUT R12, R12, R171, RZ, 0x3c, !PT ;  /* 0x000000ab0c0c7212 */ /* 0x000fe400078e3cff */
[----:B------:R-:W-:Y:S02]  /*e2a0*/  SHF.R.U64 R20, R20, 0x3, RZ ;  /* 0x0000000314147819 */ /* 0x000fe400000012ff */
[----:B------:R-:W-:Y:S02]  /*e2b0*/  LOP3.LUT R169, R54, 0x380, RZ, 0xc0, !PT ;  /* 0x0000038036a97812 */ /* 0x000fe400078ec0ff */
[----:B------:R-:W-:-:S02]  /*e2c0*/  LOP3.LUT R14, R14, R173, RZ, 0x3c, !PT ;  /* 0x000000ad0e0e7212 */ /* 0x000fc400078e3cff */
[----:B------:R-:W-:Y:S02]  /*e2d0*/  SHF.R.U64 R30, R30, 0x3, RZ ;  /* 0x000000031e1e7819 */ /* 0x000fe400000012ff */
[----:B------:R-:W-:Y:S02]  /*e2e0*/  LOP3.LUT R171, R62, 0x380, RZ, 0xc0, !PT ;  /* 0x000003803eab7812 */ /* 0x000fe400078ec0ff */
[----:B------:R-:W-:Y:S02]  /*e2f0*/  LOP3.LUT R16, R16, R175, RZ, 0x3c, !PT ;  /* 0x000000af10107212 */ /* 0x000fe400078e3cff */
[----:B------:R-:W-:Y:S02]  /*e300*/  SHF.R.U64 R38, R38, 0x3, RZ ;  /* 0x0000000326267819 */ /* 0x000fe400000012ff */
[----:B------:R-:W-:Y:S02]  /*e310*/  LOP3.LUT R173, R70, 0x380, RZ, 0xc0, !PT ;  /* 0x0000038046ad7812 */ /* 0x000fe400078ec0ff */
[----:B------:R-:W-:-:S02]  /*e320*/  SHF.R.U64 R46, R46, 0x3, RZ ;  /* 0x000000032e2e7819 */ /* 0x000fc400000012ff */
[----:B------:R-:W-:Y:S02]  /*e330*/  LOP3.LUT R175, R94, 0x380, RZ, 0xc0, !PT ;  /* 0x000003805eaf7812 */ /* 0x000fe400078ec0ff */
[----:B------:R-:W-:Y:S01]  /*e340*/  MOV R102, R102 ;  /* 0x0000006600667202 */ /* 0x000fe20000000f00 */
[----:B------:R-:W-:Y:S01]  /*e350*/  BAR.SYNC.DEFER_BLOCKING 0x1, 0x100 ;  /* 0x0044000000007b1d */ /* 0x000fe20000010000 */
[----:B------:R-:W-:Y:S02]  /*e360*/  SHF.R.U64 R29, R98, 0x3, RZ ;  /* 0x00000003621d7819 */ /* 0x000fe400000012ff */
[----:B------:R-:W-:Y:S02]  /*e370*/  LOP3.LUT R8, R28, R167, RZ, 0x3c, !PT ;  /* 0x000000a71c087212 */ /* 0x000fe400078e3cff */
[----:B------:R-:W-:Y:S02]  /*e380*/  IADD3.X R9, RZ, R103, RZ, P1, !PT ;  /* 0x00000067ff097210 */ /* 0x000fe40000ffe4ff */
[----:B------:R-:W-:-:S02]  /*e390*/  LOP3.LUT R20, R20, R177, RZ, 0x3c, !PT ;  /* 0x000000b114147212 */ /* 0x000fc400078e3cff */
[----:B------:R-:W-:Y:S02]  /*e3a0*/  SHF.R.U64 R169, R169, 0x3, RZ ;  /* 0x00000003a9a97819 */ /* 0x000fe400000012ff */
[----:B------:R-:W-:Y:S02]  /*e3b0*/  MOV R28, R10 ;  /* 0x0000000a001c7202 */ /* 0x000fe40000000f00 */
[----:B------:R-:W-:Y:S02]  /*e3c0*/  LOP3.LUT R30, R30, R179, RZ, 0x3c, !PT ;  /* 0x000000b31e1e7212 */ /* 0x000fe400078e3cff */
[----:B------:R-:W-:Y:S02]  /*e3d0*/  SHF.R.U64 R171, R171, 0x3, RZ ;  /* 0x00000003abab7819 */ /* 0x000fe400000012ff */
[----:B------:R-:W-:Y:S02]  /*e3e0*/  LOP3.LUT R103, R168, 0x380, RZ, 0xc0, !PT ;  /* 0x00000380a8677812 */ /* 0x000fe400078ec0ff */
[----:B------:R-:W-:-:S02]  /*e3f0*/  MOV R12, R12 ;  /* 0x0000000c000c7202 */ /* 0x000fc40000000f00 */
[----:B------:R-:W-:Y:S02]  /*e400*/  LOP3.LUT R38, R38, R181, RZ, 0x3c, !PT ;  /* 0x000000b526267212 */ /* 0x000fe400078e3cff */
[----:B------:R-:W-:Y:S01]  /*e410*/  SHF.R.U64 R173, R173, 0x3, RZ ;  /* 0x00000003adad7819 */ /* 0x000fe200000012ff */
[----:B------:R-:W-:Y:S01]  /*e420*/  STSM.16.M88.4 [R102], R24 ;  /* 0x0000001866007844 */ /* 0x000fe20000000200 */
[----:B------:R-:W-:Y:S02]  /*e430*/  MOV R14, R14 ;  /* 0x0000000e000e7202 */ /* 0x000fe40000000f00 */
[----:B------:R-:W-:Y:S01]  /*e440*/  LOP3.LUT R46, R46, R183, RZ, 0x3c, !PT ;  /* 0x000000b72e2e7212 */ /* 0x000fe200078e3cff */
[----:B------:R-:W-:Y:S01]  /*e450*/  STSM.16.M88.4 [R28], R32 ;  /* 0x000000201c007844 */ /* 0x000fe20000000200 */
[----:B------:R-:W-:Y:S02]  /*e460*/  SHF.R.U64 R175, R175, 0x3, RZ ;  /* 0x00000003afaf7819 */ /* 0x000fe400000012ff */
[----:B------:R-:W-:Y:S01]  /*e470*/  LOP3.LUT R98, R29, R6, RZ, 0x3c, !PT ;  /* 0x000000061d627212 */ /* 0x000fe200078e3cff */
[----:B------:R0:W-:Y:S01]  /*e480*/  STSM.16.M88.4 [R12], R40 ;  /* 0x000000280c007844 */ /* 0x0001e20000000200 */
[----:B------:R-:W-:-:S02]  /*e490*/  MOV R16, R16 ;  /* 0x0000001000107202 */ /* 0x000fc40000000f00 */
[----:B------:R-:W-:Y:S01]  /*e4a0*/  F2FP.F16.F32.PACK_AB R59, R153, R59 ;  /* 0x0000003b993b723e */ /* 0x000fe200000000ff */
[----:B------:R-:W-:Y:S01]  /*e4b0*/  STSM.16.M88.4 [R14], R48 ;  /* 0x000000300e007844 */ /* 0x000fe20000000200 */
[----:B------:R-:W-:Y:S02]  /*e4c0*/  F2FP.F16.F32.PACK_AB R65, R152, R66 ;  /* 0x000000429841723e */ /* 0x000fe400000000ff */
[----:B------:R-:W-:Y:S01]  /*e4d0*/  F2FP.F16.F32.PACK_AB R72, R73, R72 ;  /* 0x000000484948723e */ /* 0x000fe200000000ff */
[----:B------:R-:W-:Y:S01]  /*e4e0*/  STSM.16.M88.4 [R16], R56 ;  /* 0x0000003810007844 */ /* 0x000fe20000000200 */
[----:B------:R-:W-:Y:S02]  /*e4f0*/  LOP3.LUT R54, R169, R54, RZ, 0x3c, !PT ;  /* 0x00000036a9367212 */ /* 0x000fe400078e3cff */
[----:B------:R-:W-:Y:S02]  /*e500*/  MOV R20, R20 ;  /* 0x0000001400147202 */ /* 0x000fe40000000f00 */
[----:B------:R-:W-:-:S02]  /*e510*/  F2FP.F16.F32.PACK_AB R66, R69, R68 ;  /* 0x000000444542723e */ /* 0x000fc400000000ff */
[----:B------:R-:W-:Y:S02]  /*e520*/  F2FP.F16.F32.PACK_AB R67, R18, R67 ;  /* 0x000000431243723e */ /* 0x000fe400000000ff */
[----:B------:R-:W-:Y:S02]  /*e530*/  F2FP.F16.F32.PACK_AB R73, R3, R74 ;  /* 0x0000004a0349723e */ /* 0x000fe400000000ff */
[----:B------:R-:W-:Y:S01]  /*e540*/  F2FP.F16.F32.PACK_AB R80, R81, R80 ;  /* 0x000000505150723e */ /* 0x000fe200000000ff */
[----:B------:R-:W-:Y:S01]  /*e550*/  STSM.16.M88.4 [R20], R64 ;  /* 0x0000004014007844 */ /* 0x000fe20000000200 */
[----:B------:R-:W-:Y:S02]  /*e560*/  LOP3.LUT R62, R171, R62, RZ, 0x3c, !PT ;  /* 0x0000003eab3e7212 */ /* 0x000fe400078e3cff */
        /* <DEDUP_REMOVED lines=9> */
[----:B------:R-:W-:Y:S01]  /*e600*/  R2UR UR4, R208 ;  /* 0x00000000d00472ca */ /* 0x000fe200000e0000 */
[----:B------:R-:W-:Y:S01]  /*e610*/  ULDC UR10, c[0x0][0xa88] ;  /* 0x0002a200000a7ab9 */ /* 0x000fe20000000800 */
[----:B------:R-:W-:Y:S01]  /*e620*/  SHF.R.U64 R103, R103, 0x3, RZ ;  /* 0x0000000367677819 */ /* 0x000fe200000012ff */
[----:B------:R-:W1:Y:S01]  /*e630*/  LDC R18, c[0x0][0xbe8] ;  /* 0x0002fa00ff127b82 */ /* 0x000e620000000800 */
[----:B------:R-:W-:Y:S02]  /*e640*/  MOV R30, R30 ;  /* 0x0000001e001e7202 */ /* 0x000fe40000000f00 */
[----:B------:R-:W-:Y:S02]  /*e650*/  F2FP.F16.F32.PACK_AB R74, R77, R76 ;  /* 0x0000004c4d4a723e */ /* 0x000fe400000000ff */
[----:B------:R-:W-:-:S02]  /*e660*/  F2FP.F16.F32.PACK_AB R81, R83, R82 ;  /* 0x000000525351723e */ /* 0x000fc400000000ff */
[----:B------:R-:W-:Y:S01]  /*e670*/  LOP3.LUT R70, R173, R70, RZ, 0x3c, !PT ;  /* 0x00000046ad467212 */ /* 0x000fe200078e3cff */
[----:B------:R-:W-:Y:S01]  /*e680*/  STSM.16.M88.4 [R30], R72 ;  /* 0x000000481e007844 */ /* 0x000fe20000000200 */
[----:B------:R-:W-:Y:S01]  /*e690*/  MOV R38, R38 ;  /* 0x0000002600267202 */ /* 0x000fe20000000f00 */
[----:B------:R-:W-:Y:S01]  /*e6a0*/  UIMAD.WIDE UR8, UR4, 0x4, UR8 ;  /* 0x00000004040878a5 */ /* 0x000fe2000f8e0208 */
[----:B------:R-:W-:Y:S02]  /*e6b0*/  F2FP.F16.F32.PACK_AB R82, R85, R84 ;  /* 0x000000545552723e */ /* 0x000fe400000000ff */
[----:B------:R-:W-:Y:S02]  /*e6c0*/  F2FP.F16.F32.PACK_AB R83, R87, R86 ;  /* 0x000000565753723e */ /* 0x000fe400000000ff */
[----:B------:R-:W-:Y:S02]  /*e6d0*/  LOP3.LUT R94, R175, R94, RZ, 0x3c, !PT ;  /* 0x0000005eaf5e7212 */ /* 0x000fe400078e3cff */
[----:B------:R-:W-:Y:S01]  /*e6e0*/  MOV R46, R46 ;  /* 0x0000002e002e7202 */ /* 0x000fe20000000f00 */
[----:B------:R-:W-:Y:S01]  /*e6f0*/  STSM.16.M88.4 [R38], R80 ;  /* 0x0000005026007844 */ /* 0x000fe20000000200 */
[----:B------:R-:W-:-:S02]  /*e700*/  MOV R11, R98 ;  /* 0x00000062000b7202 */ /* 0x000fc40000000f00 */
[----:B------:R-:W-:Y:S02]  /*e710*/  F2FP.F16.F32.PACK_AB R76, R89, R88 ;  /* 0x00000058594c723e */ /* 0x000fe400000000ff */
[----:B------:R-:W-:Y:S02]  /*e720*/  F2FP.F16.F32.PACK_AB R77, R91, R90 ;  /* 0x0000005a5b4d723e */ /* 0x000fe400000000ff */
[----:B------:R-:W-:Y:S02]  /*e730*/  F2FP.F16.F32.PACK_AB R78, R93, R92 ;  /* 0x0000005c5d4e723e */ /* 0x000fe400000000ff */
[----:B------:R-:W-:Y:S02]  /*e740*/  MOV R54, R54 ;  /* 0x0000003600367202 */ /* 0x000fe40000000f00 */
[----:B------:R-:W-:Y:S01]  /*e750*/  F2FP.F16.F32.PACK_AB R97, R164, R163 ;  /* 0x000000a3a461723e */ /* 0x000fe200000000ff */
[----:B------:R-:W-:Y:S01]  /*e760*/  STSM.16.M88.4 [R46], R76 ;  /* 0x0000004c2e007844 */ /* 0x000fe20000000200 */
[----:B------:R-:W-:-:S02]  /*e770*/  F2FP.F16.F32.PACK_AB R98, R101, R100 ;  /* 0x000000646562723e */ /* 0x000fc400000000ff */
[----:B------:R-:W-:Y:S02]  /*e780*/  F2FP.F16.F32.PACK_AB R99, R166, R165 ;  /* 0x000000a5a663723e */ /* 0x000fe400000000ff */
[----:B------:R-:W-:Y:S02]  /*e790*/  F2FP.F16.F32.PACK_AB R105, R107, R106 ;  /* 0x0000006a6b69723e */ /* 0x000fe400000000ff */
[----:B------:R-:W-:Y:S01]  /*e7a0*/  LOP3.LUT R6, R103, R168, RZ, 0x3c, !PT ;  /* 0x000000a867067212 */ /* 0x000fe200078e3cff */
[----:B------:R-:W-:Y:S01]  /*e7b0*/  STSM.16.M88.4 [R54], R96 ;  /* 0x0000006036007844 */ /* 0x000fe20000000200 */
[----:B------:R-:W-:Y:S02]  /*e7c0*/  MOV R62, R62 ;  /* 0x0000003e003e7202 */ /* 0x000fe40000000f00 */
[----:B------:R-:W-:Y:S02]  /*e7d0*/  F2FP.F16.F32.PACK_AB R106, R109, R108 ;  /* 0x0000006c6d6a723e */ /* 0x000fe400000000ff */
[----:B------:R-:W-:-:S02]  /*e7e0*/  F2FP.F16.F32.PACK_AB R107, R111, R110 ;  /* 0x0000006e6f6b723e */ /* 0x000fc400000000ff */
[----:B------:R-:W-:Y:S02]  /*e7f0*/  F2FP.F16.F32.PACK_AB R113, R115, R114 ;  /* 0x000000727371723e */ /* 0x000fe400000000ff */
[----:B------:R-:W-:Y:S01]  /*e800*/  MOV R70, R70 ;  /* 0x0000004600467202 */ /* 0x000fe20000000f00 */
[----:B------:R-:W-:Y:S01]  /*e810*/  STSM.16.M88.4 [R62], R104 ;  /* 0x000000683e007844 */ /* 0x000fe20000000200 */
[----:B------:R-:W-:Y:S02]  /*e820*/  F2FP.F16.F32.PACK_AB R114, R117, R116 ;  /* 0x000000747572723e */ /* 0x000fe400000000ff */
[----:B------:R-:W-:Y:S02]  /*e830*/  F2FP.F16.F32.PACK_AB R115, R119, R118 ;  /* 0x000000767773723e */ /* 0x000fe400000000ff */
[----:B------:R-:W-:Y:S02]  /*e840*/  F2FP.F16.F32.PACK_AB R121, R123, R122 ;  /* 0x0000007a7b79723e */ /* 0x000fe400000000ff */
[----:B------:R-:W-:Y:S01]  /*e850*/  MOV R94, R94 ;  /* 0x0000005e005e7202 */ /* 0x000fe20000000f00 */
[----:B------:R-:W-:Y:S01]  /*e860*/  STSM.16.M88.4 [R70], R112 ;  /* 0x0000007046007844 */ /* 0x000fe20000000200 */
[----:B------:R-:W-:-:S02]  /*e870*/  F2FP.F16.F32.PACK_AB R122, R125, R124 ;  /* 0x0000007c7d7a723e */ /* 0x000fc400000000ff */
[----:B------:R-:W-:Y:S02]  /*e880*/  F2FP.F16.F32.PACK_AB R123, R127, R126 ;  /* 0x0000007e7f7b723e */ /* 0x000fe400000000ff */
[----:B------:R-:W-:Y:S02]  /*e890*/  F2FP.F16.F32.PACK_AB R129, R131, R130 ;  /* 0x000000828381723e */ /* 0x000fe400000000ff */
[----:B------:R-:W-:Y:S01]  /*e8a0*/  F2FP.F16.F32.PACK_AB R130, R133, R132 ;  /* 0x000000848582723e */ /* 0x000fe200000000ff */
[----:B------:R-:W-:Y:S01]  /*e8b0*/  STSM.16.M88.4 [R94], R120 ;  /* 0x000000785e007844 */ /* 0x000fe20000000200 */
[----:B------:R-:W-:Y:S02]  /*e8c0*/  F2FP.F16.F32.PACK_AB R131, R135, R134 ;  /* 0x000000868783723e */ /* 0x000fe400000000ff */
[----:B------:R-:W-:Y:S02]  /*e8d0*/  F2FP.F16.F32.PACK_AB R137, R139, R138 ;  /* 0x0000008a8b89723e */ /* 0x000fe400000000ff */
[----:B------:R-:W-:Y:S01]  /*e8e0*/  MOV R10, R6 ;  /* 0x00000006000a7202 */ /* 0x000fe20000000f00 */
[----:B------:R-:W-:Y:S01]  /*e8f0*/  STSM.16.M88.4 [R11], R128 ;  /* 0x000000800b007844 */ /* 0x000fe20000000200 */
[----:B------:R-:W-:Y:S01]  /*e900*/  F2FP.F16.F32.PACK_AB R138, R141, R140 ;  /* 0x0000008c8d8a723e */ /* 0x000fe200000000ff */
[----:B------:R-:W-:Y:S01]  /*e910*/  IMAD.U32 R6, RZ, RZ, UR8 ;  /* 0x00000008ff067e24 */ /* 0x000fe2000f8e00ff */
[----:B------:R-:W-:Y:S01]  /*e920*/  F2FP.F16.F32.PACK_AB R139, R143, R142 ;  /* 0x0000008e8f8b723e */ /* 0x000fe200000000ff */
[----:B------:R-:W-:Y:S01]  /*e930*/  IMAD.U32 R7, RZ, RZ, UR9 ;  /* 0x00000009ff077e24 */ /* 0x000fe2000f8e00ff */
[----:B------:R-:W-:Y:S01]  /*e940*/  F2FP.F16.F32.PACK_AB R145, R147, R146 ;  /* 0x000000929391723e */ /* 0x000fe200000000ff */
[----:B------:R-:W-:Y:S01]  /*e950*/  ULDC.64 UR8, c[0x0][0xc08] ;  /* 0x0003020000087ab9 */ /* 0x000fe20000000a00 */
[----:B------:R-:W-:Y:S01]  /*e960*/  MOV R8, R8 ;  /* 0x0000000800087202 */ /* 0x000fe20000000f00 */
[----:B------:R2:W-:Y:S01]  /*e970*/  STSM.16.M88.4 [R10], R136 ;  /* 0x000000880a007844 */ /* 0x0005e20000000200 */
[----:B------:R-:W-:-:S02]  /*e980*/  F2FP.F16.F32.PACK_AB R146, R149, R148 ;  /* 0x000000949592723e */ /* 0x000fc400000000ff */
[----:B------:R-:W-:Y:S02]  /*e990*/  F2FP.F16.F32.PACK_AB R147, R151, R150 ;  /* 0x000000969793723e */ /* 0x000fe400000000ff */
[----:B------:R-:W-:-:S03]  /*e9a0*/  PLOP3.LUT P0, PT, PT, PT, UP0, 0x80, 0x0 ;  /* 0x000000000000781c */ /* 0x000fc60003f0f008 */
[----:B------:R3:W-:Y:S01]  /*e9b0*/  STSM.16.M88.4 [R8], R144 ;  /* 0x0000009008007844 */ /* 0x0007e20000000200 */
[----:B------:R-:W-:Y:S09]  /*e9c0*/  BAR.SYNC.DEFER_BLOCKING 0x1, 0x100 ;  /* 0x0044000000007b1d */ /* 0x000ff20000010000 */
[----:B------:R-:W4:Y:S01]  /*e9d0*/  @P0 LDG.E R3, desc[UR36][R6.64] ;  /* 0x0000002406030981 */ /* 0x000f22000c1e1900 */
[----:B------:R-:W-:Y:S01]  /*e9e0*/  UISETP.NE.U32.AND UP1, UPT, UR8, URZ, UPT ;  /* 0x0000003f0800728c */ /* 0x000fe2000bf25070 */
[----:B-1----:R-:W-:-:S03]  /*e9f0*/  ISETP.NE.AND P1, PT, R18, 0x1, PT ;  /* 0x000000011200780c */ /* 0x002fc60003f25270 */
[----:B------:R-:W-:-:S06]  /*ea00*/  UISETP.NE.AND.EX UP1, UPT, UR9, URZ, UPT, UP1 ;  /* 0x0000003f0900728c */ /* 0x000fcc000bf25310 */
[----:B------:R-:W-:-:S04]  /*ea10*/  PLOP3.LUT P2, PT, PT, PT, UP1, 0x80, 0x0 ;  /* 0x000000000000781c */ /* 0x000fc80003f4f018 */
[----:B------:R-:W1:Y:S01]  /*ea20*/  @P1 LDC R9, c[0x0][0xbec] ;  /* 0x0002fb00ff091b82 */ /* 0x000e620000000800 */
[----:B------:R-:W-:Y:S02]  /*ea30*/  @UP1 ULDC.64 UR8, c[0x0][0xc08] ;  /* 0x0003020000081ab9 */ /* 0x000fe40000000a00 */
[----:B------:R-:W-:-:S03]  /*ea40*/  @UP1 UIMAD.WIDE UR8, UR4, 0x4, UR8 ;  /* 0x00000004040818a5 */ /* 0x000fc6000f8e0208 */
[----:B------:R-:W-:Y:S02]  /*ea50*/  UMOV UR4, URZ ;  /* 0x0000003f00047c82 */ /* 0x000fe40008000000 */
[----:B0-----:R-:W0:Y:S01]  /*ea60*/  @P1 LDC R12, c[0x0][0xbf0] ;  /* 0x0002fc00ff0c1b82 */ /* 0x001e220000000800 */
[----:B--2---:R-:W-:Y:S02]  /*ea70*/  IMAD.U32 R10, RZ, RZ, UR8 ;  /* 0x00000008ff0a7e24 */ /* 0x004fe4000f8e00ff */
[----:B------:R-:W-:Y:S01]  /*ea80*/  IMAD.U32 R11, RZ, RZ, UR9 ;  /* 0x00000009ff0b7e24 */ /* 0x000fe2000f8e00ff */
[----:B----4-:R-:W-:Y:S01]  /*ea90*/  @P0 R2UR UR4, R3 ;  /* 0x00000000030402ca */ /* 0x010fe200000e0000 */
[----:B------:R-:W-:-:S06]  /*eaa0*/  IMAD.U32 R3, RZ, RZ, UR10 ;  /* 0x0000000aff037e24 */ /* 0x000fcc000f8e00ff */
[----:B------:R3:W5:Y:S01]  /*eab0*/  @P2 LDG.E R3, desc[UR36][R10.64] ;  /* 0x000000240a032981 */ /* 0x000762000c1e1900 */
[----:B01----:R-:W-:Y:S07]  /*eac0*/  @P2 BRA `(.L_x_1334) ;  /* 0x0000000000102947 */ /* 0x003fee0003800000 */
[----:B------:R-:W-:Y:S05]  /*ead0*/  @!P0 BRA `(.L_x_1334) ;  /* 0x00000000000c8947 */ /* 0x000fea0003800000 */
[----:B---3--:R-:W2:Y:S04]  /*eae0*/  LDG.E R8, desc[UR36][R6.64] ;  /* 0x0000002406087981 */ /* 0x008ea8000c1e1900 */
[----:B-----5:R-:W2:Y:S02]  /*eaf0*/  LDG.E R3, desc[UR36][R6.64+0x4] ;  /* 0x0000042406037981 */ /* 0x020ea4000c1e1900 */
[----:B--2---:R-:W-:-:S07]  /*eb00*/  IMAD.IADD R3, R3, 0x1, -R8 ;  /* 0x0000000103037824 */ /* 0x004fce00078e0a08 */
.L_x_1334:
[----:B------:R-:W-:Y:S01]  /*eb10*/  R2UR UR19, R206 ;  /* 0x00000000ce1372ca */ /* 0x000fe200000e0000 */
[----:B------:R-:W-:Y:S01]  /*eb20*/  USHF.R.S32.HI UR9, URZ, 0x1f, UR4 ;  /* 0x0000001f3f097899 */ /* 0x000fe20008011404 */
[----:B------:R-:W-:Y:S01]  /*eb30*/  R2UR UR13, R208 ;  /* 0x00000000d00d72ca */ /* 0x000fe200000e0000 */
[----:B------:R-:W-:Y:S01]  /*eb40*/  ULDC.64 UR14, c[0x0][0xb90] ;  /* 0x0002e400000e7ab9 */ /* 0x000fe20000000a00 */
[----:B---3--:R-:W-:Y:S01]  /*eb50*/  IADD3 R8, R200, UR61, RZ ;  /* 0x0000003dc8087c10 */ /* 0x008fe2000fffe0ff */
[----:B------:R-:W-:Y:S01]  /*eb60*/  UMOV UR8, UR4 ;  /* 0x0000000400087c82 */ /* 0x000fe20008000000 */
[----:B------:R-:W-:Y:S01]  /*eb70*/  IADD3 R26, R212, UR61, RZ ;  /* 0x0000003dd41a7c10 */ /* 0x000fe2000fffe0ff */
[----:B-----5:R-:W-:Y:S02]  /*eb80*/  IMAD R79, R3, R18, RZ ;  /* 0x00000012034f7224 */ /* 0x020fe400078e02ff */
[----:B------:R-:W-:-:S04]  /*eb90*/  @P1 IMAD.HI.U32 R7, R8, R9, RZ ;  /* 0x0000000908071227 */ /* 0x000fc800078e00ff */
[----:B------:R-:W-:Y:S01]  /*eba0*/  USHF.R.S32.HI UR16, URZ, 0x1f, UR19 ;  /* 0x0000001f3f107899 */ /* 0x000fe20008011413 */
[----:B------:R-:W-:Y:S01]  /*ebb0*/  IMAD.MOV.U32 R6, RZ, RZ, R8 ;  /* 0x000000ffff067224 */ /* 0x000fe200078e0008 */
[----:B------:R-:W-:Y:S01]  /*ebc0*/  UIMAD.WIDE.U32 UR10, UR19, UR14, UR8 ;  /* 0x0000000e130a72a5 */ /* 0x000fe2000f8e0008 */
[----:B------:R-:W-:Y:S01]  /*ebd0*/  @P1 SHF.R.U32.HI R6, RZ, R12, R7 ;  /* 0x0000000cff061219 */ /* 0x000fe20000011607 */
[----:B------:R-:W-:Y:S01]  /*ebe0*/  USHF.R.S32.HI UR8, URZ, 0x1f, UR13 ;  /* 0x0000001f3f087899 */ /* 0x000fe2000801140d */
[----:B------:R-:W-:Y:S01]  /*ebf0*/  IMAD R7, R207, 0x40, R23 ;  /* 0x00000040cf077824 */ /* 0x000fe200078e0217 */
[----:B------:R-:W-:Y:S02]  /*ec00*/  UIMAD UR12, UR16, UR14, URZ ;  /* 0x0000000e100c72a4 */ /* 0x000fe4000f8e023f */
[----:B------:R-:W-:Y:S01]  /*ec10*/  USEL UR18, UR8, URZ, !UP0 ;  /* 0x0000003f08127287 */ /* 0x000fe2000c000000 */
[----:B------:R-:W-:Y:S01]  /*ec20*/  IMAD.MOV R9, RZ, RZ, -R6 ;  /* 0x000000ffff097224 */ /* 0x000fe200078e0a06 */
[----:B------:R-:W-:Y:S01]  /*ec30*/  UIMAD UR12, UR19, UR15, UR12 ;  /* 0x0000000f130c72a4 */ /* 0x000fe2000f8e020c */
[----:B------:R-:W-:Y:S01]  /*ec40*/  IMAD.WIDE R4, R7, 0x2, R4 ;  /* 0x0000000207047825 */ /* 0x000fe200078e0204 */
[----:B------:R-:W-:Y:S01]  /*ec50*/  USEL UR17, UR13, URZ, !UP0 ;  /* 0x0000003f0d117287 */ /* 0x000fe2000c000000 */
[----:B------:R-:W-:Y:S01]  /*ec60*/  SHF.R.S32.HI R7, RZ, 0x1f, R6 ;  /* 0x0000001fff077819 */ /* 0x000fe20000011406 */
[----:B------:R-:W-:Y:S01]  /*ec70*/  ULDC.64 UR14, c[0x0][0xb98] ;  /* 0x0002e600000e7ab9 */ /* 0x000fe20000000a00 */
[----:B------:R-:W-:Y:S01]  /*ec80*/  UIADD3 UR11, UR11, UR12, URZ ;  /* 0x0000000c0b0b7290 */ /* 0x000fe2000fffe03f */
[----:B------:R-:W-:Y:S01]  /*ec90*/  IMAD R9, R18, R9, R8 ;  /* 0x0000000912097224 */ /* 0x000fe200078e0208 */
[----:B------:R-:W-:Y:S01]  /*eca0*/  UIMAD UR8, UR18, UR14, URZ ;  /* 0x0000000e120872a4 */ /* 0x000fe2000f8e023f */
[C---:B------:R-:W-:Y:S01]  /*ecb0*/  IADD3 R11, P5, R4.reuse, 0x1000, RZ ;  /* 0x00001000040b7810 */ /* 0x040fe20007fbe0ff */
[----:B------:R-:W-:Y:S01]  /*ecc0*/  UIMAD.WIDE.U32 UR10, UR17, UR14, UR10 ;  /* 0x0000000e110a72a5 */ /* 0x000fe2000f8e000a */
[C---:B------:R-:W-:Y:S01]  /*ecd0*/  IADD3 R53, P3, R4.reuse, 0x4000, RZ ;  /* 0x0000400004357810 */ /* 0x040fe20007f7e0ff */
[----:B------:R-:W-:Y:S01]  /*ece0*/  UIMAD UR8, UR17, UR15, UR8 ;  /* 0x0000000f110872a4 */ /* 0x000fe2000f8e0208 */
[----:B------:R-:W-:Y:S01]  /*ecf0*/  SHF.R.S32.HI R8, RZ, 0x1f, R9 ;  /* 0x0000001fff087819 */ /* 0x000fe20000011409 */
[----:B------:R-:W-:Y:S01]  /*ed00*/  ULDC.64 UR12, c[0x0][0xaa0] ;  /* 0x0002a800000c7ab9 */ /* 0x000fe20000000a00 */
[----:B------:R-:W-:-:S02]  /*ed10*/  IADD3 R29, P2, R4, 0x5000, RZ ;  /* 0x00005000041d7810 */ /* 0x000fc40007f5e0ff */
[----:B------:R-:W-:Y:S01]  /*ed20*/  IADD3 R6, P0, R6, UR10, RZ ;  /* 0x0000000a06067c10 */ /* 0x000fe2000ff1e0ff */
[----:B------:R-:W-:Y:S01]  /*ed30*/  IMAD.U32 R10, RZ, RZ, UR8 ;  /* 0x00000008ff0a7e24 */ /* 0x000fe2000f8e00ff */
[----:B------:R-:W-:Y:S02]  /*ed40*/  LOP3.LUT R52, R53, 0x380, RZ, 0xc0, !PT ;  /* 0x0000038035347812 */ /* 0x000fe400078ec0ff */
[----:B------:R-:W-:Y:S02]  /*ed50*/  LOP3.LUT R28, R29, 0x380, RZ, 0xc0, !PT ;  /* 0x000003801d1c7812 */ /* 0x000fe400078ec0ff */
[----:B------:R-:W-:Y:S01]  /*ed60*/  IADD3.X R7, R7, UR11, R10, P0, !PT ;  /* 0x0000000b07077c10 */ /* 0x000fe200087fe40a */
[----:B------:R-:W-:Y:S01]  /*ed70*/  ULDC.64 UR10, c[0x0][0xb88] ;  /* 0x0002e200000a7ab9 */ /* 0x000fe20000000a00 */
[----:B------:R-:W-:Y:S01]  /*ed80*/  SHF.R.U64 R52, R52, 0x3, RZ ;  /* 0x0000000334347819 */ /* 0x000fe200000012ff */
[----:B------:R-:W-:Y:S01]  /*ed90*/  IMAD R10, R8, UR10, RZ ;  /* 0x0000000a080a7c24 */ /* 0x000fe2000f8e02ff */
[----:B------:R-:W-:Y:S01]  /*eda0*/  LOP3.LUT R8, R11, 0x380, RZ, 0xc0, !PT ;  /* 0x000003800b087812 */ /* 0x000fe200078ec0ff */
[----:B------:R-:W-:Y:S01]  /*edb0*/  IMAD.WIDE.U32 R6, R9, UR10, R6 ;  /* 0x0000000a09067c25 */ /* 0x000fe2000f8e0006 */
[----:B------:R-:W-:-:S02]  /*edc0*/  SHF.R.U64 R28, R28, 0x3, RZ ;  /* 0x000000031c1c7819 */ /* 0x000fc400000012ff */
[----:B------:R-:W-:Y:S01]  /*edd0*/  SHF.R.U64 R8, R8, 0x3, RZ ;  /* 0x0000000308087819 */ /* 0x000fe200000012ff */
[----:B------:R-:W-:Y:S01]  /*ede0*/  IMAD R15, R9, UR11, R10 ;  /* 0x0000000b090f7c24 */ /* 0x000fe2000f8e020a */
[----:B------:R-:W-:Y:S01]  /*edf0*/  ULDC.64 UR10, c[0x0][0xb50] ;  /* 0x0002d400000a7ab9 */ /* 0x000fe20000000a00 */
[----:B------:R-:W-:Y:S01]  /*ee00*/  LOP3.LUT R52, R52, R53, RZ, 0x3c, !PT ;  /* 0x0000003534347212 */ /* 0x000fe200078e3cff */
[----:B------:R-:W-:Y:S01]  /*ee10*/  IMAD.X R53, RZ, RZ, R5, P3 ;  /* 0x000000ffff357224 */ /* 0x000fe200018e0605 */
[----:B------:R-:W-:Y:S01]  /*ee20*/  LEA R14, P0, R6, UR10, 0x2 ;  /* 0x0000000a060e7c11 */ /* 0x000fe2000f8010ff */
[----:B------:R-:W-:Y:S01]  /*ee30*/  IMAD.IADD R7, R7, 0x1, R15 ;  /* 0x0000000107077824 */ /* 0x000fe200078e020f */
[----:B------:R-:W-:Y:S01]  /*ee40*/  LOP3.LUT R8, R8, R11, RZ, 0x3c, !PT ;  /* 0x0000000b08087212 */ /* 0x000fe200078e3cff */
[----:B------:R-:W-:Y:S01]  /*ee50*/  IMAD.X R9, RZ, RZ, R5, P5 ;  /* 0x000000ffff097224 */ /* 0x000fe200028e0605 */
[----:B------:R-:W-:Y:S01]  /*ee60*/  IADD3 R41, P3, R4, 0xa000, RZ ;  /* 0x0000a00004297810 */ /* 0x000fe20007f7e0ff */
[----:B------:R-:W-:Y:S01]  /*ee70*/  SHFL.IDX PT, R16, R14, RZ, 0x1c1f ;  /* 0x001c1fff0e107589 */ /* 0x000fe200000e0000 */
[----:B------:R-:W-:Y:S01]  /*ee80*/  LEA.HI.X R11, R6, UR11, R7, 0x2, P0 ;  /* 0x0000000b060b7c11 */ /* 0x000fe200080f1407 */
[----:B------:R-:W-:Y:S01]  /*ee90*/  VIADD R6, R26, 0x8 ;  /* 0x000000081a067836 */ /* 0x000fe20000000000 */
[----:B------:R-:W-:Y:S01]  /*eea0*/  IADD3 R25, P0, R4, 0x3000, RZ ;  /* 0x0000300004197810 */ /* 0x000fe20007f1e0ff */
[----:B------:R-:W-:Y:S01]  /*eeb0*/  SHFL.IDX PT, R20, R14, 0x1, 0x1c1f ;  /* 0x003c1f000e147f89 */ /* 0x000fe200000e0000 */
[----:B------:R-:W-:Y:S01]  /*eec0*/  LOP3.LUT R28, R28, R29, RZ, 0x3c, !PT ;  /* 0x0000001d1c1c7212 */ /* 0x000fe200078e3cff */
[----:B------:R-:W-:Y:S01]  /*eed0*/  IMAD.X R29, RZ, RZ, R5, P2 ;  /* 0x000000ffff1d7224 */ /* 0x000fe200010e0605 */
[----:B------:R-:W-:Y:S01]  /*eee0*/  LOP3.LUT R24, R25, 0x380, RZ, 0xc0, !PT ;  /* 0x0000038019187812 */ /* 0x000fe200078ec0ff */
[----:B------:R-:W0:Y:S01]  /*eef0*/  SHFL.IDX PT, R17, R11, RZ, 0x1c1f ;  /* 0x001c1fff0b117589 */ /* 0x000e2200000e0000 */
[----:B------:R-:W-:-:S02]  /*ef00*/  LOP3.LUT R40, R41, 0x380, RZ, 0xc0, !PT ;  /* 0x0000038029287812 */ /* 0x000fc400078ec0ff */
[----:B------:R-:W-:Y:S01]  /*ef10*/  SHF.R.U64 R24, R24, 0x3, RZ ;  /* 0x0000000318187819 */ /* 0x000fe200000012ff */
[----:B------:R-:W1:Y:S01]  /*ef20*/  SHFL.IDX PT, R21, R11, 0x1, 0x1c1f ;  /* 0x003c1f000b157f89 */ /* 0x000e6200000e0000 */
[----:B------:R-:W-:Y:S02]  /*ef30*/  IADD3 R45, P2, R4, 0xb000, RZ ;  /* 0x0000b000042d7810 */ /* 0x000fe40007f5e0ff */
[----:B------:R-:W-:Y:S01]  /*ef40*/  LOP3.LUT R24, R24, R25, RZ, 0x3c, !PT ;  /* 0x0000001918187212 */ /* 0x000fe200078e3cff */
[----:B------:R-:W-:Y:S01]  /*ef50*/  IMAD.X R25, RZ, RZ, R5, P0 ;  /* 0x000000ffff197224 */ /* 0x000fe200000e0605 */
[----:B------:R-:W-:Y:S02]  /*ef60*/  IADD3 R57, P0, R4, 0x9000, RZ ;  /* 0x0000900004397810 */ /* 0x000fe40007f1e0ff */
[----:B------:R-:W-:Y:S02]  /*ef70*/  SHF.R.U64 R40, R40, 0x3, RZ ;  /* 0x0000000328287819 */ /* 0x000fe400000012ff */
[----:B------:R-:W-:-:S02]  /*ef80*/  LOP3.LUT R56, R57, 0x380, RZ, 0xc0, !PT ;  /* 0x0000038039387812 */ /* 0x000fc400078ec0ff */
[----:B------:R-:W-:Y:S02]  /*ef90*/  LOP3.LUT R44, R45, 0x380, RZ, 0xc0, !PT ;  /* 0x000003802d2c7812 */ /* 0x000fe400078ec0ff */
[----:B------:R-:W-:Y:S02]  /*efa0*/  SHF.R.U64 R56, R56, 0x3, RZ ;  /* 0x0000000338387819 */ /* 0x000fe400000012ff */
[----:B------:R-:W-:Y:S01]  /*efb0*/  LOP3.LUT R40, R40, R41, RZ, 0x3c, !PT ;  /* 0x0000002928287212 */ /* 0x000fe200078e3cff */
[--C-:B------:R-:W-:Y:S01]  /*efc0*/  IMAD.X R41, RZ, RZ, R5.reuse, P3 ;  /* 0x000000ffff297224 */ /* 0x100fe200018e0605 */
[----:B------:R-:W-:Y:S01]  /*efd0*/  LOP3.LUT R56, R56, R57, RZ, 0x3c, !PT ;  /* 0x0000003938387212 */ /* 0x000fe200078e3cff */
[----:B------:R-:W-:Y:S01]  /*efe0*/  IMAD.X R57, RZ, RZ, R5, P0 ;  /* 0x000000ffff397224 */ /* 0x000fe200000e0605 */
[----:B------:R-:W-:Y:S02]  /*eff0*/  SHF.R.U64 R44, R44, 0x3, RZ ;  /* 0x000000032c2c7819 */ /* 0x000fe400000012ff */
[----:B------:R-:W-:-:S02]  /*f000*/  LOP3.LUT P0, RZ, R210, 0x3, RZ, 0xc0, !PT ;  /* 0x00000003d2ff7812 */ /* 0x000fc4000780c0ff */
[----:B------:R-:W-:Y:S02]  /*f010*/  IADD3 R10, P3, R4, 0xf000, RZ ;  /* 0x0000f000040a7810 */ /* 0x000fe40007f7e0ff */
[----:B------:R-:W-:Y:S01]  /*f020*/  LOP3.LUT R44, R44, R45, RZ, 0x3c, !PT ;  /* 0x0000002d2c2c7212 */ /* 0x000fe200078e3cff */
[--C-:B------:R-:W-:Y:S01]  /*f030*/  IMAD.X R45, RZ, RZ, R5.reuse, P2 ;  /* 0x000000ffff2d7224 */ /* 0x100fe200010e0605 */
[-C--:B------:R-:W-:Y:S02]  /*f040*/  ISETP.GE.OR P2, PT, R26, R79.reuse, P0 ;  /* 0x0000004f1a00720c */ /* 0x080fe40000746670 */
[----:B------:R-:W-:Y:S01]  /*f050*/  IADD3 R13, P4, R4, 0x2000, RZ ;  /* 0x00002000040d7810 */ /* 0x000fe20007f9e0ff */
[----:B------:R-:W-:Y:S01]  /*f060*/  UIMAD UR10, UR9, UR12, URZ ;  /* 0x0000000c090a72a4 */ /* 0x000fe2000f8e023f */
[----:B------:R-:W-:Y:S01]  /*f070*/  LOP3.LUT R3, R10, 0x380, RZ, 0xc0, !PT ;  /* 0x000003800a037812 */ /* 0x000fe200078ec0ff */
[----:B------:R-:W-:Y:S01]  /*f080*/  IMAD.X R49, RZ, RZ, R5, P3 ;  /* 0x000000ffff317224 */ /* 0x000fe200018e0605 */
[----:B------:R-:W-:-:S02]  /*f090*/  ISETP.GE.OR P0, PT, R6, R79, P0 ;  /* 0x0000004f0600720c */ /* 0x000fc40000706670 */
[----:B------:R-:W-:Y:S02]  /*f0a0*/  SHF.R.U64 R3, R3, 0x3, RZ ;  /* 0x0000000303037819 */ /* 0x000fe400000012ff */
        /* <DEDUP_REMOVED lines=8> */
[----:B------:R-:W-:Y:S02]  /*f130*/  IADD3.X R13, RZ, R5, RZ, P4, !PT ;  /* 0x00000005ff0d7210 */ /* 0x000fe400027fe4ff */
[C---:B------:R-:W-:Y:S01]  /*f140*/  IADD3 R37, P5, R4.reuse, 0x7000, RZ ;  /* 0x0000700004257810 */ /* 0x040fe20007fbe0ff */
[----:B------:R-:W-:Y:S01]  /*f150*/  UIMAD.WIDE.U32 UR8, UR4, UR12, URZ ;  /* 0x0000000c040872a5 */ /* 0x000fe2000f8e003f */
[----:B------:R-:W-:Y:S01]  /*f160*/  IADD3 R65, P4, R4, 0x8000, RZ ;  /* 0x0000800004417810 */ /* 0x000fe20007f9e0ff */
[----:B------:R-:W-:Y:S01]  /*f170*/  UIMAD UR10, UR4, UR13, UR10 ;  /* 0x0000000d040a72a4 */ /* 0x000fe2000f8e020a */
[----:B------:R-:W-:Y:S01]  /*f180*/  LOP3.LUT R32, R33, 0x380, RZ, 0xc0, !PT ;  /* 0x0000038021207812 */ /* 0x000fe200078ec0ff */
[----:B0-----:R-:W-:Y:S01]  /*f190*/  IMAD R0, R205, 0x20, R207 ;  /* 0x00000020cd007824 */ /* 0x001fe200078e02cf */
[----:B------:R-:W-:Y:S01]  /*f1a0*/  LOP3.LUT R36, R37, 0x380, RZ, 0xc0, !PT ;  /* 0x0000038025247812 */ /* 0x000fe200078ec0ff */
[----:B-1----:R-:W0:Y:S01]  /*f1b0*/  @P1 LDC R21, c[0x0][0xbf0] ;  /* 0x0002fc00ff151b82 */ /* 0x002e220000000800 */
[----:B------:R-:W-:Y:S01]  /*f1c0*/  LOP3.LUT R64, R65, 0x380, RZ, 0xc0, !PT ;  /* 0x0000038041407812 */ /* 0x000fe200078ec0ff */
[----:B------:R-:W-:Y:S01]  /*f1d0*/  ULDC.64 UR12, c[0x0][0xae8] ;  /* 0x0002ba00000c7ab9 */ /* 0x000fe20000000a00 */
[----:B------:R-:W-:Y:S01]  /*f1e0*/  SHF.R.U64 R32, R32, 0x3, RZ ;  /* 0x0000000320207819 */ /* 0x000fe200000012ff */
[----:B------:R-:W-:Y:S01]  /*f1f0*/  UIADD3 UR9, UR9, UR10, URZ ;  /* 0x0000000a09097290 */ /* 0x000fe2000fffe03f */
[----:B------:R-:W-:Y:S01]  /*f200*/  SHF.R.U64 R36, R36, 0x3, RZ ;  /* 0x0000000324247819 */ /* 0x000fe200000012ff */
[----:B------:R-:W-:Y:S01]  /*f210*/  UIMAD UR4, UR16, UR12, URZ ;  /* 0x0000000c100472a4 */ /* 0x000fe2000f8e023f */
[----:B------:R-:W-:Y:S01]  /*f220*/  SHF.R.U64 R64, R64, 0x3, RZ ;  /* 0x0000000340407819 */ /* 0x000fe200000012ff */
[----:B------:R-:W-:Y:S01]  /*f230*/  VIADD R16, R0, UR61 ;  /* 0x0000003d00107c36 */ /* 0x000fe20008000000 */
[----:B------:R-:W-:Y:S01]  /*f240*/  LOP3.LUT R32, R32, R33, RZ, 0x3c, !PT ;  /* 0x0000002120207212 */ /* 0x000fe200078e3cff */
[--C-:B------:R-:W-:Y:S01]  /*f250*/  IMAD.X R33, RZ, RZ, R5.reuse, P6 ;  /* 0x000000ffff217224 */ /* 0x100fe200030e0605 */
[----:B------:R-:W-:Y:S01]  /*f260*/  LOP3.LUT R36, R36, R37, RZ, 0x3c, !PT ;  /* 0x0000002524247212 */ /* 0x000fe200078e3cff */
[--C-:B------:R-:W-:Y:S01]  /*f270*/  IMAD.X R37, RZ, RZ, R5.reuse, P5 ;  /* 0x000000ffff257224 */ /* 0x100fe200028e0605 */
[----:B------:R-:W-:Y:S01]  /*f280*/  LOP3.LUT R64, R64, R65, RZ, 0x3c, !PT ;  /* 0x0000004140407212 */ /* 0x000fe200078e3cff */
[----:B------:R-:W-:Y:S01]  /*f290*/  IMAD.X R65, RZ, RZ, R5, P4 ;  /* 0x000000ffff417224 */ /* 0x000fe200020e0605 */
[----:B------:R-:W-:Y:S01]  /*f2a0*/  UIMAD UR4, UR19, UR13, UR4 ;  /* 0x0000000d130472a4 */ /* 0x000fe2000f8e0204 */
[C---:B------:R-:W-:Y:S01]  /*f2b0*/  IADD3 R73, P6, R4.reuse, 0xc000, RZ ;  /* 0x0000c00004497810 */ /* 0x040fe20007fde0ff */
[----:B------:R-:W-:Y:S01]  /*f2c0*/  UIMAD.WIDE.U32 UR8, UR19, UR12, UR8 ;  /* 0x0000000c130872a5 */ /* 0x000fe2000f8e0008 */
[C---:B------:R-:W-:Y:S01]  /*f2d0*/  IADD3 R69, P5, R4.reuse, 0xd000, RZ ;  /* 0x0000d00004457810 */ /* 0x040fe20007fbe0ff */
[----:B------:R-:W-:Y:S01]  /*f2e0*/  ULDC.64 UR10, c[0x0][0xaf0] ;  /* 0x0002bc00000a7ab9 */ /* 0x000fe20000000a00 */
[----:B------:R-:W-:Y:S01]  /*f2f0*/  IADD3 R61, P4, R4, 0xe000, RZ ;  /* 0x0000e000043d7810 */ /* 0x000fe20007f9e0ff */
[----:B--2---:R-:W-:Y:S01]  /*f300*/  @P1 IMAD.HI.U32 R0, R16, R3, RZ ;  /* 0x0000000310001227 */ /* 0x004fe200078e00ff */
[----:B------:R-:W-:Y:S01]  /*f310*/  UIADD3 UR9, UR9, UR4, URZ ;  /* 0x0000000409097290 */ /* 0x000fe2000fffe03f */
[----:B------:R-:W-:Y:S01]  /*f320*/  LOP3.LUT R72, R73, 0x380, RZ, 0xc0, !PT ;  /* 0x0000038049487812 */ /* 0x000fe200078ec0ff */
[----:B------:R-:W-:Y:S01]  /*f330*/  UIMAD UR4, UR18, UR10, URZ ;  /* 0x0000000a120472a4 */ /* 0x000fe2000f8e023f */
[----:B------:R-:W-:Y:S01]  /*f340*/  LOP3.LUT R68, R69, 0x380, RZ, 0xc0, !PT ;  /* 0x0000038045447812 */ /* 0x000fe200078ec0ff */
[----:B------:R-:W-:Y:S01]  /*f350*/  IMAD.MOV.U32 R17, RZ, RZ, R16 ;  /* 0x000000ffff117224 */ /* 0x000fe200078e0010 */
[----:B------:R-:W-:-:S02]  /*f360*/  LOP3.LUT R60, R61, 0x380, RZ, 0xc0, !PT ;  /* 0x000003803d3c7812 */ /* 0x000fc400078ec0ff */
[----:B------:R-:W-:Y:S01]  /*f370*/  LOP3.LUT R7, R4, 0x380, RZ, 0xc0, !PT ;  /* 0x0000038004077812 */ /* 0x000fe200078ec0ff */
[----:B------:R-:W-:Y:S01]  /*f380*/  UIMAD UR4, UR17, UR11, UR4 ;  /* 0x0000000b110472a4 */ /* 0x000fe2000f8e0204 */
[----:B0-----:R-:W-:Y:S01]  /*f390*/  @P1 SHF.R.U32.HI R17, RZ, R21, R0 ;  /* 0x00000015ff111219 */ /* 0x001fe20000011600 */
[----:B------:R-:W-:Y:S01]  /*f3a0*/  UIMAD.WIDE.U32 UR8, UR17, UR10, UR8 ;  /* 0x0000000a110872a5 */ /* 0x000fe2000f8e0008 */
[----:B------:R-:W-:Y:S01]  /*f3b0*/  SHF.R.U64 R72, R72, 0x3, RZ ;  /* 0x0000000348487819 */ /* 0x000fe200000012ff */
[----:B------:R-:W5:Y:S01]  /*f3c0*/  LD.E.128 R8, desc[UR36][R8.64] ;  /* 0x0000002408087980 */ /* 0x000f62000c101d00 */
[----:B------:R-:W-:Y:S02]  /*f3d0*/  SHF.R.U64 R68, R68, 0x3, RZ ;  /* 0x0000000344447819 */ /* 0x000fe400000012ff */
[----:B------:R-:W-:Y:S01]  /*f3e0*/  SHF.R.U64 R60, R60, 0x3, RZ ;  /* 0x000000033c3c7819 */ /* 0x000fe200000012ff */
[----:B------:R-:W5:Y:S01]  /*f3f0*/  LD.E.128 R12, desc[UR36][R12.64] ;  /* 0x000000240c0c7980 */ /* 0x000f62000c101d00 */
[----:B------:R-:W-:Y:S01]  /*f400*/  SHF.R.U64 R7, R7, 0x3, RZ ;  /* 0x0000000307077819 */ /* 0x000fe200000012ff */
[----:B------:R-:W-:Y:S01]  /*f410*/  UIADD3 UR4, UR9, UR4, URZ ;  /* 0x0000000409047290 */ /* 0x000fe2000fffe03f */
[--C-:B------:R-:W-:Y:S01]  /*f420*/  SHF.R.S32.HI R0, RZ, 0x1f, R17.reuse ;  /* 0x0000001fff007819 */ /* 0x100fe20000011411 */
[----:B------:R-:W-:Y:S01]  /*f430*/  IMAD.MOV R21, RZ, RZ, -R17 ;  /* 0x000000ffff157224 */ /* 0x000fe200078e0a11 */
[----:B------:R-:W-:Y:S01]  /*f440*/  LOP3.LUT R72, R72, R73, RZ, 0x3c, !PT ;  /* 0x0000004948487212 */ /* 0x000fe200078e3cff */
[--C-:B------:R-:W-:Y:S01]  /*f450*/  IMAD.X R73, RZ, RZ, R5.reuse, P6 ;  /* 0x000000ffff497224 */ /* 0x100fe200030e0605 */
[----:B------:R-:W-:Y:S01]  /*f460*/  LOP3.LUT R68, R68, R69, RZ, 0x3c, !PT ;  /* 0x0000004544447212 */ /* 0x000fe200078e3cff */
[----:B------:R-:W-:Y:S01]  /*f470*/  IMAD.X R69, RZ, RZ, R5, P5 ;  /* 0x000000ffff457224 */ /* 0x000fe200028e0605 */
[----:B------:R-:W-:Y:S01]  /*f480*/  LOP3.LUT R60, R60, R61, RZ, 0x3c, !PT ;  /* 0x0000003d3c3c7212 */ /* 0x000fe200078e3cff */
[----:B------:R-:W-:Y:S01]  /*f490*/  ULDC.64 UR10, c[0x0][0xae0] ;  /* 0x0002b800000a7ab9 */ /* 0x000fe20000000a00 */
[----:B------:R-:W-:Y:S01]  /*f4a0*/  LOP3.LUT R4, R7, R4, RZ, 0x3c, !PT ;  /* 0x0000000407047212 */ /* 0x000fe200078e3cff */
[----:B------:R-:W-:Y:S01]  /*f4b0*/  IMAD R21, R18, R21, R16 ;  /* 0x0000001512157224 */ /* 0x000fe200078e0210 */
[----:B------:R-:W-:Y:S01]  /*f4c0*/  IADD3.X R61, RZ, R5, RZ, P4, !PT ;  /* 0x00000005ff3d7210 */ /* 0x000fe200027fe4ff */
[----:B------:R-:W-:Y:S01]  /*f4d0*/  IMAD R0, R0, UR10, RZ ;  /* 0x0000000a00007c24 */ /* 0x000fe2000f8e02ff */
[----:B------:R-:W-:Y:S01]  /*f4e0*/  MOV R3, UR9 ;  /* 0x0000000900037c02 */ /* 0x000fe20008000f00 */
[----:B------:R-:W-:Y:S01]  /*f4f0*/  IMAD.U32 R2, RZ, RZ, UR8 ;  /* 0x00000008ff027e24 */ /* 0x000fe2000f8e00ff */
[----:B------:R-:W5:Y:S01]  /*f500*/  LD.E.128 R4, desc[UR36][R4.64] ;  /* 0x0000002404047980 */ /* 0x000f62000c101d00 */
[----:B------:R-:W-:Y:S01]  /*f510*/  IMAD.U32 R3, RZ, RZ, UR4 ;  /* 0x00000004ff037e24 */ /* 0x000fe2000f8e00ff */
[----:B------:R-:W-:Y:S01]  /*f520*/  ULDC.64 UR8, c[0x0][0xad8] ;  /* 0x0002b60000087ab9 */ /* 0x000fe20000000a00 */
[----:B------:R-:W-:Y:S01]  /*f530*/  IMAD R77, R17, UR11, R0 ;  /* 0x0000000b114d7c24 */ /* 0x000fe2000f8e0200 */
[----:B------:R-:W5:Y:S01]  /*f540*/  LD.E.128 R24, desc[UR36][R24.64] ;  /* 0x0000002418187980 */ /* 0x000f62000c101d00 */
[----:B------:R-:W-:-:S03]  /*f550*/  SHF.R.S32.HI R0, RZ, 0x1f, R21 ;  /* 0x0000001fff007819 */ /* 0x000fc60000011415 */
[----:B------:R-:W5:Y:S01]  /*f560*/  LD.E.128 R52, desc[UR36][R52.64] ;  /* 0x0000002434347980 */ /* 0x000f62000c101d00 */
[----:B------:R-:W-:-:S03]  /*f570*/  IMAD.WIDE.U32 R2, R17, UR10, R2 ;  /* 0x0000000a11027c25 */ /* 0x000fc6000f8e0002 */
[----:B------:R-:W5:Y:S04]  /*f580*/  LD.E.128 R28, desc[UR36][R28.64] ;  /* 0x000000241c1c7980 */ /* 0x000f68000c101d00 */
        /* <DEDUP_REMOVED lines=18> */
[----:B------:R-:W-:Y:S02]  /*f6b0*/  VIADD R80, R207, UR61 ;  /* 0x0000003dcf507c36 */ /* 0x000fe40008000000 */
[C---:B------:R-:W-:Y:S02]  /*f6c0*/  IMAD R17, R21.reuse, UR9, R16 ;  /* 0x0000000915117c24 */ /* 0x040fe4000f8e0210 */
[----:B------:R-:W-:Y:S01]  /*f6d0*/  IMAD.WIDE.U32 R2, R21, UR8, R2 ;  /* 0x0000000815027c25 */ /* 0x000fe2000f8e0002 */
[C---:B------:R-:W-:Y:S01]  /*f6e0*/  ISETP.GE.AND P2, PT, R80.reuse, R79, PT ;  /* 0x0000004f5000720c */ /* 0x040fe20003f46270 */
[----:B------:R-:W-:Y:S02]  /*f6f0*/  ULDC.64 UR8, c[0x0][0xa80] ;  /* 0x0002a00000087ab9 */ /* 0x000fe40000000a00 */
[----:B------:R-:W-:Y:S01]  /*f700*/  VIADD R0, R80, 0x20 ;  /* 0x0000002050007836 */ /* 0x000fe20000000000 */
[----:B------:R-:W-:Y:S01]  /*f710*/  IADD3 R3, R3, R17, RZ ;  /* 0x0000001103037210 */ /* 0x000fe20007ffe0ff */
[----:B------:R-:W-:Y:S01]  /*f720*/  VIADD R22, R22, 0x30820 ;  /* 0x0003082016167836 */ /* 0x000fe20000000000 */
[----:B------:R-:W-:-:S02]  /*f730*/  LEA R18, P3, R2, UR8, 0x1 ;  /* 0x0000000802127c11 */ /* 0x000fc4000f8608ff */
[-C--:B------:R-:W-:Y:S01]  /*f740*/  ISETP.GE.AND P1, PT, R0, R79.reuse, PT ;  /* 0x0000004f0000720c */ /* 0x080fe20003f26270 */
[----:B------:R-:W-:Y:S01]  /*f750*/  VIADD R0, R80, 0x40 ;  /* 0x0000004050007836 */ /* 0x000fe20000000000 */
[----:B------:R-:W-:Y:S02]  /*f760*/  LEA.HI.X R78, R2, UR9, R3, 0x1, P3 ;  /* 0x00000009024e7c11 */ /* 0x000fe400098f0c03 */
[----:B------:R-:W-:Y:S01]  /*f770*/  PRMT R22, RZ, 0x654, R22 ;  /* 0x00000654ff167816 */ /* 0x000fe20000000016 */
[----:B0-----:R0:W1:Y:S01]  /*f780*/  SHFL.IDX PT, R76, R18, RZ, 0x181f ;  /* 0x00181fff124c7589 */ /* 0x00106200000e0000 */
[----:B------:R-:W-:Y:S01]  /*f790*/  ISETP.GE.AND P0, PT, R0, R79, PT ;  /* 0x0000004f0000720c */ /* 0x000fe20003f06270 */
[----:B------:R-:W-:Y:S01]  /*f7a0*/  BSSY B1, `(.L_x_1335) ;  /* 0x0000015000017945 */ /* 0x000fe20003800000 */
[----:B------:R0:W-:Y:S01]  /*f7b0*/  SYNCS.ARRIVE.TRANS64.RED.A1T0 RZ, [R22+URZ], RZ ;  /* 0x000000ff16ff79a7 */ /* 0x0001e2000810043f */
[----:B------:R0:W2:Y:S02]  /*f7c0*/  SHFL.IDX PT, R0, R78, RZ, 0x181f ;  /* 0x00181fff4e007589 */ /* 0x0000a400000e0000 */
[----:B------:R-:W-:Y:S08]  /*f7d0*/  @P2 BRA `(.L_x_1336) ;  /* 0x0000000000442947 */ /* 0x000ff00003800000 */
        /* <DEDUP_REMOVED lines=17> */
.L_x_1336:
[----:B------:R-:W-:Y:S05]  /*f8f0*/  BSYNC B1 ;  /* 0x0000000000017941 */ /* 0x000fea0003800000 */
.L_x_1335:
        /* <DEDUP_REMOVED lines=21> */
.L_x_1338:
[----:B------:R-:W-:Y:S05]  /*fa50*/  BSYNC B1 ;  /* 0x0000000000017941 */ /* 0x000fea0003800000 */
.L_x_1337:
        /* <DEDUP_REMOVED lines=21> */
.L_x_1340:
[----:B------:R-:W-:Y:S05]  /*fbb0*/  BSYNC B1 ;  /* 0x0000000000017941 */ /* 0x000fea0003800000 */
.L_x_1339:
        /* <DEDUP_REMOVED lines=20> */
[----:B----4-:R-:W-:-:S04]  /*fd00*/  LEA R2, P0, R204, R18, 0x1 ;  /* 0x00000012cc027211 */ /* 0x010fc800078008ff */
[----:B------:R-:W-:-:S05]  /*fd10*/  LEA.HI.X R3, R204, R78, R215, 0x1, P0 ;  /* 0x0000004ecc037211 */ /* 0x000fca00000f0cd7 */
[----:B------:R0:W-:Y:S01]  /*fd20*/  ST.E.128 desc[UR36][R2.64], R48 ;  /* 0x0000003002007985 */ /* 0x0001e2000c101d24 */
[----:B------:R-:W-:Y:S05]  /*fd30*/  BRA `(.L_x_1341) ;  /* 0x0000000c00747947 */ /* 0x000fea0003800000 */
.L_x_1333:
        /* <DEDUP_REMOVED lines=19> */
[----:B------:R-:W-:Y:S02]  /*fe70*/  IMAD.U32 R0, RZ, RZ, UR4 ;  /* 0x00000004ff007e24 */ /* 0x000fe4000f8e00ff */
[----:B------:R-:W-:Y:S02]  /*fe80*/  IMAD.U32 R4, RZ, RZ, UR8 ;  /* 0x00000008ff047e24 */ /* 0x000fe4000f8e00ff */
[----:B------:R-:W-:-:S05]  /*fe90*/  IMAD.U32 R5, RZ, RZ, UR9 ;  /* 0x00000009ff057e24 */ /* 0x000fca000f8e00ff */
[----:B------:R1:W5:Y:S01]  /*fea0*/  @P3 LDG.E R0, desc[UR36][R4.64] ;  /* 0x0000002404003981 */ /* 0x000362000c1e1900 */
[----:B0-----:R-:W-:Y:S01]  /*feb0*/  ISETP.NE.AND P0, PT, R11, 0x1, PT ;  /* 0x000000010b00780c */ /* 0x001fe20003f05270 */
[----:B------:R-:W-:Y:S01]  /*fec0*/  UMOV UR4, URZ ;  /* 0x0000003f00047c82 */ /* 0x000fe20008000000 */
[----:B------:R-:W-:Y:S01]  /*fed0*/  USHF.R.S32.HI UR12, URZ, 0x1f, UR10 ;  /* 0x0000001f3f0c7899 */ /* 0x000fe2000801140a */
[----:B------:R-:W-:-:S10]  /*fee0*/  ISETP.GE.AND P1, PT, R219, 0x80, PT ;  /* 0x00000080db00780c */ /* 0x000fd40003f26270 */
[----:B------:R-:W0:Y:S01]  /*fef0*/  @P0 LDC R9, c[0x0][0xbec] ;  /* 0x0002fb00ff090b82 */ /* 0x000e220000000800 */
[----:B--2---:R-:W-:Y:S01]  /*ff00*/  @P2 R2UR UR4, R6 ;  /* 0x00000000060422ca */ /* 0x004fe200000e0000 */
[----:B01----:R-:W-:-:S14]  /*ff10*/  @P3 BRA `(.L_x_1342) ;  /* 0x0000000000103947 */ /* 0x003fdc0003800000 */
[----:B------:R-:W-:Y:S05]  /*ff20*/  @!P2 BRA `(.L_x_1342) ;  /* 0x00000000000ca947 */ /* 0x000fea0003800000 */
[----:B------:R-:W2:Y:S04]  /*ff30*/  LDG.E R5, desc[UR36][R2.64] ;  /* 0x0000002402057981 */ /* 0x000ea8000c1e1900 */
[----:B-----5:R-:W2:Y:S02]  /*ff40*/  LDG.E R0, desc[UR36][R2.64+0x4] ;  /* 0x0000042402007981 */ /* 0x020ea4000c1e1900 */
[----:B--2---:R-:W-:-:S07]  /*ff50*/  IADD3 R0, -R5, R0, RZ ;  /* 0x0000000005007210 */ /* 0x004fce0007ffe1ff */
.L_x_1342:
[----:B------:R-:W-:Y:S01]  /*ff60*/  R2UR UR9, R208 ;  /* 0x00000000d00972ca */ /* 0x000fe200000e0000 */
[----:B------:R-:W-:Y:S01]  /*ff70*/  USHF.R.S32.HI UR11, URZ, 0x1f, UR4 ;  /* 0x0000001f3f0b7899 */ /* 0x000fe20008011404 */
[----:B------:R-:W-:Y:S11]  /*ff80*/  BSSY B1, `(.L_x_1343) ;  /* 0x000002f000017945 */ /* 0x000ff60003800000 */
[----:B------:R-:W-:-:S02]  /*ff90*/  USHF.R.S32.HI UR8, URZ, 0x1f, UR9 ;  /* 0x0000001f3f087899 */ /* 0x000fc40008011409 */
[----:B------:R-:W-:Y:S02]  /*ffa0*/  USEL UR13, UR9, URZ, !UP0 ;  /* 0x0000003f090d7287 */ /* 0x000fe4000c000000 */
[----:B------:R-:W-:Y:S01]  /*ffb0*/  USEL UR14, UR8, URZ, !UP0 ;  /* 0x0000003f080e7287 */ /* 0x000fe2000c000000 */
[----:B------:R-:W-:Y:S11]  /*ffc0*/  @P1 BRA `(.L_x_1344) ;  /* 0x0000000000a81947 */ /* 0x000ff60003800000 */
[----:B------:R-:W0:Y:S01]  /*ffd0*/  S2R R4, SR_TID.X ;  /* 0x0000000000047919 */ /* 0x000e220000002100 */
[----:B------:R-:W1:Y:S01]  /*ffe0*/  LDC R7, c[0x0][0xbe8] ;  /* 0x0002fa00ff077b82 */ /* 0x000e620000000800 */
[----:B------:R-:W-:Y:S02]  /*fff0*/  IMAD.U32 R3, RZ, RZ, UR61 ;  /* 0x0000003dff037e24 */ /* 0x000fe4000f8e00ff */
[----:B-1---5:R-:W-:-:S03]  /*10000*/  IMAD R2, R0, R7, RZ ;  /* 0x0000000700027224 */ /* 0x022fc600078e02ff */
[----:B0-----:R-:W-:-:S04]  /*10010*/  IADD3 R4, R3, -0x80, R4 ;  /* 0xffffff8003047810 */ /* 0x001fc80007ffe004 */
[----:B------:R-:W-:-:S13]  /*10020*/  ISETP.GE.AND P1, PT, R4, R2, PT ;  /* 0x000000020400720c */ /* 0x000fda0003f26270 */
[----:B------:R-:W-:Y:S05]  /*10030*/  @P1 BRA `(.L_x_1344) ;  /* 0x00000000008c1947 */ /* 0x000fea0003800000 */
[----:B------:R-:W-:Y:S01]  /*10040*/  ISETP.NE.AND P1, PT, R7, 0x1, PT ;  /* 0x000000010700780c */ /* 0x000fe20003f25270 */
[----:B------:R-:W-:Y:S01]  /*10050*/  ULDC.64 UR16, c[0x0][0xb90] ;  /* 0x0002e40000107ab9 */ /* 0x000fe20000000a00 */
[----:B------:R-:W-:Y:S01]  /*10060*/  R2UR UR15, R206 ;  /* 0x00000000ce0f72ca */ /* 0x000fe200000e0000 */
[----:B------:R-:W-:Y:S01]  /*10070*/  UIMAD UR10, UR12, UR16, URZ ;  /* 0x000000100c0a72a4 */ /* 0x000fe2000f8e023f */
[----:B------:R-:W-:Y:S01]  /*10080*/  IMAD.MOV.U32 R2, RZ, RZ, R4 ;  /* 0x000000ffff027224 */ /* 0x000fe200078e0004 */
        /* <DEDUP_REMOVED lines=30> */
.L_x_1344:
[----:B------:R-:W-:Y:S05]  /*10270*/  BSYNC B1 ;  /* 0x0000000000017941 */ /* 0x000fea0003800000 */
.L_x_1343:
[----:B0-----:R-:W0:Y:S01]  /*10280*/  @P0 LDC R3, c[0x0][0xbf0] ;  /* 0x0002fc00ff030b82 */ /* 0x001e220000000800 */
[----:B------:R-:W-:Y:S01]  /*10290*/  ULDC.64 UR16, c[0x0][0xaa0] ;  /* 0x0002a80000107ab9 */ /* 0x000fe20000000a00 */
[----:B------:R-:W-:Y:S01]  /*102a0*/  R2UR UR15, R206 ;  /* 0x00000000ce0f72ca */ /* 0x000fe200000e0000 */
[----:B------:R-:W-:Y:S01]  /*102b0*/  UIMAD UR10, UR11, UR16, URZ ;  /* 0x000000100b0a72a4 */ /* 0x000fe2000f8e023f */
[----:B------:R-:W-:Y:S01]  /*102c0*/  LEA R2, R205, R207, 0x5 ;  /* 0x000000cfcd027211 */ /* 0x000fe200078e28ff */
[----:B------:R-:W-:Y:S01]  /*102d0*/  UIMAD.WIDE.U32 UR8, UR4, UR16, URZ ;  /* 0x00000010040872a5 */ /* 0x000fe2000f8e003f */
[----:B------:R-:W-:Y:S01]  /*102e0*/  BSSY B1, `(.L_x_1345) ;  /* 0x0000040000017945 */ /* 0x000fe20003800000 */
[----:B------:R-:W-:Y:S02]  /*102f0*/  UIMAD UR10, UR4, UR17, UR10 ;  /* 0x00000011040a72a4 */ /* 0x000fe4000f8e020a */
[----:B------:R-:W-:Y:S01]  /*10300*/  VIADD R6, R2, UR61 ;  /* 0x0000003d02067c36 */ /* 0x000fe20008000000 */
[----:B------:R-:W-:Y:S01]  /*10310*/  ULDC.64 UR16, c[0x0][0xae8] ;  /* 0x0002ba0000107ab9 */ /* 0x000fe20000000a00 */
[----:B------:R-:W-:-:S02]  /*10320*/  UIADD3 UR9, UR9, UR10, URZ ;  /* 0x0000000a09097290 */ /* 0x000fc4000fffe03f */
[----:B------:R-:W-:Y:S01]  /*10330*/  UIMAD UR4, UR12, UR16, URZ ;  /* 0x000000100c0472a4 */ /* 0x000fe2000f8e023f */
[----:B------:R-:W-:Y:S01]  /*10340*/  @P0 IMAD.HI.U32 R2, R6, R9, RZ ;  /* 0x0000000906020227 */ /* 0x000fe200078e00ff */
[----:B------:R-:W-:Y:S02]  /*10350*/  UIMAD.WIDE.U32 UR8, UR15, UR16, UR8 ;  /* 0x000000100f0872a5 */ /* 0x000fe4000f8e0008 */
[----:B------:R-:W-:Y:S01]  /*10360*/  UIMAD UR4, UR15, UR17, UR4 ;  /* 0x000000110f0472a4 */ /* 0x000fe2000f8e0204 */
[----:B------:R-:W-:Y:S01]  /*10370*/  IMAD.MOV.U32 R5, RZ, RZ, R6 ;  /* 0x000000ffff057224 */ /* 0x000fe200078e0006 */
[----:B------:R-:W-:Y:S02]  /*10380*/  ULDC.64 UR10, c[0x0][0xaf0] ;  /* 0x0002bc00000a7ab9 */ /* 0x000fe40000000a00 */
[----:B------:R-:W-:Y:S02]  /*10390*/  UIADD3 UR9, UR9, UR4, URZ ;  /* 0x0000000409097290 */ /* 0x000fe4000fffe03f */
[----:B------:R-:W-:Y:S01]  /*103a0*/  UIMAD UR4, UR14, UR10, URZ ;  /* 0x0000000a0e0472a4 */ /* 0x000fe2000f8e023f */
        /* <DEDUP_REMOVED lines=9> */
[----:B------:R-:W-:Y:S01]  /*10440*/  IMAD.U32 R2, RZ, RZ, UR8 ;  /* 0x00000008ff027e24 */ /* 0x000fe2000f8e00ff */
[----:B------:R-:W-:Y:S01]  /*10450*/  ULDC.64 UR8, c[0x0][0xad8] ;  /* 0x0002b60000087ab9 */ /* 0x000fe20000000a00 */
[----:B------:R-:W-:-:S02]  /*10460*/  IMAD.U32 R3, RZ, RZ, UR4 ;  /* 0x00000004ff037e24 */ /* 0x000fc4000f8e00ff */
[----:B------:R-:W-:Y:S02]  /*10470*/  IMAD R7, R11, R7, R6 ;  /* 0x000000070b077224 */ /* 0x000fe400078e0206 */
[C---:B------:R-:W-:Y:S02]  /*10480*/  IMAD R9, R5.reuse, UR11, R4 ;  /* 0x0000000b05097c24 */ /* 0x040fe4000f8e0204 */
[----:B------:R-:W-:Y:S01]  /*10490*/  IMAD.WIDE.U32 R2, R5, UR10, R2 ;  /* 0x0000000a05027c25 */ /* 0x000fe2000f8e0002 */
[----:B------:R-:W-:-:S03]  /*104a0*/  SHF.R.S32.HI R4, RZ, 0x1f, R7 ;  /* 0x0000001fff047819 */ /* 0x000fc60000011407 */
[----:B------:R-:W-:Y:S01]  /*104b0*/  VIADD R6, R207, UR61 ;  /* 0x0000003dcf067c36 */ /* 0x000fe20008000000 */
[----:B------:R-:W-:Y:S01]  /*104c0*/  IADD3 R3, R3, R9, RZ ;  /* 0x0000000903037210 */ /* 0x000fe20007ffe0ff */
[----:B------:R-:W-:Y:S02]  /*104d0*/  IMAD R4, R4, UR8, RZ ;  /* 0x0000000804047c24 */ /* 0x000fe4000f8e02ff */
[----:B-----5:R-:W-:Y:S02]  /*104e0*/  IMAD R11, R0, R11, RZ ;  /* 0x0000000b000b7224 */ /* 0x020fe400078e02ff */
[C---:B------:R-:W-:Y:S02]  /*104f0*/  IMAD R5, R7.reuse, UR9, R4 ;  /* 0x0000000907057c24 */ /* 0x040fe4000f8e0204 */
[----:B------:R-:W-:Y:S01]  /*10500*/  IMAD.WIDE.U32 R2, R7, UR8, R2 ;  /* 0x0000000807027c25 */ /* 0x000fe2000f8e0002 */
[----:B------:R-:W-:Y:S01]  /*10510*/  ISETP.GE.AND P2, PT, R6, R11, PT ;  /* 0x0000000b0600720c */ /* 0x000fe20003f46270 */
[----:B------:R-:W-:-:S02]  /*10520*/  ULDC.64 UR8, c[0x0][0xa80] ;  /* 0x0002a00000087ab9 */ /* 0x000fc40000000a00 */
[----:B------:R-:W-:Y:S01]  /*10530*/  VIADD R0, R6, 0x20 ;  /* 0x0000002006007836 */ /* 0x000fe20000000000 */
[----:B------:R-:W-:Y:S01]  /*10540*/  LEA R4, P3, R2, UR8, 0x1 ;  /* 0x0000000802047c11 */ /* 0x000fe2000f8608ff */
[----:B------:R-:W-:-:S03]  /*10550*/  IMAD.IADD R3, R3, 0x1, R5 ;  /* 0x0000000103037824 */ /* 0x000fc600078e0205 */
[-C--:B------:R-:W-:Y:S01]  /*10560*/  ISETP.GE.AND P1, PT, R0, R11.reuse, PT ;  /* 0x0000000b0000720c */ /* 0x080fe20003f26270 */
[----:B------:R-:W-:Y:S01]  /*10570*/  VIADD R0, R6, 0x40 ;  /* 0x0000004006007836 */ /* 0x000fe20000000000 */
[----:B------:R-:W-:Y:S02]  /*10580*/  LEA.HI.X R5, R2, UR9, R3, 0x1, P3 ;  /* 0x0000000902057c11 */ /* 0x000fe400098f0c03 */
[----:B------:R0:W1:Y:S02]  /*10590*/  SHFL.IDX PT, R2, R4, RZ, 0x181f ;  /* 0x00181fff04027589 */ /* 0x00006400000e0000 */
[----:B------:R-:W-:Y:S02]  /*105a0*/  ISETP.GE.AND P0, PT, R0, R11, PT ;  /* 0x0000000b0000720c */ /* 0x000fe40003f06270 */
        /* <DEDUP_REMOVED lines=19> */
.L_x_1346:
[----:B------:R-:W-:Y:S05]  /*106e0*/  BSYNC B1 ;  /* 0x0000000000017941 */ /* 0x000fea0003800000 */
.L_x_1345:
        /* <DEDUP_REMOVED lines=21> */
.L_x_1348:
[----:B------:R-:W-:Y:S05]  /*10840*/  BSYNC B1 ;  /* 0x0000000000017941 */ /* 0x000fea0003800000 */
.L_x_1347:
        /* <DEDUP_REMOVED lines=21> */
.L_x_1350:
[----:B------:R-:W-:Y:S05]  /*109a0*/  BSYNC B1 ;  /* 0x0000000000017941 */ /* 0x000fea0003800000 */
.L_x_1349:
        /* <DEDUP_REMOVED lines=22> */
.L_x_1341:
[----:B------:R-:W-:Y:S05]  /*10b10*/  BSYNC B0 ;  /* 0x0000000000007941 */ /* 0x000fea0003800000 */
.L_x_1332:
[----:B------:R-:W-:Y:S02]  /*10b20*/  ULDC UR4, c[0x0][0xc3c] ;  /* 0x00030f0000047ab9 */ /* 0x000fe40000000800 */
[----:B------:R-:W-:-:S06]  /*10b30*/  UISETP.GE.AND UP0, UPT, UR6, UR4, UPT ;  /* 0x000000040600728c */ /* 0x000fcc000bf06270 */
[----:B------:R-:W-:-:S13]  /*10b40*/  PLOP3.LUT P0, PT, PT, PT, UP0, 0x80, 0x0 ;  /* 0x000000000000781c */ /* 0x000fda0003f0f008 */
[----:B------:R-:W-:Y:S05]  /*10b50*/  @!P0 BRA `(.L_x_1351) ;  /* 0xffffff0000908947 */ /* 0x000fea000383ffff */
[----:B------:R-:W-:Y:S05]  /*10b60*/  EXIT ;  /* 0x000000000000794d */ /* 0x000fea0003800000 */
.L_x_1242:
[----:B------:R-:W-:-:S08]  /*10b70*/  NOP ;  /* 0x0000000000007918 */ /* 0x000fd00000000000 */
[----:B0-----:R-:W0:-:S00]  /*10b80*/  USETMAXREG.DEALLOC.CTAPOOL 0x28 ;  /* 0x00000028000079c8 */ /* 0x001e0000080e0500 */
        /* <DEDUP_REMOVED lines=14> */
.L_x_1352:
[----:B------:R-:W-:Y:S01]  /*10c70*/  LOP3.LUT R5, R0, 0x1f, RZ, 0xc0, !PT ;  /* 0x0000001f00057812 */ /* 0x000fe200078ec0ff */
[----:B------:R-:W-:Y:S01]  /*10c80*/  ULDC UR4, c[0x0][0xc3c] ;  /* 0x00030f0000047ab9 */ /* 0x000fe20000000800 */
[----:B------:R-:W0:Y:S01]  /*10c90*/  S2UR UR6, SR_CTAID.X ;  /* 0x00000000000679c3 */ /* 0x000e220000002500 */
[----:B------:R-:W-:Y:S01]  /*10ca0*/  ULDC UR5, c[0x0][0xc38] ;  /* 0x00030e0000057ab9 */ /* 0x000fe20000000800 */
[----:B------:R-:W-:-:S04]  /*10cb0*/  ISETP.NE.AND P0, PT, R5, 0x1f, PT ;  /* 0x0000001f0500780c */ /* 0x000fc80003f05270 */
[----:B------:R-:W-:-:S13]  /*10cc0*/  ISETP.GE.OR P1, PT, R5, UR4, !P0 ;  /* 0x0000000405007c0c */ /* 0x000fda000c726670 */
[----:B------:R-:W1:Y:S02]  /*10cd0*/  @!P1 LDC.64 R2, c[0x0][0xc80] ;  /* 0x00032000ff029b82 */ /* 0x000e640000000a00 */
[----:B-1----:R-:W-:-:S05]  /*10ce0*/  @!P1 IMAD.WIDE.U32 R2, R5, 0x4, R2 ;  /* 0x0000000405029825 */ /* 0x002fca00078e0002 */
        /* <DEDUP_REMOVED lines=8> */
[----:B--2---:R-:W1:Y:S02]  /*10d70*/  SHFL.UP PT, R6, R4, 0x1, RZ ;  /* 0x0420000004067989 */ /* 0x004e6400000e00ff */
        /* <DEDUP_REMOVED lines=14> */
[----:B------:R-:W1:Y:S02]  /*10e60*/  SHFL.IDX PT, R6, R8, 0x1f, 0x1f ;  /* 0x03e01f0008067f89 */ /* 0x000e6400000e0000 */
[----:B-1----:R-:W-:-:S04]  /*10e70*/  IMAD R6, R6, UR5, RZ ;  /* 0x0000000506067c24 */ /* 0x002fc8000f8e02ff */
[----:B------:R-:W-:Y:S01]  /*10e80*/  IMAD.MOV.U32 R3, RZ, RZ, R6 ;  /* 0x000000ffff037224 */ /* 0x000fe200078e0006 */
[----:B0-----:R-:W-:-:S13]  /*10e90*/  ISETP.GT.AND P6, PT, R6, UR6, PT ;  /* 0x0000000606007c0c */ /* 0x001fda000bfc4270 */
[----:B------:R-:W-:Y:S05]  /*10ea0*/  @P6 BRA `(.L_x_1354) ;  /* 0x0000000000906947 */ /* 0x000fea0003800000 */
[----:B------:R-:W-:Y:S01]  /*10eb0*/  MOV R6, R3 ;  /* 0x0000000300067202 */ /* 0x000fe20000000f00 */
[----:B------:R-:W-:Y:S01]  /*10ec0*/  UMOV UR4, URZ ;  /* 0x0000003f00047c82 */ /* 0x000fe20008000000 */
[----:B------:R-:W-:-:S05]  /*10ed0*/  ULDC UR5, c[0x0][0xc38] ;  /* 0x00030e0000057ab9 */ /* 0x000fca0000000800 */
.L_x_1358:
[----:B------:R-:W0:Y:S01]  /*10ee0*/  LDC R2, c[0x0][0xc3c] ;  /* 0x00030f00ff027b82 */ /* 0x000e220000000800 */
[----:B------:R-:W-:-:S06]  /*10ef0*/  UIADD3 UR4, UR4, 0x1f, URZ ;  /* 0x0000001f04047890 */ /* 0x000fcc000fffe03f */
[----:B0-----:R-:W-:-:S13]  /*10f00*/  ISETP.LE.AND P6, PT, R2, UR4, PT ;  /* 0x0000000402007c0c */ /* 0x001fda000bfc3270 */
[----:B------:R-:W-:Y:S05]  /*10f10*/  @P6 BRA `(.L_x_1355) ;  /* 0x0000000400b06947 */ /* 0x000fea0003800000 */
[----:B------:R-:W-:Y:S01]  /*10f20*/  VIADD R7, R5, UR4 ;  /* 0x0000000405077c36 */ /* 0x000fe20008000000 */
[----:B------:R-:W-:Y:S01]  /*10f30*/  BSSY B0, `(.L_x_1356) ;  /* 0x0000007000007945 */ /* 0x000fe20003800000 */
[----:B------:R-:W-:-:S03]  /*10f40*/  IMAD.MOV.U32 R4, RZ, RZ, RZ ;  /* 0x000000ffff047224 */ /* 0x000fc600078e00ff */
[----:B------:R-:W-:-:S13]  /*10f50*/  ISETP.GE.OR P6, PT, R7, R2, !P0 ;  /* 0x000000020700720c */ /* 0x000fda00047c6670 */
[----:B------:R-:W-:Y:S05]  /*10f60*/  @P6 BRA `(.L_x_1357) ;  /* 0x00000000000c6947 */ /* 0x000fea0003800000 */
[----:B------:R-:W0:Y:S02]  /*10f70*/  LDC.64 R2, c[0x0][0xc80] ;  /* 0x00032000ff027b82 */ /* 0x000e240000000a00 */
[----:B0-----:R-:W-:-:S05]  /*10f80*/  IMAD.WIDE R2, R7, 0x4, R2 ;  /* 0x0000000407027825 */ /* 0x001fca00078e0202 */
[----:B------:R0:W5:Y:S02]  /*10f90*/  LDG.E R4, desc[UR36][R2.64] ;  /* 0x0000002402047981 */ /* 0x000164000c1e1900 */
.L_x_1357:
[----:B------:R-:W-:Y:S05]  /*10fa0*/  BSYNC B0 ;  /* 0x0000000000007941 */ /* 0x000fea0003800000 */
.L_x_1356:
        /* <DEDUP_REMOVED lines=15> */
[----:B------:R-:W0:Y:S02]  /*110a0*/  SHFL.IDX PT, R3, R8, 0x1f, 0x1f ;  /* 0x03e01f0008037f89 */ /* 0x000e2400000e0000 */
[----:B0-----:R-:W-:-:S04]  /*110b0*/  IMAD R3, R3, UR5, RZ ;  /* 0x0000000503037c24 */ /* 0x001fc8000f8e02ff */
[----:B------:R-:W-:-:S05]  /*110c0*/  IMAD.IADD R6, R3, 0x1, R6 ;  /* 0x0000000103067824 */ /* 0x000fca00078e0206 */
[----:B------:R-:W-:-:S13]  /*110d0*/  ISETP.GT.AND P6, PT, R6, UR6, PT ;  /* 0x0000000606007c0c */ /* 0x000fda000bfc4270 */
[----:B------:R-:W-:Y:S05]  /*110e0*/  @!P6 BRA `(.L_x_1358) ;  /* 0xfffffffc007ce947 */ /* 0x000fea000383ffff */
.L_x_1354:
[----:B------:R-:W-:-:S04]  /*110f0*/  IMAD.IADD R13, R6, 0x1, -R3 ;  /* 0x00000001060d7824 */ /* 0x000fc800078e0a03 */
[----:B------:R-:W-:-:S05]  /*11100*/  IMAD R2, R8, UR5, R13 ;  /* 0x0000000508027c24 */ /* 0x000fca000f8e020d */
[----:B------:R-:W-:Y:S02]  /*11110*/  ISETP.GT.AND P0, PT, R2, UR6, PT ;  /* 0x0000000602007c0c */ /* 0x000fe4000bf04270 */
[----:B------:R-:W0:Y:S11]  /*11120*/  LDC.64 R2, c[0x0][0xc90] ;  /* 0x00032400ff027b82 */ /* 0x000e360000000a00 */
[----:B------:R-:W-:-:S04]  /*11130*/  VOTE.ANY R9, PT, !P0 ;  /* 0x0000000000097806 */ /* 0x000fc800040e0100 */
[----:B------:R-:W1:Y:S02]  /*11140*/  POPC R15, R9 ;  /* 0x00000009000f7309 */ /* 0x000e640000000000 */
[----:B-1----:R-:W-:-:S04]  /*11150*/  VIADD R19, R15, UR4 ;  /* 0x000000040f137c36 */ /* 0x002fc80008000000 */
[----:B0-----:R-:W-:-:S05]  /*11160*/  IMAD.WIDE R2, R19, 0x4, R2 ;  /* 0x0000000413027825 */ /* 0x001fca00078e0202 */
[----:B------:R-:W2:Y:S01]  /*11170*/  LDG.E R7, desc[UR36][R2.64] ;  /* 0x0000002402077981 */ /* 0x000ea2000c1e1900 */
[----:B------:R-:W-:-:S03]  /*11180*/  ISETP.NE.AND P0, PT, R9, RZ, PT ;  /* 0x000000ff0900720c */ /* 0x000fc60003f05270 */
[----:B------:R-:W2:Y:S02]  /*11190*/  SHFL.IDX PT, R4, R4, R15, 0x1f ;  /* 0x00001f0f04047589 */ /* 0x000ea400000e0000 */
[----:B--2---:R-:W-:-:S05]  /*111a0*/  IMAD R6, R4, R7, RZ ;  /* 0x0000000704067224 */ /* 0x004fca00078e02ff */
[----:B------:R-:W-:-:S04]  /*111b0*/  IABS R12, R6 ;  /* 0x00000006000c7213 */ /* 0x000fc80000000000 */
[----:B------:R-:W0:Y:S08]  /*111c0*/  I2F.RP R10, R12 ;  /* 0x0000000c000a7306 */ /* 0x000e300000209400 */
[----:B0-----:R-:W0:Y:S02]  /*111d0*/  MUFU.RCP R10, R10 ;  /* 0x0000000a000a7308 */ /* 0x001e240000001000 */
[----:B0-----:R-:W-:-:S06]  /*111e0*/  VIADD R11, R10, 0xffffffe ;  /* 0x0ffffffe0a0b7836 */ /* 0x001fcc0000000000 */
[----:B------:R0:W1:Y:S01]  /*111f0*/  F2I.FTZ.U32.TRUNC.NTZ R3, R11 ;  /* 0x0000000b00037305 */ /* 0x000062000021f000 */
[----:B------:R-:W-:Y:S05]  /*11200*/  @!P0 BRA `(.L_x_1359) ;  /* 0x0000000000088947 */ /* 0x000fea0003800000 */
[----:B------:R-:W-:-:S05]  /*11210*/  VIADD R9, R15, 0xffffffff ;  /* 0xffffffff0f097836 */ /* 0x000fca0000000000 */
[----:B------:R2:W3:Y:S02]  /*11220*/  SHFL.IDX PT, R16, R8, R9, 0x1f ;  /* 0x00001f0908107589 */ /* 0x0004e400000e0000 */
.L_x_1359:
[----:B---3--:R-:W-:Y:S01]  /*11230*/  IMAD R16, R16, UR5, R13 ;  /* 0x0000000510107c24 */ /* 0x008fe2000f8e020d */
[----:B------:R-:W-:Y:S01]  /*11240*/  IABS R2, R6 ;  /* 0x0000000600027213 */ /* 0x000fe20000000000 */
[----:B01----:R-:W-:-:S03]  /*11250*/  IMAD.MOV R11, RZ, RZ, -R3 ;  /* 0x000000ffff0b7224 */ /* 0x003fc600078e0a03 */
[----:B--2---:R-:W-:Y:S01]  /*11260*/  IADD3 R9, -R16, UR6, RZ ;  /* 0x0000000610097c10 */ /* 0x004fe2000fffe1ff */
[----:B------:R-:W-:Y:S01]  /*11270*/  IMAD R11, R11, R12, RZ ;  /* 0x0000000c0b0b7224 */ /* 0x000fe200078e02ff */
        /* <DEDUP_REMOVED lines=15> */
[----:B------:R-:W-:-:S06]  /*11370*/  @P0 VIADD R2, R2, 0x1 ;  /* 0x0000000102020836 */ /* 0x000fcc0000000000 */
[----:B------:R-:W-:Y:S02]  /*11380*/  @!P2 IADD3 R2, -R2, RZ, RZ ;  /* 0x000000ff0202a210 */ /* 0x000fe40007ffe1ff */
[----:B------:R-:W-:-:S05]  /*11390*/  @!P1 LOP3.LUT R2, RZ, R6, RZ, 0x33, !PT ;  /* 0x00000006ff029212 */ /* 0x000fca00078e33ff */
[----:B------:R-:W-:Y:S02]  /*113a0*/  IMAD R13, R7, R2, RZ ;  /* 0x00000002070d7224 */ /* 0x000fe400078e02ff */
[----:B------:R-:W-:Y:S02]  /*113b0*/  IMAD.MOV R2, RZ, RZ, -R2 ;  /* 0x000000ffff027224 */ /* 0x000fe400078e0a02 */
[----:B------:R-:W-:Y:S02]  /*113c0*/  IMAD.MOV R8, RZ, RZ, -R13 ;  /* 0x000000ffff087224 */ /* 0x000fe400078e0a0d */
[----:B------:R-:W-:Y:S02]  /*113d0*/  IMAD R6, R6, R2, R9 ;  /* 0x0000000206067224 */ /* 0x000fe400078e0209 */
[----:B------:R-:W-:Y:S01]  /*113e0*/  IMAD.MOV.U32 R2, RZ, RZ, RZ ;  /* 0x000000ffff027224 */ /* 0x000fe200078e00ff */
[----:B------:R-:W-:Y:S02]  /*113f0*/  VIADDMNMX R15, R8, UR5, R7, PT ;  /* 0x00000005080f7c46 */ /* 0x000fe4000b800107 */
[----:B------:R-:W-:-:S02]  /*11400*/  IABS R11, R6 ;  /* 0x00000006000b7213 */ /* 0x000fc40000000000 */
[----:B------:R-:W-:Y:S01]  /*11410*/  IABS R8, R15 ;  /* 0x0000000f00087213 */ /* 0x000fe20000000000 */
[----:B------:R-:W-:-:S03]  /*11420*/  IMAD.MOV R18, RZ, RZ, -R15 ;  /* 0x000000ffff127224 */ /* 0x000fc600078e0a0f */
[----:B------:R-:W0:Y:S08]  /*11430*/  I2F.RP R7, R8 ;  /* 0x0000000800077306 */ /* 0x000e300000209400 */
[----:B0-----:R-:W0:Y:S02]  /*11440*/  MUFU.RCP R7, R7 ;  /* 0x0000000700077308 */ /* 0x001e240000001000 */
[----:B0-----:R-:W-:-:S06]  /*11450*/  VIADD R3, R7, 0xffffffe ;  /* 0x0ffffffe07037836 */ /* 0x001fcc0000000000 */
[----:B------:R-:W0:Y:S02]  /*11460*/  F2I.FTZ.U32.TRUNC.NTZ R3, R3 ;  /* 0x0000000300037305 */ /* 0x000e24000021f000 */
[----:B0-----:R-:W-:-:S04]  /*11470*/  IMAD.MOV R10, RZ, RZ, -R3 ;  /* 0x000000ffff0a7224 */ /* 0x001fc800078e0a03 */
[----:B------:R-:W-:Y:S01]  /*11480*/  IMAD.MOV.U32 R9, RZ, RZ, R10 ;  /* 0x000000ffff097224 */ /* 0x000fe200078e000a */
[----:B------:R-:W-:-:S03]  /*11490*/  IABS R10, R15 ;  /* 0x0000000f000a7213 */ /* 0x000fc60000000000 */
[----:B------:R-:W-:-:S04]  /*114a0*/  IMAD R9, R9, R8, RZ ;  /* 0x0000000809097224 */ /* 0x000fc800078e02ff */
[----:B------:R-:W-:Y:S01]  /*114b0*/  IMAD.HI.U32 R2, R3, R9, R2 ;  /* 0x0000000903027227 */ /* 0x000fe200078e0002 */
[----:B------:R-:W-:-:S05]  /*114c0*/  IADD3 R3, RZ, -R10, RZ ;  /* 0x8000000aff037210 */ /* 0x000fca0007ffe0ff */
        /* <DEDUP_REMOVED lines=8> */
[----:B------:R-:W-:Y:S01]  /*11550*/  ISETP.GE.AND P2, PT, R3, RZ, PT ;  /* 0x000000ff0300720c */ /* 0x000fe20003f46270 */
[----:B------:R-:W-:-:S06]  /*11560*/  IMAD.IADD R3, R6, 0x1, R13 ;  /* 0x0000000106037824 */ /* 0x000fcc00078e020d */
[----:B------:R-:W-:-:S06]  /*11570*/  @P0 VIADD R2, R2, 0x1 ;  /* 0x0000000102020836 */ /* 0x000fcc0000000000 */
[----:B------:R-:W-:Y:S01]  /*11580*/  @!P2 IMAD.MOV R2, RZ, RZ, -R2 ;  /* 0x000000ffff02a224 */ /* 0x000fe200078e0a02 */
[----:B------:R-:W-:-:S04]  /*11590*/  @!P1 LOP3.LUT R2, RZ, R15, RZ, 0x33, !PT ;  /* 0x0000000fff029212 */ /* 0x000fc800078e33ff */
[----:B------:R-:W-:Y:S01]  /*115a0*/  LOP3.LUT R17, RZ, R2, RZ, 0x33, !PT ;  /* 0x00000002ff117212 */ /* 0x000fe200078e33ff */
[----:B------:R-:W-:-:S03]  /*115b0*/  IMAD R18, R2, R18, R3 ;  /* 0x0000001202127224 */ /* 0x000fc600078e0203 */
[----:B------:R-:W-:Y:S01]  /*115c0*/  IADD3 R17, R4, R17, RZ ;  /* 0x0000001104117210 */ /* 0x000fe20007ffe0ff */
[----:B------:R-:W-:Y:S06]  /*115d0*/  BRA `(.L_x_1360) ;  /* 0x0000000000147947 */ /* 0x000fec0003800000 */
.L_x_1355:
[----:B------:R-:W-:Y:S01]  /*115e0*/  ULDC UR4, c[0x0][0xc3c] ;  /* 0x00030f0000047ab9 */ /* 0x000fe20000000800 */
[----:B------:R-:W-:Y:S02]  /*115f0*/  IMAD.MOV.U32 R17, RZ, RZ, RZ ;  /* 0x000000ffff117224 */ /* 0x000fe400078e00ff */
[----:B------:R-:W-:Y:S02]  /*11600*/  IMAD.U32 R16, RZ, RZ, UR6 ;  /* 0x00000006ff107e24 */ /* 0x000fe4000f8e00ff */
[----:B------:R-:W-:Y:S02]  /*11610*/  IMAD.MOV.U32 R18, RZ, RZ, RZ ;  /* 0x000000ffff127224 */ /* 0x000fe400078e00ff */
[----:B------:R-:W-:-:S07]  /*11620*/  IMAD.U32 R19, RZ, RZ, UR4 ;  /* 0x00000004ff137e24 */ /* 0x000fce000f8e00ff */
.L_x_1360:
[----:B------:R-:W-:-:S13]  /*11630*/  ISETP.NE.AND P0, PT, R5, RZ, PT ;  /* 0x000000ff0500720c */ /* 0x000fda0003f05270 */
[----:B------:R-:W0:Y:S01]  /*11640*/  @!P0 S2R R3, SR_CgaCtaId ;  /* 0x0000000000038919 */ /* 0x000e220000008800 */
[----:B------:R-:W-:-:S04]  /*11650*/  @!P0 MOV R2, 0x400 ;  /* 0x0000040000028802 */ /* 0x000fc80000000f00 */
[----:B0-----:R-:W-:-:S05]  /*11660*/  @!P0 LEA R2, R3, R2, 0x18 ;  /* 0x0000000203028211 */ /* 0x001fca00078ec0ff */
[----:B------:R1:W-:Y:S01]  /*11670*/  @!P0 STS.128 [R2+0x308d0], R16 ;  /* 0x0308d01002008388 */ /* 0x0003e20000000c00 */
[----:B------:R-:W-:Y:S06]  /*11680*/  BAR.ARV 0x5, 0x180 ;  /* 0x0146000000007b1d */ /* 0x000fec0000002000 */
.L_x_1353:
[----:B------:R2:W-:Y:S01]  /*11690*/  STL [R1+0x1c], RZ ;  /* 0x00001cff01007387 */ /* 0x0005e20000100800 */
[----:B------:R-:W-:Y:S01]  /*116a0*/  ULDC UR4, c[0x0][0xc3c] ;  /* 0x00030f0000047ab9 */ /* 0x000fe20000000800 */
[----:B------:R-:W-:Y:S01]  /*116b0*/  IMAD.MOV.U32 R28, RZ, RZ, 0x1 ;  /* 0x00000001ff1c7424 */ /* 0x000fe200078e00ff */
[----:B0-----:R-:W-:Y:S01]  /*116c0*/  ISETP.GE.AND P0, PT, R19, UR4, PT ;  /* 0x0000000413007c0c */ /* 0x001fe2000bf06270 */
[----:B------:R-:W-:-:S12]  /*116d0*/  IMAD.MOV.U32 R25, RZ, RZ, RZ ;  /* 0x000000ffff197224 */ /* 0x000fd800078e00ff */
[----:B--2---:R-:W-:Y:S05]  /*116e0*/  @P0 BRA `(.L_x_1361) ;  /* 0x0000004800c80947 */ /* 0x004fea0003800000 */
[----:B-1----:R-:W2:Y:S01]  /*116f0*/  LDL R2, [R1+0x20] ;  /* 0x0000200001027983 */ /* 0x002ea20000100800 */
[----:B------:R-:W0:Y:S01]  /*11700*/  S2UR UR5, SR_CgaCtaId ;  /* 0x00000000000579c3 */ /* 0x000e220000008800 */
[----:B------:R-:W-:Y:S01]  /*11710*/  SHF.L.U32 R34, R0, 0x3, RZ ;  /* 0x0000000300227819 */ /* 0x000fe200000006ff */
[----:B------:R-:W-:Y:S01]  /*11720*/  BSSY B8, `(.L_x_1361) ;  /* 0x00004ae000087945 */ /* 0x000fe20003800000 */
[----:B------:R1:W-:Y:S01]  /*11730*/  STL [R1+0x1c], RZ ;  /* 0x00001cff01007387 */ /* 0x0003e20000100800 */
[----:B------:R-:W-:Y:S01]  /*11740*/  IMAD.MOV.U32 R28, RZ, RZ, 0x1 ;  /* 0x00000001ff1c7424 */ /* 0x000fe200078e00ff */
[----:B------:R-:W-:Y:S01]  /*11750*/  LOP3.LUT R3, R34, 0x1f8, RZ, 0xc0, !PT ;  /* 0x000001f822037812 */ /* 0x000fe200078ec0ff */
[----:B------:R-:W-:Y:S01]  /*11760*/  IMAD.MOV.U32 R25, RZ, RZ, RZ ;  /* 0x000000ffff197224 */ /* 0x000fe200078e00ff */
[----:B------:R-:W-:Y:S02]  /*11770*/  ULDC UR39, c[0x0][0xc] ;  /* 0x0000030000277ab9 */ /* 0x000fe40000000800 */
[----:B------:R-:W-:-:S04]  /*11780*/  LOP3.LUT R3, R3, 0x38, R0, 0x78, !PT ;  /* 0x0000003803037812 */ /* 0x000fc800078e7800 */
[----:B------:R-:W-:Y:S02]  /*11790*/  LOP3.LUT R32, R3, 0x200, R34, 0xf8, !PT ;  /* 0x0000020003207812 */ /* 0x000fe400078ef822 */
[----:B------:R-:W-:-:S04]  /*117a0*/  LOP3.LUT R34, R34, 0x38, RZ, 0xc0, !PT ;  /* 0x0000003822227812 */ /* 0x000fc800078ec0ff */
[C---:B------:R-:W-:Y:S02]  /*117b0*/  LOP3.LUT R37, R34.reuse, 0x80, RZ, 0xfc, !PT ;  /* 0x0000008022257812 */ /* 0x040fe400078efcff */
[----:B------:R-:W-:Y:S02]  /*117c0*/  LOP3.LUT R36, R34, 0xc0, RZ, 0xfc, !PT ;  /* 0x000000c022247812 */ /* 0x000fe400078efcff */
[----:B--2---:R-:W-:Y:S02]  /*117d0*/  R2UR UR4, R2 ;  /* 0x00000000020472ca */ /* 0x004fe400000e0000 */
[C---:B------:R-:W-:Y:S01]  /*117e0*/  LOP3.LUT R2, R0.reuse, 0x7f, RZ, 0xc0, !PT ;  /* 0x0000007f00027812 */ /* 0x040fe200078ec0ff */
[----:B------:R-:W-:-:S03]  /*117f0*/  IMAD.SHL.U32 R0, R0, 0x10, RZ ;  /* 0x0000001000007824 */ /* 0x000fc600078e00ff */
[----:B------:R-:W-:-:S04]  /*11800*/  SHF.R.U32.HI R2, RZ, 0x3, R2 ;  /* 0x00000003ff027819 */ /* 0x000fc80000011602 */
[----:B------:R-:W-:Y:S02]  /*11810*/  LOP3.LUT R2, R2, 0x70, R0, 0xf8, !PT ;  /* 0x0000007002027812 */ /* 0x000fe400078ef800 */
[----:B------:R-:W-:Y:S01]  /*11820*/  LOP3.LUT R0, R34, 0x40, RZ, 0xfc, !PT ;  /* 0x0000004022007812 */ /* 0x000fe200078efcff */
[----:B------:R-:W-:-:S03]  /*11830*/  ULOP3.LUT UR38, UR4, 0x2, URZ, 0xfc, !UPT ;  /* 0x0000000204267892 */ /* 0x000fc6000f8efc3f */
[----:B------:R-:W-:Y:S02]  /*11840*/  UMOV UR4, 0x400 ;  /* 0x0000040000047882 */ /* 0x000fe40000000000 */
[----:B0-----:R-:W-:-:S06]  /*11850*/  ULEA UR4, UR5, UR4, 0x18 ;  /* 0x0000000405047291 */ /* 0x001fcc000f8ec03f */
[----:B------:R-:W-:-:S04]  /*11860*/  IMAD.U32 R22, RZ, RZ, UR4 ;  /* 0x00000004ff167e24 */ /* 0x000fc8000f8e00ff */
[----:B-1----:R-:W-:-:S07]  /*11870*/  IMAD R33, R32, 0x2, R22 ;  /* 0x0000000220217824 */ /* 0x002fce00078e0216 */
.L_x_1432:
[----:B------:R-:W-:Y:S05]  /*11880*/  YIELD ;  /* 0x0000000000007946 */ /* 0x000fea0003800000 */
[----:B------:R-:W-:Y:S01]  /*11890*/  ULDC.64 UR4, c[0x0][0xa28] ;  /* 0x00028a0000047ab9 */ /* 0x000fe20000000a00 */
[----:B------:R-:W-:Y:S01]  /*118a0*/  IMAD.MOV.U32 R24, RZ, RZ, RZ ;  /* 0x000000ffff187224 */ /* 0x000fe200078e00ff */
[----:B------:R-:W-:-:S04]  /*118b0*/  ISETP.NE.U32.AND P0, PT, RZ, UR4, PT ;  /* 0x00000004ff007c0c */ /* 0x000fc8000bf05070 */
[----:B------:R-:W-:Y:S01]  /*118c0*/  ISETP.NE.AND.EX P0, PT, RZ, UR5, PT, P0 ;  /* 0x00000005ff007c0c */ /* 0x000fe2000bf05300 */
[----:B------:R-:W-:-:S12]  /*118d0*/  ULDC.64 UR4, c[0x0][0xa18] ;  /* 0x0002860000047ab9 */ /* 0x000fd80000000a00 */
[----:B0-----:R-:W0:Y:S02]  /*118e0*/  @P0 LDC.64 R2, c[0x0][0xa28] ;  /* 0x00028a00ff020b82 */ /* 0x001e240000000a00 */
[----:B0-----:R-:W-:-:S05]  /*118f0*/  @P0 IMAD.WIDE R2, R19, 0x4, R2 ;  /* 0x0000000413020825 */ /* 0x001fca00078e0202 */
[----:B------:R0:W2:Y:S01]  /*11900*/  @P0 LDG.E R24, desc[UR36][R2.64] ;  /* 0x0000002402180981 */ /* 0x0000a2000c1e1900 */
[----:B------:R-:W-:Y:S02]  /*11910*/  ISETP.NE.U32.AND P0, PT, RZ, UR4, PT ;  /* 0x00000004ff007c0c */ /* 0x000fe4000bf05070 */
[----:B------:R-:W-:Y:S02]  /*11920*/  MOV R35, RZ ;  /* 0x000000ff00237202 */ /* 0x000fe40000000f00 */
[----:B------:R-:W-:Y:S01]  /*11930*/  ISETP.NE.AND.EX P1, PT, RZ, UR5, PT, P0 ;  /* 0x00000005ff007c0c */ /* 0x000fe2000bf25300 */
[----:B------:R-:W-:Y:S01]  /*11940*/  ULDC.64 UR4, c[0x0][0xa00] ;  /* 0x0002800000047ab9 */ /* 0x000fe20000000a00 */
[----:B------:R-:W-:Y:S02]  /*11950*/  LOP3.LUT R23, R23, 0xfffffeff, RZ, 0xc0, !PT ;  /* 0xfffffeff17177812 */ /* 0x000fe400078ec0ff */
[----:B------:R-:W-:Y:S01]  /*11960*/  ISETP.NE.U32.AND P0, PT, RZ, UR4, PT ;  /* 0x00000004ff007c0c */ /* 0x000fe2000bf05070 */
[----:B0-----:R-:W0:Y:S03]  /*11970*/  LDC.64 R2, c[0x0][0xa00] ;  /* 0x00028000ff027b82 */ /* 0x001e260000000a00 */
[----:B------:R-:W-:Y:S01]  /*11980*/  ISETP.NE.AND.EX P2, PT, RZ, UR5, PT, P0 ;  /* 0x00000005ff007c0c */ /* 0x000fe2000bf45300 */
[----:B------:R-:W-:-:S04]  /*11990*/  ULDC.64 UR4, c[0x0][0x418] ;  /* 0x0001060000047ab9 */ /* 0x000fc80000000a00 */
[----:B-1----:R-:W1:Y:S08]  /*119a0*/  @P1 LDC.64 R4, c[0x0][0xa18] ;  /* 0x00028600ff041b82 */ /* 0x002e700000000a00 */
[----:B------:R-:W-:Y:S01]  /*119b0*/  @P2 LOP3.LUT R23, R23, 0x100, RZ, 0xfc, !PT ;  /* 0x0000010017172812 */ /* 0x000fe200078efcff */
[----:B0-----:R-:W-:-:S05]  /*119c0*/  IMAD.WIDE R2, R19, 0x4, R2 ;  /* 0x0000000413027825 */ /* 0x001fca00078e0202 */
[----:B------:R0:W5:Y:S01]  /*119d0*/  @P2 LDG.E R35, desc[UR36][R2.64] ;  /* 0x0000002402232981 */ /* 0x000162000c1e1900 */
[----:B-1----:R-:W-:-:S05]  /*119e0*/  @P1 IMAD.WIDE R4, R19, 0x4, R4 ;  /* 0x0000000413041825 */ /* 0x002fca00078e0204 */
[----:B------:R0:W5:Y:S01]  /*119f0*/  @P1 LDG.E R29, desc[UR36][R4.64] ;  /* 0x00000024041d1981 */ /* 0x000162000c1e1900 */
[----:B------:R-:W-:-:S03]  /*11a00*/  UISETP.NE.U32.AND UP0, UPT, UR4, URZ, UPT ;  /* 0x0000003f0400728c */ /* 0x000fc6000bf05070 */
[----:B------:R-:W-:Y:S01]  /*11a10*/  ULDC UR4, c[0x0][0x424] ;  /* 0x0001090000047ab9 */ /* 0x000fe20000000800 */
[----:B------:R-:W-:-:S03]  /*11a20*/  UISETP.NE.AND.EX UP0, UPT, UR5, URZ, UPT, UP0 ;  /* 0x0000003f0500728c */ /* 0x000fc6000bf05300 */
[----:B------:R-:W-:Y:S01]  /*11a30*/  ULDC UR5, c[0x0][0x2f0] ;  /* 0x0000bc0000057ab9 */ /* 0x000fe20000000800 */
[----:B------:R-:W-:-:S04]  /*11a40*/  USEL UR4, UR4, 0x1, UP0 ;  /* 0x0000000104047887 */ /* 0x000fc80008000000 */
[----:B------:R-:W-:-:S06]  /*11a50*/  UIMAD UR4, UR4, UR5, URZ ;  /* 0x00000005040472a4 */ /* 0x000fcc000f8e023f */
[----:B------:R-:W-:Y:S01]  /*11a60*/  IMAD.U32 R0, RZ, RZ, UR4 ;  /* 0x00000004ff007e24 */ /* 0x000fe2000f8e00ff */
[----:B--2---:R0:W-:Y:S01]  /*11a70*/  STL [R1+0x4], R24 ;  /* 0x0000041801007387 */ /* 0x0041e20000100800 */
[----:B---3--:R-:W-:Y:S05]  /*11a80*/  @P1 BRA `(.L_x_1362) ;  /* 0x0000000000181947 */ /* 0x008fea0003800000 */
[----:B------:R-:W-:Y:S02]  /*11a90*/  ULDC UR4, c[0x0][0x288] ;  /* 0x0000a20000047ab9 */ /* 0x000fe40000000800 */
[----:B-----5:R-:W-:Y:S01]  /*11aa0*/  IMAD.U32 R29, RZ, RZ, UR4 ;  /* 0x00000004ff1d7e24 */ /* 0x020fe2000f8e00ff */
[----:B------:R-:W-:Y:S06]  /*11ab0*/  @!P2 BRA `(.L_x_1362) ;  /* 0x00000000000ca947 */ /* 0x000fec0003800000 */
[----:B0-----:R-:W2:Y:S04]  /*11ac0*/  LDG.E R4, desc[UR36][R2.64] ;  /* 0x0000002402047981 */ /* 0x001ea8000c1e1900 */
[----:B------:R-:W2:Y:S02]  /*11ad0*/  LDG.E R29, desc[UR36][R2.64+0x4] ;  /* 0x00000424021d7981 */ /* 0x000ea4000c1e1900 */
[----:B--2---:R-:W-:-:S07]  /*11ae0*/  IMAD.IADD R29, R29, 0x1, -R4 ;  /* 0x000000011d1d7824 */ /* 0x004fce00078e0a04 */
.L_x_1362:
[----:B------:R-:W-:Y:S02]  /*11af0*/  ULDC.64 UR4, c[0x0][0xa20] ;  /* 0x0002880000047ab9 */ /* 0x000fe40000000a00 */
[----:B------:R-:W-:-:S04]  /*11b00*/  ISETP.NE.U32.AND P0, PT, RZ, UR4, PT ;  /* 0x00000004ff007c0c */ /* 0x000fc8000bf05070 */
[----:B------:R-:W-:-:S13]  /*11b10*/  ISETP.NE.AND.EX P0, PT, RZ, UR5, PT, P0 ;  /* 0x00000005ff007c0c */ /* 0x000fda000bf05300 */
[----:B------:R-:W-:Y:S05]  /*11b20*/  @!P0 BRA `(.L_x_1363) ;  /* 0x0000000000108947 */ /* 0x000fea0003800000 */
[----:B0-----:R-:W0:Y:S02]  /*11b30*/  LDC.64 R2, c[0x0][0xa20] ;  /* 0x00028800ff027b82 */ /* 0x001e240000000a00 */
[----:B0-----:R-:W-:-:S05]  /*11b40*/  IMAD.WIDE R2, R19, 0x4, R2 ;  /* 0x0000000413027825 */ /* 0x001fca00078e0202 */
[----:B------:R0:W5:Y:S01]  /*11b50*/  LDG.E R0, desc[UR36][R2.64] ;  /* 0x0000002402007981 */ /* 0x000162000c1e1900 */
[----:B------:R-:W-:Y:S05]  /*11b60*/  BRA `(.L_x_1364) ;  /* 0x0000000000247947 */ /* 0x000fea0003800000 */
.L_x_1363:
[----:B------:R-:W-:Y:S02]  /*11b70*/  ULDC.64 UR4, c[0x0][0xa08] ;  /* 0x0002820000047ab9 */ /* 0x000fe40000000a00 */
[----:B------:R-:W-:-:S04]  /*11b80*/  ISETP.NE.U32.AND P0, PT, RZ, UR4, PT ;  /* 0x00000004ff007c0c */ /* 0x000fc8000bf05070 */
[----:B------:R-:W-:-:S13]  /*11b90*/  ISETP.NE.AND.EX P0, PT, RZ, UR5, PT, P0 ;  /* 0x00000005ff007c0c */ /* 0x000fda000bf05300 */
[----:B------:R-:W-:Y:S05]  /*11ba0*/  @!P0 BRA `(.L_x_1364) ;  /* 0x0000000000148947 */ /* 0x000fea0003800000 */
[----:B0-----:R-:W0:Y:S02]  /*11bb0*/  LDC.64 R2, c[0x0][0xa08] ;  /* 0x00028200ff027b82 */ /* 0x001e240000000a00 */
[----:B0-----:R-:W-:-:S05]  /*11bc0*/  IMAD.WIDE R2, R19, 0x4, R2 ;  /* 0x0000000413027825 */ /* 0x001fca00078e0202 */
[----:B------:R-:W2:Y:S04]  /*11bd0*/  LDG.E R0, desc[UR36][R2.64] ;  /* 0x0000002402007981 */ /* 0x000ea8000c1e1900 */
[----:B------:R-:W2:Y:S02]  /*11be0*/  LDG.E R5, desc[UR36][R2.64+0x4] ;  /* 0x0000042402057981 */ /* 0x000ea4000c1e1900 */
[----:B--2---:R-:W-:-:S07]  /*11bf0*/  IMAD.IADD R0, R5, 0x1, -R0 ;  /* 0x0000000105007824 */ /* 0x004fce00078e0a00 */
.L_x_1364:
[----:B0-----:R-:W0:Y:S01]  /*11c00*/  LDC R2, c[0x0][0x448] ;  /* 0x00011200ff027b82 */ /* 0x001e220000000800 */
[----:B-----5:R-:W-:Y:S01]  /*11c10*/  IADD3 R26, -R24, R0, RZ ;  /* 0x00000000181a7210 */ /* 0x020fe20007ffe1ff */
[----:B------:R-:W-:Y:S01]  /*11c20*/  IMAD.SHL.U32 R27, R17, 0x80, RZ ;  /* 0x00000080111b7824 */ /* 0x000fe200078e00ff */
[----:B------:R-:W-:-:S03]  /*11c30*/  LOP3.LUT R23, R23, 0xffffff7f, RZ, 0xc0, !PT ;  /* 0xffffff7f17177812 */ /* 0x000fc600078ec0ff */
[----:B------:R1:W-:Y:S01]  /*11c40*/  STL [R1], R26 ;  /* 0x0000001a01007387 */ /* 0x0003e20000100800 */
[----:B------:R-:W-:Y:S01]  /*11c50*/  VIADD R4, R27, 0x7f ;  /* 0x0000007f1b047836 */ /* 0x000fe20000000000 */
[----:B0-----:R-:W-:Y:S02]  /*11c60*/  ISETP.NE.AND P2, PT, R2, 0x1, PT ;  /* 0x000000010200780c */ /* 0x001fe40003f45270 */
[----:B------:R-:W0:Y:S11]  /*11c70*/  LDC.64 R2, c[0x0][0x9e0] ;  /* 0x00027800ff027b82 */ /* 0x000e360000000a00 */
[----:B------:R-:W2:Y:S01]  /*11c80*/  @P2 LDC R5, c[0x0][0x44c] ;  /* 0x00011300ff052b82 */ /* 0x000ea20000000800 */
[----:B------:R-:W-:-:S07]  /*11c90*/  @P2 LOP3.LUT R23, R23, 0x80, RZ, 0xfc, !PT ;  /* 0x0000008017172812 */ /* 0x000fce00078efcff */
[----:B------:R-:W3:Y:S01]  /*11ca0*/  @P2 LDC R6, c[0x0][0x450] ;  /* 0x00011400ff062b82 */ /* 0x000ee20000000800 */
[----:B0-----:R-:W-:Y:S01]  /*11cb0*/  ISETP.GE.AND P1, PT, R3, 0x1, PT ;  /* 0x000000010300780c */ /* 0x001fe20003f26270 */
[----:B--2---:R-:W-:-:S05]  /*11cc0*/  @P2 IMAD.HI.U32 R5, R4, R5, RZ ;  /* 0x0000000504052227 */ /* 0x004fca00078e00ff */
[----:B---3--:R-:W-:Y:S02]  /*11cd0*/  @P2 SHF.R.U32.HI R4, RZ, R6, R5 ;  /* 0x00000006ff042219 */ /* 0x008fe40000011605 */
[----:B------:R-:W-:-:S05]  /*11ce0*/  IADD3 R5, R26, 0x1, -R29 ;  /* 0x000000011a057810 */ /* 0x000fca0007ffe81d */
[----:B------:R-:W-:-:S04]  /*11cf0*/  IMAD.IADD R7, R5, 0x1, R4 ;  /* 0x0000000105077824 */ /* 0x000fc800078e0204 */
[----:B------:R-:W-:Y:S01]  /*11d00*/  IMAD.IADD R2, R7, 0x1, R2 ;  /* 0x0000000107027824 */ /* 0x000fe200078e0202 */
[----:B-1----:R-:W-:Y:S06]  /*11d10*/  @!P1 BRA `(.L_x_1365) ;  /* 0x0000000000489947 */ /* 0x002fec0003800000 */
[C---:B------:R-:W-:Y:S01]  /*11d20*/  ISETP.GT.AND P0, PT, R7.reuse, RZ, PT ;  /* 0x000000ff0700720c */ /* 0x040fe20003f04270 */
[----:B------:R-:W-:Y:S01]  /*11d30*/  BSSY B0, `(.L_x_1366) ;  /* 0x000000e000007945 */ /* 0x000fe20003800000 */
[----:B------:R-:W-:-:S11]  /*11d40*/  VIADD R0, R7, 0xffffffff ;  /* 0xffffffff07007836 */ /* 0x000fd60000000000 */
[----:B------:R-:W-:Y:S05]  /*11d50*/  @P0 BRA `(.L_x_1367) ;  /* 0x00000000001c0947 */ /* 0x000fea0003800000 */
[----:B------:R-:W-:Y:S01]  /*11d60*/  ISETP.NE.AND P0, PT, R3, 0x1, PT ;  /* 0x000000010300780c */ /* 0x000fe20003f05270 */
[----:B------:R-:W-:-:S12]  /*11d70*/  IMAD.MOV R7, RZ, RZ, -R7 ;  /* 0x000000ffff077224 */ /* 0x000fd800078e0a07 */
[----:B------:R-:W0:Y:S02]  /*11d80*/  @P0 LDC.64 R4, c[0x0][0x9e8] ;  /* 0x00027a00ff040b82 */ /* 0x000e240000000a00 */
[----:B0-----:R-:W-:-:S05]  /*11d90*/  @P0 IMAD.HI.U32 R4, R7, R4, RZ ;  /* 0x0000000407040227 */ /* 0x001fca00078e00ff */
[----:B------:R-:W-:-:S04]  /*11da0*/  @P0 SHF.R.U32.HI R7, RZ, R5, R4 ;  /* 0x00000005ff070219 */ /* 0x000fc80000011604 */
[----:B------:R-:W-:Y:S01]  /*11db0*/  LOP3.LUT R0, RZ, R7, RZ, 0x33, !PT ;  /* 0x00000007ff007212 */ /* 0x000fe200078e33ff */
[----:B------:R-:W-:Y:S06]  /*11dc0*/  BRA `(.L_x_1368) ;  /* 0x0000000000107947 */ /* 0x000fec0003800000 */
.L_x_1367:
[----:B------:R-:W-:-:S13]  /*11dd0*/  ISETP.NE.AND P0, PT, R3, 0x1, PT ;  /* 0x000000010300780c */ /* 0x000fda0003f05270 */
[----:B------:R-:W0:Y:S02]  /*11de0*/  @P0 LDC.64 R4, c[0x0][0x9e8] ;  /* 0x00027a00ff040b82 */ /* 0x000e240000000a00 */
[----:B0-----:R-:W-:-:S05]  /*11df0*/  @P0 IMAD.HI.U32 R4, R0, R4, RZ ;  /* 0x0000000400040227 */ /* 0x001fca00078e00ff */
[----:B------:R-:W-:-:S07]  /*11e00*/  @P0 SHF.R.U32.HI R0, RZ, R5, R4 ;  /* 0x00000005ff000219 */ /* 0x000fce0000011604 */
.L_x_1368:
[----:B------:R-:W-:Y:S05]  /*11e10*/  BSYNC B0 ;  /* 0x0000000000007941 */ /* 0x000fea0003800000 */
.L_x_1366:
[----:B------:R-:W-:-:S05]  /*11e20*/  IMAD R5, R0, R3, R3 ;  /* 0x0000000300057224 */ /* 0x000fca00078e0203 */
[----:B------:R-:W-:-:S07]  /*11e30*/  VIMNMX R2, R2, R5, PT ;  /* 0x0000000502027248 */ /* 0x000fce0003fe0100 */
.L_x_1365:
[----:B------:R-:W0:Y:S01]  /*11e40*/  @P2 LDC R4, c[0x0][0x44c] ;  /* 0x00011300ff042b82 */ /* 0x000e220000000800 */
[----:B------:R-:W-:Y:S01]  /*11e50*/  VIADD R2, R2, 0x3f ;  /* 0x0000003f02027836 */ /* 0x000fe20000000000 */
[----:B------:R-:W-:Y:S01]  /*11e60*/  ULDC UR4, c[0x0][0x9dc] ;  /* 0x0002770000047ab9 */ /* 0x000fe20000000800 */
[----:B------:R-:W-:-:S05]  /*11e70*/  IMAD.MOV.U32 R0, RZ, RZ, R27 ;  /* 0x000000ffff007224 */ /* 0x000fca00078e001b */
[----:B------:R-:W1:Y:S01]  /*11e80*/  @P2 LDC R5, c[0x0][0x450] ;  /* 0x00011400ff052b82 */ /* 0x000e620000000800 */
[----:B0-----:R-:W-:-:S05]  /*11e90*/  @P2 IMAD.HI.U32 R4, R27, R4, RZ ;  /* 0x000000041b042227 */ /* 0x001fca00078e00ff */
[----:B-1----:R-:W-:Y:S02]  /*11ea0*/  @P2 SHF.R.U32.HI R0, RZ, R5, R4 ;  /* 0x00000005ff002219 */ /* 0x002fe40000011604 */
[----:B------:R-:W-:-:S04]  /*11eb0*/  SHF.R.S32.HI R5, RZ, 0x1f, R2 ;  /* 0x0000001fff057819 */ /* 0x000fc80000011402 */
[----:B------:R-:W-:Y:S02]  /*11ec0*/  LEA.HI R4, R5, R2, RZ, 0x6 ;  /* 0x0000000205047211 */ /* 0x000fe400078f30ff */
[----:B------:R-:W-:Y:S02]  /*11ed0*/  IADD3 R2, R26, 0x3f, RZ ;  /* 0x0000003f1a027810 */ /* 0x000fe40007ffe0ff */
[----:B------:R-:W-:Y:S02]  /*11ee0*/  SHF.R.S32.HI R4, RZ, 0x6, R4 ;  /* 0x00000006ff047819 */ /* 0x000fe40000011404 */
[----:B------:R-:W-:-:S04]  /*11ef0*/  SHF.R.S32.HI R5, RZ, 0x1f, R2 ;  /* 0x0000001fff057819 */ /* 0x000fc80000011402 */
[----:B------:R-:W-:Y:S02]  /*11f00*/  LEA.HI R5, R5, R2, RZ, 0x6 ;  /* 0x0000000205057211 */ /* 0x000fe400078f30ff */
[----:B------:R-:W-:Y:S02]  /*11f10*/  IADD3 R2, R0, R26, -R29 ;  /* 0x0000001a00027210 */ /* 0x000fe40007ffe81d */
[----:B------:R-:W-:-:S03]  /*11f20*/  SHF.R.S32.HI R5, RZ, 0x6, R5 ;  /* 0x00000006ff057819 */ /* 0x000fc60000011405 */
[----:B------:R-:W-:Y:S01]  /*11f30*/  VIADD R0, R2, -UR4 ;  /* 0x8000000402007c36 */ /* 0x000fe20008000000 */
[----:B------:R-:W-:-:S05]  /*11f40*/  VIMNMX R30, R5, R4, PT ;  /* 0x00000004051e7248 */ /* 0x000fca0003fe0100 */
[----:B------:R0:W-:Y:S01]  /*11f50*/  STL [R1+0x18], R30 ;  /* 0x0000181e01007387 */ /* 0x0001e20000100800 */
[----:B------:R-:W-:Y:S05]  /*11f60*/  @!P1 BRA `(.L_x_1369) ;  /* 0x0000000000449947 */ /* 0x000fea0003800000 */
[----:B------:R-:W-:Y:S01]  /*11f70*/  ISETP.GT.AND P0, PT, R2, -0x1, PT ;  /* 0xffffffff0200780c */ /* 0x000fe20003f04270 */
[----:B------:R-:W-:-:S12]  /*11f80*/  BSSY B0, `(.L_x_1370) ;  /* 0x000000d000007945 */ /* 0x000fd80003800000 */
[----:B------:R-:W-:Y:S05]  /*11f90*/  @P0 BRA `(.L_x_1371) ;  /* 0x00000000001c0947 */ /* 0x000fea0003800000 */
[----:B------:R-:W-:Y:S02]  /*11fa0*/  ISETP.NE.AND P0, PT, R3, 0x1, PT ;  /* 0x000000010300780c */ /* 0x000fe40003f05270 */
[----:B------:R-:W-:-:S11]  /*11fb0*/  LOP3.LUT R7, RZ, R2, RZ, 0x33, !PT ;  /* 0x00000002ff077212 */ /* 0x000fd600078e33ff */
[----:B------:R-:W1:Y:S02]  /*11fc0*/  @P0 LDC.64 R4, c[0x0][0x9e8] ;  /* 0x00027a00ff040b82 */ /* 0x000e640000000a00 */
[----:B-1----:R-:W-:-:S05]  /*11fd0*/  @P0 IMAD.HI.U32 R4, R7, R4, RZ ;  /* 0x0000000407040227 */ /* 0x002fca00078e00ff */
[----:B------:R-:W-:-:S04]  /*11fe0*/  @P0 SHF.R.U32.HI R7, RZ, R5, R4 ;  /* 0x00000005ff070219 */ /* 0x000fc80000011604 */
[----:B------:R-:W-:Y:S01]  /*11ff0*/  LOP3.LUT R2, RZ, R7, RZ, 0x33, !PT ;  /* 0x00000007ff027212 */ /* 0x000fe200078e33ff */
[----:B------:R-:W-:Y:S06]  /*12000*/  BRA `(.L_x_1372) ;  /* 0x0000000000107947 */ /* 0x000fec0003800000 */
.L_x_1371:
[----:B------:R-:W-:-:S13]  /*12010*/  ISETP.NE.AND P0, PT, R3, 0x1, PT ;  /* 0x000000010300780c */ /* 0x000fda0003f05270 */
[----:B------:R-:W1:Y:S02]  /*12020*/  @P0 LDC.64 R4, c[0x0][0x9e8] ;  /* 0x00027a00ff040b82 */ /* 0x000e640000000a00 */
[----:B-1----:R-:W-:-:S05]  /*12030*/  @P0 IMAD.HI.U32 R4, R2, R4, RZ ;  /* 0x0000000402040227 */ /* 0x002fca00078e00ff */
[----:B------:R-:W-:-:S07]  /*12040*/  @P0 SHF.R.U32.HI R2, RZ, R5, R4 ;  /* 0x00000005ff020219 */ /* 0x000fce0000011604 */
.L_x_1372:
[----:B------:R-:W-:Y:S05]  /*12050*/  BSYNC B0 ;  /* 0x0000000000007941 */ /* 0x000fea0003800000 */
.L_x_1370:
[----:B------:R-:W-:-:S05]  /*12060*/  IMAD R3, R2, R3, RZ ;  /* 0x0000000302037224 */ /* 0x000fca00078e02ff */
[----:B------:R-:W-:-:S07]  /*12070*/  VIMNMX R0, R0, R3, !PT ;  /* 0x0000000300007248 */ /* 0x000fce0007fe0100 */
.L_x_1369:
[----:B------:R-:W-:Y:S01]  /*12080*/  SHF.R.S32.HI R3, RZ, 0x1f, R0 ;  /* 0x0000001fff037819 */ /* 0x000fe20000011400 */
[----:B------:R-:W-:Y:S03]  /*12090*/  BSSY B7, `(.L_x_1373) ;  /* 0x0000355000077945 */ /* 0x000fe60003800000 */
[----:B------:R-:W-:-:S04]  /*120a0*/  LEA.HI R3, R3, R0, RZ, 0x6 ;  /* 0x0000000003037211 */ /* 0x000fc800078f30ff */
[----:B------:R-:W-:-:S04]  /*120b0*/  SHF.R.S32.HI R3, RZ, 0x6, R3 ;  /* 0x00000006ff037819 */ /* 0x000fc80000011403 */
[----:B------:R-:W-:-:S04]  /*120c0*/  VIMNMX R2, RZ, R3, !PT ;  /* 0x00000003ff027248 */ /* 0x000fc80007fe0100 */
[----:B------:R-:W-:Y:S01]  /*120d0*/  ISETP.GT.AND P0, PT, R30, R2, PT ;  /* 0x000000021e00720c */ /* 0x000fe20003f04270 */
[----:B------:R1:W-:-:S12]  /*120e0*/  STL [R1+0x8], R2 ;  /* 0x0000080201007387 */ /* 0x0003d80000100800 */
[----:B-1----:R-:W-:Y:S05]  /*120f0*/  @P0 BRA `(.L_x_1374) ;  /* 0x0000000000440947 */ /* 0x002fea0003800000 */
[----:B------:R-:W1:Y:S02]  /*12100*/  S2R R2, SR_TID.X ;  /* 0x0000000000027919 */ /* 0x000e640000002100 */
        /* <DEDUP_REMOVED lines=10> */
[----:B------:R-:W1:Y:S02]  /*121b0*/  S2R R4, SR_LTMASK ;  /* 0x0000000000047919 */ /* 0x000e640000003900 */
[----:B-1----:R-:W-:-:S04]  /*121c0*/  LOP3.LUT R4, R4, UR4, RZ, 0xc0, !PT ;  /* 0x0000000404047c12 */ /* 0x002fc8000f8ec0ff */
[----:B------:R-:W1:Y:S01]  /*121d0*/  POPC R7, R4 ;  /* 0x0000000400077309 */ /* 0x000e620000000000 */
[----:B--2---:R-:W1:Y:S02]  /*121e0*/  SHFL.IDX PT, R0, R3, R0, 0x1f ;  /* 0x00001f0003007589 */ /* 0x004e6400000e0000 */
[----:B-1----:R-:W-:Y:S01]  /*121f0*/  IADD3 R16, R0, UR39, R7 ;  /* 0x0000002700107c10 */ /* 0x002fe2000fffe007 */
[----:B------:R-:W-:Y:S06]  /*12200*/  BRA `(.L_x_1375) ;  /* 0x0000003000f47947 */ /* 0x000fec0003800000 */
.L_x_1374:
        /* <DEDUP_REMOVED lines=19> */
[----:B01----:R-:W-:Y:S05]  /*12340*/  CALL.ABS.NOINC R2 ;  /* 0x0000000002007343 */ /* 0x003fea0003c00000 */
.L_x_1377:
[----:B------:R-:W-:Y:S05]  /*12350*/  BSYNC B6 ;  /* 0x0000000000067941 */ /* 0x000fea0003800000 */
.L_x_1376:
        /* <DEDUP_REMOVED lines=10> */
[----:B------:R-:W-:Y:S01]  /*12400*/  MOV R5, UR7 ;  /* 0x0000000700057c02 */ /* 0x000fe20008000f00 */
[----:B------:R-:W-:Y:S01]  /*12410*/  IMAD.U32 R6, RZ, RZ, UR8 ;  /* 0x00000008ff067e24 */ /* 0x000fe2000f8e00ff */
[----:B------:R-:W-:Y:S01]  /*12420*/  MOV R13, RZ ;  /* 0x000000ff000d7202 */ /* 0x000fe20000000f00 */
[----:B------:R-:W-:Y:S02]  /*12430*/  IMAD.U32 R7, RZ, RZ, UR9 ;  /* 0x00000009ff077e24 */ /* 0x000fe4000f8e00ff */
[----:B------:R-:W-:-:S02]  /*12440*/  IMAD.U32 R10, RZ, RZ, UR4 ;  /* 0x00000004ff0a7e24 */ /* 0x000fc4000f8e00ff */
[----:B------:R-:W-:Y:S02]  /*12450*/  IMAD.U32 R11, RZ, RZ, UR5 ;  /* 0x00000005ff0b7e24 */ /* 0x000fe4000f8e00ff */
[----:B------:R-:W-:Y:S02]  /*12460*/  IMAD.MOV.U32 R8, RZ, RZ, 0x70 ;  /* 0x00000070ff087424 */ /* 0x000fe400078e00ff */
[----:B-1----:R-:W-:-:S07]  /*12470*/  IMAD.MOV.U32 R12, RZ, RZ, 0x1 ;  /* 0x00000001ff0c7424 */ /* 0x002fce00078e00ff */
[----:B------:R-:W-:-:S07]  /*12480*/  LEPC R20, `(.L_x_1380) ;  /* 0x000000001014794e */ /* 0x000fce0000000000 */
[----:B0-2---:R-:W-:Y:S05]  /*12490*/  CALL.ABS.NOINC R2 ;  /* 0x0000000002007343 */ /* 0x005fea0003c00000 */
.L_x_1380:
[----:B------:R0:W1:Y:S01]  /*124a0*/  LDC.64 R2, c[0x4][R17] ;  /* 0x0100000011027b82 */ /* 0x0000620000000a00 */
[----:B------:R-:W-:Y:S01]  /*124b0*/  ULDC.64 UR6, c[0x4][0xa8] ;  /* 0x01002a0000067ab9 */ /* 0x000fe20000000a00 */
[----:B------:R-:W-:Y:S01]  /*124c0*/  ULDC.64 UR8, c[0x4][0xb0] ;  /* 0x01002c0000087ab9 */ /* 0x000fe20000000a00 */
[----:B------:R-:W-:Y:S01]  /*124d0*/  ULDC.64 UR4, c[0x4][0x40] ;  /* 0x0100100000047ab9 */ /* 0x000fe20000000a00 */
[----:B------:R-:W-:Y:S01]  /*124e0*/  IMAD.U32 R4, RZ, RZ, UR6 ;  /* 0x00000006ff047e24 */ /* 0x000fe2000f8e00ff */
[----:B------:R-:W-:Y:S01]  /*124f0*/  MOV R8, 0x70 ;  /* 0x0000007000087802 */ /* 0x000fe20000000f00 */
[----:B------:R-:W-:Y:S02]  /*12500*/  IMAD.U32 R5, RZ, RZ, UR7 ;  /* 0x00000007ff057e24 */ /* 0x000fe4000f8e00ff */
[----:B------:R-:W-:Y:S02]  /*12510*/  IMAD.U32 R6, RZ, RZ, UR8 ;  /* 0x00000008ff067e24 */ /* 0x000fe4000f8e00ff */
[----:B------:R-:W-:-:S02]  /*12520*/  IMAD.U32 R7, RZ, RZ, UR9 ;  /* 0x00000009ff077e24 */ /* 0x000fc4000f8e00ff */
[----:B------:R-:W-:Y:S02]  /*12530*/  IMAD.U32 R10, RZ, RZ, UR4 ;  /* 0x00000004ff0a7e24 */ /* 0x000fe4000f8e00ff */
[----:B------:R-:W-:Y:S02]  /*12540*/  IMAD.U32 R11, RZ, RZ, UR5 ;  /* 0x00000005ff0b7e24 */ /* 0x000fe4000f8e00ff */
[----:B------:R-:W-:Y:S02]  /*12550*/  IMAD.MOV.U32 R12, RZ, RZ, 0x1 ;  /* 0x00000001ff0c7424 */ /* 0x000fe400078e00ff */
[----:B0-----:R-:W-:-:S07]  /*12560*/  IMAD.MOV.U32 R13, RZ, RZ, RZ ;  /* 0x000000ffff0d7224 */ /* 0x001fce00078e00ff */
[----:B------:R-:W-:-:S07]  /*12570*/  LEPC R20, `(.L_x_1379) ;  /* 0x000000001014794e */ /* 0x000fce0000000000 */
[----:B-1----:R-:W-:Y:S05]  /*12580*/  CALL.ABS.NOINC R2 ;  /* 0x0000000002007343 */ /* 0x002fea0003c00000 */
.L_x_1379:
[----:B------:R-:W-:Y:S05]  /*12590*/  BSYNC B6 ;  /* 0x0000000000067941 */ /* 0x000fea0003800000 */
.L_x_1378:
[----:B------:R-:W-:Y:S01]  /*125a0*/  ULDC.64 UR4, c[0x0][0x9f8] ;  /* 0x00027e0000047ab9 */ /* 0x000fe20000000a00 */
[----:B------:R-:W-:Y:S01]  /*125b0*/  IMAD.MOV.U32 R31, RZ, RZ, R19 ;  /* 0x000000ffff1f7224 */ /* 0x000fe200078e0013 */
[----:B------:R-:W-:Y:S01]  /*125c0*/  ISETP.NE.U32.AND P0, PT, RZ, UR4, PT ;  /* 0x00000004ff007c0c */ /* 0x000fe2000bf05070 */
[----:B------:R-:W-:Y:S01]  /*125d0*/  ULDC UR4, c[0x0][0x2f4] ;  /* 0x0000bd0000047ab9 */ /* 0x000fe20000000800 */
[----:B------:R-:W1:Y:S02]  /*125e0*/  LDC R10, c[0x0][0x430] ;  /* 0x00010c00ff0a7b82 */ /* 0x000e640000000800 */
[----:B------:R-:W-:-:S13]  /*125f0*/  ISETP.NE.AND.EX P0, PT, RZ, UR5, PT, P0 ;  /* 0x00000005ff007c0c */ /* 0x000fda000bf05300 */
[----:B------:R-:W2:Y:S01]  /*12600*/  @P0 LDC.64 R2, c[0x0][0x9f8] ;  /* 0x00027e00ff020b82 */ /* 0x000ea20000000a00 */
[----:B------:R-:W-:Y:S02]  /*12610*/  LOP3.LUT R17, R34, 0x40, RZ, 0xfc, !PT ;  /* 0x0000004022117812 */ /* 0x000fe400078efcff */
[----:B------:R-:W-:Y:S02]  /*12620*/  LOP3.LUT R23, R23, 0xffffffef, RZ, 0xc0, !PT ;  /* 0xffffffef17177812 */ /* 0x000fe400078ec0ff */
[----:B------:R-:W-:Y:S01]  /*12630*/  ISETP.GE.AND P2, PT, R17, UR4, PT ;  /* 0x0000000411007c0c */ /* 0x000fe2000bf46270 */
[----:B--2---:R-:W-:-:S05]  /*12640*/  @P0 IMAD.WIDE R2, R19, 0x4, R2 ;  /* 0x0000000413020825 */ /* 0x004fca00078e0202 */
[----:B------:R2:W5:Y:S01]  /*12650*/  @P0 LDG.E R31, desc[UR36][R2.64] ;  /* 0x00000024021f0981 */ /* 0x000562000c1e1900 */
[----:B------:R-:W-:Y:S01]  /*12660*/  ISETP.GE.AND P0, PT, R34, UR4, PT ;  /* 0x0000000422007c0c */ /* 0x000fe2000bf06270 */
[----:B------:R-:W-:Y:S01]  /*12670*/  UMOV UR5, 0xffffffff ;  /* 0xffffffff00057882 */ /* 0x000fe20000000000 */
[----:B------:R-:W-:Y:S01]  /*12680*/  ISETP.GE.AND P1, PT, R37, UR4, PT ;  /* 0x0000000425007c0c */ /* 0x000fe2000bf26270 */
[----:B------:R-:W-:-:S10]  /*12690*/  VIADD R7, R30, 0xffffffff ;  /* 0xffffffff1e077836 */ /* 0x000fd40000000000 */
[----:B------:R-:W-:Y:S02]  /*126a0*/  @P0 LOP3.LUT R23, R23, 0x10, RZ, 0xfc, !PT ;  /* 0x0000001017170812 */ /* 0x000fe400078efcff */
[----:B------:R-:W-:Y:S02]  /*126b0*/  ISETP.GE.AND P0, PT, R36, UR4, PT ;  /* 0x0000000424007c0c */ /* 0x000fe4000bf06270 */
[----:B------:R-:W-:-:S04]  /*126c0*/  LOP3.LUT R23, R23, 0xfffffff7, RZ, 0xc0, !PT ;  /* 0xfffffff717177812 */ /* 0x000fc800078ec0ff */
[----:B------:R-:W-:-:S04]  /*126d0*/  @P2 LOP3.LUT R23, R23, 0x8, RZ, 0xfc, !PT ;  /* 0x0000000817172812 */ /* 0x000fc800078efcff */
[----:B------:R-:W-:-:S04]  /*126e0*/  LOP3.LUT R23, R23, 0xfffffffb, RZ, 0xc0, !PT ;  /* 0xfffffffb17177812 */ /* 0x000fc800078ec0ff */
[----:B------:R-:W-:-:S04]  /*126f0*/  @P1 LOP3.LUT R23, R23, 0x4, RZ, 0xfc, !PT ;  /* 0x0000000417171812 */ /* 0x000fc800078efcff */
[----:B------:R-:W-:-:S04]  /*12700*/  LOP3.LUT R23, R23, 0xfffffffd, RZ, 0xc0, !PT ;  /* 0xfffffffd17177812 */ /* 0x000fc800078ec0ff */
[----:B------:R-:W-:Y:S01]  /*12710*/  @P0 LOP3.LUT R23, R23, 0x2, RZ, 0xfc, !PT ;  /* 0x0000000217170812 */ /* 0x000fe200078efcff */
[----:B-12---:R-:W-:Y:S06]  /*12720*/  BRA.DIV UR5, `(.L_x_1381) ;  /* 0x00000042057c7947 */ /* 0x006fec000b800000 */
.L_x_1449:
[----:B------:R-:W1:Y:S01]  /*12730*/  S2R R0, SR_TID.X ;  /* 0x0000000000007919 */ /* 0x000e620000002100 */
[----:B------:R-:W-:Y:S02]  /*12740*/  ISETP.NE.AND P1, PT, R10, 0x1, PT ;  /* 0x000000010a00780c */ /* 0x000fe40003f25270 */
[----:B-----5:R-:W-:Y:S01]  /*12750*/  SHF.R.S32.HI R11, RZ, 0x1f, R31 ;  /* 0x0000001fff0b7819 */ /* 0x020fe2000001141f */
[----:B------:R-:W2:Y:S01]  /*12760*/  S2R R9, SR_TID.X ;  /* 0x0000000000097919 */ /* 0x000ea20000002100 */
[----:B------:R-:W-:-:S03]  /*12770*/  LOP3.LUT R23, R23, 0xffffffbf, RZ, 0xc0, !PT ;  /* 0xffffffbf17177812 */ /* 0x000fc600078ec0ff */
[----:B------:R3:W-:Y:S06]  /*12780*/  STL [R1+0xc], R11 ;  /* 0x00000c0b01007387 */ /* 0x0007ec0000100800 */
[----:B------:R-:W4:Y:S01]  /*12790*/  @P1 LDC R5, c[0x0][0x434] ;  /* 0x00010d00ff051b82 */ /* 0x000f220000000800 */
[----:B------:R-:W-:Y:S02]  /*127a0*/  @P1 LOP3.LUT R23, R23, 0x40, RZ, 0xfc, !PT ;  /* 0x0000004017171812 */ /* 0x000fe400078efcff */
[----:B-1----:R-:W-:Y:S01]  /*127b0*/  LOP3.LUT R0, R0, 0x7f, RZ, 0xc0, !PT ;  /* 0x0000007f00007812 */ /* 0x002fe200078ec0ff */
[----:B--2---:R-:W-:-:S03]  /*127c0*/  IMAD.SHL.U32 R9, R9, 0x10, RZ ;  /* 0x0000001009097824 */ /* 0x004fc600078e00ff */
[----:B------:R-:W-:-:S04]  /*127d0*/  SHF.R.U32.HI R0, RZ, 0x3, R0 ;  /* 0x00000003ff007819 */ /* 0x000fc80000011600 */
[----:B------:R-:W-:Y:S02]  /*127e0*/  LOP3.LUT R9, R0, 0x70, R9, 0xf8, !PT ;  /* 0x0000007000097812 */ /* 0x000fe400078ef809 */
[----:B------:R-:W1:Y:S03]  /*127f0*/  @P1 LDC R0, c[0x0][0x438] ;  /* 0x00010e00ff001b82 */ /* 0x000e660000000800 */
[----:B------:R-:W-:-:S05]  /*12800*/  IMAD R6, R7, 0x40, R9 ;  /* 0x0000004007067824 */ /* 0x000fca00078e0209 */
[C---:B------:R-:W-:Y:S02]  /*12810*/  ISETP.GE.AND P0, PT, R6.reuse, R26, PT ;  /* 0x0000001a0600720c */ /* 0x040fe40003f06270 */
[----:B------:R-:W-:Y:S02]  /*12820*/  IADD3 R6, R6, R24, RZ ;  /* 0x0000001806067210 */ /* 0x000fe40007ffe0ff */
[----:B------:R-:W-:-:S03]  /*12830*/  ISETP.GT.U32.OR P0, PT, R9, 0x3f, P0 ;  /* 0x0000003f0900780c */ /* 0x000fc60000704470 */
[----:B----4-:R-:W-:-:S04]  /*12840*/  @P1 IMAD.HI.U32 R5, R6, R5, RZ ;  /* 0x0000000506051227 */ /* 0x010fc800078e00ff */
[----:B------:R-:W-:Y:S01]  /*12850*/  IMAD.MOV.U32 R8, RZ, RZ, R6 ;  /* 0x000000ffff087224 */ /* 0x000fe200078e0006 */
[----:B-1----:R-:W-:-:S05]  /*12860*/  @P1 SHF.R.U32.HI R8, RZ, R0, R5 ;  /* 0x00000000ff081219 */ /* 0x002fca0000011605 */
[----:B------:R-:W1:Y:S01]  /*12870*/  @!P0 LDC.64 R2, c[0x0][0x428] ;  /* 0x00010a00ff028b82 */ /* 0x000e620000000a00 */
[--C-:B------:R-:W-:Y:S01]  /*12880*/  @!P0 SHF.R.S32.HI R5, RZ, 0x1f, R8.reuse ;  /* 0x0000001fff058819 */ /* 0x100fe20000011408 */
[----:B------:R-:W-:Y:S02]  /*12890*/  @!P0 IMAD.MOV.U32 R4, RZ, RZ, R8 ;  /* 0x000000ffff048224 */ /* 0x000fe400078e0008 */
[-C--:B-1----:R-:W-:Y:S02]  /*128a0*/  @!P0 IMAD R0, R11, R2.reuse, RZ ;  /* 0x000000020b008224 */ /* 0x082fe400078e02ff */
[----:B------:R-:W-:-:S04]  /*128b0*/  @!P0 IMAD.WIDE.U32 R4, R31, R2, R4 ;  /* 0x000000021f048225 */ /* 0x000fc800078e0004 */
[----:B------:R-:W-:Y:S02]  /*128c0*/  @!P0 IMAD R0, R31, R3, R0 ;  /* 0x000000031f008224 */ /* 0x000fe400078e0200 */
[----:B------:R-:W1:Y:S02]  /*128d0*/  @!P0 LDC.64 R2, c[0x0][0x418] ;  /* 0x00010600ff028b82 */ /* 0x000e640000000a00 */
[----:B------:R-:W-:Y:S02]  /*128e0*/  @!P0 IMAD.IADD R0, R5, 0x1, R0 ;  /* 0x0000000105008824 */ /* 0x000fe400078e0200 */
[----:B------:R-:W-:Y:S01]  /*128f0*/  IMAD.MOV R5, RZ, RZ, -R8 ;  /* 0x000000ffff057224 */ /* 0x000fe200078e0a08 */
[----:B-1----:R-:W-:-:S04]  /*12900*/  @!P0 LEA R2, P1, R4, R2, 0x2 ;  /* 0x0000000204028211 */ /* 0x002fc800078210ff */
[----:B------:R-:W-:Y:S01]  /*12910*/  @!P0 LEA.HI.X R3, R4, R3, R0, 0x2, P1 ;  /* 0x0000000304038211 */ /* 0x000fe200008f1400 */
[----:B------:R-:W-:Y:S02]  /*12920*/  IMAD R4, R10, R5, R6 ;  /* 0x000000050a047224 */ /* 0x000fe400078e0206 */
[----:B------:R-:W-:Y:S02]  /*12930*/  IMAD.U32 R5, RZ, RZ, UR38 ;  /* 0x00000026ff057e24 */ /* 0x000fe4000f8e00ff */
[----:B------:R-:W-:-:S03]  /*12940*/  IMAD.MOV.U32 R0, RZ, RZ, RZ ;  /* 0x000000ffff007224 */ /* 0x000fc600078e00ff */
[----:B------:R-:W-:-:S03]  /*12950*/  ISETP.NE.AND P2, PT, R5, 0x3, PT ;  /* 0x000000030500780c */ /* 0x000fc60003f45270 */
[----:B------:R3:W5:Y:S01]  /*12960*/  @!P0 LDG.E R0, desc[UR36][R2.64] ;  /* 0x0000002402008981 */ /* 0x000762000c1e1900 */
[----:B------:R-:W-:Y:S02]  /*12970*/  ISETP.GT.U32.AND P0, PT, R9, 0x3f, PT ;  /* 0x0000003f0900780c */ /* 0x000fe40003f04070 */
[----:B------:R-:W-:Y:S02]  /*12980*/  LOP3.LUT R23, R23, 0xffffffdf, RZ, 0xc0, !PT ;  /* 0xffffffdf17177812 */ /* 0x000fe400078ec0ff */
[----:B0-----:R-:W-:Y:S02]  /*12990*/  SHF.R.S32.HI R30, RZ, 0x1f, R18 ;  /* 0x0000001fff1e7819 */ /* 0x001fe40000011412 */
[----:B------:R-:W-:-:S03]  /*129a0*/  MOV R26, R7 ;  /* 0x00000007001a7202 */ /* 0x000fc60000000f00 */
[----:B------:R-:W-:-:S04]  /*129b0*/  @P2 LOP3.LUT R23, R23, 0x20, RZ, 0xfc, !PT ;  /* 0x0000002017172812 */ /* 0x000fc800078efcff */
[----:B------:R-:W-:-:S04]  /*129c0*/  LOP3.LUT R23, R23, 0xfffffffe, RZ, 0xc0, !PT ;  /* 0xfffffffe17177812 */ /* 0x000fc800078ec0ff */
[----:B------:R-:W-:Y:S01]  /*129d0*/  @P0 LOP3.LUT R23, R23, 0x1, RZ, 0xfc, !PT ;  /* 0x0000000117170812 */ /* 0x000fe200078efcff */
[----:B---3--:R-:W-:Y:S06]  /*129e0*/  @!P2 BRA `(.L_x_1382) ;  /* 0x000000000004a947 */ /* 0x008fec0003800000 */
[----:B------:R-:W-:Y:S01]  /*129f0*/  BPT.TRAP 0x1 ;  /* 0x000000040000795c */ /* 0x000fe20000300000 */
.L_x_1382:
        /* <DEDUP_REMOVED lines=19> */
[----:B------:R-:W-:-:S05]  /*12b30*/  IMAD.IADD R6, R3, 0x1, R6 ;  /* 0x0000000103067824 */ /* 0x000fca00078e0206 */
[----:B------:R-:W-:Y:S01]  /*12b40*/  LEA.HI.X R24, R2, UR5, R6, 0x1, P0 ;  /* 0x0000000502187c11 */ /* 0x000fe200080f0c06 */
[----:B------:R-:W-:Y:S01]  /*12b50*/  IMAD R6, R25, 0x8, R22 ;  /* 0x0000000819067824 */ /* 0x000fe200078e0216 */
[----:B------:R-:W-:-:S04]  /*12b60*/  SHF.L.U32 R2, R28, 0x1f, RZ ;  /* 0x0000001f1c027819 */ /* 0x000fc800000006ff */
[----:B------:R-:W0:Y:S02]  /*12b70*/  SYNCS.PHASECHK.TRANS64.TRYWAIT P0, [R6+URZ+0x30840], R2 ;  /* 0x03084002060075a7 */ /* 0x000e24000800017f */
[----:B0-----:R-:W-:Y:S05]  /*12b80*/  @!P0 BRA `(.L_x_1384) ;  /* 0x0000003c00988947 */ /* 0x001fea0003800000 */
.L_x_1450:
[----:B------:R-:W-:Y:S05]  /*12b90*/  BSYNC B0 ;  /* 0x0000000000007941 */ /* 0x000fea0003800000 */
.L_x_1383:
[----:B------:R-:W2:Y:S01]  /*12ba0*/  LDL R10, [R1] ;  /* 0x00000000010a7983 */ /* 0x000ea20000100800 */
[----:B------:R-:W-:Y:S01]  /*12bb0*/  ULDC.64 UR4, c[0x0][0x300] ;  /* 0x0000c00000047ab9 */ /* 0x000fe20000000a00 */
[----:B------:R-:W-:Y:S01]  /*12bc0*/  LOP3.LUT P5, RZ, R23, 0x10, RZ, 0xc0, !PT ;  /* 0x0000001017ff7812 */ /* 0x000fe200078ac0ff */
[----:B------:R-:W-:Y:S01]  /*12bd0*/  IMAD R5, R5, UR4, RZ ;  /* 0x0000000405057c24 */ /* 0x000fe2000f8e02ff */
[----:B------:R-:W1:Y:S01]  /*12be0*/  S2R R9, SR_TID.X ;  /* 0x0000000000097919 */ /* 0x000e620000002100 */
[C---:B0-----:R-:W-:Y:S01]  /*12bf0*/  IMAD.WIDE.U32 R2, R4.reuse, UR4, RZ ;  /* 0x0000000404027c25 */ /* 0x041fe2000f8e00ff */
[C---:B------:R-:W-:Y:S02]  /*12c00*/  LOP3.LUT P4, RZ, R23.reuse, 0x8, RZ, 0xc0, !PT ;  /* 0x0000000817ff7812 */ /* 0x040fe4000788c0ff */
[C---:B------:R-:W-:Y:S01]  /*12c10*/  LOP3.LUT P3, RZ, R23.reuse, 0x4, RZ, 0xc0, !PT ;  /* 0x0000000417ff7812 */ /* 0x040fe2000786c0ff */
[----:B------:R-:W-:Y:S01]  /*12c20*/  IMAD R5, R4, UR5, R5 ;  /* 0x0000000504057c24 */ /* 0x000fe2000f8e0205 */
[----:B------:R-:W-:Y:S01]  /*12c30*/  ULDC.64 UR4, c[0x0][0x310] ;  /* 0x0000c40000047ab9 */ /* 0x000fe20000000a00 */
[----:B------:R-:W-:Y:S01]  /*12c40*/  LOP3.LUT P2, RZ, R23, 0x2, RZ, 0xc0, !PT ;  /* 0x0000000217ff7812 */ /* 0x000fe2000784c0ff */
[----:B------:R-:W-:-:S02]  /*12c50*/  IMAD R8, R8, UR4, RZ ;  /* 0x0000000408087c24 */ /* 0x000fc4000f8e02ff */
        /* <DEDUP_REMOVED lines=9> */
[C---:B------:R-:W-:Y:S01]  /*12cf0*/  LEA R4, P0, R2.reuse, UR4, 0x1 ;  /* 0x0000000402047c11 */ /* 0x040fe2000f8008ff */
[----:B------:R-:W-:Y:S01]  /*12d00*/  UMOV UR4, 0xffffffff ;  /* 0xffffffff00047882 */ /* 0x000fe20000000000 */
[----:B------:R-:W-:Y:S02]  /*12d10*/  IADD3 R0, R3, R0, RZ ;  /* 0x0000000003007210 */ /* 0x000fe40007ffe0ff */
[----:B-1----:R-:W-:Y:S02]  /*12d20*/  LOP3.LUT R9, R9, 0x7f, RZ, 0xc0, !PT ;  /* 0x0000007f09097812 */ /* 0x002fe400078ec0ff */
[----:B------:R-:W-:Y:S02]  /*12d30*/  LEA.HI.X R0, R2, UR5, R0, 0x1, P0 ;  /* 0x0000000502007c11 */ /* 0x000fe400080f0c00 */
[----:B------:R-:W-:Y:S01]  /*12d40*/  SHF.R.U32.HI R9, RZ, 0x3, R9 ;  /* 0x00000003ff097819 */ /* 0x000fe20000011609 */
[----:B--2---:R-:W-:-:S02]  /*12d50*/  IMAD R5, R7, -0x40, R10 ;  /* 0xffffffc007057824 */ /* 0x004fc400078e020a */
[----:B------:R-:W-:Y:S02]  /*12d60*/  IMAD R7, R25, 0x4000, R32 ;  /* 0x0000400019077824 */ /* 0x000fe400078e0220 */
[----:B------:R-:W-:-:S05]  /*12d70*/  IMAD.IADD R5, R5, 0x1, -R9 ;  /* 0x0000000105057824 */ /* 0x000fca00078e0a09 */
[----:B------:R-:W-:Y:S01]  /*12d80*/  ISETP.GE.AND P0, PT, R5, 0x1, PT ;  /* 0x000000010500780c */ /* 0x000fe20003f06270 */
[----:B------:R-:W-:-:S12]  /*12d90*/  BRA.DIV UR4, `(.L_x_1385) ;  /* 0x0000003e04287947 */ /* 0x000fd8000b800000 */
[----:B------:R-:W0:Y:S01]  /*12da0*/  SHFL.IDX PT, R3, R4, RZ, 0x181f ;  /* 0x00181fff04037589 */ /* 0x000e2200000e0000 */
[----:B------:R-:W-:-:S03]  /*12db0*/  @P0 IMAD R9, R7, 0x2, R22 ;  /* 0x0000000207090824 */ /* 0x000fc600078e0216 */
[----:B------:R-:W1:Y:S04]  /*12dc0*/  SHFL.IDX PT, R2, R0, RZ, 0x181f ;  /* 0x00181fff00027589 */ /* 0x000e6800000e0000 */
[----:B------:R-:W-:Y:S01]  /*12dd0*/  SHFL.IDX PT, R8, R0, 0x1, 0x181f ;  /* 0x00381f0000087f89 */ /* 0x000fe200000e0000 */
[----:B0-----:R-:W-:-:S05]  /*12de0*/  @P0 LEA R3, P1, R34, R3, 0x1 ;  /* 0x0000000322030211 */ /* 0x001fca00078208ff */
[----:B-1----:R-:W-:-:S05]  /*12df0*/  @P0 IMAD.X R2, RZ, RZ, R2, P1 ;  /* 0x000000ffff020224 */ /* 0x002fca00008e0602 */
        /* <DEDUP_REMOVED lines=20> */
[----:B0-----:R-:W-:-:S04]  /*12f40*/  @P0 LEA R2, P1, R34, R2, 0x1 ;  /* 0x0000000222020211 */ /* 0x001fc800078208ff */
[----:B------:R-:W-:Y:S02]  /*12f50*/  @P0 IADD3.X R3, RZ, R8, RZ, P1, !PT ;  /* 0x00000008ff030210 */ /* 0x000fe40000ffe4ff */
[----:B------:R0:W1:Y:S04]  /*12f60*/  SHFL.IDX PT, R8, R0, 0x3, 0x181f ;  /* 0x00781f0000087f89 */ /* 0x00006800000e0000 */
[----:B------:R-:W-:Y:S04]  /*12f70*/  @P0 LDGSTS.E.BYPASS.LTC128B.128 [R9+0x21400], desc[UR36][R2.64], !P5 ;  /* 0x2140000002090fae */ /* 0x000fe8000e901d64 */
[----:B------:R-:W-:Y:S04]  /*12f80*/  @P0 LDGSTS.E.BYPASS.LTC128B.128 [R9+0x23400], desc[UR36][R2.64+0x80], !P4 ;  /* 0x2340008002090fae */ /* 0x000fe8000e101d64 */
[----:B------:R-:W-:Y:S04]  /*12f90*/  @P0 LDGSTS.E.BYPASS.LTC128B.128 [R9+0x25400], desc[UR36][R2.64+0x100], !P3 ;  /* 0x2540010002090fae */ /* 0x000fe8000d901d64 */
[----:B------:R2:W-:Y:S04]  /*12fa0*/  @P0 LDGSTS.E.BYPASS.LTC128B.128 [R9+0x27400], desc[UR36][R2.64+0x180], !P2 ;  /* 0x2740018002090fae */ /* 0x0005e8000d101d64 */
[----:B-12---:R0:W2:Y:S02]  /*12fb0*/  SHFL.IDX PT, R2, R4, 0x3, 0x181f ;  /* 0x00781f0004027f89 */ /* 0x0060a400000e0000 */
.L_x_1460:
[----:B------:R-:W-:-:S13]  /*12fc0*/  ISETP.GE.AND P0, PT, R5, 0x31, PT ;  /* 0x000000310500780c */ /* 0x000fda0003f06270 */
[----:B--2---:R-:W-:Y:S01]  /*12fd0*/  @P0 LEA R2, P1, R34, R2, 0x1 ;  /* 0x0000000222020211 */ /* 0x004fe200078208ff */
[----:B------:R-:W-:-:S04]  /*12fe0*/  @P0 IMAD R7, R7, 0x2, R22 ;  /* 0x0000000207070824 */ /* 0x000fc800078e0216 */
        /* <DEDUP_REMOVED lines=10> */
.L_x_1386:
        /* <DEDUP_REMOVED lines=10> */
.L_x_1387:
[----:B------:R2:W-:Y:S02]  /*13130*/  SYNCS.ARRIVE.TRANS64.A1T0 RZ, [R6+URZ+0x30830], RZ ;  /* 0x030830ff06ff79a7 */ /* 0x0005e4000810003f */
[----:B------:R-:W-:Y:S05]  /*13140*/  WARPSYNC.ALL ;  /* 0x0000000000007948 */ /* 0x000fea0003800000 */
[----:B------:R-:W-:Y:S01]  /*13150*/  ULDC.64 UR4, c[0x0][0x298] ;  /* 0x0000a60000047ab9 */ /* 0x000fe20000000a00 */
[----:B-1----:R-:W-:Y:S01]  /*13160*/  VIADD R2, R22, 0x10400 ;  /* 0x0001040016027836 */ /* 0x002fe20000000000 */
[----:B0-----:R-:W-:Y:S01]  /*13170*/  SHF.R.S32.HI R0, RZ, 0x1f, R35 ;  /* 0x0000001fff007819 */ /* 0x001fe20000011423 */
[----:B------:R-:W-:Y:S01]  /*13180*/  IMAD.WIDE.U32 R4, R35, UR4, RZ ;  /* 0x0000000423047c25 */ /* 0x000fe2000f8e00ff */
[----:B------:R-:W-:Y:S01]  /*13190*/  BSSY B6, `(.L_x_1388) ;  /* 0x0000018000067945 */ /* 0x000fe20003800000 */
[----:B------:R-:W-:Y:S01]  /*131a0*/  BAR.SYNC.DEFER_BLOCKING 0x8, 0x180 ;  /* 0x0206000000007b1d */ /* 0x000fe20000010000 */
[----:B------:R-:W-:Y:S01]  /*131b0*/  LOP3.LUT P0, RZ, R2, 0x3ff, RZ, 0xc0, !PT ;  /* 0x000003ff02ff7812 */ /* 0x000fe2000780c0ff */
[----:B------:R-:W-:-:S04]  /*131c0*/  IMAD R0, R0, UR4, RZ ;  /* 0x0000000400007c24 */ /* 0x000fc8000f8e02ff */
[----:B------:R-:W-:Y:S01]  /*131d0*/  IMAD R0, R35, UR5, R0 ;  /* 0x0000000523007c24 */ /* 0x000fe2000f8e0200 */
[----:B------:R0:W-:Y:S03]  /*131e0*/  STL.64 [R1+0x10], R4 ;  /* 0x0000100401007387 */ /* 0x0001e60000100a00 */
[----:B------:R-:W-:-:S04]  /*131f0*/  IMAD.IADD R35, R5, 0x1, R0 ;  /* 0x0000000105237824 */ /* 0x000fc800078e0200 */
        /* <DEDUP_REMOVED lines=8> */
[----:B--2---:R-:W-:Y:S01]  /*13280*/  IMAD.U32 R6, RZ, RZ, UR8 ;  /* 0x00000008ff067e24 */ /* 0x004fe2000f8e00ff */
        /* <DEDUP_REMOVED lines=8> */
.L_x_1389:
[----:B------:R-:W-:Y:S05]  /*13310*/  BSYNC B6 ;  /* 0x0000000000067941 */ /* 0x000fea0003800000 */
.L_x_1388:
[----:B------:R-:W3:Y:S01]  /*13320*/  LDL.LU.64 R20, [R1+0x10] ;  /* 0x0000100001147983 */ /* 0x000ee20000300a00 */
[----:B------:R-:W-:Y:S01]  /*13330*/  ULDC.64 UR4, c[0x0][0x2d8] ;  /* 0x0000b60000047ab9 */ /* 0x000fe20000000a00 */
[----:B------:R-:W-:Y:S01]  /*13340*/  LOP3.LUT P6, RZ, R23, 0x100, RZ, 0xc0, !PT ;  /* 0x0000010017ff7812 */ /* 0x000fe200078cc0ff */
[----:B------:R-:W-:Y:S01]  /*13350*/  IMAD R0, R30, UR4, RZ ;  /* 0x000000041e007c24 */ /* 0x000fe2000f8e02ff */
[----:B------:R-:W-:Y:S01]  /*13360*/  LOP3.LUT R7, R34, 0x40, RZ, 0xfc, !PT ;  /* 0x0000004022077812 */ /* 0x000fe200078efcff */
[----:B------:R-:W-:Y:S01]  /*13370*/  IMAD.MOV.U32 R3, RZ, RZ, R35 ;  /* 0x000000ffff037224 */ /* 0x000fe200078e0023 */
[----:B0-----:R-:W-:Y:S01]  /*13380*/  SEL R4, R19, RZ, !P6 ;  /* 0x000000ff13047207 */ /* 0x001fe20007000000 */
[----:B------:R-:W-:Y:S01]  /*13390*/  IMAD R5, R18, UR5, R0 ;  /* 0x0000000512057c24 */ /* 0x000fe2000f8e0200 */
[----:B------:R-:W-:-:S04]  /*133a0*/  SHF.R.S32.HI R0, RZ, 0x1f, R19 ;  /* 0x0000001fff007819 */ /* 0x000fc80000011413 */
[----:B------:R-:W-:Y:S01]  /*133b0*/  SEL R0, R0, RZ, !P6 ;  /* 0x000000ff00007207 */ /* 0x000fe20007000000 */
[----:B---3--:R-:W-:Y:S01]  /*133c0*/  IMAD.MOV.U32 R2, RZ, RZ, R20 ;  /* 0x000000ffff027224 */ /* 0x008fe200078e0014 */
[----:B------:R-:W0:Y:S01]  /*133d0*/  LDC R21, c[0x0][0x448] ;  /* 0x00011200ff157b82 */ /* 0x000e220000000800 */
[----:B------:R-:W1:Y:S02]  /*133e0*/  S2R R20, SR_TID.X ;  /* 0x0000000000147919 */ /* 0x000e640000002100 */
[----:B------:R-:W-:Y:S01]  /*133f0*/  IMAD.WIDE.U32 R2, R18, UR4, R2 ;  /* 0x0000000412027c25 */ /* 0x000fe2000f8e0002 */
[----:B------:R-:W-:-:S03]  /*13400*/  ULDC.64 UR4, c[0x0][0x2e0] ;  /* 0x0000b80000047ab9 */ /* 0x000fc60000000a00 */
[----:B------:R-:W-:Y:S02]  /*13410*/  IMAD.IADD R3, R3, 0x1, R5 ;  /* 0x0000000103037824 */ /* 0x000fe400078e0205 */
[----:B------:R-:W-:Y:S02]  /*13420*/  IMAD R0, R0, UR4, RZ ;  /* 0x0000000400007c24 */ /* 0x000fe4000f8e02ff */
[----:B------:R-:W-:-:S04]  /*13430*/  IMAD.WIDE.U32 R2, R4, UR4, R2 ;  /* 0x0000000404027c25 */ /* 0x000fc8000f8e0002 */
[----:B------:R-:W-:Y:S01]  /*13440*/  IMAD R0, R4, UR5, R0 ;  /* 0x0000000504007c24 */ /* 0x000fe2000f8e0200 */
[----:B------:R-:W-:-:S03]  /*13450*/  ULDC.64 UR4, c[0x0][0x2d0] ;  /* 0x0000b40000047ab9 */ /* 0x000fc60000000a00 */
[----:B------:R-:W-:Y:S01]  /*13460*/  IMAD.IADD R3, R3, 0x1, R0 ;  /* 0x0000000103037824 */ /* 0x000fe200078e0200 */
[----:B0-----:R-:W-:Y:S02]  /*13470*/  ISETP.NE.AND P6, PT, R21, 0x1, PT ;  /* 0x000000011500780c */ /* 0x001fe40003fc5270 */
[----:B-1----:R-:W-:-:S04]  /*13480*/  LOP3.LUT R20, R20, 0x7f, RZ, 0xc0, !PT ;  /* 0x0000007f14147812 */ /* 0x002fc800078ec0ff */
[----:B------:R-:W-:-:S07]  /*13490*/  SHF.R.U32.HI R21, RZ, 0x3, R20 ;  /* 0x00000003ff157819 */ /* 0x000fce0000011614 */
[----:B--2---:R-:W0:Y:S01]  /*134a0*/  @P6 LDC R6, c[0x0][0x44c] ;  /* 0x00011300ff066b82 */ /* 0x004e220000000800 */
[----:B------:R-:W1:Y:S07]  /*134b0*/  S2R R20, SR_TID.X ;  /* 0x0000000000147919 */ /* 0x000e6e0000002100 */
[----:B------:R-:W2:Y:S01]  /*134c0*/  @P6 LDC R5, c[0x0][0x450] ;  /* 0x00011400ff056b82 */ /* 0x000ea20000000800 */
[----:B-1----:R-:W-:-:S05]  /*134d0*/  IMAD.SHL.U32 R20, R20, 0x10, RZ ;  /* 0x0000001014147824 */ /* 0x002fca00078e00ff */
[----:B------:R-:W-:-:S05]  /*134e0*/  LOP3.LUT R20, R21, 0x70, R20, 0xf8, !PT ;  /* 0x0000007015147812 */ /* 0x000fca00078ef814 */
[----:B------:R-:W-:Y:S02]  /*134f0*/  IMAD.IADD R0, R20, 0x1, R27 ;  /* 0x0000000114007824 */ /* 0x000fe400078e021b */
[----:B------:R-:W1:Y:S02]  /*13500*/  S2R R20, SR_TID.X ;  /* 0x0000000000147919 */ /* 0x000e640000002100 */
[----:B0-----:R-:W-:Y:S01]  /*13510*/  @P6 IMAD.HI.U32 R6, R0, R6, RZ ;  /* 0x0000000600066227 */ /* 0x001fe200078e00ff */
[----:B------:R-:W-:-:S04]  /*13520*/  MOV R4, R0 ;  /* 0x0000000000047202 */ /* 0x000fc80000000f00 */
[----:B--2---:R-:W-:Y:S02]  /*13530*/  @P6 SHF.R.U32.HI R4, RZ, R5, R6 ;  /* 0x00000005ff046219 */ /* 0x004fe40000011606 */
[----:B------:R-:W0:Y:S03]  /*13540*/  LDC R6, c[0x0][0x448] ;  /* 0x00011200ff067b82 */ /* 0x000e260000000800 */
[----:B------:R-:W-:Y:S02]  /*13550*/  IMAD.MOV R5, RZ, RZ, -R4 ;  /* 0x000000ffff057224 */ /* 0x000fe400078e0a04 */
[----:B------:R-:W-:Y:S01]  /*13560*/  IMAD.WIDE.U32 R2, R4, UR4, R2 ;  /* 0x0000000404027c25 */ /* 0x000fe2000f8e0002 */
[----:B-1----:R-:W-:-:S03]  /*13570*/  LOP3.LUT R20, R20, 0x7f, RZ, 0xc0, !PT ;  /* 0x0000007f14147812 */ /* 0x002fc600078ec0ff */
[----:B0-----:R-:W-:Y:S01]  /*13580*/  IMAD R0, R6, R5, R0 ;  /* 0x0000000506007224 */ /* 0x001fe200078e0200 */
[----:B------:R-:W-:Y:S02]  /*13590*/  SHF.R.S32.HI R5, RZ, 0x1f, R4 ;  /* 0x0000001fff057819 */ /* 0x000fe40000011404 */
[----:B------:R-:W-:-:S03]  /*135a0*/  SHF.R.U32.HI R8, RZ, 0x3, R20 ;  /* 0x00000003ff087819 */ /* 0x000fc60000011614 */
        /* <DEDUP_REMOVED lines=10> */
[----:B------:R-:W-:Y:S01]  /*13650*/  IMAD.IADD R0, R3, 0x1, R5 ;  /* 0x0000000103007824 */ /* 0x000fe200078e0205 */
[----:B------:R-:W-:Y:S02]  /*13660*/  ULDC UR4, c[0x0][0x2b8] ;  /* 0x0000ae0000047ab9 */ /* 0x000fe40000000800 */
[----:B------:R-:W-:Y:S02]  /*13670*/  ISETP.GE.AND P4, PT, R34, UR4, PT ;  /* 0x0000000422007c0c */ /* 0x000fe4000bf86270 */
[----:B------:R-:W-:Y:S01]  /*13680*/  LEA.HI.X R0, R2, UR5, R0, 0x1, P0 ;  /* 0x0000000502007c11 */ /* 0x000fe200080f0c00 */
[----:B------:R-:W-:Y:S01]  /*13690*/  UMOV UR5, 0xffffffff ;  /* 0xffffffff00057882 */ /* 0x000fe20000000000 */
[----:B------:R-:W-:-:S02]  /*136a0*/  ISETP.GE.AND P3, PT, R7, UR4, PT ;  /* 0x0000000407007c0c */ /* 0x000fc4000bf66270 */
[----:B------:R-:W-:Y:S02]  /*136b0*/  ISETP.GE.AND P2, PT, R37, UR4, PT ;  /* 0x0000000425007c0c */ /* 0x000fe4000bf46270 */
[----:B------:R-:W-:Y:S01]  /*136c0*/  ISETP.GE.AND P1, PT, R36, UR4, PT ;  /* 0x0000000424007c0c */ /* 0x000fe2000bf26270 */
[----:B------:R-:W-:-:S12]  /*136d0*/  BRA.DIV UR5, `(.L_x_1390) ;  /* 0x0000003a05347947 */ /* 0x000fd8000b800000 */
[----:B------:R-:W0:Y:S01]  /*136e0*/  SHFL.IDX PT, R3, R4, RZ, 0x181f ;  /* 0x00181fff04037589 */ /* 0x000e2200000e0000 */
[----:B------:R-:W-:Y:S02]  /*136f0*/  IMAD R5, R29, R6, RZ ;  /* 0x000000061d057224 */ /* 0x000fe400078e02ff */
[----:B------:R-:W-:Y:S01]  /*13700*/  IMAD.IADD R27, R8, 0x1, R27 ;  /* 0x00000001081b7824 */ /* 0x000fe200078e021b */
[----:B------:R-:W1:Y:S04]  /*13710*/  SHFL.IDX PT, R2, R0, RZ, 0x181f ;  /* 0x00181fff00027589 */ /* 0x000e6800000e0000 */
[----:B------:R-:W-:Y:S01]  /*13720*/  ISETP.GE.AND P0, PT, R27, R5, PT ;  /* 0x000000051b00720c */ /* 0x000fe20003f06270 */
[----:B------:R-:W-:-:S12]  /*13730*/  SHFL.IDX PT, R14, R4, 0x7, 0x181f ;  /* 0x00f81f00040e7f89 */ /* 0x000fd800000e0000 */
[----:B0-----:R-:W-:-:S05]  /*13740*/  @!P0 LEA R6, P5, R34, R3, 0x1 ;  /* 0x0000000322068211 */ /* 0x001fca00078a08ff */
[----:B-1----:R-:W-:Y:S02]  /*13750*/  @!P0 IMAD.X R3, RZ, RZ, R2, P5 ;  /* 0x000000ffff038224 */ /* 0x002fe400028e0602 */
[----:B------:R-:W-:Y:S01]  /*13760*/  @!P0 IMAD.MOV.U32 R2, RZ, RZ, R6 ;  /* 0x000000ffff028224 */ /* 0x000fe200078e0006 */
[----:B------:R-:W-:-:S04]  /*13770*/  IADD3 R6, R27, 0x10, RZ ;  /* 0x000000101b067810 */ /* 0x000fc80007ffe0ff */
        /* <DEDUP_REMOVED lines=10> */
[----:B------:R-:W-:Y:S02]  /*13820*/  @!P0 IMAD.MOV.U32 R3, RZ, RZ, R7 ;  /* 0x000000ffff038224 */ /* 0x000fe400078e0007 */
[----:B------:R-:W-:-:S03]  /*13830*/  VIADD R6, R27, 0x20 ;  /* 0x000000201b067836 */ /* 0x000fc60000000000 */
        /* <DEDUP_REMOVED lines=57> */
[----:B------:R-:W-:Y:S02]  /*13bd0*/  @!P0 IMAD.MOV.U32 R2, RZ, RZ, R6 ;  /* 0x000000ffff028224 */ /* 0x000fe400078e0006 */
[----:B------:R0:W1:Y:S02]  /*13be0*/  SHFL.IDX PT, R6, R0, 0x7, 0x181f ;  /* 0x00f81f0000067f89 */ /* 0x00006400000e0000 */
[----:B------:R-:W-:-:S05]  /*13bf0*/  @!P0 IMAD.MOV.U32 R3, RZ, RZ, R7 ;  /* 0x000000ffff038224 */ /* 0x000fca00078e0007 */
[----:B------:R0:W-:Y:S04]  /*13c00*/  @!P0 LDGSTS.E.BYPASS.LTC128B.128 [R33+0x13400], desc[UR36][R2.64], !P4 ;  /* 0x1340000002218fae */ /* 0x0001e8000e101d64 */
[----:B------:R0:W-:Y:S04]  /*13c10*/  @!P0 LDGSTS.E.BYPASS.LTC128B.128 [R33+0x17400], desc[UR36][R2.64+0x80], !P3 ;  /* 0x1740008002218fae */ /* 0x0001e8000d901d64 */
[----:B------:R0:W-:Y:S04]  /*13c20*/  @!P0 LDGSTS.E.BYPASS.LTC128B.128 [R33+0x1b400], desc[UR36][R2.64+0x100], !P2 ;  /* 0x1b40010002218fae */ /* 0x0001e8000d101d64 */
[----:B------:R0:W-:Y:S02]  /*13c30*/  @!P0 LDGSTS.E.BYPASS.LTC128B.128 [R33+0x1f400], desc[UR36][R2.64+0x180], !P1 ;  /* 0x1f40018002218fae */ /* 0x0001e4000c901d64 */
.L_x_1477:
[----:B0-----:R-:W-:Y:S01]  /*13c40*/  VIADD R0, R27, 0x70 ;  /* 0x000000701b007836 */ /* 0x001fe20000000000 */
[----:B------:R-:W-:Y:S04]  /*13c50*/  BSSY B0, `(.L_x_1391) ;  /* 0x000000c000007945 */ /* 0x000fe80003800000 */
[----:B------:R-:W-:-:S13]  /*13c60*/  ISETP.GE.AND P0, PT, R0, R5, PT ;  /* 0x000000050000720c */ /* 0x000fda0003f06270 */
[----:B------:R-:W-:Y:S05]  /*13c70*/  @P0 BRA `(.L_x_1392) ;  /* 0x0000000000240947 */ /* 0x000fea0003800000 */
[----:B------:R-:W-:-:S05]  /*13c80*/  LEA R2, P0, R34, R14, 0x1 ;  /* 0x0000000e22027211 */ /* 0x000fca00078008ff */
        /* <DEDUP_REMOVED lines=8> */
.L_x_1392:
[----:B------:R-:W-:Y:S05]  /*13d10*/  BSYNC B0 ;  /* 0x0000000000007941 */ /* 0x000fea0003800000 */
.L_x_1391:
[----:B------:R-:W-:Y:S01]  /*13d20*/  NOP ;  /* 0x0000000000007918 */ /* 0x000fe20000000000 */
[----:B------:R-:W-:-:S13]  /*13d30*/  PLOP3.LUT P0, PT, PT, PT, PT, 0x80, 0x0 ;  /* 0x000000000000781c */ /* 0x000fda0003f0f070 */
.L_x_1393:
[----:B------:R-:W-:Y:S02]  /*13d40*/  PLOP3.LUT P1, PT, P1, P0, PT, 0xa2, 0x0 ;  /* 0x000000000000781c */ /* 0x000fe40000f21472 */
[----:B------:R-:W-:-:S08]  /*13d50*/  @P0 R2UR P1, UR4, R22 ;  /* 0x00000000160402ca */ /* 0x000fd00000020000 */
[----:B------:R-:W-:-:S05]  /*13d60*/  @P0 PLOP3.LUT P0, PT, P1, PT, PT, 0x80, 0x0 ;  /* 0x000000000000081c */ /* 0x000fca0000f0f070 */
[----:B------:R-:W-:Y:S01]  /*13d70*/  @!P1 SYNCS.ARRIVE.TRANS64.RED.A0T1 RZ, [UR4+0x30800], RZ ;  /* 0x030800ffffff99a7 */ /* 0x000fe20008200404 */
[----:B------:R-:W-:Y:S07]  /*13d80*/  @!P1 ARRIVES.LDGSTSBAR.64.TRANSCNT [UR4+0x30800] ;  /* 0x03080000ff0099b0 */ /* 0x000fee0008000a84 */
[----:B------:R-:W-:Y:S05]  /*13d90*/  @P0 BRA.U.ANY `(.L_x_1393) ;  /* 0xfffffffd00e80947 */ /* 0x000fea000393ffff */
[----:B0-----:R-:W2:Y:S04]  /*13da0*/  LDL.LU R3, [R1+0x1c] ;  /* 0x00001c0001037983 */ /* 0x001ea80000300800 */
[----:B------:R-:W3:Y:S01]  /*13db0*/  LDL.LU R2, [R1+0x18] ;  /* 0x0000180001027983 */ /* 0x000ee20000300800 */
[----:B--2---:R-:W-:Y:S01]  /*13dc0*/  VIADD R3, R3, 0x1 ;  /* 0x0000000103037836 */ /* 0x004fe20000000000 */
[----:B---3--:R-:W-:-:S04]  /*13dd0*/  IADD3 R7, R2, -0x2, RZ ;  /* 0xfffffffe02077810 */ /* 0x008fc80007ffe0ff */
[----:B------:R0:W-:Y:S01]  /*13de0*/  STL [R1+0x1c], R3 ;  /* 0x00001c0301007387 */ /* 0x0001e20000100800 */
[----:B------:R-:W-:-:S04]  /*13df0*/  LEA.HI R0, R3, R3, RZ, 0x1 ;  /* 0x0000000303007211 */ /* 0x000fc800078f08ff */
[----:B------:R-:W-:-:S05]  /*13e00*/  LOP3.LUT R0, R0, 0xfffffffe, RZ, 0xc0, !PT ;  /* 0xfffffffe00007812 */ /* 0x000fca00078ec0ff */
[----:B------:R-:W-:-:S05]  /*13e10*/  IMAD.IADD R0, R3, 0x1, -R0 ;  /* 0x0000000103007824 */ /* 0x000fca00078e0a00 */
[----:B0-----:R-:W-:Y:S01]  /*13e20*/  SHF.L.U32 R3, R0, 0x1f, RZ ;  /* 0x0000001f00037819 */ /* 0x001fe200000006ff */
[----:B------:R-:W-:Y:S01]  /*13e30*/  NOP ;  /* 0x0000000000007918 */ /* 0x000fe20000000000 */
[----:B------:R0:W-:Y:S01]  /*13e40*/  SYNCS.ARRIVE.TRANS64.A1T0 RZ, [R22+URZ+0x30800], RZ ;  /* 0x030800ff16ff79a7 */ /* 0x0001e2000810003f */
[----:B------:R-:W-:Y:S01]  /*13e50*/  BSSY B0, `(.L_x_1394) ;  /* 0x0000003000007945 */ /* 0x000fe20003800000 */
[----:B------:R-:W2:Y:S03]  /*13e60*/  SYNCS.PHASECHK.TRANS64.TRYWAIT P0, [R22+URZ+0x30820], R3 ;  /* 0x03082003160075a7 */ /* 0x000ea6000800017f */
[----:B0-2---:R-:W-:Y:S05]  /*13e70*/  @!P0 BRA `(.L_x_1395) ;  /* 0x0000003c00208947 */ /* 0x005fea0003800000 */
.L_x_1478:
[----:B------:R-:W-:Y:S05]  /*13e80*/  BSYNC B0 ;  /* 0x0000000000007941 */ /* 0x000fea0003800000 */
.L_x_1394:
[----:B------:R-:W2:Y:S01]  /*13e90*/  LDL R0, [R1+0x8] ;  /* 0x0000080001007983 */ /* 0x000ea20000100800 */
[----:B------:R-:W-:Y:S01]  /*13ea0*/  BSSY B0, `(.L_x_1396) ;  /* 0x0000102000007945 */ /* 0x000fe20003800000 */
[----:B--2---:R-:W-:-:S13]  /*13eb0*/  ISETP.GE.AND P0, PT, R7, R0, PT ;  /* 0x000000000700720c */ /* 0x004fda0003f06270 */
[----:B------:R-:W-:Y:S05]  /*13ec0*/  @!P0 BRA `(.L_x_1397) ;  /* 0x0000000c00fc8947 */ /* 0x000fea0003800000 */
[C---:B------:R-:W-:Y:S01]  /*13ed0*/  LOP3.LUT R0, R34.reuse, 0x40, RZ, 0xfc, !PT ;  /* 0x0000004022007812 */ /* 0x040fe200078efcff */
[----:B------:R-:W-:Y:S01]  /*13ee0*/  ULDC UR4, c[0x0][0x2f4] ;  /* 0x0000bd0000047ab9 */ /* 0x000fe20000000800 */
[----:B-1----:R-:W-:Y:S01]  /*13ef0*/  IMAD.MOV.U32 R6, RZ, RZ, R25 ;  /* 0x000000ffff067224 */ /* 0x002fe200078e0019 */
[----:B------:R-:W-:Y:S01]  /*13f00*/  ISETP.GE.AND P4, PT, R34, UR4, PT ;  /* 0x0000000422007c0c */ /* 0x000fe2000bf86270 */
[----:B------:R-:W-:Y:S01]  /*13f10*/  IMAD.MOV.U32 R10, RZ, RZ, R28 ;  /* 0x000000ffff0a7224 */ /* 0x000fe200078e001c */
[----:B------:R-:W-:Y:S01]  /*13f20*/  ISETP.GE.AND P3, PT, R0, UR4, PT ;  /* 0x0000000400007c0c */ /* 0x000fe2000bf66270 */
[----:B------:R-:W-:Y:S01]  /*13f30*/  IMAD.MOV.U32 R29, RZ, RZ, R26 ;  /* 0x000000ffff1d7224 */ /* 0x000fe200078e001a */
[----:B------:R-:W-:Y:S02]  /*13f40*/  ISETP.GE.AND P2, PT, R37, UR4, PT ;  /* 0x0000000425007c0c */ /* 0x000fe4000bf46270 */
[----:B------:R-:W-:-:S13]  /*13f50*/  ISETP.GE.AND P1, PT, R36, UR4, PT ;  /* 0x0000000424007c0c */ /* 0x000fda000bf26270 */
.L_x_1410:
[----:B------:R-:W2:Y:S04]  /*13f60*/  LDL R0, [R1+0x4] ;  /* 0x0000040001007983 */ /* 0x000ea80000100800 */
[----:B------:R-:W3:Y:S01]  /*13f70*/  LDL R8, [R1+0xc] ;  /* 0x00000c0001087983 */ /* 0x000ee20000100800 */
[----:B------:R-:W1:Y:S01]  /*13f80*/  S2R R2, SR_TID.X ;  /* 0x0000000000027919 */ /* 0x000e620000002100 */
[----:B------:R-:W4:Y:S01]  /*13f90*/  S2R R9, SR_TID.X ;  /* 0x0000000000097919 */ /* 0x000f220000002100 */
[----:B-1----:R-:W-:-:S04]  /*13fa0*/  LOP3.LUT R2, R2, 0x7f, RZ, 0xc0, !PT ;  /* 0x0000007f02027812 */ /* 0x002fc800078ec0ff */
[----:B0-----:R-:W-:Y:S02]  /*13fb0*/  SHF.R.U32.HI R3, RZ, 0x3, R2 ;  /* 0x00000003ff037819 */ /* 0x001fe40000011602 */
[----:B------:R-:W0:Y:S01]  /*13fc0*/  LDC R2, c[0x0][0x430] ;  /* 0x00010c00ff027b82 */ /* 0x000e220000000800 */
[----:B----4-:R-:W-:-:S05]  /*13fd0*/  IMAD.SHL.U32 R9, R9, 0x10, RZ ;  /* 0x0000001009097824 */ /* 0x010fca00078e00ff */
[----:B------:R-:W-:-:S04]  /*13fe0*/  LOP3.LUT R9, R3, 0x70, R9, 0xf8, !PT ;  /* 0x0000007003097812 */ /* 0x000fc800078ef809 */
[----:B------:R-:W-:-:S13]  /*13ff0*/  ISETP.GT.U32.AND P6, PT, R9, 0x3f, PT ;  /* 0x0000003f0900780c */ /* 0x000fda0003fc4070 */
[----:B------:R-:W1:Y:S01]  /*14000*/  @!P6 LDC.64 R4, c[0x0][0x428] ;  /* 0x00010a00ff04eb82 */ /* 0x000e620000000a00 */
[----:B0-----:R-:W-:-:S13]  /*14010*/  ISETP.NE.AND P0, PT, R2, 0x1, PT ;  /* 0x000000010200780c */ /* 0x001fda0003f05270 */
[----:B------:R-:W0:Y:S08]  /*14020*/  @P0 LDC R3, c[0x0][0x434] ;  /* 0x00010d00ff030b82 */ /* 0x000e300000000800 */
[----:B------:R-:W4:Y:S01]  /*14030*/  @P0 LDC R2, c[0x0][0x438] ;  /* 0x00010e00ff020b82 */ /* 0x000f220000000800 */
[----:B------:R-:W-:Y:S05]  /*14040*/  YIELD ;  /* 0x0000000000007946 */ /* 0x000fea0003800000 */
[----:B------:R-:W-:Y:S01]  /*14050*/  ULDC UR4, c[0x0][0x430] ;  /* 0x00010c0000047ab9 */ /* 0x000fe20000000800 */
[----:B--2---:R-:W-:-:S04]  /*14060*/  IMAD R0, R7, 0x40, R0 ;  /* 0x0000004007007824 */ /* 0x004fc800078e0200 */
[----:B------:R-:W-:-:S04]  /*14070*/  IMAD.IADD R0, R9, 0x1, R0 ;  /* 0x0000000109007824 */ /* 0x000fc800078e0200 */
[----:B0-----:R-:W-:Y:S01]  /*14080*/  @P0 IMAD.HI.U32 R3, R0, R3, RZ ;  /* 0x0000000300030227 */ /* 0x001fe200078e00ff */
[----:B------:R-:W-:-:S04]  /*14090*/  MOV R11, R0 ;  /* 0x00000000000b7202 */ /* 0x000fc80000000f00 */
[----:B----4-:R-:W-:-:S04]  /*140a0*/  @P0 SHF.R.U32.HI R11, RZ, R2, R3 ;  /* 0x00000002ff0b0219 */ /* 0x010fc80000011603 */
[--C-:B------:R-:W-:Y:S01]  /*140b0*/  @!P6 SHF.R.S32.HI R3, RZ, 0x1f, R11.reuse ;  /* 0x0000001fff03e819 */ /* 0x100fe2000001140b */
[----:B------:R-:W-:-:S04]  /*140c0*/  @!P6 IMAD.MOV.U32 R2, RZ, RZ, R11 ;  /* 0x000000ffff02e224 */ /* 0x000fc800078e000b */
[----:B-1----:R-:W-:-:S04]  /*140d0*/  @!P6 IMAD.WIDE.U32 R2, R31, R4, R2 ;  /* 0x000000041f02e225 */ /* 0x002fc800078e0002 */
[----:B---3--:R-:W-:Y:S02]  /*140e0*/  @!P6 IMAD R4, R8, R4, RZ ;  /* 0x000000040804e224 */ /* 0x008fe400078e02ff */
[----:B------:R-:W0:Y:S02]  /*140f0*/  @!P6 LDC.64 R8, c[0x0][0x418] ;  /* 0x00010600ff08eb82 */ /* 0x000e240000000a00 */
[----:B------:R-:W-:-:S04]  /*14100*/  @!P6 IMAD R5, R31, R5, R4 ;  /* 0x000000051f05e224 */ /* 0x000fc800078e0204 */
[----:B------:R-:W-:Y:S02]  /*14110*/  @!P6 IMAD.IADD R3, R5, 0x1, R3 ;  /* 0x000000010503e824 */ /* 0x000fe400078e0203 */
[----:B------:R-:W-:-:S04]  /*14120*/  IMAD.MOV R5, RZ, RZ, -R11 ;  /* 0x000000ffff057224 */ /* 0x000fc800078e0a0b */
[----:B------:R-:W-:Y:S02]  /*14130*/  IMAD R5, R5, UR4, R0 ;  /* 0x0000000405057c24 */ /* 0x000fe4000f8e0200 */
[----:B------:R-:W-:Y:S01]  /*14140*/  IMAD.MOV.U32 R0, RZ, RZ, RZ ;  /* 0x000000ffff007224 */ /* 0x000fe200078e00ff */
[----:B0-----:R-:W-:-:S04]  /*14150*/  @!P6 LEA R8, P0, R2, R8, 0x2 ;  /* 0x000000080208e211 */ /* 0x001fc800078010ff */
[----:B------:R-:W-:-:S05]  /*14160*/  @!P6 LEA.HI.X R9, R2, R9, R3, 0x2, P0 ;  /* 0x000000090209e211 */ /* 0x000fca00000f1403 */
[----:B------:R0:W5:Y:S01]  /*14170*/  @!P6 LDG.E R0, desc[UR36][R8.64] ;  /* 0x000000240800e981 */ /* 0x000162000c1e1900 */
[----:B------:R-:W-:Y:S01]  /*14180*/  LOP3.LUT P5, RZ, R23, 0x20, RZ, 0xc0, !PT ;  /* 0x0000002017ff7812 */ /* 0x000fe200078ac0ff */
[----:B------:R-:W-:-:S05]  /*14190*/  VIADD R25, R6, 0x1 ;  /* 0x0000000106197836 */ /* 0x000fca0000000000 */
[----:B------:R-:W-:-:S04]  /*141a0*/  ISETP.NE.AND P0, PT, R25, 0x2, PT ;  /* 0x000000021900780c */ /* 0x000fc80003f05270 */
[----:B------:R-:W-:Y:S01]  /*141b0*/  SEL R28, RZ, 0x1, P0 ;  /* 0x00000001ff1c7807 */ /* 0x000fe20000000000 */
[----:B------:R-:W-:Y:S01]  /*141c0*/  IMAD.MOV.U32 R26, RZ, RZ, R7 ;  /* 0x000000ffff1a7224 */ /* 0x000fe200078e0007 */
[----:B------:R-:W-:Y:S02]  /*141d0*/  SEL R25, R25, RZ, P0 ;  /* 0x000000ff19197207 */ /* 0x000fe40000000000 */
[----:B------:R-:W-:Y:S01]  /*141e0*/  LOP3.LUT R28, R10, R28, RZ, 0x3c, !PT ;  /* 0x0000001c0a1c7212 */ /* 0x000fe200078e3cff */
[----:B0-----:R-:W-:Y:S06]  /*141f0*/  @!P5 BRA `(.L_x_1398) ;  /* 0x000000000004d947 */ /* 0x001fec0003800000 */
[----:B------:R-:W-:Y:S01]  /*14200*/  BPT.TRAP 0x1 ;  /* 0x000000040000795c */ /* 0x000fe20000300000 */
.L_x_1398:
[----:B------:R-:W-:Y:S01]  /*14210*/  LEA R7, R25, R22, 0x3 ;  /* 0x0000001619077211 */ /* 0x000fe200078e18ff */
[----:B------:R-:W-:Y:S01]  /*14220*/  BSSY B1, `(.L_x_1399) ;  /* 0x0000004000017945 */ /* 0x000fe20003800000 */
[----:B------:R-:W-:-:S04]  /*14230*/  SHF.L.U32 R2, R28, 0x1f, RZ ;  /* 0x0000001f1c027819 */ /* 0x000fc800000006ff */
[----:B------:R-:W0:Y:S02]  /*14240*/  SYNCS.PHASECHK.TRANS64.TRYWAIT P0, [R7+URZ+0x30840], R2 ;  /* 0x03084002070075a7 */ /* 0x000e24000800017f */
[----:B0-----:R-:W-:Y:S05]  /*14250*/  @!P0 BRA `(.L_x_1400) ;  /* 0x00000038003c8947 */ /* 0x001fea0003800000 */
.L_x_1479:
[----:B------:R-:W-:Y:S05]  /*14260*/  BSYNC B1 ;  /* 0x0000000000017941 */ /* 0x000fea0003800000 */
.L_x_1399:
        /* <DEDUP_REMOVED lines=25> */
[----:B------:R-:W-:Y:S01]  /*14400*/  LOP3.LUT R23, R23, 0xffffefff, RZ, 0xc0, !PT ;  /* 0xffffefff17177812 */ /* 0x000fe200078ec0ff */
[----:B------:R-:W-:Y:S01]  /*14410*/  IMAD.SHL.U32 R4, R34, 0x2, RZ ;  /* 0x0000000222047824 */ /* 0x000fe200078e00ff */
[----:B------:R-:W-:Y:S01]  /*14420*/  LEA R20, R20, R22, 0x1 ;  /* 0x0000001614147211 */ /* 0x000fe200078e08ff */
[----:B------:R-:W1:Y:S01]  /*14430*/  SHFL.IDX PT, R3, R27, RZ, 0x181f ;  /* 0x00181fff1b037589 */ /* 0x000e6200000e0000 */
[----:B------:R-:W-:-:S03]  /*14440*/  @P2 LOP3.LUT R23, R23, 0x1000, RZ, 0xfc, !PT ;  /* 0x0000100017172812 */ /* 0x000fc600078efcff */
        /* <DEDUP_REMOVED lines=31> */
.L_x_1489:
        /* <DEDUP_REMOVED lines=17> */
.L_x_1402:
        /* <DEDUP_REMOVED lines=10> */
.L_x_1403:
[----:B------:R2:W-:Y:S01]  /*147f0*/  SYNCS.ARRIVE.TRANS64.A1T0 RZ, [R7+URZ+0x30830], RZ ;  /* 0x030830ff07ff79a7 */ /* 0x0005e2000810003f */
[----:B------:R-:W-:Y:S05]  /*14800*/  @!P6 BRA `(.L_x_1404) ;  /* 0x000000000004e947 */ /* 0x000fea0003800000 */
[----:B------:R-:W-:Y:S01]  /*14810*/  BPT.TRAP 0x1 ;  /* 0x000000040000795c */ /* 0x000fe20000300000 */
.L_x_1404:
[----:B-1----:R-:W-:Y:S01]  /*14820*/  SHF.L.U32 R2, R10, 0x1f, RZ ;  /* 0x0000001f0a027819 */ /* 0x002fe200000006ff */
[----:B--2---:R-:W-:Y:S01]  /*14830*/  IMAD R7, R6, 0x8, R22 ;  /* 0x0000000806077824 */ /* 0x004fe200078e0216 */
[----:B------:R-:W-:Y:S03]  /*14840*/  BSSY B1, `(.L_x_1405) ;  /* 0x0000003000017945 */ /* 0x000fe60003800000 */
[----:B------:R-:W1:Y:S02]  /*14850*/  SYNCS.PHASECHK.TRANS64.TRYWAIT P0, [R7+URZ+0x30860], R2 ;  /* 0x03086002070075a7 */ /* 0x000e64000800017f */
[----:B-1----:R-:W-:Y:S05]  /*14860*/  @!P0 BRA `(.L_x_1406) ;  /* 0x0000003800408947 */ /* 0x002fea0003800000 */
.L_x_1490:
[----:B------:R-:W-:Y:S05]  /*14870*/  BSYNC B1 ;  /* 0x0000000000017941 */ /* 0x000fea0003800000 */
.L_x_1405:
        /* <DEDUP_REMOVED lines=49> */
.L_x_1500:
[----:B-1----:R-:W-:Y:S01]  /*14b90*/  IADD3 R2, P0, R2, R4, RZ ;  /* 0x0000000402027210 */ /* 0x002fe20007f1e0ff */
        /* <DEDUP_REMOVED lines=15> */
[----:B-1----:R-:W-:Y:S01]  /*14c90*/  IMAD.WIDE.U32 R2, R5, UR4, RZ ;  /* 0x0000000405027c25 */ /* 0x002fe2000f8e00ff */
[----:B------:R-:W-:-:S03]  /*14ca0*/  ULDC.64 UR4, c[0x0][0x338] ;  /* 0x0000ce0000047ab9 */ /* 0x000fc60000000a00 */
[----:B------:R-:W-:Y:S02]  /*14cb0*/  IMAD.IADD R3, R3, 0x1, R9 ;  /* 0x0000000103037824 */ /* 0x000fe400078e0209 */
[----:B------:R-:W-:Y:S02]  /*14cc0*/  IMAD R21, R21, UR4, RZ ;  /* 0x0000000415157c24 */ /* 0x000fe4000f8e02ff */
[----:B------:R-:W-:-:S04]  /*14cd0*/  IMAD.WIDE.U32 R2, R0, UR4, R2 ;  /* 0x0000000400027c25 */ /* 0x000fc8000f8e0002 */
[----:B------:R-:W-:Y:S01]  /*14ce0*/  IMAD R21, R0, UR5, R21 ;  /* 0x0000000500157c24 */ /* 0x000fe2000f8e0215 */
[----:B------:R-:W-:Y:S01]  /*14cf0*/  ULDC.64 UR4, c[0x0][0x330] ;  /* 0x0000cc0000047ab9 */ /* 0x000fe20000000a00 */
[----:B------:R-:W-:Y:S01]  /*14d00*/  NOP ;  /* 0x0000000000007918 */ /* 0x000fe20000000000 */
[----:B------:R-:W-:Y:S02]  /*14d10*/  IMAD R5, R30, UR4, RZ ;  /* 0x000000041e057c24 */ /* 0x000fe4000f8e02ff */
[----:B------:R-:W-:Y:S02]  /*14d20*/  IMAD.IADD R3, R3, 0x1, R21 ;  /* 0x0000000103037824 */ /* 0x000fe400078e0215 */
[C---:B------:R-:W-:Y:S02]  /*14d30*/  IMAD R5, R18.reuse, UR5, R5 ;  /* 0x0000000512057c24 */ /* 0x040fe4000f8e0205 */
[----:B------:R-:W-:Y:S01]  /*14d40*/  IMAD.WIDE.U32 R2, R18, UR4, R2 ;  /* 0x0000000412027c25 */ /* 0x000fe2000f8e0002 */
[----:B------:R-:W-:-:S04]  /*14d50*/  ULDC.64 UR4, c[0x0][0x318] ;  /* 0x0000c60000047ab9 */ /* 0x000fc80000000a00 */
[----:B------:R-:W-:Y:S02]  /*14d60*/  IADD3 R3, R5, R3, RZ ;  /* 0x0000000305037210 */ /* 0x000fe40007ffe0ff */
[----:B0-----:R-:W-:-:S04]  /*14d70*/  LEA R17, P0, R2, UR4, 0x1 ;  /* 0x0000000402117c11 */ /* 0x001fc8000f8008ff */
[----:B------:R-:W-:Y:S02]  /*14d80*/  LEA.HI.X R24, R2, UR5, R3, 0x1, P0 ;  /* 0x0000000502187c11 */ /* 0x000fe400080f0c03 */
[----:B------:R-:W-:-:S13]  /*14d90*/  PLOP3.LUT P0, PT, PT, PT, PT, 0x80, 0x0 ;  /* 0x000000000000781c */ /* 0x000fda0003f0f070 */
.L_x_1408:
        /* <DEDUP_REMOVED lines=10> */
.L_x_1409:
[----:B------:R-:W2:Y:S01]  /*14e40*/  LDL R0, [R1+0x8] ;  /* 0x0000080001007983 */ /* 0x000ea20000100800 */
[----:B------:R0:W-:Y:S01]  /*14e50*/  SYNCS.ARRIVE.TRANS64.A1T0 RZ, [R7+URZ+0x30850], RZ ;  /* 0x030850ff07ff79a7 */ /* 0x0001e2000810003f */
[----:B------:R-:W-:Y:S02]  /*14e60*/  IMAD.MOV.U32 R6, RZ, RZ, R25 ;  /* 0x000000ffff067224 */ /* 0x000fe400078e0019 */
[----:B------:R-:W-:Y:S02]  /*14e70*/  IMAD.MOV.U32 R10, RZ, RZ, R28 ;  /* 0x000000ffff0a7224 */ /* 0x000fe400078e001c */
[----:B------:R-:W-:Y:S02]  /*14e80*/  IMAD.MOV.U32 R29, RZ, RZ, R26 ;  /* 0x000000ffff1d7224 */ /* 0x000fe400078e001a */
[C---:B0-----:R-:W-:Y:S01]  /*14e90*/  VIADD R7, R26.reuse, 0xffffffff ;  /* 0xffffffff1a077836 */ /* 0x041fe20000000000 */
[----:B--2---:R-:W-:-:S13]  /*14ea0*/  ISETP.GT.AND P0, PT, R26, R0, PT ;  /* 0x000000001a00720c */ /* 0x004fda0003f04270 */
[----:B------:R-:W-:Y:S05]  /*14eb0*/  @P0 BRA `(.L_x_1410) ;  /* 0xfffffff000280947 */ /* 0x000fea000383ffff */
.L_x_1397:
[----:B------:R-:W-:Y:S05]  /*14ec0*/  BSYNC B0 ;  /* 0x0000000000007941 */ /* 0x000fea0003800000 */
.L_x_1396:
        /* <DEDUP_REMOVED lines=8> */
[----:B------:R-:W2:Y:S02]  /*14f50*/  FLO.U32 R0, UR4 ;  /* 0x0000000400007d00 */ /* 0x000ea400080e0000 */
[----:B--2---:R-:W-:-:S06]  /*14f60*/  ISETP.EQ.U32.AND P0, PT, R0, R5, PT ;  /* 0x000000050000720c */ /* 0x004fcc0003f02070 */
[----:B------:R-:W0:Y:S07]  /*14f70*/  POPC R5, UR4 ;  /* 0x0000000400057d09 */ /* 0x000e2e0008000000 */
[----:B0-----:R-:W2:Y:S01]  /*14f80*/  @P0 ATOMG.E.ADD.STRONG.GPU PT, R3, desc[UR36][R2.64], R5 ;  /* 0x00000005020309a8 */ /* 0x001ea200081ee1e4 */
[----:B------:R-:W0:Y:S02]  /*14f90*/  S2R R4, SR_LTMASK ;  /* 0x0000000000047919 */ /* 0x000e240000003900 */
[----:B0-----:R-:W-:-:S04]  /*14fa0*/  LOP3.LUT R4, R4, UR4, RZ, 0xc0, !PT ;  /* 0x0000000404047c12 */ /* 0x001fc8000f8ec0ff */
[----:B------:R-:W0:Y:S01]  /*14fb0*/  POPC R7, R4 ;  /* 0x0000000400077309 */ /* 0x000e220000000000 */
[----:B--2---:R-:W0:Y:S02]  /*14fc0*/  SHFL.IDX PT, R0, R3, R0, 0x1f ;  /* 0x00001f0003007589 */ /* 0x004e2400000e0000 */
[----:B0-----:R-:W-:-:S07]  /*14fd0*/  IADD3 R16, R0, UR39, R7 ;  /* 0x0000002700107c10 */ /* 0x001fce000fffe007 */
.L_x_1412:
[----:B------:R-:W-:Y:S05]  /*14fe0*/  BSYNC B0 ;  /* 0x0000000000007941 */ /* 0x000fea0003800000 */
.L_x_1411:
[----:B------:R-:W-:-:S13]  /*14ff0*/  LOP3.LUT P0, RZ, R23, 0x20, RZ, 0xc0, !PT ;  /* 0x0000002017ff7812 */ /* 0x000fda000780c0ff */
[----:B------:R-:W-:Y:S05]  /*15000*/  @!P0 BRA `(.L_x_1413) ;  /* 0x0000000000048947 */ /* 0x000fea0003800000 */
[----:B------:R-:W-:Y:S01]  /*15010*/  BPT.TRAP 0x1 ;  /* 0x000000040000795c */ /* 0x000fe20000300000 */
.L_x_1413:
[----:B------:R-:W2:Y:S01]  /*15020*/  LDL.LU R2, [R1] ;  /* 0x0000000001027983 */ /* 0x000ea20000300800 */
[----:B------:R-:W-:Y:S01]  /*15030*/  IMAD R0, R25, 0x8, R22 ;  /* 0x0000000819007824 */ /* 0x000fe200078e0216 */
[----:B0-----:R-:W-:Y:S01]  /*15040*/  SHF.L.U32 R3, R28, 0x1f, RZ ;  /* 0x0000001f1c037819 */ /* 0x001fe200000006ff */
[----:B------:R-:W-:Y:S03]  /*15050*/  BSSY B0, `(.L_x_1414) ;  /* 0x0000004000007945 */ /* 0x000fe60003800000 */
[----:B------:R-:W0:Y:S01]  /*15060*/  SYNCS.PHASECHK.TRANS64.TRYWAIT P0, [R0+URZ+0x30860], R3 ;  /* 0x03086003000075a7 */ /* 0x000e22000800017f */
[----:B--2---:R-:W-:Y:S01]  /*15070*/  IMAD R5, R26, -0x40, R2 ;  /* 0xffffffc01a057824 */ /* 0x004fe200078e0202 */
[----:B0-----:R-:W-:Y:S06]  /*15080*/  @!P0 BRA `(.L_x_1415) ;  /* 0x0000003400c88947 */ /* 0x001fec0003800000 */
.L_x_1501:
[----:B------:R-:W-:Y:S05]  /*15090*/  BSYNC B0 ;  /* 0x0000000000007941 */ /* 0x000fea0003800000 */
.L_x_1414:
[----:B------:R-:W2:Y:S01]  /*150a0*/  S2R R2, SR_TID.X ;  /* 0x0000000000027919 */ /* 0x000ea20000002100 */
[----:B------:R-:W-:Y:S01]  /*150b0*/  UMOV UR4, 0xffffffff ;  /* 0xffffffff00047882 */ /* 0x000fe20000000000 */
[----:B------:R-:W-:Y:S02]  /*150c0*/  LEA R7, R25, R32, 0xe ;  /* 0x0000002019077211 */ /* 0x000fe400078e70ff */
[----:B--2---:R-:W-:-:S04]  /*150d0*/  LOP3.LUT R2, R2, 0x7f, RZ, 0xc0, !PT ;  /* 0x0000007f02027812 */ /* 0x004fc800078ec0ff */
[----:B------:R-:W-:-:S05]  /*150e0*/  SHF.R.U32.HI R2, RZ, 0x3, R2 ;  /* 0x00000003ff027819 */ /* 0x000fca0000011602 */
[----:B------:R-:W-:Y:S01]  /*150f0*/  IMAD.IADD R5, R5, 0x1, -R2 ;  /* 0x0000000105057824 */ /* 0x000fe200078e0a02 */
[----:B------:R-:W-:Y:S06]  /*15100*/  BRA.DIV UR4, `(.L_x_1416) ;  /* 0x0000003604bc7947 */ /* 0x000fec000b800000 */
[----:B------:R-:W2:Y:S01]  /*15110*/  SHFL.IDX PT, R14, R17, RZ, 0x181f ;  /* 0x00181fff110e7589 */ /* 0x000ea200000e0000 */
[----:B------:R-:W-:Y:S01]  /*15120*/  ULDC UR4, c[0x0][0x2f4] ;  /* 0x0000bd0000047ab9 */ /* 0x000fe20000000800 */
[C---:B-1----:R-:W-:Y:S01]  /*15130*/  IMAD.SHL.U32 R6, R34.reuse, 0x2, RZ ;  /* 0x0000000222067824 */ /* 0x042fe200078e00ff */
[C---:B------:R-:W-:Y:S01]  /*15140*/  ISETP.GE.AND P3, PT, R34.reuse, UR4, PT ;  /* 0x0000000422007c0c */ /* 0x040fe2000bf66270 */
[----:B0-----:R-:W0:Y:S01]  /*15150*/  SHFL.IDX PT, R3, R24, RZ, 0x181f ;  /* 0x00181fff18037589 */ /* 0x001e2200000e0000 */
[----:B------:R-:W-:Y:S01]  /*15160*/  LOP3.LUT R8, R34, 0x40, RZ, 0xfc, !PT ;  /* 0x0000004022087812 */ /* 0x000fe200078efcff */
[----:B------:R-:W-:Y:S01]  /*15170*/  IMAD R4, R7, 0x2, R22 ;  /* 0x0000000207047824 */ /* 0x000fe200078e0216 */
[----:B------:R-:W-:Y:S01]  /*15180*/  ISETP.LT.OR P4, PT, R5, 0x1, P3 ;  /* 0x000000010500780c */ /* 0x000fe20001f81670 */
[----:B------:R-:W-:Y:S01]  /*15190*/  SHFL.IDX PT, R7, R24, 0x1, 0x181f ;  /* 0x00381f0018077f89 */ /* 0x000fe200000e0000 */
[----:B------:R-:W-:Y:S02]  /*151a0*/  ISETP.GE.AND P2, PT, R8, UR4, PT ;  /* 0x0000000408007c0c */ /* 0x000fe4000bf46270 */
[----:B------:R-:W-:-:S02]  /*151b0*/  ISETP.GE.AND P1, PT, R37, UR4, PT ;  /* 0x0000000425007c0c */ /* 0x000fc4000bf26270 */
[----:B--2---:R-:W-:Y:S02]  /*151c0*/  IADD3 R2, P0, R14, R6, RZ ;  /* 0x000000060e027210 */ /* 0x004fe40007f1e0ff */
[----:B------:R-:W1:Y:S03]  /*151d0*/  SHFL.IDX PT, R14, R17, 0x1, 0x181f ;  /* 0x00381f00110e7f89 */ /* 0x000e6600000e0000 */
        /* <DEDUP_REMOVED lines=8> */
[----:B------:R1:W-:Y:S02]  /*15260*/  LDGSTS.E.BYPASS.LTC128B.128 [R4+0x6400], desc[UR36][R2.64+0x180], !P4 ;  /* 0x0640018002047fae */ /* 0x0003e4000e101d64 */
[----:B-1----:R-:W-:Y:S02]  /*15270*/  IADD3 R2, P4, R14, R6, RZ ;  /* 0x000000060e027210 */ /* 0x002fe40007f9e0ff */
[----:B------:R-:W0:Y:S03]  /*15280*/  SHFL.IDX PT, R14, R17, 0x2, 0x181f ;  /* 0x00581f00110e7f89 */ /* 0x000e2600000e0000 */
        /* <DEDUP_REMOVED lines=12> */
[----:B------:R0:W3:Y:S03]  /*15350*/  SHFL.IDX PT, R14, R17, 0x3, 0x181f ;  /* 0x00781f00110e7f89 */ /* 0x0000e600000e0000 */
        /* <DEDUP_REMOVED lines=9> */
.L_x_1511:
[C---:B------:R-:W-:Y:S02]  /*153f0*/  ISETP.LT.OR P3, PT, R5.reuse, 0x31, P3 ;  /* 0x000000310500780c */ /* 0x040fe40001f61670 */
[C---:B------:R-:W-:Y:S02]  /*15400*/  ISETP.LT.OR P2, PT, R5.reuse, 0x31, P2 ;  /* 0x000000310500780c */ /* 0x040fe40001741670 */
[C---:B------:R-:W-:Y:S02]  /*15410*/  ISETP.LT.OR P1, PT, R5.reuse, 0x31, P1 ;  /* 0x000000310500780c */ /* 0x040fe40000f21670 */
[----:B01----:R-:W-:Y:S02]  /*15420*/  IADD3 R2, P4, R14, R6, RZ ;  /* 0x000000060e027210 */ /* 0x003fe40007f9e0ff */
        /* <DEDUP_REMOVED lines=11> */
.L_x_1417:
        /* <DEDUP_REMOVED lines=10> */
.L_x_1418:
[----:B------:R1:W-:Y:S01]  /*15580*/  SYNCS.ARRIVE.TRANS64.A1T0 RZ, [R0+URZ+0x30850], RZ ;  /* 0x030850ff00ff79a7 */ /* 0x0003e2000810003f */
[----:B------:R-:W-:-:S04]  /*15590*/  IADD3 R25, R25, 0x1, RZ ;  /* 0x0000000119197810 */ /* 0x000fc80007ffe0ff */
[----:B------:R-:W-:-:S04]  /*155a0*/  ISETP.NE.AND P0, PT, R25, 0x2, PT ;  /* 0x000000021900780c */ /* 0x000fc80003f05270 */
[----:B0-----:R-:W-:Y:S02]  /*155b0*/  SEL R3, RZ, 0x1, P0 ;  /* 0x00000001ff037807 */ /* 0x001fe40000000000 */
[----:B------:R-:W-:Y:S02]  /*155c0*/  SEL R25, R25, RZ, P0 ;  /* 0x000000ff19197207 */ /* 0x000fe40000000000 */
[----:B-1----:R-:W-:-:S07]  /*155d0*/  LOP3.LUT R28, R28, R3, RZ, 0x3c, !PT ;  /* 0x000000031c1c7212 */ /* 0x002fce00078e3cff */
.L_x_1375:
[----:B------:R-:W-:Y:S05]  /*155e0*/  BSYNC B7 ;  /* 0x0000000000077941 */ /* 0x000fea0003800000 */
.L_x_1373:
        /* <DEDUP_REMOVED lines=8> */
[----:B------:R1:W2:Y:S01]  /*15670*/  LDS.128 R16, [R22+0x308d0] ;  /* 0x0308d00016107984 */ /* 0x0002a20000000c00 */
[----:B------:R-:W-:Y:S06]  /*15680*/  BAR.ARV 0x4, 0x180 ;  /* 0x0106000000007b1d */ /* 0x000fec0000002000 */
[----:B------:R-:W-:Y:S05]  /*15690*/  BRA `(.L_x_1420) ;  /* 0x0000000800cc7947 */ /* 0x000fea0003800000 */
.L_x_1419:
        /* <DEDUP_REMOVED lines=11> */
[----:B------:R-:W-:Y:S01]  /*15750*/  IMAD.MOV.U32 R5, RZ, RZ, RZ ;  /* 0x000000ffff057224 */ /* 0x000fe200078e00ff */
[C---:B------:R-:W-:Y:S02]  /*15760*/  ISETP.GE.U32.AND P2, PT, R8.reuse, 0x2, PT ;  /* 0x000000020800780c */ /* 0x040fe40003f46070 */
[C---:B------:R-:W-:Y:S01]  /*15770*/  ISETP.GE.U32.AND P3, PT, R8.reuse, 0x4, PT ;  /* 0x000000040800780c */ /* 0x040fe20003f66070 */
[----:B------:R-:W-:Y:S01]  /*15780*/  SHFL.IDX PT, R0, R16, RZ, 0x1f ;  /* 0x00001fff10007589 */ /* 0x000fe200000e0000 */
[C---:B------:R-:W-:Y:S02]  /*15790*/  ISETP.GE.U32.AND P4, PT, R8.reuse, 0x8, PT ;  /* 0x000000080800780c */ /* 0x040fe40003f86070 */
[C---:B------:R-:W-:Y:S01]  /*157a0*/  ISETP.GE.U32.AND P5, PT, R8.reuse, 0x10, PT ;  /* 0x000000100800780c */ /* 0x040fe20003fa6070 */
[----:B------:R-:W-:Y:S01]  /*157b0*/  SHFL.IDX PT, R4, R16, 0x1, 0x1f ;  /* 0x00201f0010047f89 */ /* 0x000fe200000e0000 */
[----:B--2---:R-:W-:Y:S01]  /*157c0*/  @!P1 IMAD.MOV.U32 R5, RZ, RZ, R2 ;  /* 0x000000ffff059224 */ /* 0x004fe200078e0002 */
[----:B------:R-:W-:-:S04]  /*157d0*/  ISETP.NE.AND P1, PT, R8, RZ, PT ;  /* 0x000000ff0800720c */ /* 0x000fc80003f25270 */
        /* <DEDUP_REMOVED lines=15> */
[----:B------:R1:W2:Y:S02]  /*158d0*/  SHFL.IDX PT, R14, R6, 0x1f, 0x1f ;  /* 0x03e01f00060e7f89 */ /* 0x0002a400000e0000 */
.L_x_1521:
[----:B------:R-:W-:Y:S02]  /*158e0*/  ULDC UR4, c[0x0][0xc38] ;  /* 0x00030e0000047ab9 */ /* 0x000fe40000000800 */
[----:B------:R-:W-:-:S04]  /*158f0*/  IMAD.U32 R7, RZ, RZ, UR4 ;  /* 0x00000004ff077e24 */ /* 0x000fc8000f8e00ff */
[----:B--2---:R-:W-:-:S04]  /*15900*/  IMAD R14, R14, R7, RZ ;  /* 0x000000070e0e7224 */ /* 0x004fc800078e02ff */
[----:B------:R-:W-:-:S05]  /*15910*/  IMAD.IADD R9, R4, 0x1, R14 ;  /* 0x0000000104097824 */ /* 0x000fca00078e020e */
[----:B------:R-:W-:-:S13]  /*15920*/  ISETP.GT.AND P6, PT, R9, R0, PT ;  /* 0x000000000900720c */ /* 0x000fda0003fc4270 */
[----:B------:R-:W-:Y:S05]  /*15930*/  @P6 BRA `(.L_x_1422) ;  /* 0x00000000009c6947 */ /* 0x000fea0003800000 */
.L_x_1427:
[----:B------:R-:W2:Y:S01]  /*15940*/  LDC R2, c[0x0][0xc3c] ;  /* 0x00030f00ff027b82 */ /* 0x000ea20000000800 */
[----:B------:R-:W-:-:S05]  /*15950*/  VIADD R19, R19, 0x1f ;  /* 0x0000001f13137836 */ /* 0x000fca0000000000 */
[----:B--2---:R-:W-:-:S13]  /*15960*/  ISETP.GE.AND P6, PT, R19, R2, PT ;  /* 0x000000021300720c */ /* 0x004fda0003fc6270 */
[----:B------:R-:W-:Y:S05]  /*15970*/  @P6 BRA `(.L_x_1423) ;  /* 0x0000000400d06947 */ /* 0x000fea0003800000 */
[----:B------:R-:W2:Y:S01]  /*15980*/  S2R R3, SR_TID.X ;  /* 0x0000000000037919 */ /* 0x000ea20000002100 */
[----:B------:R-:W-:Y:S01]  /*15990*/  BSSY B0, `(.L_x_1424) ;  /* 0x0000009000007945 */ /* 0x000fe20003800000 */
[----:B------:R-:W-:Y:S02]  /*159a0*/  MOV R5, RZ ;  /* 0x000000ff00057202 */ /* 0x000fe40000000f00 */
[----:B--2---:R-:W-:-:S05]  /*159b0*/  LOP3.LUT R3, R3, 0x1f, RZ, 0xc0, !PT ;  /* 0x0000001f03037812 */ /* 0x004fca00078ec0ff */
[----:B------:R-:W-:-:S05]  /*159c0*/  IMAD.IADD R7, R19, 0x1, R3 ;  /* 0x0000000113077824 */ /* 0x000fca00078e0203 */
[----:B------:R-:W-:-:S13]  /*159d0*/  ISETP.GE.OR P6, PT, R7, R2, !P0 ;  /* 0x000000020700720c */ /* 0x000fda00047c6670 */
[----:B------:R-:W-:Y:S05]  /*159e0*/  @P6 BRA `(.L_x_1425) ;  /* 0x00000000000c6947 */ /* 0x000fea0003800000 */
[----:B------:R-:W2:Y:S02]  /*159f0*/  LDC.64 R2, c[0x0][0xc80] ;  /* 0x00032000ff027b82 */ /* 0x000ea40000000a00 */
[----:B--2---:R-:W-:-:S05]  /*15a00*/  IMAD.WIDE R2, R7, 0x4, R2 ;  /* 0x0000000407027825 */ /* 0x004fca00078e0202 */
[----:B------:R2:W5:Y:S02]  /*15a10*/  LDG.E R5, desc[UR36][R2.64] ;  /* 0x0000002402057981 */ /* 0x000564000c1e1900 */
.L_x_1425:
[----:B------:R-:W-:Y:S05]  /*15a20*/  BSYNC B0 ;  /* 0x0000000000007941 */ /* 0x000fea0003800000 */
.L_x_1424:
[----:B------:R-:W-:-:S03]  /*15a30*/  UMOV UR4, 0xffffffff ;  /* 0xffffffff00047882 */ /* 0x000fc60000000000 */
[----:B------:R-:W-:Y:S05]  /*15a40*/  BRA.DIV UR4, `(.L_x_1426) ;  /* 0x0000003a04307947 */ /* 0x000fea000b800000 */
[----:B-----5:R-:W3:Y:S02]  /*15a50*/  SHFL.UP PT, R14, R5, 0x1, RZ ;  /* 0x04200000050e7989 */ /* 0x020ee400000e00ff */
[----:B---3--:R-:W-:-:S05]  /*15a60*/  SEL R14, R14, RZ, P1 ;  /* 0x000000ff0e0e7207 */ /* 0x008fca0000800000 */
[----:B------:R-:W-:-:S05]  /*15a70*/  IMAD.IADD R13, R5, 0x1, R14 ;  /* 0x00000001050d7824 */ /* 0x000fca00078e020e */
[----:B------:R-:W2:Y:S02]  /*15a80*/  SHFL.UP PT, R14, R13, 0x2, RZ ;  /* 0x044000000d0e7989 */ /* 0x000ea400000e00ff */
[----:B--2---:R-:W-:-:S05]  /*15a90*/  SEL R2, R14, RZ, P2 ;  /* 0x000000ff0e027207 */ /* 0x004fca0001000000 */
        /* <DEDUP_REMOVED lines=9> */
[----:B-1----:R-:W-:-:S05]  /*15b30*/  IMAD.IADD R6, R4, 0x1, R7 ;  /* 0x0000000104067824 */ /* 0x002fca00078e0207 */
[----:B------:R1:W2:Y:S02]  /*15b40*/  SHFL.IDX PT, R14, R6, 0x1f, 0x1f ;  /* 0x03e01f00060e7f89 */ /* 0x0002a400000e0000 */
.L_x_1529:
[----:B------:R-:W-:Y:S02]  /*15b50*/  ULDC UR4, c[0x0][0xc38] ;  /* 0x00030e0000047ab9 */ /* 0x000fe40000000800 */
[----:B------:R-:W-:-:S04]  /*15b60*/  IMAD.U32 R7, RZ, RZ, UR4 ;  /* 0x00000004ff077e24 */ /* 0x000fc8000f8e00ff */
[----:B--2---:R-:W-:-:S05]  /*15b70*/  IMAD R14, R14, R7, RZ ;  /* 0x000000070e0e7224 */ /* 0x004fca00078e02ff */
[----:B------:R-:W-:-:S04]  /*15b80*/  IADD3 R9, R14, R9, RZ ;  /* 0x000000090e097210 */ /* 0x000fc80007ffe0ff */
[----:B------:R-:W-:-:S13]  /*15b90*/  ISETP.GT.AND P6, PT, R9, R0, PT ;  /* 0x000000000900720c */ /* 0x000fda0003fc4270 */
[----:B------:R-:W-:Y:S05]  /*15ba0*/  @!P6 BRA `(.L_x_1427) ;  /* 0xfffffffc0064e947 */ /* 0x000fea000383ffff */
.L_x_1422:
[----:B------:R-:W-:Y:S01]  /*15bb0*/  IMAD.IADD R16, R9, 0x1, -R14 ;  /* 0x0000000109107824 */ /* 0x000fe200078e0a0e */
[----:B------:R-:W-:-:S03]  /*15bc0*/  UMOV UR4, 0xffffffff ;  /* 0xffffffff00047882 */ /* 0x000fc60000000000 */
[----:B------:R-:W-:-:S05]  /*15bd0*/  IMAD R3, R6, R7, R16 ;  /* 0x0000000706037224 */ /* 0x000fca00078e0210 */
[----:B------:R-:W-:Y:S01]  /*15be0*/  ISETP.GT.AND P6, PT, R3, R0, PT ;  /* 0x000000000300720c */ /* 0x000fe20003fc4270 */
[----:B------:R-:W-:-:S12]  /*15bf0*/  BRA.DIV UR4, `(.L_x_1428) ;  /* 0x0000003a04807947 */ /* 0x000fd8000b800000 */
[----:B------:R-:W-:-:S04]  /*15c00*/  VOTE.ANY R2, PT, !P6 ;  /* 0x0000000000027806 */ /* 0x000fc800070e0100 */
[----:B------:R-:W2:Y:S02]  /*15c10*/  POPC R4, R2 ;  /* 0x0000000200047309 */ /* 0x000ea40000000000 */
[----:B--2---:R2:W3:Y:S02]  /*15c20*/  SHFL.IDX PT, R5, R5, R4, 0x1f ;  /* 0x00001f0405057589 */ /* 0x0044e400000e0000 */
.L_x_1533:
[----:B------:R-:W-:Y:S01]  /*15c30*/  ISETP.NE.AND P0, PT, R2, RZ, PT ;  /* 0x000000ff0200720c */ /* 0x000fe20003f05270 */
[----:B------:R-:W-:-:S12]  /*15c40*/  IMAD.MOV.U32 R14, RZ, RZ, RZ ;  /* 0x000000ffff0e7224 */ /* 0x000fd800078e00ff */
[----:B------:R-:W-:Y:S05]  /*15c50*/  @!P0 BRA `(.L_x_1429) ;  /* 0x0000000000108947 */ /* 0x000fea0003800000 */
[----:B------:R-:W-:Y:S01]  /*15c60*/  UMOV UR4, 0xffffffff ;  /* 0xffffffff00047882 */ /* 0x000fe20000000000 */
[----:B------:R-:W-:Y:S02]  /*15c70*/  VIADD R12, R4, 0xffffffff ;  /* 0xffffffff040c7836 */ /* 0x000fe40000000000 */
[----:B------:R-:W-:Y:S05]  /*15c80*/  BRA.DIV UR4, `(.L_x_1430) ;  /* 0x0000003a04a47947 */ /* 0x000fea000b800000 */
[----:B------:R4:W0:Y:S02]  /*15c90*/  SHFL.IDX PT, R14, R6, R12, 0x1f ;  /* 0x00001f0c060e7589 */ /* 0x00082400000e0000 */
.L_x_1429:
[----:B------:R-:W5:Y:S01]  /*15ca0*/  LDC.64 R2, c[0x0][0xc90] ;  /* 0x00032400ff027b82 */ /* 0x000f620000000a00 */
[----:B------:R-:W-:-:S04]  /*15cb0*/  IMAD.IADD R19, R4, 0x1, R19 ;  /* 0x0000000104137824 */ /* 0x000fc800078e0213 */
[----:B-----5:R-:W-:-:S05]  /*15cc0*/  IMAD.WIDE R2, R19, 0x4, R2 ;  /* 0x0000000413027825 */ /* 0x020fca00078e0202 */
[----:B-1--4-:R1:W2:Y:S01]  /*15cd0*/  LDG.E R6, desc[UR36][R2.64] ;  /* 0x0000002402067981 */ /* 0x0122a2000c1e1900 */
[----:B0-----:R-:W-:Y:S01]  /*15ce0*/  IMAD R16, R14, R7, R16 ;  /* 0x000000070e107224 */ /* 0x001fe200078e0210 */
[----:B-1----:R-:W-:Y:S01]  /*15cf0*/  MOV R2, RZ ;  /* 0x000000ff00027202 */ /* 0x002fe20000000f00 */
[----:B--23--:R-:W-:-:S05]  /*15d00*/  IMAD R4, R5, R6, RZ ;  /* 0x0000000605047224 */ /* 0x00cfca00078e02ff */
[----:B------:R-:W-:-:S04]  /*15d10*/  IABS R8, R4 ;  /* 0x0000000400087213 */ /* 0x000fc80000000000 */
[----:B------:R-:W0:Y:S08]  /*15d20*/  I2F.RP R10, R8 ;  /* 0x00000008000a7306 */ /* 0x000e300000209400 */
[----:B0-----:R-:W0:Y:S02]  /*15d30*/  MUFU.RCP R10, R10 ;  /* 0x0000000a000a7308 */ /* 0x001e240000001000 */
[----:B0-----:R-:W-:-:S06]  /*15d40*/  VIADD R11, R10, 0xffffffe ;  /* 0x0ffffffe0a0b7836 */ /* 0x001fcc0000000000 */
[----:B------:R-:W0:Y:S02]  /*15d50*/  F2I.FTZ.U32.TRUNC.NTZ R3, R11 ;  /* 0x0000000b00037305 */ /* 0x000e24000021f000 */
[----:B0-----:R-:W-:-:S04]  /*15d60*/  IMAD.MOV R9, RZ, RZ, -R3 ;  /* 0x000000ffff097224 */ /* 0x001fc800078e0a03 */
[----:B------:R-:W-:-:S04]  /*15d70*/  IMAD R9, R9, R8, RZ ;  /* 0x0000000809097224 */ /* 0x000fc800078e02ff */
[----:B------:R-:W-:-:S04]  /*15d80*/  IMAD.HI.U32 R2, R3, R9, R2 ;  /* 0x0000000903027227 */ /* 0x000fc800078e0002 */
[----:B------:R-:W-:Y:S01]  /*15d90*/  IMAD.IADD R9, R0, 0x1, -R16 ;  /* 0x0000000100097824 */ /* 0x000fe200078e0a10 */
[----:B------:R-:W-:-:S04]  /*15da0*/  IABS R0, R4 ;  /* 0x0000000400007213 */ /* 0x000fc80000000000 */
[----:B------:R-:W-:Y:S01]  /*15db0*/  IABS R3, R9 ;  /* 0x0000000900037213 */ /* 0x000fe20000000000 */
[----:B------:R-:W-:-:S04]  /*15dc0*/  IMAD.MOV R0, RZ, RZ, -R0 ;  /* 0x000000ffff007224 */ /* 0x000fc800078e0a00 */
        /* <DEDUP_REMOVED lines=11> */
[----:B------:R-:W-:-:S05]  /*15e80*/  @!P1 LOP3.LUT R2, RZ, R4, RZ, 0x33, !PT ;  /* 0x00000004ff029212 */ /* 0x000fca00078e33ff */
[----:B------:R-:W-:Y:S02]  /*15e90*/  IMAD R0, R6, R2, RZ ;  /* 0x0000000206007224 */ /* 0x000fe400078e02ff */
[----:B------:R-:W-:-:S03]  /*15ea0*/  IMAD.MOV R2, RZ, RZ, -R2 ;  /* 0x000000ffff027224 */ /* 0x000fc600078e0a02 */
[----:B------:R-:W-:Y:S01]  /*15eb0*/  IADD3 R3, -R0, RZ, RZ ;  /* 0x000000ff00037210 */ /* 0x000fe20007ffe1ff */
[----:B------:R-:W-:-:S03]  /*15ec0*/  IMAD R9, R4, R2, R9 ;  /* 0x0000000204097224 */ /* 0x000fc600078e0209 */
[----:B------:R-:W-:-:S04]  /*15ed0*/  VIADDMNMX R6, R3, R7, R6, PT ;  /* 0x0000000703067246 */ /* 0x000fc80003800106 */
[-C--:B------:R-:W-:Y:S02]  /*15ee0*/  IABS R7, R6.reuse ;  /* 0x0000000600077213 */ /* 0x080fe40000000000 */
[----:B------:R-:W-:Y:S02]  /*15ef0*/  IABS R4, R6 ;  /* 0x0000000600047213 */ /* 0x000fe40000000000 */
[----:B------:R-:W0:Y:S03]  /*15f00*/  I2F.RP R8, R7 ;  /* 0x0000000700087306 */ /* 0x000e260000209400 */
[----:B------:R-:W-:-:S05]  /*15f10*/  IMAD.MOV R4, RZ, RZ, -R4 ;  /* 0x000000ffff047224 */ /* 0x000fca00078e0a04 */
[----:B0-----:R-:W0:Y:S02]  /*15f20*/  MUFU.RCP R8, R8 ;  /* 0x0000000800087308 */ /* 0x001e240000001000 */
[----:B0-----:R-:W-:-:S06]  /*15f30*/  VIADD R3, R8, 0xffffffe ;  /* 0x0ffffffe08037836 */ /* 0x001fcc0000000000 */
[----:B------:R-:W0:Y:S02]  /*15f40*/  F2I.FTZ.U32.TRUNC.NTZ R3, R3 ;  /* 0x0000000300037305 */ /* 0x000e24000021f000 */
[----:B0-----:R-:W-:-:S04]  /*15f50*/  IMAD.MOV R2, RZ, RZ, -R3 ;  /* 0x000000ffff027224 */ /* 0x001fc800078e0a03 */
[----:B------:R-:W-:Y:S02]  /*15f60*/  IMAD R11, R2, R7, RZ ;  /* 0x00000007020b7224 */ /* 0x000fe400078e02ff */
[----:B------:R-:W-:-:S04]  /*15f70*/  IMAD.MOV.U32 R2, RZ, RZ, RZ ;  /* 0x000000ffff027224 */ /* 0x000fc800078e00ff */
[----:B------:R-:W-:Y:S01]  /*15f80*/  IMAD.HI.U32 R2, R3, R11, R2 ;  /* 0x0000000b03027227 */ /* 0x000fe200078e0002 */
[----:B------:R-:W-:Y:S02]  /*15f90*/  IABS R11, R9 ;  /* 0x00000009000b7213 */ /* 0x000fe40000000000 */
[C---:B------:R-:W-:Y:S01]  /*15fa0*/  LOP3.LUT R3, R9.reuse, R6, RZ, 0x3c, !PT ;  /* 0x0000000609037212 */ /* 0x040fe200078e3cff */
[----:B------:R-:W-:Y:S02]  /*15fb0*/  IMAD.IADD R9, R9, 0x1, R0 ;  /* 0x0000000109097824 */ /* 0x000fe400078e0200 */
[----:B------:R-:W-:Y:S01]  /*15fc0*/  IMAD.HI.U32 R2, R2, R11, RZ ;  /* 0x0000000b02027227 */ /* 0x000fe200078e00ff */
[----:B------:R-:W-:-:S03]  /*15fd0*/  ISETP.GE.AND P2, PT, R3, RZ, PT ;  /* 0x000000ff0300720c */ /* 0x000fc60003f46270 */
[----:B------:R-:W-:-:S05]  /*15fe0*/  IMAD R4, R2, R4, R11 ;  /* 0x0000000402047224 */ /* 0x000fca00078e020b */
[----:B------:R-:W-:-:S13]  /*15ff0*/  ISETP.GT.U32.AND P1, PT, R7, R4, PT ;  /* 0x000000040700720c */ /* 0x000fda0003f24070 */
[----:B------:R-:W-:Y:S01]  /*16000*/  @!P1 IMAD.IADD R4, R4, 0x1, -R7 ;  /* 0x0000000104049824 */ /* 0x000fe200078e0a07 */
[----:B------:R-:W-:Y:S02]  /*16010*/  @!P1 IADD3 R2, R2, 0x1, RZ ;  /* 0x0000000102029810 */ /* 0x000fe40007ffe0ff */
[----:B------:R-:W-:Y:S02]  /*16020*/  ISETP.NE.AND P1, PT, R6, RZ, PT ;  /* 0x000000ff0600720c */ /* 0x000fe40003f25270 */
[----:B------:R-:W-:-:S13]  /*16030*/  ISETP.GE.U32.AND P0, PT, R4, R7, PT ;  /* 0x000000070400720c */ /* 0x000fda0003f06070 */
[----:B------:R-:W-:-:S04]  /*16040*/  @P0 VIADD R2, R2, 0x1 ;  /* 0x0000000102020836 */ /* 0x000fc80000000000 */
[----:B------:R-:W-:Y:S01]  /*16050*/  @!P2 IMAD.MOV R2, RZ, RZ, -R2 ;  /* 0x000000ffff02a224 */ /* 0x000fe200078e0a02 */
[----:B------:R-:W-:Y:S01]  /*16060*/  @!P1 LOP3.LUT R2, RZ, R6, RZ, 0x33, !PT ;  /* 0x00000006ff029212 */ /* 0x000fe200078e33ff */
[----:B------:R-:W-:-:S04]  /*16070*/  IMAD.MOV R6, RZ, RZ, -R6 ;  /* 0x000000ffff067224 */ /* 0x000fc800078e0a06 */
[----:B------:R-:W-:Y:S01]  /*16080*/  IMAD R18, R2, R6, R9 ;  /* 0x0000000602127224 */ /* 0x000fe200078e0209 */
[----:B------:R-:W-:-:S05]  /*16090*/  LOP3.LUT R2, RZ, R2, RZ, 0x33, !PT ;  /* 0x00000002ff027212 */ /* 0x000fca00078e33ff */
[----:B------:R-:W-:Y:S01]  /*160a0*/  IMAD.IADD R17, R5, 0x1, R2 ;  /* 0x0000000105117824 */ /* 0x000fe200078e0202 */
[----:B------:R-:W-:Y:S06]  /*160b0*/  BRA `(.L_x_1431) ;  /* 0x00000000001c7947 */ /* 0x000fec0003800000 */
.L_x_1423:
[----:B------:R-:W-:Y:S01]  /*160c0*/  UMOV UR4, URZ ;  /* 0x0000003f00047c82 */ /* 0x000fe20008000000 */
[----:B------:R-:W-:Y:S01]  /*160d0*/  UMOV UR5, URZ ;  /* 0x0000003f00057c82 */ /* 0x000fe20008000000 */
[----:B------:R-:W-:Y:S01]  /*160e0*/  ULDC UR6, c[0x0][0xc3c] ;  /* 0x00030f0000067ab9 */ /* 0x000fe20000000800 */
[----:B------:R-:W-:Y:S01]  /*160f0*/  IMAD.MOV.U32 R16, RZ, RZ, R0 ;  /* 0x000000ffff107224 */ /* 0x000fe200078e0000 */
[----:B------:R-:W-:Y:S01]  /*16100*/  MOV R17, UR4 ;  /* 0x0000000400117c02 */ /* 0x000fe20008000f00 */
[----:B------:R-:W-:Y:S02]  /*16110*/  IMAD.U32 R18, RZ, RZ, UR5 ;  /* 0x00000005ff127e24 */ /* 0x000fe4000f8e00ff */
[----:B------:R-:W-:-:S07]  /*16120*/  IMAD.U32 R19, RZ, RZ, UR6 ;  /* 0x00000006ff137e24 */ /* 0x000fce000f8e00ff */
.L_x_1431:
[----:B------:R-:W2:Y:S01]  /*16130*/  S2R R0, SR_TID.X ;  /* 0x0000000000007919 */ /* 0x000ea20000002100 */
[----:B------:R-:W-:Y:S05]  /*16140*/  WARPSYNC.ALL ;  /* 0x0000000000007948 */ /* 0x000fea0003800000 */
[----:B------:R-:W-:Y:S01]  /*16150*/  BAR.SYNC.DEFER_BLOCKING 0x4, 0x180 ;  /* 0x0106000000007b1d */ /* 0x000fe20000010000 */
[----:B--2---:R-:W-:-:S04]  /*16160*/  LOP3.LUT R0, R0, 0x1f, RZ, 0xc0, !PT ;  /* 0x0000001f00007812 */ /* 0x004fc800078ec0ff */
[----:B------:R-:W-:-:S13]  /*16170*/  ISETP.NE.AND P0, PT, R0, RZ, PT ;  /* 0x000000ff0000720c */ /* 0x000fda0003f05270 */
[----:B------:R-:W2:Y:S01]  /*16180*/  @!P0 S2R R3, SR_CgaCtaId ;  /* 0x0000000000038919 */ /* 0x000ea20000008800 */
[----:B------:R-:W-:-:S04]  /*16190*/  @!P0 MOV R0, 0x400 ;  /* 0x0000040000008802 */ /* 0x000fc80000000f00 */
[----:B--2---:R-:W-:-:S05]  /*161a0*/  @!P0 LEA R22, R3, R0, 0x18 ;  /* 0x0000000003168211 */ /* 0x004fca00078ec0ff */
[----:B------:R3:W-:Y:S01]  /*161b0*/  @!P0 STS.128 [R22+0x308d0], R16 ;  /* 0x0308d01016008388 */ /* 0x0007e20000000c00 */
[----:B------:R-:W-:Y:S06]  /*161c0*/  BAR.ARV 0x5, 0x180 ;  /* 0x0146000000007b1d */ /* 0x000fec0000002000 */
.L_x_1420:
[----:B------:R-:W-:Y:S02]  /*161d0*/  ULDC UR4, c[0x0][0xc3c] ;  /* 0x00030f0000047ab9 */ /* 0x000fe40000000800 */
[----:B--2---:R-:W-:-:S13]  /*161e0*/  ISETP.GE.AND P0, PT, R19, UR4, PT ;  /* 0x0000000413007c0c */ /* 0x004fda000bf06270 */
[----:B------:R-:W-:Y:S05]  /*161f0*/  @!P0 BRA `(.L_x_1432) ;  /* 0xffffffb400a08947 */ /* 0x000fea000383ffff */
[----:B------:R-:W-:Y:S05]  /*16200*/  BSYNC B8 ;  /* 0x0000000000087941 */ /* 0x000fea0003800000 */
.L_x_1361:
[----:B------:R-:W2:Y:S01]  /*16210*/  LDL.LU R0, [R1+0x1c] ;  /* 0x00001c0001007983 */ /* 0x000ea20000300800 */
[----:B------:R-:W-:Y:S01]  /*16220*/  BSSY B0, `(.L_x_1433) ;  /* 0x000000b000007945 */ /* 0x000fe20003800000 */
[----:B------:R-:W4:Y:S01]  /*16230*/  S2R R5, SR_CgaCtaId ;  /* 0x0000000000057919 */ /* 0x000f220000008800 */
[----:B--2---:R-:W-:-:S05]  /*16240*/  VIADD R0, R0, 0x1 ;  /* 0x0000000100007836 */ /* 0x004fca0000000000 */
[----:B-1----:R-:W-:-:S04]  /*16250*/  LEA.HI R2, R0, R0, RZ, 0x1 ;  /* 0x0000000000027211 */ /* 0x002fc800078f08ff */
[----:B------:R-:W-:Y:S02]  /*16260*/  LOP3.LUT R3, R2, 0xfffffffe, RZ, 0xc0, !PT ;  /* 0xfffffffe02037812 */ /* 0x000fe400078ec0ff */
[----:B------:R-:W-:-:S03]  /*16270*/  MOV R2, 0x400 ;  /* 0x0000040000027802 */ /* 0x000fc60000000f00 */
[----:B------:R-:W-:Y:S01]  /*16280*/  IMAD.IADD R0, R0, 0x1, -R3 ;  /* 0x0000000100007824 */ /* 0x000fe200078e0a03 */
[----:B----4-:R-:W-:-:S04]  /*16290*/  LEA R4, R5, R2, 0x18 ;  /* 0x0000000205047211 */ /* 0x010fc800078ec0ff */
[----:B------:R-:W-:-:S04]  /*162a0*/  SHF.L.U32 R0, R0, 0x1f, RZ ;  /* 0x0000001f00007819 */ /* 0x000fc800000006ff */
[----:B------:R-:W1:Y:S02]  /*162b0*/  SYNCS.PHASECHK.TRANS64.TRYWAIT P0, [R4+URZ+0x30820], R0 ;  /* 0x03082000040075a7 */ /* 0x000e64000800017f */
[----:B-1----:R-:W-:Y:S05]  /*162c0*/  @!P0 BRA `(.L_x_1434) ;  /* 0x0000003400388947 */ /* 0x002fea0003800000 */
.L_x_1536:
[----:B------:R-:W-:Y:S05]  /*162d0*/  BSYNC B0 ;  /* 0x0000000000007941 */ /* 0x000fea0003800000 */
.L_x_1433:
[----:B------:R-:W-:-:S03]  /*162e0*/  UMOV UR4, 0xffffffff ;  /* 0xffffffff00047882 */ /* 0x000fc60000000000 */
[----:B------:R-:W-:Y:S05]  /*162f0*/  BRA.DIV UR4, `(.L_x_1435) ;  /* 0x0000003604407947 */ /* 0x000fea000b800000 */
[----:B-1----:R-:W1:Y:S02]  /*16300*/  S2R R0, SR_TID.X ;  /* 0x0000000000007919 */ /* 0x002e640000002100 */
[----:B-1----:R-:W-:-:S04]  /*16310*/  SHF.R.U32.HI R0, RZ, 0x5, R0 ;  /* 0x00000005ff007819 */ /* 0x002fc80000011600 */
[----:B------:R-:W-:-:S05]  /*16320*/  LOP3.LUT R0, R0, 0x3, RZ, 0xc0, !PT ;  /* 0x0000000300007812 */ /* 0x000fca00078ec0ff */
[----:B------:R1:W2:Y:S02]  /*16330*/  SHFL.IDX PT, R14, R0, RZ, 0x1f ;  /* 0x00001fff000e7589 */ /* 0x0002a400000e0000 */
.L_x_1539:
[----:B--2---:R-:W-:Y:S01]  /*16340*/  ISETP.NE.AND P0, PT, R14, RZ, PT ;  /* 0x000000ff0e00720c */ /* 0x004fe20003f05270 */
[----:B------:R-:W-:-:S12]  /*16350*/  BSSY B0, `(.L_x_1436) ;  /* 0x0000026000007945 */ /* 0x000fd80003800000 */
[----:B------:R-:W-:Y:S05]  /*16360*/  @P0 BRA `(.L_x_1437) ;  /* 0x0000000000900947 */ /* 0x000fea0003800000 */
[----:B------:R-:W-:-:S03]  /*16370*/  UMOV UR4, 0xffffffff ;  /* 0xffffffff00047882 */ /* 0x000fc60000000000 */
[----:B------:R-:W-:Y:S05]  /*16380*/  BRA.DIV UR4, `(.L_x_1438) ;  /* 0x0000003604507947 */ /* 0x000fea000b800000 */
[----:B------:R-:W-:-:S13]  /*16390*/  ELECT P6, URZ, PT ;  /* 0x00000000003f782f */ /* 0x000fda00038c0000 */
.L_x_1542:
        /* <DEDUP_REMOVED lines=8> */
.L_x_1439:
[C---:B------:R-:W-:Y:S01]  /*16420*/  IMAD R5, R25.reuse, 0x8, R4 ;  /* 0x0000000819057824 */ /* 0x040fe200078e0204 */
[----:B------:R-:W-:Y:S02]  /*16430*/  SHF.L.U32 R0, R28, 0x1f, RZ ;  /* 0x0000001f1c007819 */ /* 0x000fe400000006ff */
[----:B------:R-:W-:Y:S02]  /*16440*/  IADD3 R25, R25, 0x1, RZ ;  /* 0x0000000119197810 */ /* 0x000fe40007ffe0ff */
[----:B------:R-:W1:Y:S02]  /*16450*/  SYNCS.PHASECHK.TRANS64.TRYWAIT P1, [R5+URZ+0x30840], R0 ;  /* 0x03084000050075a7 */ /* 0x000e64000802017f */
[----:B------:R-:W-:-:S04]  /*16460*/  ISETP.NE.AND P2, PT, R25, 0x2, PT ;  /* 0x000000021900780c */ /* 0x000fc80003f45270 */
[----:B------:R-:W-:Y:S01]  /*16470*/  SEL R3, RZ, 0x1, P2 ;  /* 0x00000001ff037807 */ /* 0x000fe20001000000 */
[----:B-1----:R-:W-:Y:S08]  /*16480*/  @!P1 BRA `(.L_x_1440) ;  /* 0x0000003400309947 */ /* 0x002ff00003800000 */
.L_x_1543:
[----:B------:R-:W-:Y:S02]  /*16490*/  SEL R25, R25, RZ, P2 ;  /* 0x000000ff19197207 */ /* 0x000fe40001000000 */
[----:B------:R-:W-:Y:S01]  /*164a0*/  LOP3.LUT R2, R28, R3, RZ, 0x3c, !PT ;  /* 0x000000031c027212 */ /* 0x000fe200078e3cff */
[----:B------:R-:W-:Y:S06]  /*164b0*/  @!P0 BRA `(.L_x_1441) ;  /* 0x0000000000048947 */ /* 0x000fec0003800000 */
[----:B------:R-:W-:Y:S01]  /*164c0*/  BPT.TRAP 0x1 ;  /* 0x000000040000795c */ /* 0x000fe20000300000 */
.L_x_1441:
[----:B------:R-:W-:Y:S01]  /*164d0*/  IMAD R25, R25, 0x8, R4 ;  /* 0x0000000819197824 */ /* 0x000fe200078e0204 */
[----:B------:R-:W-:-:S04]  /*164e0*/  SHF.L.U32 R2, R2, 0x1f, RZ ;  /* 0x0000001f02027819 */ /* 0x000fc800000006ff */
[----:B------:R-:W2:Y:S02]  /*164f0*/  SYNCS.PHASECHK.TRANS64.TRYWAIT P1, [R25+URZ+0x30840], R2 ;  /* 0x03084002190075a7 */ /* 0x000ea4000802017f */
[----:B--2---:R-:W-:Y:S05]  /*16500*/  @!P1 BRA `(.L_x_1442) ;  /* 0x0000003400249947 */ /* 0x004fea0003800000 */
.L_x_1544:
[----:B------:R-:W-:Y:S05]  /*16510*/  @!P0 BRA `(.L_x_1443) ;  /* 0x0000000000048947 */ /* 0x000fea0003800000 */
[----:B------:R-:W-:Y:S01]  /*16520*/  BPT.TRAP 0x1 ;  /* 0x000000040000795c */ /* 0x000fe20000300000 */
.L_x_1443:
[----:B------:R-:W4:Y:S02]  /*16530*/  SYNCS.PHASECHK.TRANS64.TRYWAIT P1, [R5+URZ+0x30860], R0 ;  /* 0x03086000050075a7 */ /* 0x000f24000802017f */
[----:B----4-:R-:W-:Y:S05]  /*16540*/  @!P1 BRA `(.L_x_1444) ;  /* 0x0000003400289947 */ /* 0x010fea0003800000 */
.L_x_1545:
[----:B------:R-:W-:Y:S05]  /*16550*/  @!P0 BRA `(.L_x_1445) ;  /* 0x0000000000048947 */ /* 0x000fea0003800000 */
[----:B------:R-:W-:Y:S01]  /*16560*/  BPT.TRAP 0x1 ;  /* 0x000000040000795c */ /* 0x000fe20000300000 */
.L_x_1445:
[----:B------:R0:W0:Y:S02]  /*16570*/  SYNCS.PHASECHK.TRANS64.TRYWAIT P0, [R25+URZ+0x30860], R2 ;  /* 0x03086002190075a7 */ /* 0x000024000800017f */
[----:B0-----:R-:W-:Y:S05]  /*16580*/  @!P0 NANOSLEEP.SYNCS 0x989680 ;  /* 0x009896800000895d */ /* 0x001fea0003900000 */
[----:B------:R-:W0:Y:S02]  /*16590*/  @!P0 SYNCS.PHASECHK.TRANS64 P0, [R25+URZ+0x30860], R2 ;  /* 0x03086002190085a7 */ /* 0x000e24000800007f */
[----:B0-----:R-:W-:Y:S05]  /*165a0*/  @!P0 BRA `(.L_x_1445) ;  /* 0xfffffffc00f08947 */ /* 0x001fea000383ffff */
.L_x_1437:
[----:B------:R-:W-:Y:S05]  /*165b0*/  BSYNC B0 ;  /* 0x0000000000007941 */ /* 0x000fea0003800000 */
.L_x_1436:
[----:B------:R-:W-:Y:S05]  /*165c0*/  EXIT ;  /* 0x000000000000794d */ /* 0x000fea0003800000 */
.L_x_1255:
[----:B0-----:R-:W-:-:S04]  /*165d0*/  IMAD.U32 R3, RZ, RZ, UR40 ;  /* 0x00000028ff037e24 */ /* 0x001fc8000f8e00ff */
[----:B------:R0:W1:Y:S03]  /*165e0*/  SYNCS.PHASECHK.TRANS64.TRYWAIT P1, [R3+URZ+0x30800], R0 ;  /* 0x03080000030075a7 */ /* 0x000066000802017f */
[----:B-1----:R-:W-:Y:S05]  /*165f0*/  @!P1 NANOSLEEP.SYNCS 0x989680 ;  /* 0x009896800000995d */ /* 0x002fea0003900000 */
[----:B------:R-:W1:Y:S02]  /*16600*/  @!P1 SYNCS.PHASECHK.TRANS64 P1, [R3+URZ+0x30800], R0 ;  /* 0x03080000030095a7 */ /* 0x000e64000802007f */
[----:B-1----:R-:W-:Y:S05]  /*16610*/  @!P1 BRA `(.L_x_1255) ;  /* 0xfffffffc00ec9947 */ /* 0x002fea000383ffff */
[----:B------:R-:W-:Y:S05]  /*16620*/  BRA `(.L_x_1446) ;  /* 0xfffffeb400f87947 */ /* 0x000fea000383ffff */
.L_x_1259:
[----:B-1----:R1:W2:Y:S02]  /*16630*/  SYNCS.PHASECHK.TRANS64.TRYWAIT P1, [R3+URZ+0x30830], R0 ;  /* 0x03083000030075a7 */ /* 0x0022a4000802017f */
[----:B--2---:R-:W-:Y:S05]  /*16640*/  @!P1 NANOSLEEP.SYNCS 0x989680 ;  /* 0x009896800000995d */ /* 0x004fea0003900000 */
[----:B------:R-:W2:Y:S02]  /*16650*/  @!P1 SYNCS.PHASECHK.TRANS64 P1, [R3+URZ+0x30830], R0 ;  /* 0x03083000030095a7 */ /* 0x000ea4000802007f */
[----:B--2---:R-:W-:Y:S05]  /*16660*/  @!P1 BRA `(.L_x_1259) ;  /* 0xfffffffc00f09947 */ /* 0x004fea000383ffff */
[----:B------:R-:W-:Y:S05]  /*16670*/  BRA `(.L_x_1258) ;  /* 0xfffffeb800147947 */ /* 0x000fea000383ffff */
.L_x_1276:
[----:B-1----:R-:W-:-:S04]  /*16680*/  IMAD.U32 R4, RZ, RZ, UR7 ;  /* 0x00000007ff047e24 */ /* 0x002fc8000f8e00ff */
[----:B------:R1:W2:Y:S03]  /*16690*/  SYNCS.PHASECHK.TRANS64.TRYWAIT P1, [R4+URZ+0x30830], R3 ;  /* 0x03083003040075a7 */ /* 0x0002a6000802017f */
[----:B--2---:R-:W-:Y:S05]  /*166a0*/  @!P1 NANOSLEEP.SYNCS 0x989680 ;  /* 0x009896800000995d */ /* 0x004fea0003900000 */
[----:B------:R-:W2:Y:S02]  /*166b0*/  @!P1 SYNCS.PHASECHK.TRANS64 P1, [R4+URZ+0x30830], R3 ;  /* 0x03083003040095a7 */ /* 0x000ea4000802007f */
[----:B--2---:R-:W-:Y:S05]  /*166c0*/  @!P1 BRA `(.L_x_1276) ;  /* 0xfffffffc00ec9947 */ /* 0x004fea000383ffff */
[----:B------:R-:W-:Y:S05]  /*166d0*/  BRA `(.L_x_1275) ;  /* 0xfffffee400407947 */ /* 0x000fea000383ffff */
.L_x_1280:
[----:B01----:R-:W-:-:S04]  /*166e0*/  IMAD.U32 R3, RZ, RZ, UR14 ;  /* 0x0000000eff037e24 */ /* 0x003fc8000f8e00ff */
[----:B------:R0:W1:Y:S03]  /*166f0*/  SYNCS.PHASECHK.TRANS64.TRYWAIT P1, [R3+URZ+0x30850], R0 ;  /* 0x03085000030075a7 */ /* 0x000066000802017f */
[----:B-1----:R-:W-:Y:S05]  /*16700*/  @!P1 NANOSLEEP.SYNCS 0x989680 ;  /* 0x009896800000995d */ /* 0x002fea0003900000 */
[----:B------:R-:W1:Y:S02]  /*16710*/  @!P1 SYNCS.PHASECHK.TRANS64 P1, [R3+URZ+0x30850], R0 ;  /* 0x03085000030095a7 */ /* 0x000e64000802007f */
[----:B-1----:R-:W-:Y:S05]  /*16720*/  @!P1 BRA `(.L_x_1280) ;  /* 0xfffffffc00ec9947 */ /* 0x002fea000383ffff */
[----:B------:R-:W-:Y:S05]  /*16730*/  BRA `(.L_x_1279) ;  /* 0xfffffef000e47947 */ /* 0x000fea000383ffff */
.L_x_1299:
[----:B-1----:R-:W-:-:S04]  /*16740*/  IMAD.U32 R4, RZ, RZ, UR7 ;  /* 0x00000007ff047e24 */ /* 0x002fc8000f8e00ff */
[----:B------:R1:W2:Y:S03]  /*16750*/  SYNCS.PHASECHK.TRANS64.TRYWAIT P1, [R4+URZ+0x30830], R3 ;  /* 0x03083003040075a7 */ /* 0x0002a6000802017f */
[----:B--2---:R-:W-:Y:S05]  /*16760*/  @!P1 NANOSLEEP.SYNCS 0x989680 ;  /* 0x009896800000995d */ /* 0x004fea0003900000 */
[----:B------:R-:W2:Y:S02]  /*16770*/  @!P1 SYNCS.PHASECHK.TRANS64 P1, [R4+URZ+0x30830], R3 ;  /* 0x03083003040095a7 */ /* 0x000ea4000802007f */
[----:B--2---:R-:W-:Y:S05]  /*16780*/  @!P1 BRA `(.L_x_1299) ;  /* 0xfffffffc00ec9947 */ /* 0x004fea000383ffff */
[----:B------:R-:W-:Y:S05]  /*16790*/  BRA `(.L_x_1298) ;  /* 0xffffff1000dc7947 */ /* 0x000fea000383ffff */
.L_x_1303:
[----:B01----:R-:W-:-:S04]  /*167a0*/  IMAD.U32 R3, RZ, RZ, UR14 ;  /* 0x0000000eff037e24 */ /* 0x003fc8000f8e00ff */
[----:B------:R0:W1:Y:S03]  /*167b0*/  SYNCS.PHASECHK.TRANS64.TRYWAIT P1, [R3+URZ+0x30850], R0 ;  /* 0x03085000030075a7 */ /* 0x000066000802017f */
[----:B-1----:R-:W-:Y:S05]  /*167c0*/  @!P1 NANOSLEEP.SYNCS 0x989680 ;  /* 0x009896800000995d */ /* 0x002fea0003900000 */
[----:B------:R-:W1:Y:S02]  /*167d0*/  @!P1 SYNCS.PHASECHK.TRANS64 P1, [R3+URZ+0x30850], R0 ;  /* 0x03085000030095a7 */ /* 0x000e64000802007f */
[----:B-1----:R-:W-:Y:S05]  /*167e0*/  @!P1 BRA `(.L_x_1303) ;  /* 0xfffffffc00ec9947 */ /* 0x002fea000383ffff */
[----:B------:R-:W-:Y:S05]  /*167f0*/  BRA `(.L_x_1302) ;  /* 0xffffff2000807947 */ /* 0x000fea000383ffff */
.L_x_1311:
[----:B-1----:R-:W-:-:S04]  /*16800*/  MOV R4, UR6 ;  /* 0x0000000600047c02 */ /* 0x002fc80008000f00 */
[----:B------:R1:W2:Y:S03]  /*16810*/  SYNCS.PHASECHK.TRANS64.TRYWAIT P1, [R4+URZ+0x30830], R3 ;  /* 0x03083003040075a7 */ /* 0x0002a6000802017f */
[----:B--2---:R-:W-:Y:S05]  /*16820*/  @!P1 NANOSLEEP.SYNCS 0x989680 ;  /* 0x009896800000995d */ /* 0x004fea0003900000 */
[----:B------:R-:W2:Y:S02]  /*16830*/  @!P1 SYNCS.PHASECHK.TRANS64 P1, [R4+URZ+0x30830], R3 ;  /* 0x03083003040095a7 */ /* 0x000ea4000802007f */
[----:B--2---:R-:W-:Y:S05]  /*16840*/  @!P1 BRA `(.L_x_1311) ;  /* 0xfffffffc00ec9947 */ /* 0x004fea000383ffff */
[----:B------:R-:W-:Y:S05]  /*16850*/  BRA `(.L_x_1310) ;  /* 0xffffff3400147947 */ /* 0x000fea000383ffff */
.L_x_1315:
[----:B01----:R-:W-:-:S04]  /*16860*/  IMAD.U32 R3, RZ, RZ, UR10 ;  /* 0x0000000aff037e24 */ /* 0x003fc8000f8e00ff */
[----:B------:R0:W1:Y:S03]  /*16870*/  SYNCS.PHASECHK.TRANS64.TRYWAIT P1, [R3+URZ+0x30850], R0 ;  /* 0x03085000030075a7 */ /* 0x000066000802017f */
[----:B-1----:R-:W-:Y:S05]  /*16880*/  @!P1 NANOSLEEP.SYNCS 0x989680 ;  /* 0x009896800000995d */ /* 0x002fea0003900000 */
[----:B------:R-:W1:Y:S02]  /*16890*/  @!P1 SYNCS.PHASECHK.TRANS64 P1, [R3+URZ+0x30850], R0 ;  /* 0x03085000030095a7 */ /* 0x000e64000802007f */
[----:B-1----:R-:W-:Y:S05]  /*168a0*/  @!P1 BRA `(.L_x_1315) ;  /* 0xfffffffc00ec9947 */ /* 0x002fea000383ffff */
[----:B------:R-:W-:Y:S05]  /*168b0*/  BRA `(.L_x_1314) ;  /* 0xffffff4000b87947 */ /* 0x000fea000383ffff */
.L_x_1330:
[----:B-1----:R-:W-:-:S04]  /*168c0*/  IMAD.U32 R7, RZ, RZ, UR5 ;  /* 0x00000005ff077e24 */ /* 0x002fc8000f8e00ff */
[----:B------:R1:W2:Y:S03]  /*168d0*/  SYNCS.PHASECHK.TRANS64.TRYWAIT P1, [R7+URZ+0x30850], R0 ;  /* 0x03085000070075a7 */ /* 0x0002a6000802017f */
[----:B--2---:R-:W-:Y:S05]  /*168e0*/  @!P1 NANOSLEEP.SYNCS 0x989680 ;  /* 0x009896800000995d */ /* 0x004fea0003900000 */
[----:B------:R-:W2:Y:S02]  /*168f0*/  @!P1 SYNCS.PHASECHK.TRANS64 P1, [R7+URZ+0x30850], R0 ;  /* 0x03085000070095a7 */ /* 0x000ea4000802007f */
[----:B--2---:R-:W-:Y:S05]  /*16900*/  @!P1 BRA `(.L_x_1330) ;  /* 0xfffffffc00ec9947 */ /* 0x004fea000383ffff */
[----:B------:R-:W-:Y:S05]  /*16910*/  BRA `(.L_x_1329) ;  /* 0xffffff6400e47947 */ /* 0x000fea000383ffff */
.L_x_1381:
[----:B------:R-:W1:Y:S01]  /*16920*/  S2R R17, SR_TID.X ;  /* 0x0000000000117919 */ /* 0x000e620000002100 */
[----:B------:R-:W-:Y:S01]  /*16930*/  BSSY B0, `(.L_x_1447) ;  /* 0x000000a000007945 */ /* 0x000fe20003800000 */
[----:B------:R-:W-:Y:S02]  /*16940*/  IMAD.MOV.U32 R12, RZ, RZ, RZ ;  /* 0x000000ffff0c7224 */ /* 0x000fe400078e00ff */
[----:B------:R-:W-:Y:S02]  /*16950*/  IMAD.MOV.U32 R11, RZ, RZ, 0x1f ;  /* 0x0000001fff0b7424 */ /* 0x000fe400078e00ff */
[----:B------:R-:W-:Y:S01]  /*16960*/  IMAD.MOV.U32 R15, RZ, RZ, -0x1 ;  /* 0xffffffffff0f7424 */ /* 0x000fe200078e00ff */
[----:B-1----:R-:W-:-:S04]  /*16970*/  SHF.R.U32.HI R17, RZ, 0x5, R17 ;  /* 0x00000005ff117819 */ /* 0x002fc80000011611 */
[----:B------:R-:W-:-:S05]  /*16980*/  LOP3.LUT R17, R17, 0x3, RZ, 0xc0, !PT ;  /* 0x0000000311117812 */ /* 0x000fca00078ec0ff */
[----:B------:R-:W-:-:S07]  /*16990*/  IMAD.MOV.U32 R13, RZ, RZ, R17 ;  /* 0x000000ffff0d7224 */ /* 0x000fce00078e0011 */
[----:B0----5:R-:W-:Y:S05]  /*169a0*/  WARPSYNC.COLLECTIVE R15, `(.L_x_1448) ;  /* 0x000000000f087348 */ /* 0x021fea0003c00000 */
[----:B------:R1:W2:Y:S02]  /*169b0*/  SHFL.IDX P6, R14, R13, R12, R11 ;  /* 0x0000000c0d0e7389 */ /* 0x0002a400000c000b */
[----:B012--5:R-:W-:Y:S01]  /*169c0*/  ENDCOLLECTIVE ;  /* 0x000000000000791b */ /* 0x027fe20003800000 */
.L_x_1448:
[----:B------:R-:W-:Y:S05]  /*169d0*/  BSYNC B0 ;  /* 0x0000000000007941 */ /* 0x000fea0003800000 */
.L_x_1447:
[----:B------:R-:W-:Y:S05]  /*169e0*/  BRA `(.L_x_1449) ;  /* 0xffffffbc00507947 */ /* 0x000fea000383ffff */
.L_x_1384:
[----:B0-----:R0:W1:Y:S02]  /*169f0*/  SYNCS.PHASECHK.TRANS64.TRYWAIT P0, [R6+URZ+0x30840], R2 ;  /* 0x03084002060075a7 */ /* 0x001064000800017f */
[----:B-1----:R-:W-:Y:S05]  /*16a00*/  @!P0 NANOSLEEP.SYNCS 0x989680 ;  /* 0x009896800000895d */ /* 0x002fea0003900000 */
[----:B------:R-:W1:Y:S02]  /*16a10*/  @!P0 SYNCS.PHASECHK.TRANS64 P0, [R6+URZ+0x30840], R2 ;  /* 0x03084002060085a7 */ /* 0x000e64000800007f */
[----:B-1----:R-:W-:Y:S05]  /*16a20*/  @!P0 BRA `(.L_x_1384) ;  /* 0xfffffffc00f08947 */ /* 0x002fea000383ffff */
[----:B------:R-:W-:Y:S05]  /*16a30*/  BRA `(.L_x_1450) ;  /* 0xffffffc000547947 */ /* 0x000fea000383ffff */
.L_x_1385:
        /* <DEDUP_REMOVED lines=8> */
.L_x_1452:
[----:B------:R-:W-:Y:S05]  /*16ac0*/  BSYNC B0 ;  /* 0x0000000000007941 */ /* 0x000fea0003800000 */
.L_x_1451:
[----:B------:R-:W-:Y:S01]  /*16ad0*/  IMAD.MOV.U32 R13, RZ, RZ, R4 ;  /* 0x000000ffff0d7224 */ /* 0x000fe200078e0004 */
[----:B------:R-:W-:Y:S01]  /*16ae0*/  MOV R11, 0x181f ;  /* 0x0000181f000b7802 */ /* 0x000fe20000000f00 */
[----:B------:R-:W-:Y:S02]  /*16af0*/  IMAD.MOV.U32 R12, RZ, RZ, RZ ;  /* 0x000000ffff0c7224 */ /* 0x000fe400078e00ff */
[----:B------:R-:W-:Y:S02]  /*16b00*/  IMAD.MOV.U32 R15, RZ, RZ, -0x1 ;  /* 0xffffffffff0f7424 */ /* 0x000fe400078e00ff */
[----:B------:R-:W-:Y:S02]  /*16b10*/  IMAD.MOV.U32 R2, RZ, RZ, R14 ;  /* 0x000000ffff027224 */ /* 0x000fe400078e000e */
[----:B------:R-:W-:-:S07]  /*16b20*/  @P0 IMAD R9, R7, 0x2, R22 ;  /* 0x0000000207090824 */ /* 0x000fce00078e0216 */
[----:B------:R-:W-:Y:S05]  /*16b30*/  WARPSYNC.COLLECTIVE R15, `(.L_x_1453) ;  /* 0x000000000f087348 */ /* 0x000fea0003c00000 */
[----:B------:R0:W1:Y:S02]  /*16b40*/  SHFL.IDX P6, R14, R13, R12, R11 ;  /* 0x0000000c0d0e7389 */ /* 0x00006400000c000b */
[----:B01----:R-:W-:Y:S01]  /*16b50*/  ENDCOLLECTIVE ;  /* 0x000000000000791b */ /* 0x003fe20003800000 */
.L_x_1453:
[----:B------:R-:W-:Y:S02]  /*16b60*/  IMAD.MOV.U32 R13, RZ, RZ, R0 ;  /* 0x000000ffff0d7224 */ /* 0x000fe400078e0000 */
[----:B------:R-:W-:Y:S02]  /*16b70*/  IMAD.MOV.U32 R12, RZ, RZ, 0x1 ;  /* 0x00000001ff0c7424 */ /* 0x000fe400078e00ff */
[----:B------:R-:W-:-:S07]  /*16b80*/  IMAD.MOV.U32 R3, RZ, RZ, R14 ;  /* 0x000000ffff037224 */ /* 0x000fce00078e000e */
[----:B------:R-:W-:Y:S05]  /*16b90*/  WARPSYNC.COLLECTIVE R15, `(.L_x_1454) ;  /* 0x000000000f087348 */ /* 0x000fea0003c00000 */
[----:B------:R0:W1:Y:S02]  /*16ba0*/  SHFL.IDX P6, R14, R13, R12, R11 ;  /* 0x0000000c0d0e7389 */ /* 0x00006400000c000b */
[----:B01----:R-:W-:Y:S01]  /*16bb0*/  ENDCOLLECTIVE ;  /* 0x000000000000791b */ /* 0x003fe20003800000 */
.L_x_1454:
[----:B------:R-:W-:-:S05]  /*16bc0*/  @P0 LEA R3, P1, R34, R3, 0x1 ;  /* 0x0000000322030211 */ /* 0x000fca00078208ff */
[----:B------:R-:W-:-:S05]  /*16bd0*/  @P0 IMAD.X R2, RZ, RZ, R2, P1 ;  /* 0x000000ffff020224 */ /* 0x000fca00008e0602 */
[----:B------:R-:W-:Y:S01]  /*16be0*/  @P0 LOP3.LUT R3, R3, R2, RZ, 0x3c, !PT ;  /* 0x0000000203030212 */ /* 0x000fe200078e3cff */
[----:B------:R-:W-:-:S03]  /*16bf0*/  IMAD.MOV.U32 R13, RZ, RZ, R4 ;  /* 0x000000ffff0d7224 */ /* 0x000fc600078e0004 */
[----:B------:R-:W-:-:S04]  /*16c00*/  @P0 LOP3.LUT R2, R3, R2, RZ, 0x3c, !PT ;  /* 0x0000000203020212 */ /* 0x000fc800078e3cff */
[----:B------:R-:W-:Y:S02]  /*16c10*/  @P0 LOP3.LUT R3, R3, R2, RZ, 0x3c, !PT ;  /* 0x0000000203030212 */ /* 0x000fe400078e3cff */
[----:B------:R-:W-:-:S07]  /*16c20*/  MOV R8, R14 ;  /* 0x0000000e00087202 */ /* 0x000fce0000000f00 */
[----:B------:R-:W-:Y:S05]  /*16c30*/  WARPSYNC.COLLECTIVE R15, `(.L_x_1455) ;  /* 0x000000000f087348 */ /* 0x000fea0003c00000 */
[----:B------:R0:W1:Y:S02]  /*16c40*/  SHFL.IDX P6, R14, R13, R12, R11 ;  /* 0x0000000c0d0e7389 */ /* 0x00006400000c000b */
[----:B01----:R-:W-:Y:S01]  /*16c50*/  ENDCOLLECTIVE ;  /* 0x000000000000791b */ /* 0x003fe20003800000 */
.L_x_1455:
        /* <DEDUP_REMOVED lines=14> */
.L_x_1456:
[----:B------:R-:W-:Y:S01]  /*16d40*/  @P0 IMAD R21, R7, 0x2, R22 ;  /* 0x0000000207150824 */ /* 0x000fe200078e0216 */
        /* <DEDUP_REMOVED lines=15> */
.L_x_1457:
[----:B------:R-:W-:Y:S02]  /*16e40*/  @P0 IMAD R9, R7, 0x2, R22 ;  /* 0x0000000207090824 */ /* 0x000fe400078e0216 */
[----:B------:R-:W-:Y:S02]  /*16e50*/  IMAD.MOV.U32 R13, RZ, RZ, R0 ;  /* 0x000000ffff0d7224 */ /* 0x000fe400078e0000 */
[----:B------:R-:W-:Y:S02]  /*16e60*/  IMAD.MOV.U32 R12, RZ, RZ, 0x3 ;  /* 0x00000003ff0c7424 */ /* 0x000fe400078e00ff */
[----:B------:R-:W-:-:S07]  /*16e70*/  IMAD.MOV.U32 R2, RZ, RZ, R14 ;  /* 0x000000ffff027224 */ /* 0x000fce00078e000e */
[----:B------:R-:W-:Y:S05]  /*16e80*/  WARPSYNC.COLLECTIVE R15, `(.L_x_1458) ;  /* 0x000000000f087348 */ /* 0x000fea0003c00000 */
[----:B------:R0:W1:Y:S02]  /*16e90*/  SHFL.IDX P6, R14, R13, R12, R11 ;  /* 0x0000000c0d0e7389 */ /* 0x00006400000c000b */
[----:B01----:R-:W-:Y:S01]  /*16ea0*/  ENDCOLLECTIVE ;  /* 0x000000000000791b */ /* 0x003fe20003800000 */
.L_x_1458:
        /* <DEDUP_REMOVED lines=10> */
[----:B------:R0:W-:Y:S04]  /*16f50*/  @P0 LDGSTS.E.BYPASS.LTC128B.128 [R9+0x27400], desc[UR36][R2.64+0x180], !P2 ;  /* 0x2740018002090fae */ /* 0x0001e8000d101d64 */
[----:B0-----:R-:W-:Y:S05]  /*16f60*/  WARPSYNC.COLLECTIVE R15, `(.L_x_1459) ;  /* 0x000000000f087348 */ /* 0x001fea0003c00000 */
[----:B------:R1:W2:Y:S02]  /*16f70*/  SHFL.IDX P6, R14, R13, R12, R11 ;  /* 0x0000000c0d0e7389 */ /* 0x0002a400000c000b */
[----:B012---:R-:W-:Y:S01]  /*16f80*/  ENDCOLLECTIVE ;  /* 0x000000000000791b */ /* 0x007fe20003800000 */
.L_x_1459:
[----:B------:R-:W-:Y:S01]  /*16f90*/  IMAD.MOV.U32 R2, RZ, RZ, R14 ;  /* 0x000000ffff027224 */ /* 0x000fe200078e000e */
[----:B------:R-:W-:Y:S06]  /*16fa0*/  BRA `(.L_x_1460) ;  /* 0xffffffc000047947 */ /* 0x000fec000383ffff */
.L_x_1390:
[----:B------:R-:W-:Y:S02]  /*16fb0*/  IMAD.MOV.U32 R13, RZ, RZ, R0 ;  /* 0x000000ffff0d7224 */ /* 0x000fe400078e0000 */
[----:B------:R-:W-:Y:S02]  /*16fc0*/  IMAD.MOV.U32 R12, RZ, RZ, RZ ;  /* 0x000000ffff0c7224 */ /* 0x000fe400078e00ff */
[----:B------:R-:W-:Y:S02]  /*16fd0*/  IMAD.MOV.U32 R11, RZ, RZ, 0x181f ;  /* 0x0000181fff0b7424 */ /* 0x000fe400078e00ff */
[----:B------:R-:W-:Y:S02]  /*16fe0*/  IMAD.MOV.U32 R15, RZ, RZ, -0x1 ;  /* 0xffffffffff0f7424 */ /* 0x000fe400078e00ff */
[----:B------:R-:W-:Y:S02]  /*16ff0*/  IMAD R5, R29, R6, RZ ;  /* 0x000000061d057224 */ /* 0x000fe400078e02ff */
[----:B------:R-:W-:-:S07]  /*17000*/  IMAD.IADD R27, R8, 0x1, R27 ;  /* 0x00000001081b7824 */ /* 0x000fce00078e021b */
[----:B------:R-:W-:Y:S05]  /*17010*/  WARPSYNC.COLLECTIVE R15, `(.L_x_1461) ;  /* 0x000000000f087348 */ /* 0x000fea0003c00000 */
[----:B------:R0:W1:Y:S02]  /*17020*/  SHFL.IDX P6, R14, R13, R12, R11 ;  /* 0x0000000c0d0e7389 */ /* 0x00006400000c000b */
[----:B01----:R-:W-:Y:S01]  /*17030*/  ENDCOLLECTIVE ;  /* 0x000000000000791b */ /* 0x003fe20003800000 */
.L_x_1461:
[----:B------:R-:W-:Y:S01]  /*17040*/  ISETP.GE.AND P0, PT, R27, R5, PT ;  /* 0x000000051b00720c */ /* 0x000fe20003f06270 */
[----:B------:R-:W-:Y:S01]  /*17050*/  IMAD.MOV.U32 R13, RZ, RZ, R4 ;  /* 0x000000ffff0d7224 */ /* 0x000fe200078e0004 */
[----:B------:R-:W-:-:S11]  /*17060*/  MOV R2, R14 ;  /* 0x0000000e00027202 */ /* 0x000fd60000000f00 */
[----:B------:R-:W-:Y:S05]  /*17070*/  WARPSYNC.COLLECTIVE R15, `(.L_x_1462) ;  /* 0x000000000f087348 */ /* 0x000fea0003c00000 */
[----:B------:R0:W1:Y:S02]  /*17080*/  SHFL.IDX P6, R14, R13, R12, R11 ;  /* 0x0000000c0d0e7389 */ /* 0x00006400000c000b */
[----:B01----:R-:W-:Y:S01]  /*17090*/  ENDCOLLECTIVE ;  /* 0x000000000000791b */ /* 0x003fe20003800000 */
.L_x_1462:
[----:B------:R-:W-:Y:S01]  /*170a0*/  MOV R13, R0 ;  /* 0x00000000000d7202 */ /* 0x000fe20000000f00 */
[----:B------:R-:W-:Y:S02]  /*170b0*/  IMAD.MOV.U32 R12, RZ, RZ, 0x1 ;  /* 0x00000001ff0c7424 */ /* 0x000fe400078e00ff */
[----:B------:R-:W-:-:S07]  /*170c0*/  IMAD.MOV.U32 R3, RZ, RZ, R14 ;  /* 0x000000ffff037224 */ /* 0x000fce00078e000e */
[----:B------:R-:W-:Y:S05]  /*170d0*/  WARPSYNC.COLLECTIVE R15, `(.L_x_1463) ;  /* 0x000000000f087348 */ /* 0x000fea0003c00000 */
[----:B------:R0:W1:Y:S02]  /*170e0*/  SHFL.IDX P6, R14, R13, R12, R11 ;  /* 0x0000000c0d0e7389 */ /* 0x00006400000c000b */
[----:B01----:R-:W-:Y:S01]  /*170f0*/  ENDCOLLECTIVE ;  /* 0x000000000000791b */ /* 0x003fe20003800000 */
.L_x_1463:
[----:B------:R-:W-:-:S05]  /*17100*/  @!P0 LEA R6, P5, R34, R3, 0x1 ;  /* 0x0000000322068211 */ /* 0x000fca00078a08ff */
[----:B------:R-:W-:Y:S02]  /*17110*/  @!P0 IMAD.X R3, RZ, RZ, R2, P5 ;  /* 0x000000ffff038224 */ /* 0x000fe400028e0602 */
[----:B------:R-:W-:Y:S02]  /*17120*/  @!P0 IMAD.MOV.U32 R2, RZ, RZ, R6 ;  /* 0x000000ffff028224 */ /* 0x000fe400078e0006 */
[----:B------:R-:W-:Y:S02]  /*17130*/  VIADD R6, R27, 0x10 ;  /* 0x000000101b067836 */ /* 0x000fe40000000000 */
[----:B------:R-:W-:Y:S01]  /*17140*/  IMAD.MOV.U32 R13, RZ, RZ, R4 ;  /* 0x000000ffff0d7224 */ /* 0x000fe200078e0004 */
[----:B------:R-:W-:Y:S01]  /*17150*/  @!PT LDS RZ, [RZ] ;  /* 0x00000000fffff984 */ /* 0x000fe20000000800 */
[----:B------:R-:W-:Y:S01]  /*17160*/  @!PT LDS RZ, [RZ] ;  /* 0x00000000fffff984 */ /* 0x000fe20000000800 */
[----:B------:R-:W-:Y:S01]  /*17170*/  @!PT LDS RZ, [RZ] ;  /* 0x00000000fffff984 */ /* 0x000fe20000000800 */
[----:B------:R-:W-:Y:S04]  /*17180*/  @!P0 LDGSTS.E.BYPASS.LTC128B.128 [R33+0x10400], desc[UR36][R2.64], !P4 ;  /* 0x1040000002218fae */ /* 0x000fe8000e101d64 */
[----:B------:R-:W-:Y:S04]  /*17190*/  @!P0 LDGSTS.E.BYPASS.LTC128B.128 [R33+0x14400], desc[UR36][R2.64+0x80], !P3 ;  /* 0x1440008002218fae */ /* 0x000fe8000d901d64 */
[----:B------:R-:W-:Y:S04]  /*171a0*/  @!P0 LDGSTS.E.BYPASS.LTC128B.128 [R33+0x18400], desc[UR36][R2.64+0x100], !P2 ;  /* 0x1840010002218fae */ /* 0x000fe8000d101d64 */
[----:B------:R0:W-:Y:S01]  /*171b0*/  @!P0 LDGSTS.E.BYPASS.LTC128B.128 [R33+0x1c400], desc[UR36][R2.64+0x180], !P1 ;  /* 0x1c40018002218fae */ /* 0x0001e2000c901d64 */
[----:B------:R-:W-:Y:S01]  /*171c0*/  ISETP.GE.AND P0, PT, R6, R5, PT ;  /* 0x000000050600720c */ /* 0x000fe20003f06270 */
[----:B0-----:R-:W-:-:S12]  /*171d0*/  IMAD.MOV.U32 R2, RZ, RZ, R14 ;  /* 0x000000ffff027224 */ /* 0x001fd800078e000e */
[----:B------:R-:W-:Y:S05]  /*171e0*/  WARPSYNC.COLLECTIVE R15, `(.L_x_1464) ;  /* 0x000000000f087348 */ /* 0x000fea0003c00000 */
[----:B------:R0:W1:Y:S02]  /*171f0*/  SHFL.IDX P6, R14, R13, R12, R11 ;  /* 0x0000000c0d0e7389 */ /* 0x00006400000c000b */
[----:B01----:R-:W-:Y:S01]  /*17200*/  ENDCOLLECTIVE ;  /* 0x000000000000791b */ /* 0x003fe20003800000 */
.L_x_1464:
[----:B------:R-:W-:Y:S02]  /*17210*/  IMAD.MOV.U32 R13, RZ, RZ, R0 ;  /* 0x000000ffff0d7224 */ /* 0x000fe400078e0000 */
[----:B------:R-:W-:Y:S02]  /*17220*/  IMAD.MOV.U32 R12, RZ, RZ, 0x2 ;  /* 0x00000002ff0c7424 */ /* 0x000fe400078e00ff */
[----:B------:R-:W-:-:S07]  /*17230*/  IMAD.MOV.U32 R3, RZ, RZ, R14 ;  /* 0x000000ffff037224 */ /* 0x000fce00078e000e */
[----:B------:R-:W-:Y:S05]  /*17240*/  WARPSYNC.COLLECTIVE R15, `(.L_x_1465) ;  /* 0x000000000f087348 */ /* 0x000fea0003c00000 */
[----:B------:R0:W1:Y:S02]  /*17250*/  SHFL.IDX P6, R14, R13, R12, R11 ;  /* 0x0000000c0d0e7389 */ /* 0x00006400000c000b */
[----:B01----:R-:W-:Y:S01]  /*17260*/  ENDCOLLECTIVE ;  /* 0x000000000000791b */ /* 0x003fe20003800000 */
.L_x_1465:
[----:B------:R-:W-:-:S05]  /*17270*/  @!P0 LEA R6, P5, R34, R3, 0x1 ;  /* 0x0000000322068211 */ /* 0x000fca00078a08ff */
[----:B------:R-:W-:Y:S02]  /*17280*/  @!P0 IMAD.X R7, RZ, RZ, R2, P5 ;  /* 0x000000ffff078224 */ /* 0x000fe400028e0602 */
[----:B------:R-:W-:Y:S02]  /*17290*/  @!P0 IMAD.MOV.U32 R2, RZ, RZ, R6 ;  /* 0x000000ffff028224 */ /* 0x000fe400078e0006 */
[----:B------:R-:W-:Y:S01]  /*172a0*/  VIADD R6, R27, 0x20 ;  /* 0x000000201b067836 */ /* 0x000fe20000000000 */
[----:B------:R-:W-:Y:S01]  /*172b0*/  @!P0 MOV R3, R7 ;  /* 0x0000000700038202 */ /* 0x000fe20000000f00 */
[----:B------:R-:W-:-:S04]  /*172c0*/  IMAD.MOV.U32 R13, RZ, RZ, R4 ;  /* 0x000000ffff0d7224 */ /* 0x000fc800078e0004 */
        /* <DEDUP_REMOVED lines=12> */
.L_x_1466:
[----:B------:R-:W-:Y:S02]  /*17390*/  IMAD.MOV.U32 R13, RZ, RZ, R0 ;  /* 0x000000ffff0d7224 */ /* 0x000fe400078e0000 */
[----:B------:R-:W-:Y:S02]  /*173a0*/  IMAD.MOV.U32 R12, RZ, RZ, 0x3 ;  /* 0x00000003ff0c7424 */ /* 0x000fe400078e00ff */
[----:B------:R-:W-:-:S07]  /*173b0*/  IMAD.MOV.U32 R3, RZ, RZ, R14 ;  /* 0x000000ffff037224 */ /* 0x000fce00078e000e */
[----:B------:R-:W-:Y:S05]  /*173c0*/  WARPSYNC.COLLECTIVE R15, `(.L_x_1467) ;  /* 0x000000000f087348 */ /* 0x000fea0003c00000 */
[----:B------:R0:W1:Y:S02]  /*173d0*/  SHFL.IDX P6, R14, R13, R12, R11 ;  /* 0x0000000c0d0e7389 */ /* 0x00006400000c000b */
[----:B01----:R-:W-:Y:S01]  /*173e0*/  ENDCOLLECTIVE ;  /* 0x000000000000791b */ /* 0x003fe20003800000 */
.L_x_1467:
[----:B------:R-:W-:-:S04]  /*173f0*/  @!P0 LEA R6, P5, R34, R3, 0x1 ;  /* 0x0000000322068211 */ /* 0x000fc800078a08ff */
[----:B------:R-:W-:Y:S01]  /*17400*/  @!P0 IADD3.X R7, RZ, R2, RZ, P5, !PT ;  /* 0x00000002ff078210 */ /* 0x000fe20002ffe4ff */
[----:B------:R-:W-:Y:S02]  /*17410*/  @!P0 IMAD.MOV.U32 R2, RZ, RZ, R6 ;  /* 0x000000ffff028224 */ /* 0x000fe400078e0006 */
[----:B------:R-:W-:Y:S02]  /*17420*/  VIADD R6, R27, 0x30 ;  /* 0x000000301b067836 */ /* 0x000fe40000000000 */
[----:B------:R-:W-:Y:S01]  /*17430*/  @!P0 IMAD.MOV.U32 R3, RZ, RZ, R7 ;  /* 0x000000ffff038224 */ /* 0x000fe200078e0007 */
[----:B------:R-:W-:-:S04]  /*17440*/  MOV R13, R4 ;  /* 0x00000004000d7202 */ /* 0x000fc80000000f00 */
        /* <DEDUP_REMOVED lines=12> */
.L_x_1468:
[----:B------:R-:W-:Y:S01]  /*17510*/  IMAD.MOV.U32 R13, RZ, RZ, R0 ;  /* 0x000000ffff0d7224 */ /* 0x000fe200078e0000 */
[----:B------:R-:W-:Y:S01]  /*17520*/  MOV R12, 0x4 ;  /* 0x00000004000c7802 */ /* 0x000fe20000000f00 */
[----:B------:R-:W-:-:S07]  /*17530*/  IMAD.MOV.U32 R3, RZ, RZ, R14 ;  /* 0x000000ffff037224 */ /* 0x000fce00078e000e */
[----:B------:R-:W-:Y:S05]  /*17540*/  WARPSYNC.COLLECTIVE R15, `(.L_x_1469) ;  /* 0x000000000f087348 */ /* 0x000fea0003c00000 */
[----:B------:R0:W1:Y:S02]  /*17550*/  SHFL.IDX P6, R14, R13, R12, R11 ;  /* 0x0000000c0d0e7389 */ /* 0x00006400000c000b */
[----:B01----:R-:W-:Y:S01]  /*17560*/  ENDCOLLECTIVE ;  /* 0x000000000000791b */ /* 0x003fe20003800000 */
.L_x_1469:
[----:B------:R-:W-:-:S05]  /*17570*/  @!P0 LEA R6, P5, R34, R3, 0x1 ;  /* 0x0000000322068211 */ /* 0x000fca00078a08ff */
[----:B------:R-:W-:Y:S02]  /*17580*/  @!P0 IMAD.X R7, RZ, RZ, R2, P5 ;  /* 0x000000ffff078224 */ /* 0x000fe400028e0602 */
[----:B------:R-:W-:Y:S02]  /*17590*/  @!P0 IMAD.MOV.U32 R2, RZ, RZ, R6 ;  /* 0x000000ffff028224 */ /* 0x000fe400078e0006 */
[----:B------:R-:W-:Y:S02]  /*175a0*/  @!P0 IMAD.MOV.U32 R3, RZ, RZ, R7 ;  /* 0x000000ffff038224 */ /* 0x000fe400078e0007 */
[----:B------:R-:W-:Y:S02]  /*175b0*/  IMAD.MOV.U32 R13, RZ, RZ, R4 ;  /* 0x000000ffff0d7224 */ /* 0x000fe400078e0004 */
[----:B------:R-:W-:Y:S01]  /*175c0*/  VIADD R6, R27, 0x40 ;  /* 0x000000401b067836 */ /* 0x000fe20000000000 */
        /* <DEDUP_REMOVED lines=12> */
.L_x_1470:
[----:B------:R-:W-:Y:S02]  /*17690*/  IMAD.MOV.U32 R13, RZ, RZ, R0 ;  /* 0x000000ffff0d7224 */ /* 0x000fe400078e0000 */
[----:B------:R-:W-:Y:S02]  /*176a0*/  IMAD.MOV.U32 R12, RZ, RZ, 0x5 ;  /* 0x00000005ff0c7424 */ /* 0x000fe400078e00ff */
[----:B------:R-:W-:-:S07]  /*176b0*/  IMAD.MOV.U32 R3, RZ, RZ, R14 ;  /* 0x000000ffff037224 */ /* 0x000fce00078e000e */
[----:B------:R-:W-:Y:S05]  /*176c0*/  WARPSYNC.COLLECTIVE R15, `(.L_x_1471) ;  /* 0x000000000f087348 */ /* 0x000fea0003c00000 */
[----:B------:R0:W1:Y:S02]  /*176d0*/  SHFL.IDX P6, R14, R13, R12, R11 ;  /* 0x0000000c0d0e7389 */ /* 0x00006400000c000b */
[----:B01----:R-:W-:Y:S01]  /*176e0*/  ENDCOLLECTIVE ;  /* 0x000000000000791b */ /* 0x003fe20003800000 */
.L_x_1471:
[----:B------:R-:W-:-:S05]  /*176f0*/  @!P0 LEA R6, P5, R34, R3, 0x1 ;  /* 0x0000000322068211 */ /* 0x000fca00078a08ff */
[----:B------:R-:W-:Y:S02]  /*17700*/  @!P0 IMAD.X R7, RZ, RZ, R2, P5 ;  /* 0x000000ffff078224 */ /* 0x000fe400028e0602 */
[----:B------:R-:W-:Y:S01]  /*17710*/  @!P0 IMAD.MOV.U32 R2, RZ, RZ, R6 ;  /* 0x000000ffff028224 */ /* 0x000fe200078e0006 */
[----:B------:R-:W-:Y:S01]  /*17720*/  IADD3 R6, R27, 0x50, RZ ;  /* 0x000000501b067810 */ /* 0x000fe20007ffe0ff */
[----:B------:R-:W-:Y:S02]  /*17730*/  @!P0 IMAD.MOV.U32 R3, RZ, RZ, R7 ;  /* 0x000000ffff038224 */ /* 0x000fe400078e0007 */
[----:B------:R-:W-:-:S03]  /*17740*/  IMAD.MOV.U32 R13, RZ, RZ, R4 ;  /* 0x000000ffff0d7224 */ /* 0x000fc600078e0004 */
        /* <DEDUP_REMOVED lines=12> */
.L_x_1472:
[----:B------:R-:W-:Y:S02]  /*17810*/  IMAD.MOV.U32 R13, RZ, RZ, R0 ;  /* 0x000000ffff0d7224 */ /* 0x000fe400078e0000 */
[----:B------:R-:W-:Y:S02]  /*17820*/  IMAD.MOV.U32 R12, RZ, RZ, 0x6 ;  /* 0x00000006ff0c7424 */ /* 0x000fe400078e00ff */
[----:B------:R-:W-:-:S07]  /*17830*/  IMAD.MOV.U32 R3, RZ, RZ, R14 ;  /* 0x000000ffff037224 */ /* 0x000fce00078e000e */
[----:B------:R-:W-:Y:S05]  /*17840*/  WARPSYNC.COLLECTIVE R15, `(.L_x_1473) ;  /* 0x000000000f087348 */ /* 0x000fea0003c00000 */
[----:B------:R0:W1:Y:S02]  /*17850*/  SHFL.IDX P6, R14, R13, R12, R11 ;  /* 0x0000000c0d0e7389 */ /* 0x00006400000c000b */
[----:B01----:R-:W-:Y:S01]  /*17860*/  ENDCOLLECTIVE ;  /* 0x000000000000791b */ /* 0x003fe20003800000 */
.L_x_1473:
[----:B------:R-:W-:-:S05]  /*17870*/  @!P0 LEA R6, P5, R34, R3, 0x1 ;  /* 0x0000000322068211 */ /* 0x000fca00078a08ff */
[----:B------:R-:W-:Y:S01]  /*17880*/  @!P0 IMAD.X R7, RZ, RZ, R2, P5 ;  /* 0x000000ffff078224 */ /* 0x000fe200028e0602 */
[----:B------:R-:W-:Y:S01]  /*17890*/  @!P0 MOV R2, R6 ;  /* 0x0000000600028202 */ /* 0x000fe20000000f00 */
[----:B------:R-:W-:Y:S02]  /*178a0*/  VIADD R6, R27, 0x60 ;  /* 0x000000601b067836 */ /* 0x000fe40000000000 */
        /* <DEDUP_REMOVED lines=14> */
.L_x_1474:
[----:B------:R-:W-:Y:S02]  /*17990*/  IMAD.MOV.U32 R13, RZ, RZ, R0 ;  /* 0x000000ffff0d7224 */ /* 0x000fe400078e0000 */
[----:B------:R-:W-:Y:S01]  /*179a0*/  IMAD.MOV.U32 R12, RZ, RZ, 0x7 ;  /* 0x00000007ff0c7424 */ /* 0x000fe200078e00ff */
[----:B------:R-:W-:-:S07]  /*179b0*/  MOV R3, R14 ;  /* 0x0000000e00037202 */ /* 0x000fce0000000f00 */
[----:B------:R-:W-:Y:S05]  /*179c0*/  WARPSYNC.COLLECTIVE R15, `(.L_x_1475) ;  /* 0x000000000f087348 */ /* 0x000fea0003c00000 */
[----:B------:R0:W1:Y:S02]  /*179d0*/  SHFL.IDX P6, R14, R13, R12, R11 ;  /* 0x0000000c0d0e7389 */ /* 0x00006400000c000b */
[----:B01----:R-:W-:Y:S01]  /*179e0*/  ENDCOLLECTIVE ;  /* 0x000000000000791b */ /* 0x003fe20003800000 */
.L_x_1475:
[----:B------:R-:W-:-:S05]  /*179f0*/  @!P0 LEA R6, P5, R34, R3, 0x1 ;  /* 0x0000000322068211 */ /* 0x000fca00078a08ff */
[----:B------:R-:W-:Y:S02]  /*17a00*/  @!P0 IMAD.X R7, RZ, RZ, R2, P5 ;  /* 0x000000ffff078224 */ /* 0x000fe400028e0602 */
[----:B------:R-:W-:Y:S02]  /*17a10*/  @!P0 IMAD.MOV.U32 R2, RZ, RZ, R6 ;  /* 0x000000ffff028224 */ /* 0x000fe400078e0006 */
[----:B------:R-:W-:Y:S01]  /*17a20*/  @!P0 IMAD.MOV.U32 R3, RZ, RZ, R7 ;  /* 0x000000ffff038224 */ /* 0x000fe200078e0007 */
[----:B------:R-:W-:-:S04]  /*17a30*/  MOV R13, R4 ;  /* 0x00000004000d7202 */ /* 0x000fc80000000f00 */
[----:B------:R-:W-:Y:S01]  /*17a40*/  @!PT LDS RZ, [RZ] ;  /* 0x00000000fffff984 */ /* 0x000fe20000000800 */
[----:B------:R-:W-:Y:S01]  /*17a50*/  @!PT LDS RZ, [RZ] ;  /* 0x00000000fffff984 */ /* 0x000fe20000000800 */
[----:B------:R-:W-:Y:S01]  /*17a60*/  @!PT LDS RZ, [RZ] ;  /* 0x00000000fffff984 */ /* 0x000fe20000000800 */
[----:B------:R0:W-:Y:S04]  /*17a70*/  @!P0 LDGSTS.E.BYPASS.LTC128B.128 [R33+0x13400], desc[UR36][R2.64], !P4 ;  /* 0x1340000002218fae */ /* 0x0001e8000e101d64 */
[----:B------:R0:W-:Y:S04]  /*17a80*/  @!P0 LDGSTS.E.BYPASS.LTC128B.128 [R33+0x17400], desc[UR36][R2.64+0x80], !P3 ;  /* 0x1740008002218fae */ /* 0x0001e8000d901d64 */
[----:B------:R0:W-:Y:S01]  /*17a90*/  @!P0 LDGSTS.E.BYPASS.LTC128B.128 [R33+0x1b400], desc[UR36][R2.64+0x100], !P2 ;  /* 0x1b40010002218fae */ /* 0x0001e2000d101d64 */
[----:B------:R-:W-:-:S03]  /*17aa0*/  IMAD.MOV.U32 R6, RZ, RZ, R14 ;  /* 0x000000ffff067224 */ /* 0x000fc600078e000e */
[----:B------:R0:W-:Y:S04]  /*17ab0*/  @!P0 LDGSTS.E.BYPASS.LTC128B.128 [R33+0x1f400], desc[UR36][R2.64+0x180], !P1 ;  /* 0x1f40018002218fae */ /* 0x0001e8000c901d64 */
[----:B0-----:R-:W-:Y:S05]  /*17ac0*/  WARPSYNC.COLLECTIVE R15, `(.L_x_1476) ;  /* 0x000000000f087348 */ /* 0x001fea0003c00000 */
[----:B------:R1:W2:Y:S02]  /*17ad0*/  SHFL.IDX P6, R14, R13, R12, R11 ;  /* 0x0000000c0d0e7389 */ /* 0x0002a400000c000b */
[----:B012---:R-:W-:Y:S01]  /*17ae0*/  ENDCOLLECTIVE ;  /* 0x000000000000791b */ /* 0x007fe20003800000 */
.L_x_1476:
[----:B------:R-:W-:Y:S05]  /*17af0*/  BRA `(.L_x_1477) ;  /* 0xffffffc000507947 */ /* 0x000fea000383ffff */
.L_x_1395:
[----:B0-----:R0:W2:Y:S02]  /*17b00*/  SYNCS.PHASECHK.TRANS64.TRYWAIT P0, [R22+URZ+0x30820], R3 ;  /* 0x03082003160075a7 */ /* 0x0010a4000800017f */
[----:B--2---:R-:W-:Y:S05]  /*17b10*/  @!P0 NANOSLEEP.SYNCS 0x989680 ;  /* 0x009896800000895d */ /* 0x004fea0003900000 */
[----:B------:R-:W2:Y:S02]  /*17b20*/  @!P0 SYNCS.PHASECHK.TRANS64 P0, [R22+URZ+0x30820], R3 ;  /* 0x03082003160085a7 */ /* 0x000ea4000800007f */
[----:B--2---:R-:W-:Y:S05]  /*17b30*/  @!P0 BRA `(.L_x_1395) ;  /* 0xfffffffc00f08947 */ /* 0x004fea000383ffff */
[----:B------:R-:W-:Y:S05]  /*17b40*/  BRA `(.L_x_1478) ;  /* 0xffffffc000cc7947 */ /* 0x000fea000383ffff */
.L_x_1400:
[----:B0-----:R0:W1:Y:S02]  /*17b50*/  SYNCS.PHASECHK.TRANS64.TRYWAIT P0, [R7+URZ+0x30840], R2 ;  /* 0x03084002070075a7 */ /* 0x001064000800017f */
[----:B-1----:R-:W-:Y:S05]  /*17b60*/  @!P0 NANOSLEEP.SYNCS 0x989680 ;  /* 0x009896800000895d */ /* 0x002fea0003900000 */
[----:B------:R-:W1:Y:S02]  /*17b70*/  @!P0 SYNCS.PHASECHK.TRANS64 P0, [R7+URZ+0x30840], R2 ;  /* 0x03084002070085a7 */ /* 0x000e64000800007f */
[----:B-1----:R-:W-:Y:S05]  /*17b80*/  @!P0 BRA `(.L_x_1400) ;  /* 0xfffffffc00f08947 */ /* 0x002fea000383ffff */
[----:B------:R-:W-:Y:S05]  /*17b90*/  BRA `(.L_x_1479) ;  /* 0xffffffc400b07947 */ /* 0x000fea000383ffff */
.L_x_1401:
        /* <DEDUP_REMOVED lines=8> */
.L_x_1481:
[----:B------:R-:W-:Y:S05]  /*17c20*/  BSYNC B1 ;  /* 0x0000000000017941 */ /* 0x000fea0003800000 */
.L_x_1480:
[----:B------:R-:W-:Y:S01]  /*17c30*/  IMAD.MOV.U32 R13, RZ, RZ, R9 ;  /* 0x000000ffff0d7224 */ /* 0x000fe200078e0009 */
[----:B------:R-:W-:Y:S01]  /*17c40*/  MOV R12, RZ ;  /* 0x000000ff000c7202 */ /* 0x000fe20000000f00 */
[----:B------:R-:W-:Y:S01]  /*17c50*/  IMAD.MOV.U32 R11, RZ, RZ, 0x181f ;  /* 0x0000181fff0b7424 */ /* 0x000fe200078e00ff */
[----:B------:R-:W-:Y:S01]  /*17c60*/  LOP3.LUT R23, R23, 0xffffdfff, RZ, 0xc0, !PT ;  /* 0xffffdfff17177812 */ /* 0x000fe200078ec0ff */
[----:B------:R-:W-:Y:S02]  /*17c70*/  IMAD.MOV.U32 R15, RZ, RZ, -0x1 ;  /* 0xffffffffff0f7424 */ /* 0x000fe400078e00ff */
[----:B------:R-:W-:Y:S01]  /*17c80*/  IMAD.MOV.U32 R3, RZ, RZ, R14 ;  /* 0x000000ffff037224 */ /* 0x000fe200078e000e */
[----:B------:R-:W-:Y:S01]  /*17c90*/  @P3 LOP3.LUT R23, R23, 0x2000, RZ, 0xfc, !PT ;  /* 0x0000200017173812 */ /* 0x000fe200078efcff */
[----:B------:R-:W-:-:S07]  /*17ca0*/  IMAD.SHL.U32 R4, R34, 0x2, RZ ;  /* 0x0000000222047824 */ /* 0x000fce00078e00ff */
[----:B------:R-:W-:Y:S05]  /*17cb0*/  WARPSYNC.COLLECTIVE R15, `(.L_x_1482) ;  /* 0x000000000f087348 */ /* 0x000fea0003c00000 */
[----:B------:R0:W1:Y:S02]  /*17cc0*/  SHFL.IDX P6, R14, R13, R12, R11 ;  /* 0x0000000c0d0e7389 */ /* 0x00006400000c000b */
[----:B01----:R-:W-:Y:S01]  /*17cd0*/  ENDCOLLECTIVE ;  /* 0x000000000000791b */ /* 0x003fe20003800000 */
.L_x_1482:
[----:B------:R-:W-:Y:S01]  /*17ce0*/  IMAD R20, R20, 0x2, R22 ;  /* 0x0000000214147824 */ /* 0x000fe200078e0216 */
[C---:B------:R-:W-:Y:S02]  /*17cf0*/  LOP3.LUT P3, RZ, R23.reuse, 0x10, RZ, 0xc0, !PT ;  /* 0x0000001017ff7812 */ /* 0x040fe4000786c0ff */
[----:B------:R-:W-:-:S04]  /*17d00*/  LOP3.LUT R23, R23, 0xffffefff, RZ, 0xc0, !PT ;  /* 0xffffefff17177812 */ /* 0x000fc800078ec0ff */
[----:B------:R-:W-:-:S04]  /*17d10*/  @P2 LOP3.LUT R23, R23, 0x1000, RZ, 0xfc, !PT ;  /* 0x0000100017172812 */ /* 0x000fc800078efcff */
[C---:B------:R-:W-:Y:S02]  /*17d20*/  LOP3.LUT P2, RZ, R23.reuse, 0x8, RZ, 0xc0, !PT ;  /* 0x0000000817ff7812 */ /* 0x040fe4000784c0ff */
[----:B------:R-:W-:Y:S01]  /*17d30*/  MOV R13, R27 ;  /* 0x0000001b000d7202 */ /* 0x000fe20000000f00 */
[----:B------:R-:W-:Y:S01]  /*17d40*/  IMAD.MOV.U32 R12, RZ, RZ, 0x1 ;  /* 0x00000001ff0c7424 */ /* 0x000fe200078e00ff */
[----:B------:R-:W-:-:S04]  /*17d50*/  LOP3.LUT R23, R23, 0xfffff7ff, RZ, 0xc0, !PT ;  /* 0xfffff7ff17177812 */ /* 0x000fc800078ec0ff */
[----:B------:R-:W-:Y:S01]  /*17d60*/  @P1 LOP3.LUT R23, R23, 0x800, RZ, 0xfc, !PT ;  /* 0x0000080017171812 */ /* 0x000fe200078efcff */
[----:B------:R-:W-:-:S03]  /*17d70*/  IMAD.MOV.U32 R2, RZ, RZ, R14 ;  /* 0x000000ffff027224 */ /* 0x000fc600078e000e */
[----:B------:R-:W-:-:S13]  /*17d80*/  LOP3.LUT P1, RZ, R23, 0x4, RZ, 0xc0, !PT ;  /* 0x0000000417ff7812 */ /* 0x000fda000782c0ff */
[----:B------:R-:W-:Y:S05]  /*17d90*/  WARPSYNC.COLLECTIVE R15, `(.L_x_1483) ;  /* 0x000000000f087348 */ /* 0x000fea0003c00000 */
[----:B------:R0:W1:Y:S02]  /*17da0*/  SHFL.IDX P6, R14, R13, R12, R11 ;  /* 0x0000000c0d0e7389 */ /* 0x00006400000c000b */
[----:B01----:R-:W-:Y:S01]  /*17db0*/  ENDCOLLECTIVE ;  /* 0x000000000000791b */ /* 0x003fe20003800000 */
.L_x_1483:
        /* <DEDUP_REMOVED lines=14> */
.L_x_1484:
[----:B------:R-:W-:Y:S01]  /*17ea0*/  IMAD.MOV.U32 R13, RZ, RZ, R27 ;  /* 0x000000ffff0d7224 */ /* 0x000fe200078e001b */
[----:B------:R-:W-:Y:S01]  /*17eb0*/  MOV R12, 0x2 ;  /* 0x00000002000c7802 */ /* 0x000fe20000000f00 */
[----:B------:R-:W-:-:S07]  /*17ec0*/  IMAD.MOV.U32 R2, RZ, RZ, R14 ;  /* 0x000000ffff027224 */ /* 0x000fce00078e000e */
[----:B------:R-:W-:Y:S05]  /*17ed0*/  WARPSYNC.COLLECTIVE R15, `(.L_x_1485) ;  /* 0x000000000f087348 */ /* 0x000fea0003c00000 */
[----:B------:R0:W1:Y:S02]  /*17ee0*/  SHFL.IDX P6, R14, R13, R12, R11 ;  /* 0x0000000c0d0e7389 */ /* 0x00006400000c000b */
[----:B01----:R-:W-:Y:S01]  /*17ef0*/  ENDCOLLECTIVE ;  /* 0x000000000000791b */ /* 0x003fe20003800000 */
.L_x_1485:
        /* <DEDUP_REMOVED lines=14> */
.L_x_1486:
[----:B------:R-:W-:Y:S02]  /*17fe0*/  IMAD.MOV.U32 R13, RZ, RZ, R27 ;  /* 0x000000ffff0d7224 */ /* 0x000fe400078e001b */
[----:B------:R-:W-:Y:S02]  /*17ff0*/  IMAD.MOV.U32 R12, RZ, RZ, 0x3 ;  /* 0x00000003ff0c7424 */ /* 0x000fe400078e00ff */
[----:B------:R-:W-:-:S07]  /*18000*/  IMAD.MOV.U32 R2, RZ, RZ, R14 ;  /* 0x000000ffff027224 */ /* 0x000fce00078e000e */
[----:B------:R-:W-:Y:S05]  /*18010*/  WARPSYNC.COLLECTIVE R15, `(.L_x_1487) ;  /* 0x000000000f087348 */ /* 0x000fea0003c00000 */
[----:B------:R0:W1:Y:S02]  /*18020*/  SHFL.IDX P6, R14, R13, R12, R11 ;  /* 0x0000000c0d0e7389 */ /* 0x00006400000c000b */
[----:B01----:R-:W-:Y:S01]  /*18030*/  ENDCOLLECTIVE ;  /* 0x000000000000791b */ /* 0x003fe20003800000 */
.L_x_1487:
[----:B------:R-:W-:-:S05]  /*18040*/  IADD3 R2, P0, R2, R4, RZ ;  /* 0x0000000402027210 */ /* 0x000fca0007f1e0ff */
[----:B------:R-:W-:-:S05]  /*18050*/  IMAD.X R3, RZ, RZ, R35, P0 ;  /* 0x000000ffff037224 */ /* 0x000fca00000e0623 */
[----:B------:R-:W-:Y:S01]  /*18060*/  @!PT LDS RZ, [RZ] ;  /* 0x00000000fffff984 */ /* 0x000fe20000000800 */
[----:B------:R-:W-:Y:S01]  /*18070*/  @!PT LDS RZ, [RZ] ;  /* 0x00000000fffff984 */ /* 0x000fe20000000800 */
[----:B------:R-:W-:Y:S01]  /*18080*/  @!PT LDS RZ, [RZ] ;  /* 0x00000000fffff984 */ /* 0x000fe20000000800 */
[----:B------:R0:W-:Y:S01]  /*18090*/  LDGSTS.E.BYPASS.LTC128B.128 [R20+0x21400], desc[UR36][R2.64], !P3 ;  /* 0x2140000002147fae */ /* 0x0001e2000d901d64 */
[----:B------:R-:W-:Y:S01]  /*180a0*/  IMAD.MOV.U32 R13, RZ, RZ, R9 ;  /* 0x000000ffff0d7224 */ /* 0x000fe200078e0009 */
[C---:B------:R-:W-:Y:S02]  /*180b0*/  LOP3.LUT P3, RZ, R23.reuse, 0x2000, RZ, 0xc0, !PT ;  /* 0x0000200017ff7812 */ /* 0x040fe4000786c0ff */
[----:B------:R0:W-:Y:S01]  /*180c0*/  LDGSTS.E.BYPASS.LTC128B.128 [R20+0x23400], desc[UR36][R2.64+0x80], !P2 ;  /* 0x2340008002147fae */ /* 0x0001e2000d101d64 */
[----:B------:R-:W-:-:S03]  /*180d0*/  LOP3.LUT P2, RZ, R23, 0x1000, RZ, 0xc0, !PT ;  /* 0x0000100017ff7812 */ /* 0x000fc6000784c0ff */
[----:B------:R0:W-:Y:S01]  /*180e0*/  LDGSTS.E.BYPASS.LTC128B.128 [R20+0x25400], desc[UR36][R2.64+0x100], !P1 ;  /* 0x2540010002147fae */ /* 0x0001e2000c901d64 */
[----:B------:R-:W-:Y:S02]  /*180f0*/  LOP3.LUT P1, RZ, R23, 0x800, RZ, 0xc0, !PT ;  /* 0x0000080017ff7812 */ /* 0x000fe4000782c0ff */
[----:B------:R-:W-:Y:S01]  /*18100*/  MOV R35, R14 ;  /* 0x0000000e00237202 */ /* 0x000fe20000000f00 */
[----:B------:R0:W-:Y:S10]  /*18110*/  LDGSTS.E.BYPASS.LTC128B.128 [R20+0x27400], desc[UR36][R2.64+0x180], !P5 ;  /* 0x2740018002147fae */ /* 0x0001f4000e901d64 */
[----:B0-----:R-:W-:Y:S05]  /*18120*/  WARPSYNC.COLLECTIVE R15, `(.L_x_1488) ;  /* 0x000000000f087348 */ /* 0x001fea0003c00000 */
[----:B------:R1:W2:Y:S02]  /*18130*/  SHFL.IDX P6, R14, R13, R12, R11 ;  /* 0x0000000c0d0e7389 */ /* 0x0002a400000c000b */
[----:B012---:R-:W-:Y:S01]  /*18140*/  ENDCOLLECTIVE ;  /* 0x000000000000791b */ /* 0x007fe20003800000 */
.L_x_1488:
[----:B------:R-:W-:Y:S01]  /*18150*/  IMAD.MOV.U32 R2, RZ, RZ, R14 ;  /* 0x000000ffff027224 */ /* 0x000fe200078e000e */
[----:B------:R-:W-:Y:S06]  /*18160*/  BRA `(.L_x_1489) ;  /* 0xffffffc400347947 */ /* 0x000fec000383ffff */
.L_x_1406:
[----:B-1----:R1:W2:Y:S02]  /*18170*/  SYNCS.PHASECHK.TRANS64.TRYWAIT P0, [R7+URZ+0x30860], R2 ;  /* 0x03086002070075a7 */ /* 0x0022a4000800017f */
[----:B--2---:R-:W-:Y:S05]  /*18180*/  @!P0 NANOSLEEP.SYNCS 0x989680 ;  /* 0x009896800000895d */ /* 0x004fea0003900000 */
[----:B------:R-:W2:Y:S02]  /*18190*/  @!P0 SYNCS.PHASECHK.TRANS64 P0, [R7+URZ+0x30860], R2 ;  /* 0x03086002070085a7 */ /* 0x000ea4000800007f */
[----:B--2---:R-:W-:Y:S05]  /*181a0*/  @!P0 BRA `(.L_x_1406) ;  /* 0xfffffffc00f08947 */ /* 0x004fea000383ffff */
[----:B------:R-:W-:Y:S05]  /*181b0*/  BRA `(.L_x_1490) ;  /* 0xffffffc400ac7947 */ /* 0x000fea000383ffff */
.L_x_1407:
[----:B------:R-:W-:Y:S01]  /*181c0*/  BSSY B1, `(.L_x_1491) ;  /* 0x0000008000017945 */ /* 0x000fe20003800000 */
[----:B------:R-:W-:Y:S02]  /*181d0*/  IMAD.MOV.U32 R13, RZ, RZ, R24 ;  /* 0x000000ffff0d7224 */ /* 0x000fe400078e0018 */
[----:B------:R-:W-:Y:S02]  /*181e0*/  IMAD.MOV.U32 R12, RZ, RZ, RZ ;  /* 0x000000ffff0c7224 */ /* 0x000fe400078e00ff */
[----:B------:R-:W-:Y:S02]  /*181f0*/  IMAD.MOV.U32 R11, RZ, RZ, 0x181f ;  /* 0x0000181fff0b7424 */ /* 0x000fe400078e00ff */
[----:B------:R-:W-:-:S07]  /*18200*/  IMAD.MOV.U32 R15, RZ, RZ, -0x1 ;  /* 0xffffffffff0f7424 */ /* 0x000fce00078e00ff */
[----:B-1----:R-:W-:Y:S05]  /*18210*/  WARPSYNC.COLLECTIVE R15, `(.L_x_1492) ;  /* 0x000000000f087348 */ /* 0x002fea0003c00000 */
[----:B------:R0:W2:Y:S02]  /*18220*/  SHFL.IDX P6, R14, R13, R12, R11 ;  /* 0x0000000c0d0e7389 */ /* 0x0000a400000c000b */
[----:B012---:R-:W-:Y:S01]  /*18230*/  ENDCOLLECTIVE ;  /* 0x000000000000791b */ /* 0x007fe20003800000 */
.L_x_1492:
[----:B------:R-:W-:Y:S05]  /*18240*/  BSYNC B1 ;  /* 0x0000000000017941 */ /* 0x000fea0003800000 */
.L_x_1491:
[----:B------:R-:W-:Y:S01]  /*18250*/  IMAD.MOV.U32 R13, RZ, RZ, R17 ;  /* 0x000000ffff0d7224 */ /* 0x000fe200078e0011 */
[----:B------:R-:W-:Y:S01]  /*18260*/  MOV R3, R14 ;  /* 0x0000000e00037202 */ /* 0x000fe20000000f00 */
[----:B------:R-:W-:Y:S01]  /*18270*/  IMAD.MOV.U32 R12, RZ, RZ, RZ ;  /* 0x000000ffff0c7224 */ /* 0x000fe200078e00ff */
[----:B------:R-:W-:Y:S01]  /*18280*/  LEA R6, R6, R22, 0x1 ;  /* 0x0000001606067211 */ /* 0x000fe200078e08ff */
[----:B------:R-:W-:Y:S02]  /*18290*/  IMAD.MOV.U32 R11, RZ, RZ, 0x181f ;  /* 0x0000181fff0b7424 */ /* 0x000fe400078e00ff */
[----:B------:R-:W-:-:S07]  /*182a0*/  IMAD.MOV.U32 R15, RZ, RZ, -0x1 ;  /* 0xffffffffff0f7424 */ /* 0x000fce00078e00ff */
[----:B------:R-:W-:Y:S05]  /*182b0*/  WARPSYNC.COLLECTIVE R15, `(.L_x_1493) ;  /* 0x000000000f087348 */ /* 0x000fea0003c00000 */
[----:B------:R0:W1:Y:S02]  /*182c0*/  SHFL.IDX P6, R14, R13, R12, R11 ;  /* 0x0000000c0d0e7389 */ /* 0x00006400000c000b */
[----:B01----:R-:W-:Y:S01]  /*182d0*/  ENDCOLLECTIVE ;  /* 0x000000000000791b */ /* 0x003fe20003800000 */
.L_x_1493:
[----:B------:R-:W-:Y:S02]  /*182e0*/  IMAD.MOV.U32 R13, RZ, RZ, R24 ;  /* 0x000000ffff0d7224 */ /* 0x000fe400078e0018 */
[----:B------:R-:W-:Y:S02]  /*182f0*/  IMAD.MOV.U32 R12, RZ, RZ, 0x1 ;  /* 0x00000001ff0c7424 */ /* 0x000fe400078e00ff */
[----:B------:R-:W-:-:S07]  /*18300*/  IMAD.MOV.U32 R2, RZ, RZ, R14 ;  /* 0x000000ffff027224 */ /* 0x000fce00078e000e */
[----:B------:R-:W-:Y:S05]  /*18310*/  WARPSYNC.COLLECTIVE R15, `(.L_x_1494) ;  /* 0x000000000f087348 */ /* 0x000fea0003c00000 */
[----:B------:R0:W1:Y:S02]  /*18320*/  SHFL.IDX P6, R14, R13, R12, R11 ;  /* 0x0000000c0d0e7389 */ /* 0x00006400000c000b */
[----:B01----:R-:W-:Y:S01]  /*18330*/  ENDCOLLECTIVE ;  /* 0x000000000000791b */ /* 0x003fe20003800000 */
.L_x_1494:
        /* <DEDUP_REMOVED lines=18> */
.L_x_1495:
[----:B------:R-:W-:Y:S01]  /*18460*/  MOV R13, R24 ;  /* 0x00000018000d7202 */ /* 0x000fe20000000f00 */
[----:B------:R-:W-:Y:S02]  /*18470*/  IMAD.MOV.U32 R12, RZ, RZ, 0x2 ;  /* 0x00000002ff0c7424 */ /* 0x000fe400078e00ff */
[----:B------:R-:W-:-:S07]  /*18480*/  IMAD.MOV.U32 R2, RZ, RZ, R14 ;  /* 0x000000ffff027224 */ /* 0x000fce00078e000e */
[----:B------:R-:W-:Y:S05]  /*18490*/  WARPSYNC.COLLECTIVE R15, `(.L_x_1496) ;  /* 0x000000000f087348 */ /* 0x000fea0003c00000 */
[----:B------:R0:W1:Y:S02]  /*184a0*/  SHFL.IDX P6, R14, R13, R12, R11 ;  /* 0x0000000c0d0e7389 */ /* 0x00006400000c000b */
[----:B01----:R-:W-:Y:S01]  /*184b0*/  ENDCOLLECTIVE ;  /* 0x000000000000791b */ /* 0x003fe20003800000 */
.L_x_1496:
        /* <DEDUP_REMOVED lines=18> */
.L_x_1497:
[----:B------:R-:W-:Y:S01]  /*185e0*/  IMAD.MOV.U32 R13, RZ, RZ, R24 ;  /* 0x000000ffff0d7224 */ /* 0x000fe200078e0018 */
[----:B------:R-:W-:Y:S01]  /*185f0*/  MOV R12, 0x3 ;  /* 0x00000003000c7802 */ /* 0x000fe20000000f00 */
[----:B------:R-:W-:-:S07]  /*18600*/  IMAD.MOV.U32 R2, RZ, RZ, R14 ;  /* 0x000000ffff027224 */ /* 0x000fce00078e000e */
[----:B------:R-:W-:Y:S05]  /*18610*/  WARPSYNC.COLLECTIVE R15, `(.L_x_1498) ;  /* 0x000000000f087348 */ /* 0x000fea0003c00000 */
[----:B------:R0:W1:Y:S02]  /*18620*/  SHFL.IDX P6, R14, R13, R12, R11 ;  /* 0x0000000c0d0e7389 */ /* 0x00006400000c000b */
[----:B01----:R-:W-:Y:S01]  /*18630*/  ENDCOLLECTIVE ;  /* 0x000000000000791b */ /* 0x003fe20003800000 */
.L_x_1498:
[----:B------:R-:W-:-:S05]  /*18640*/  IADD3 R2, P0, R2, R4, RZ ;  /* 0x0000000402027210 */ /* 0x000fca0007f1e0ff */
        /* <DEDUP_REMOVED lines=12> */
.L_x_1499:
[----:B------:R-:W-:Y:S01]  /*18710*/  @!PT LDS RZ, [RZ] ;  /* 0x00000000fffff984 */ /* 0x000fe20000000800 */
[----:B------:R-:W-:Y:S01]  /*18720*/  @!PT LDS RZ, [RZ] ;  /* 0x00000000fffff984 */ /* 0x000fe20000000800 */
[----:B------:R-:W-:Y:S01]  /*18730*/  @!PT LDS RZ, [RZ] ;  /* 0x00000000fffff984 */ /* 0x000fe20000000800 */
[----:B------:R-:W-:Y:S01]  /*18740*/  LDGSTS.E.BYPASS.LTC128B.128 [R6+0x3400], desc[UR36][R2.64+0x80], !P0 ;  /* 0x0340008002067fae */ /* 0x000fe2000c101d64 */
[----:B------:R-:W-:-:S13]  /*18750*/  ISETP.LT.OR P0, PT, R9, 0x21, P2 ;  /* 0x000000210900780c */ /* 0x000fda0001701670 */
[----:B------:R-:W-:Y:S01]  /*18760*/  LDGSTS.E.BYPASS.LTC128B.128 [R6+0x5400], desc[UR36][R2.64+0x100], !P0 ;  /* 0x0540010002067fae */ /* 0x000fe2000c101d64 */
[----:B------:R-:W-:-:S13]  /*18770*/  ISETP.LT.OR P0, PT, R9, 0x21, P1 ;  /* 0x000000210900780c */ /* 0x000fda0000f01670 */
[----:B------:R0:W-:Y:S02]  /*18780*/  LDGSTS.E.BYPASS.LTC128B.128 [R6+0x7400], desc[UR36][R2.64+0x180], !P0 ;  /* 0x0740018002067fae */ /* 0x0001e4000c101d64 */
[----:B0-----:R-:W-:Y:S01]  /*18790*/  IMAD.MOV.U32 R2, RZ, RZ, R14 ;  /* 0x000000ffff027224 */ /* 0x001fe200078e000e */
[----:B------:R-:W-:Y:S06]  /*187a0*/  BRA `(.L_x_1500) ;  /* 0xffffffc000f87947 */ /* 0x000fec000383ffff */
.L_x_1415:
[----:B0-----:R0:W2:Y:S02]  /*187b0*/  SYNCS.PHASECHK.TRANS64.TRYWAIT P0, [R0+URZ+0x30860], R3 ;  /* 0x03086003000075a7 */ /* 0x0010a4000800017f */
[----:B--2---:R-:W-:Y:S05]  /*187c0*/  @!P0 NANOSLEEP.SYNCS 0x989680 ;  /* 0x009896800000895d */ /* 0x004fea0003900000 */
[----:B------:R-:W2:Y:S02]  /*187d0*/  @!P0 SYNCS.PHASECHK.TRANS64 P0, [R0+URZ+0x30860], R3 ;  /* 0x03086003000085a7 */ /* 0x000ea4000800007f */
[----:B--2---:R-:W-:Y:S05]  /*187e0*/  @!P0 BRA `(.L_x_1415) ;  /* 0xfffffffc00f08947 */ /* 0x004fea000383ffff */
[----:B------:R-:W-:Y:S05]  /*187f0*/  BRA `(.L_x_1501) ;  /* 0xffffffc800247947 */ /* 0x000fea000383ffff */
.L_x_1416:
[----:B------:R-:W-:Y:S01]  /*18800*/  BSSY B0, `(.L_x_1502) ;  /* 0x0000008000007945 */ /* 0x000fe20003800000 */
[----:B------:R-:W-:Y:S01]  /*18810*/  IMAD.MOV.U32 R13, RZ, RZ, R24 ;  /* 0x000000ffff0d7224 */ /* 0x000fe200078e0018 */
[----:B------:R-:W-:Y:S01]  /*18820*/  MOV R15, 0xffffffff ;  /* 0xffffffff000f7802 */ /* 0x000fe20000000f00 */
[----:B------:R-:W-:Y:S02]  /*18830*/  IMAD.MOV.U32 R12, RZ, RZ, RZ ;  /* 0x000000ffff0c7224 */ /* 0x000fe400078e00ff */
[----:B------:R-:W-:-:S07]  /*18840*/  IMAD.MOV.U32 R11, RZ, RZ, 0x181f ;  /* 0x0000181fff0b7424 */ /* 0x000fce00078e00ff */
[----:B01----:R-:W-:Y:S05]  /*18850*/  WARPSYNC.COLLECTIVE R15, `(.L_x_1503) ;  /* 0x000000000f087348 */ /* 0x003fea0003c00000 */
[----:B------:R2:W3:Y:S02]  /*18860*/  SHFL.IDX P6, R14, R13, R12, R11 ;  /* 0x0000000c0d0e7389 */ /* 0x0004e400000c000b */
[----:B0123--:R-:W-:Y:S01]  /*18870*/  ENDCOLLECTIVE ;  /* 0x000000000000791b */ /* 0x00ffe20003800000 */
.L_x_1503:
[----:B------:R-:W-:Y:S05]  /*18880*/  BSYNC B0 ;  /* 0x0000000000007941 */ /* 0x000fea0003800000 */
.L_x_1502:
[----:B------:R-:W-:Y:S01]  /*18890*/  IMAD.MOV.U32 R13, RZ, RZ, R17 ;  /* 0x000000ffff0d7224 */ /* 0x000fe200078e0011 */
[C---:B------:R-:W-:Y:S01]  /*188a0*/  LOP3.LUT R4, R34.reuse, 0x40, RZ, 0xfc, !PT ;  /* 0x0000004022047812 */ /* 0x040fe200078efcff */
[----:B------:R-:W-:Y:S02]  /*188b0*/  IMAD.MOV.U32 R12, RZ, RZ, RZ ;  /* 0x000000ffff0c7224 */ /* 0x000fe400078e00ff */
[----:B------:R-:W-:Y:S02]  /*188c0*/  IMAD.MOV.U32 R11, RZ, RZ, 0x181f ;  /* 0x0000181fff0b7424 */ /* 0x000fe400078e00ff */
[----:B------:R-:W-:Y:S02]  /*188d0*/  IMAD.MOV.U32 R15, RZ, RZ, -0x1 ;  /* 0xffffffffff0f7424 */ /* 0x000fe400078e00ff */
[----:B------:R-:W-:Y:S02]  /*188e0*/  IMAD.MOV.U32 R3, RZ, RZ, R14 ;  /* 0x000000ffff037224 */ /* 0x000fe400078e000e */
[----:B------:R-:W-:-:S07]  /*188f0*/  IMAD.SHL.U32 R6, R34, 0x2, RZ ;  /* 0x0000000222067824 */ /* 0x000fce00078e00ff */
[----:B------:R-:W-:Y:S05]  /*18900*/  WARPSYNC.COLLECTIVE R15, `(.L_x_1504) ;  /* 0x000000000f087348 */ /* 0x000fea0003c00000 */
[----:B------:R0:W1:Y:S02]  /*18910*/  SHFL.IDX P6, R14, R13, R12, R11 ;  /* 0x0000000c0d0e7389 */ /* 0x00006400000c000b */
[----:B01----:R-:W-:Y:S01]  /*18920*/  ENDCOLLECTIVE ;  /* 0x000000000000791b */ /* 0x003fe20003800000 */
.L_x_1504:
        /* <DEDUP_REMOVED lines=8> */
[----:B------:R-:W-:-:S04]  /*189b0*/  IADD3 R2, P0, R14, R6, RZ ;  /* 0x000000060e027210 */ /* 0x000fc80007f1e0ff */
[----:B------:R-:W-:Y:S02]  /*189c0*/  IADD3.X R3, RZ, R3, RZ, P0, !PT ;  /* 0x00000003ff037210 */ /* 0x000fe400007fe4ff */
[----:B------:R-:W-:-:S03]  /*189d0*/  ISETP.LT.OR P0, PT, R5, 0x1, P2 ;  /* 0x000000010500780c */ /* 0x000fc60001701670 */
[----:B------:R-:W-:Y:S01]  /*189e0*/  @!PT LDS RZ, [RZ] ;  /* 0x00000000fffff984 */ /* 0x000fe20000000800 */
[----:B------:R-:W-:Y:S01]  /*189f0*/  @!PT LDS RZ, [RZ] ;  /* 0x00000000fffff984 */ /* 0x000fe20000000800 */
[----:B------:R-:W-:Y:S01]  /*18a00*/  @!PT LDS RZ, [RZ] ;  /* 0x00000000fffff984 */ /* 0x000fe20000000800 */
[----:B------:R0:W-:Y:S01]  /*18a10*/  LDGSTS.E.BYPASS.LTC128B.128 [R4+0x400], desc[UR36][R2.64], !P4 ;  /* 0x0040000002047fae */ /* 0x0001e2000e101d64 */
[----:B------:R-:W-:-:S09]  /*18a20*/  ISETP.LT.OR P4, PT, R5, 0x1, P1 ;  /* 0x000000010500780c */ /* 0x000fd20000f81670 */
[----:B------:R0:W-:Y:S01]  /*18a30*/  LDGSTS.E.BYPASS.LTC128B.128 [R4+0x2400], desc[UR36][R2.64+0x80], !P0 ;  /* 0x0240008002047fae */ /* 0x0001e2000c101d64 */
[----:B------:R-:W-:-:S13]  /*18a40*/  ISETP.GE.AND P0, PT, R36, UR4, PT ;  /* 0x0000000424007c0c */ /* 0x000fda000bf06270 */
[----:B0-----:R-:W-:Y:S05]  /*18a50*/  WARPSYNC.COLLECTIVE R15, `(.L_x_1505) ;  /* 0x000000000f087348 */ /* 0x001fea0003c00000 */
[----:B------:R1:W2:Y:S02]  /*18a60*/  SHFL.IDX P6, R14, R13, R12, R11 ;  /* 0x0000000c0d0e7389 */ /* 0x0002a400000c000b */
[----:B012---:R-:W-:Y:S01]  /*18a70*/  ENDCOLLECTIVE ;  /* 0x000000000000791b */ /* 0x007fe20003800000 */
.L_x_1505:
[----:B------:R-:W-:Y:S01]  /*18a80*/  @!PT LDS RZ, [RZ] ;  /* 0x00000000fffff984 */ /* 0x000fe20000000800 */
[----:B------:R-:W-:Y:S01]  /*18a90*/  @!PT LDS RZ, [RZ] ;  /* 0x00000000fffff984 */ /* 0x000fe20000000800 */
[----:B------:R-:W-:Y:S01]  /*18aa0*/  @!PT LDS RZ, [RZ] ;  /* 0x00000000fffff984 */ /* 0x000fe20000000800 */
[----:B------:R0:W-:Y:S01]  /*18ab0*/  LDGSTS.E.BYPASS.LTC128B.128 [R4+0x4400], desc[UR36][R2.64+0x100], !P4 ;  /* 0x0440010002047fae */ /* 0x0001e2000e101d64 */
[----:B------:R-:W-:Y:S01]  /*18ac0*/  ISETP.LT.OR P4, PT, R5, 0x1, P0 ;  /* 0x000000010500780c */ /* 0x000fe20000781670 */
[----:B------:R-:W-:-:S12]  /*18ad0*/  IMAD.MOV.U32 R13, RZ, RZ, R17 ;  /* 0x000000ffff0d7224 */ /* 0x000fd800078e0011 */
[----:B------:R0:W-:Y:S01]  /*18ae0*/  LDGSTS.E.BYPASS.LTC128B.128 [R4+0x6400], desc[UR36][R2.64+0x180], !P4 ;  /* 0x0640018002047fae */ /* 0x0001e2000e101d64 */
[----:B------:R-:W-:-:S07]  /*18af0*/  IMAD.MOV.U32 R7, RZ, RZ, R14 ;  /* 0x000000ffff077224 */ /* 0x000fce00078e000e */
[----:B0-----:R-:W-:Y:S05]  /*18b00*/  WARPSYNC.COLLECTIVE R15, `(.L_x_1506) ;  /* 0x000000000f087348 */ /* 0x001fea0003c00000 */
[----:B------:R1:W2:Y:S02]  /*18b10*/  SHFL.IDX P6, R14, R13, R12, R11 ;  /* 0x0000000c0d0e7389 */ /* 0x0002a400000c000b */
[----:B012---:R-:W-:Y:S01]  /*18b20*/  ENDCOLLECTIVE ;  /* 0x000000000000791b */ /* 0x007fe20003800000 */
.L_x_1506:
[----:B------:R-:W-:Y:S01]  /*18b30*/  MOV R13, R24 ;  /* 0x00000018000d7202 */ /* 0x000fe20000000f00 */
[----:B------:R-:W-:Y:S01]  /*18b40*/  IMAD.MOV.U32 R12, RZ, RZ, 0x2 ;  /* 0x00000002ff0c7424 */ /* 0x000fe200078e00ff */
[----:B------:R-:W-:-:S13]  /*18b50*/  IADD3 R2, P4, R14, R6, RZ ;  /* 0x000000060e027210 */ /* 0x000fda0007f9e0ff */
[----:B------:R-:W-:Y:S05]  /*18b60*/  WARPSYNC.COLLECTIVE R15, `(.L_x_1507) ;  /* 0x000000000f087348 */ /* 0x000fea0003c00000 */
[----:B------:R0:W1:Y:S02]  /*18b70*/  SHFL.IDX P6, R14, R13, R12, R11 ;  /* 0x0000000c0d0e7389 */ /* 0x00006400000c000b */
[----:B01----:R-:W-:Y:S01]  /*18b80*/  ENDCOLLECTIVE ;  /* 0x000000000000791b */ /* 0x003fe20003800000 */
.L_x_1507:
        /* <DEDUP_REMOVED lines=12> */
.L_x_1508:
        /* <DEDUP_REMOVED lines=14> */
.L_x_1509:
        /* <DEDUP_REMOVED lines=12> */
.L_x_1510:
        /* <DEDUP_REMOVED lines=9> */
.L_x_1421:
[----:B------:R-:W-:Y:S01]  /*18e80*/  BSSY B0, `(.L_x_1512) ;  /* 0x0000008000007945 */ /* 0x000fe20003800000 */
[----:B------:R-:W-:Y:S02]  /*18e90*/  IMAD.MOV.U32 R13, RZ, RZ, R16 ;  /* 0x000000ffff0d7224 */ /* 0x000fe400078e0010 */
[----:B------:R-:W-:Y:S02]  /*18ea0*/  IMAD.MOV.U32 R12, RZ, RZ, RZ ;  /* 0x000000ffff0c7224 */ /* 0x000fe400078e00ff */
[----:B------:R-:W-:Y:S02]  /*18eb0*/  IMAD.MOV.U32 R11, RZ, RZ, 0x1f ;  /* 0x0000001fff0b7424 */ /* 0x000fe400078e00ff */
[----:B------:R-:W-:-:S07]  /*18ec0*/  IMAD.MOV.U32 R15, RZ, RZ, -0x1 ;  /* 0xffffffffff0f7424 */ /* 0x000fce00078e00ff */
[----:B0-----:R-:W-:Y:S05]  /*18ed0*/  WARPSYNC.COLLECTIVE R15, `(.L_x_1513) ;  /* 0x000000000f087348 */ /* 0x001fea0003c00000 */
[----:B------:R1:W2:Y:S02]  /*18ee0*/  SHFL.IDX P6, R14, R13, R12, R11 ;  /* 0x0000000c0d0e7389 */ /* 0x0002a400000c000b */
[----:B012---:R-:W-:Y:S01]  /*18ef0*/  ENDCOLLECTIVE ;  /* 0x000000000000791b */ /* 0x007fe20003800000 */
.L_x_1513:
[----:B------:R-:W-:Y:S05]  /*18f00*/  BSYNC B0 ;  /* 0x0000000000007941 */ /* 0x000fea0003800000 */
.L_x_1512:
[----:B------:R-:W-:Y:S01]  /*18f10*/  MOV R13, R16 ;  /* 0x00000010000d7202 */ /* 0x000fe20000000f00 */
[----:B------:R-:W-:Y:S02]  /*18f20*/  IMAD.MOV.U32 R12, RZ, RZ, 0x1 ;  /* 0x00000001ff0c7424 */ /* 0x000fe400078e00ff */
[----:B------:R-:W-:Y:S02]  /*18f30*/  IMAD.MOV.U32 R11, RZ, RZ, 0x1f ;  /* 0x0000001fff0b7424 */ /* 0x000fe400078e00ff */
[----:B------:R-:W-:Y:S02]  /*18f40*/  IMAD.MOV.U32 R15, RZ, RZ, -0x1 ;  /* 0xffffffffff0f7424 */ /* 0x000fe400078e00ff */
[----:B------:R-:W-:Y:S02]  /*18f50*/  IMAD.IADD R5, R19, 0x1, R8 ;  /* 0x0000000113057824 */ /* 0x000fe400078e0208 */
[----:B------:R-:W-:-:S07]  /*18f60*/  IMAD.MOV.U32 R0, RZ, RZ, R14 ;  /* 0x000000ffff007224 */ /* 0x000fce00078e000e */
[----:B------:R-:W-:Y:S05]  /*18f70*/  WARPSYNC.COLLECTIVE R15, `(.L_x_1514) ;  /* 0x000000000f087348 */ /* 0x000fea0003c00000 */
[----:B------:R0:W1:Y:S02]  /*18f80*/  SHFL.IDX P6, R14, R13, R12, R11 ;  /* 0x0000000c0d0e7389 */ /* 0x00006400000c000b */
[----:B01----:R-:W-:Y:S01]  /*18f90*/  ENDCOLLECTIVE ;  /* 0x000000000000791b */ /* 0x003fe20003800000 */
.L_x_1514:
[----:B------:R-:W-:Y:S02]  /*18fa0*/  ULDC UR4, c[0x0][0xc3c] ;  /* 0x00030f0000047ab9 */ /* 0x000fe40000000800 */
[----:B------:R-:W-:-:S13]  /*18fb0*/  ISETP.GE.OR P1, PT, R5, UR4, !P0 ;  /* 0x0000000405007c0c */ /* 0x000fda000c726670 */
[----:B------:R-:W0:Y:S01]  /*18fc0*/  @!P1 LDC.64 R2, c[0x0][0xc80] ;  /* 0x00032000ff029b82 */ /* 0x000e220000000a00 */
[----:B------:R-:W-:Y:S02]  /*18fd0*/  IMAD.MOV.U32 R11, RZ, RZ, RZ ;  /* 0x000000ffff0b7224 */ /* 0x000fe400078e00ff */
[----:B------:R-:W-:Y:S02]  /*18fe0*/  IMAD.MOV.U32 R4, RZ, RZ, R14 ;  /* 0x000000ffff047224 */ /* 0x000fe400078e000e */
[----:B0-----:R-:W-:-:S06]  /*18ff0*/  @!P1 IMAD.WIDE R2, R5, 0x4, R2 ;  /* 0x0000000405029825 */ /* 0x001fcc00078e0202 */
[----:B------:R-:W2:Y:S01]  /*19000*/  @!P1 LDG.E R2, desc[UR36][R2.64] ;  /* 0x0000002402029981 */ /* 0x000ea2000c1e1900 */
[----:B------:R-:W-:Y:S01]  /*19010*/  IMAD.MOV.U32 R5, RZ, RZ, RZ ;  /* 0x000000ffff057224 */ /* 0x000fe200078e00ff */
[C---:B------:R-:W-:Y:S02]  /*19020*/  ISETP.GE.U32.AND P2, PT, R8.reuse, 0x2, PT ;  /* 0x000000020800780c */ /* 0x040fe40003f46070 */
[C---:B------:R-:W-:Y:S02]  /*19030*/  ISETP.GE.U32.AND P3, PT, R8.reuse, 0x4, PT ;  /* 0x000000040800780c */ /* 0x040fe40003f66070 */
[C---:B------:R-:W-:Y:S02]  /*19040*/  ISETP.GE.U32.AND P4, PT, R8.reuse, 0x8, PT ;  /* 0x000000080800780c */ /* 0x040fe40003f86070 */
[----:B------:R-:W-:Y:S02]  /*19050*/  ISETP.GE.U32.AND P5, PT, R8, 0x10, PT ;  /* 0x000000100800780c */ /* 0x000fe40003fa6070 */
[----:B--2---:R-:W-:-:S02]  /*19060*/  @!P1 MOV R5, R2 ;  /* 0x0000000200059202 */ /* 0x004fc40000000f00 */
[----:B------:R-:W-:-:S03]  /*19070*/  ISETP.NE.AND P1, PT, R8, RZ, PT ;  /* 0x000000ff0800720c */ /* 0x000fc60003f25270 */
[----:B------:R-:W-:-:S10]  /*19080*/  IMAD.MOV.U32 R13, RZ, RZ, R5 ;  /* 0x000000ffff0d7224 */ /* 0x000fd400078e0005 */
[----:B------:R-:W-:Y:S05]  /*19090*/  WARPSYNC.COLLECTIVE R15, `(.L_x_1515) ;  /* 0x000000000f087348 */ /* 0x000fea0003c00000 */
[----:B------:R0:W1:Y:S02]  /*190a0*/  SHFL.UP P6, R14, R13, R12, R11 ;  /* 0x0400000c0d0e7389 */ /* 0x00006400000c000b */
[----:B01----:R-:W-:Y:S01]  /*190b0*/  ENDCOLLECTIVE ;  /* 0x000000000000791b */ /* 0x003fe20003800000 */
.L_x_1515:
[----:B------:R-:W-:Y:S01]  /*190c0*/  IMAD.MOV.U32 R12, RZ, RZ, 0x2 ;  /* 0x00000002ff0c7424 */ /* 0x000fe200078e00ff */
[----:B------:R-:W-:-:S05]  /*190d0*/  SEL R6, R14, RZ, P1 ;  /* 0x000000ff0e067207 */ /* 0x000fca0000800000 */
[----:B------:R-:W-:-:S04]  /*190e0*/  IMAD.IADD R6, R5, 0x1, R6 ;  /* 0x0000000105067824 */ /* 0x000fc800078e0206 */
[----:B------:R-:W-:-:S07]  /*190f0*/  IMAD.MOV.U32 R13, RZ, RZ, R6 ;  /* 0x000000ffff0d7224 */ /* 0x000fce00078e0006 */
[----:B------:R-:W-:Y:S05]  /*19100*/  WARPSYNC.COLLECTIVE R15, `(.L_x_1516) ;  /* 0x000000000f087348 */ /* 0x000fea0003c00000 */
[----:B------:R0:W1:Y:S02]  /*19110*/  SHFL.UP P6, R14, R13, R12, R11 ;  /* 0x0400000c0d0e7389 */ /* 0x00006400000c000b */
[----:B01----:R-:W-:Y:S01]  /*19120*/  ENDCOLLECTIVE ;  /* 0x000000000000791b */ /* 0x003fe20003800000 */
.L_x_1516:
[----:B------:R-:W-:Y:S01]  /*19130*/  IMAD.MOV.U32 R12, RZ, RZ, 0x4 ;  /* 0x00000004ff0c7424 */ /* 0x000fe200078e00ff */
[----:B------:R-:W-:-:S05]  /*19140*/  SEL R7, R14, RZ, P2 ;  /* 0x000000ff0e077207 */ /* 0x000fca0001000000 */
[----:B------:R-:W-:-:S05]  /*19150*/  IMAD.IADD R7, R6, 0x1, R7 ;  /* 0x0000000106077824 */ /* 0x000fca00078e0207 */
[----:B------:R-:W-:-:S07]  /*19160*/  MOV R13, R7 ;  /* 0x00000007000d7202 */ /* 0x000fce0000000f00 */
[----:B------:R-:W-:Y:S05]  /*19170*/  WARPSYNC.COLLECTIVE R15, `(.L_x_1517) ;  /* 0x000000000f087348 */ /* 0x000fea0003c00000 */
[----:B------:R0:W1:Y:S02]  /*19180*/  SHFL.UP P6, R14, R13, R12, R11 ;  /* 0x0400000c0d0e7389 */ /* 0x00006400000c000b */
[----:B01----:R-:W-:Y:S01]  /*19190*/  ENDCOLLECTIVE ;  /* 0x000000000000791b */ /* 0x003fe20003800000 */
.L_x_1517:
[----:B------:R-:W-:Y:S01]  /*191a0*/  IMAD.MOV.U32 R12, RZ, RZ, 0x8 ;  /* 0x00000008ff0c7424 */ /* 0x000fe200078e00ff */
[----:B------:R-:W-:-:S05]  /*191b0*/  SEL R2, R14, RZ, P3 ;  /* 0x000000ff0e027207 */ /* 0x000fca0001800000 */
[----:B------:R-:W-:-:S04]  /*191c0*/  IMAD.IADD R2, R7, 0x1, R2 ;  /* 0x0000000107027824 */ /* 0x000fc800078e0202 */
[----:B------:R-:W-:-:S07]  /*191d0*/  IMAD.MOV.U32 R13, RZ, RZ, R2 ;  /* 0x000000ffff0d7224 */ /* 0x000fce00078e0002 */
[----:B------:R-:W-:Y:S05]  /*191e0*/  WARPSYNC.COLLECTIVE R15, `(.L_x_1518) ;  /* 0x000000000f087348 */ /* 0x000fea0003c00000 */
[----:B------:R0:W1:Y:S02]  /*191f0*/  SHFL.UP P6, R14, R13, R12, R11 ;  /* 0x0400000c0d0e7389 */ /* 0x00006400000c000b */
[----:B01----:R-:W-:Y:S01]  /*19200*/  ENDCOLLECTIVE ;  /* 0x000000000000791b */ /* 0x003fe20003800000 */
.L_x_1518:
[----:B------:R-:W-:Y:S02]  /*19210*/  MOV R12, 0x10 ;  /* 0x00000010000c7802 */ /* 0x000fe40000000f00 */
[----:B------:R-:W-:-:S05]  /*19220*/  SEL R3, R14, RZ, P4 ;  /* 0x000000ff0e037207 */ /* 0x000fca0002000000 */
[----:B------:R-:W-:-:S04]  /*19230*/  IMAD.IADD R3, R2, 0x1, R3 ;  /* 0x0000000102037824 */ /* 0x000fc800078e0203 */
[----:B------:R-:W-:-:S07]  /*19240*/  IMAD.MOV.U32 R13, RZ, RZ, R3 ;  /* 0x000000ffff0d7224 */ /* 0x000fce00078e0003 */
[----:B------:R-:W-:Y:S05]  /*19250*/  WARPSYNC.COLLECTIVE R15, `(.L_x_1519) ;  /* 0x000000000f087348 */ /* 0x000fea0003c00000 */
[----:B------:R0:W1:Y:S02]  /*19260*/  SHFL.UP P6, R14, R13, R12, R11 ;  /* 0x0400000c0d0e7389 */ /* 0x00006400000c000b */
[----:B01----:R-:W-:Y:S01]  /*19270*/  ENDCOLLECTIVE ;  /* 0x000000000000791b */ /* 0x003fe20003800000 */
.L_x_1519:
[----:B------:R-:W-:Y:S02]  /*19280*/  IMAD.MOV.U32 R12, RZ, RZ, 0x1f ;  /* 0x0000001fff0c7424 */ /* 0x000fe400078e00ff */
[----:B------:R-:W-:Y:S01]  /*19290*/  IMAD.MOV.U32 R11, RZ, RZ, 0x1f ;  /* 0x0000001fff0b7424 */ /* 0x000fe200078e00ff */
[----:B------:R-:W-:-:S05]  /*192a0*/  SEL R6, R14, RZ, P5 ;  /* 0x000000ff0e067207 */ /* 0x000fca0002800000 */
[----:B------:R-:W-:-:S04]  /*192b0*/  IMAD.IADD R6, R3, 0x1, R6 ;  /* 0x0000000103067824 */ /* 0x000fc800078e0206 */
[----:B------:R-:W-:-:S07]  /*192c0*/  IMAD.MOV.U32 R13, RZ, RZ, R6 ;  /* 0x000000ffff0d7224 */ /* 0x000fce00078e0006 */
[----:B------:R-:W-:Y:S05]  /*192d0*/  WARPSYNC.COLLECTIVE R15, `(.L_x_1520) ;  /* 0x000000000f087348 */ /* 0x000fea0003c00000 */
[----:B------:R0:W1:Y:S02]  /*192e0*/  SHFL.IDX P6, R14, R13, R12, R11 ;  /* 0x0000000c0d0e7389 */ /* 0x00006400000c000b */
[----:B01----:R-:W-:Y:S01]  /*192f0*/  ENDCOLLECTIVE ;  /* 0x000000000000791b */ /* 0x003fe20003800000 */
.L_x_1520:
[----:B------:R-:W-:Y:S05]  /*19300*/  BRA `(.L_x_1521) ;  /* 0xffffffc400747947 */ /* 0x000fea000383ffff */
.L_x_1426:
[----:B------:R-:W-:Y:S01]  /*19310*/  BSSY B0, `(.L_x_1522) ;  /* 0x0000008000007945 */ /* 0x000fe20003800000 */
[----:B-----5:R-:W-:Y:S01]  /*19320*/  IMAD.MOV.U32 R13, RZ, RZ, R5 ;  /* 0x000000ffff0d7224 */ /* 0x020fe200078e0005 */
[----:B------:R-:W-:Y:S01]  /*19330*/  MOV R11, RZ ;  /* 0x000000ff000b7202 */ /* 0x000fe20000000f00 */
[----:B------:R-:W-:Y:S02]  /*19340*/  IMAD.MOV.U32 R12, RZ, RZ, 0x1 ;  /* 0x00000001ff0c7424 */ /* 0x000fe400078e00ff */
[----:B------:R-:W-:-:S07]  /*19350*/  IMAD.MOV.U32 R15, RZ, RZ, -0x1 ;  /* 0xffffffffff0f7424 */ /* 0x000fce00078e00ff */
[----:B012---:R-:W-:Y:S05]  /*19360*/  WARPSYNC.COLLECTIVE R15, `(.L_x_1523) ;  /* 0x000000000f087348 */ /* 0x007fea0003c00000 */
[----:B------:R3:W4:Y:S02]  /*19370*/  SHFL.UP P6, R14, R13, R12, R11 ;  /* 0x0400000c0d0e7389 */ /* 0x00072400000c000b */
[----:B01234-:R-:W-:Y:S01]  /*19380*/  ENDCOLLECTIVE ;  /* 0x000000000000791b */ /* 0x01ffe20003800000 */
.L_x_1523:
[----:B------:R-:W-:Y:S05]  /*19390*/  BSYNC B0 ;  /* 0x0000000000007941 */ /* 0x000fea0003800000 */
.L_x_1522:
[----:B------:R-:W-:Y:S01]  /*193a0*/  SEL R14, R14, RZ, P1 ;  /* 0x000000ff0e0e7207 */ /* 0x000fe20000800000 */
[----:B------:R-:W-:Y:S02]  /*193b0*/  IMAD.MOV.U32 R12, RZ, RZ, 0x2 ;  /* 0x00000002ff0c7424 */ /* 0x000fe400078e00ff */
[----:B------:R-:W-:Y:S02]  /*193c0*/  IMAD.MOV.U32 R11, RZ, RZ, RZ ;  /* 0x000000ffff0b7224 */ /* 0x000fe400078e00ff */
[----:B------:R-:W-:Y:S02]  /*193d0*/  IMAD.IADD R13, R5, 0x1, R14 ;  /* 0x00000001050d7824 */ /* 0x000fe400078e020e */
[----:B------:R-:W-:-:S07]  /*193e0*/  IMAD.MOV.U32 R15, RZ, RZ, -0x1 ;  /* 0xffffffffff0f7424 */ /* 0x000fce00078e00ff */
[----:B------:R-:W-:Y:S05]  /*193f0*/  WARPSYNC.COLLECTIVE R15, `(.L_x_1524) ;  /* 0x000000000f087348 */ /* 0x000fea0003c00000 */
[----:B------:R0:W1:Y:S02]  /*19400*/  SHFL.UP P6, R14, R13, R12, R11 ;  /* 0x0400000c0d0e7389 */ /* 0x00006400000c000b */
[----:B01----:R-:W-:Y:S01]  /*19410*/  ENDCOLLECTIVE ;  /* 0x000000000000791b */ /* 0x003fe20003800000 */
.L_x_1524:
[----:B------:R-:W-:Y:S01]  /*19420*/  IMAD.MOV.U32 R12, RZ, RZ, 0x4 ;  /* 0x00000004ff0c7424 */ /* 0x000fe200078e00ff */
[----:B------:R-:W-:-:S05]  /*19430*/  SEL R2, R14, RZ, P2 ;  /* 0x000000ff0e027207 */ /* 0x000fca0001000000 */
[----:B------:R-:W-:-:S05]  /*19440*/  IMAD.IADD R2, R13, 0x1, R2 ;  /* 0x000000010d027824 */ /* 0x000fca00078e0202 */
[----:B------:R-:W-:-:S07]  /*19450*/  MOV R13, R2 ;  /* 0x00000002000d7202 */ /* 0x000fce0000000f00 */
[----:B------:R-:W-:Y:S05]  /*19460*/  WARPSYNC.COLLECTIVE R15, `(.L_x_1525) ;  /* 0x000000000f087348 */ /* 0x000fea0003c00000 */
[----:B------:R0:W1:Y:S02]  /*19470*/  SHFL.UP P6, R14, R13, R12, R11 ;  /* 0x0400000c0d0e7389 */ /* 0x00006400000c000b */
[----:B01----:R-:W-:Y:S01]  /*19480*/  ENDCOLLECTIVE ;  /* 0x000000000000791b */ /* 0x003fe20003800000 */
.L_x_1525:
[----:B------:R-:W-:Y:S01]  /*19490*/  IMAD.MOV.U32 R12, RZ, RZ, 0x8 ;  /* 0x00000008ff0c7424 */ /* 0x000fe200078e00ff */
[----:B------:R-:W-:-:S05]  /*194a0*/  SEL R3, R14, RZ, P3 ;  /* 0x000000ff0e037207 */ /* 0x000fca0001800000 */
[----:B------:R-:W-:-:S04]  /*194b0*/  IMAD.IADD R3, R2, 0x1, R3 ;  /* 0x0000000102037824 */ /* 0x000fc800078e0203 */
[----:B------:R-:W-:-:S07]  /*194c0*/  IMAD.MOV.U32 R13, RZ, RZ, R3 ;  /* 0x000000ffff0d7224 */ /* 0x000fce00078e0003 */
[----:B------:R-:W-:Y:S05]  /*194d0*/  WARPSYNC.COLLECTIVE R15, `(.L_x_1526) ;  /* 0x000000000f087348 */ /* 0x000fea0003c00000 */
[----:B------:R0:W1:Y:S02]  /*194e0*/  SHFL.UP P6, R14, R13, R12, R11 ;  /* 0x0400000c0d0e7389 */ /* 0x00006400000c000b */
[----:B01----:R-:W-:Y:S01]  /*194f0*/  ENDCOLLECTIVE ;  /* 0x000000000000791b */ /* 0x003fe20003800000 */
.L_x_1526:
[----:B------:R-:W-:Y:S02]  /*19500*/  MOV R12, 0x10 ;  /* 0x00000010000c7802 */ /* 0x000fe40000000f00 */
[----:B------:R-:W-:-:S05]  /*19510*/  SEL R4, R14, RZ, P4 ;  /* 0x000000ff0e047207 */ /* 0x000fca0002000000 */
[----:B------:R-:W-:-:S04]  /*19520*/  IMAD.IADD R4, R3, 0x1, R4 ;  /* 0x0000000103047824 */ /* 0x000fc800078e0204 */
[----:B------:R-:W-:-:S07]  /*19530*/  IMAD.MOV.U32 R13, RZ, RZ, R4 ;  /* 0x000000ffff0d7224 */ /* 0x000fce00078e0004 */
[----:B------:R-:W-:Y:S05]  /*19540*/  WARPSYNC.COLLECTIVE R15, `(.L_x_1527) ;  /* 0x000000000f087348 */ /* 0x000fea0003c00000 */
[----:B------:R0:W1:Y:S02]  /*19550*/  SHFL.UP P6, R14, R13, R12, R11 ;  /* 0x0400000c0d0e7389 */ /* 0x00006400000c000b */
[----:B01----:R-:W-:Y:S01]  /*19560*/  ENDCOLLECTIVE ;  /* 0x000000000000791b */ /* 0x003fe20003800000 */
.L_x_1527:
        /* <DEDUP_REMOVED lines=8> */
.L_x_1528:
[----:B------:R-:W-:Y:S05]  /*195f0*/  BRA `(.L_x_1529) ;  /* 0xffffffc400547947 */ /* 0x000fea000383ffff */
.L_x_1428:
[----:B------:R-:W-:Y:S01]  /*19600*/  BSSY B0, `(.L_x_1530) ;  /* 0x0000006000007945 */ /* 0x000fe20003800000 */
[----:B------:R-:W-:Y:S01]  /*19610*/  PLOP3.LUT P6, PT, P6, PT, PT, 0x8, 0x0 ;  /* 0x000000000000781c */ /* 0x000fe200037ce170 */
[----:B------:R-:W-:-:S12]  /*19620*/  IMAD.MOV.U32 R15, RZ, RZ, -0x1 ;  /* 0xffffffffff0f7424 */ /* 0x000fd800078e00ff */
[----:B01----:R-:W-:Y:S05]  /*19630*/  WARPSYNC.COLLECTIVE R15, `(.L_x_1531) ;  /* 0x000000000f087348 */ /* 0x003fea0003c00000 */
[----:B------:R-:W-:Y:S01]  /*19640*/  VOTE.ANY R14, PT, P6 ;  /* 0x00000000000e7806 */ /* 0x000fe200030e0100 */
[----:B01----:R-:W-:Y:S06]  /*19650*/  ENDCOLLECTIVE ;  /* 0x000000000000791b */ /* 0x003fec0003800000 */
.L_x_1531:
[----:B------:R-:W-:Y:S05]  /*19660*/  BSYNC B0 ;  /* 0x0000000000007941 */ /* 0x000fea0003800000 */
.L_x_1530:
[----:B------:R-:W-:Y:S01]  /*19670*/  IMAD.MOV.U32 R2, RZ, RZ, R14 ;  /* 0x000000ffff027224 */ /* 0x000fe200078e000e */
[----:B------:R-:W-:Y:S01]  /*19680*/  MOV R13, R5 ;  /* 0x00000005000d7202 */ /* 0x000fe20000000f00 */
[----:B------:R-:W-:Y:S02]  /*19690*/  IMAD.MOV.U32 R11, RZ, RZ, 0x1f ;  /* 0x0000001fff0b7424 */ /* 0x000fe400078e00ff */
[----:B------:R-:W0:Y:S01]  /*196a0*/  POPC R4, R2 ;  /* 0x0000000200047309 */ /* 0x000e220000000000 */
[----:B------:R-:W-:Y:S02]  /*196b0*/  IMAD.MOV.U32 R15, RZ, RZ, -0x1 ;  /* 0xffffffffff0f7424 */ /* 0x000fe400078e00ff */
[----:B0-----:R-:W-:-:S07]  /*196c0*/  IMAD.MOV.U32 R12, RZ, RZ, R4 ;  /* 0x000000ffff0c7224 */ /* 0x001fce00078e0004 */
[----:B------:R-:W-:Y:S05]  /*196d0*/  WARPSYNC.COLLECTIVE R15, `(.L_x_1532) ;  /* 0x000000000f087348 */ /* 0x000fea0003c00000 */
[----:B------:R0:W1:Y:S02]  /*196e0*/  SHFL.IDX P6, R14, R13, R12, R11 ;  /* 0x0000000c0d0e7389 */ /* 0x00006400000c000b */
[----:B01----:R-:W-:Y:S01]  /*196f0*/  ENDCOLLECTIVE ;  /* 0x000000000000791b */ /* 0x003fe20003800000 */
.L_x_1532:
[----:B------:R-:W-:Y:S01]  /*19700*/  IMAD.MOV.U32 R5, RZ, RZ, R14 ;  /* 0x000000ffff057224 */ /* 0x000fe200078e000e */
[----:B------:R-:W-:Y:S06]  /*19710*/  BRA `(.L_x_1533) ;  /* 0xffffffc400447947 */ /* 0x000fec000383ffff */
.L_x_1430:
[----:B------:R-:W-:Y:S01]  /*19720*/  BSSY B0, `(.L_x_1534) ;  /* 0x0000007000007945 */ /* 0x000fe20003800000 */
[----:B------:R-:W-:Y:S01]  /*19730*/  IMAD.MOV.U32 R13, RZ, RZ, R6 ;  /* 0x000000ffff0d7224 */ /* 0x000fe200078e0006 */
[----:B------:R-:W-:Y:S01]  /*19740*/  MOV R15, 0xffffffff ;  /* 0xffffffff000f7802 */ /* 0x000fe20000000f00 */
[----:B------:R-:W-:-:S07]  /*19750*/  IMAD.MOV.U32 R11, RZ, RZ, 0x1f ;  /* 0x0000001fff0b7424 */ /* 0x000fce00078e00ff */
[----:B0123--:R-:W-:Y:S05]  /*19760*/  WARPSYNC.COLLECTIVE R15, `(.L_x_1535) ;  /* 0x000000000f087348 */ /* 0x00ffea0003c00000 */
[----:B------:R4:W0:Y:S02]  /*19770*/  SHFL.IDX P6, R14, R13, R12, R11 ;  /* 0x0000000c0d0e7389 */ /* 0x00082400000c000b */
[----:B01234-:R-:W-:Y:S01]  /*19780*/  ENDCOLLECTIVE ;  /* 0x000000000000791b */ /* 0x01ffe20003800000 */
.L_x_1535:
[----:B------:R-:W-:Y:S05]  /*19790*/  BSYNC B0 ;  /* 0x0000000000007941 */ /* 0x000fea0003800000 */
.L_x_1534:
[----:B------:R-:W-:Y:S05]  /*197a0*/  BRA `(.L_x_1429) ;  /* 0xffffffc4003c7947 */ /* 0x000fea000383ffff */
.L_x_1434:
[----:B-1----:R1:W2:Y:S02]  /*197b0*/  SYNCS.PHASECHK.TRANS64.TRYWAIT P0, [R4+URZ+0x30820], R0 ;  /* 0x03082000040075a7 */ /* 0x0022a4000800017f */
[----:B--2---:R-:W-:Y:S05]  /*197c0*/  @!P0 NANOSLEEP.SYNCS 0x989680 ;  /* 0x009896800000895d */ /* 0x004fea0003900000 */
[----:B------:R-:W2:Y:S02]  /*197d0*/  @!P0 SYNCS.PHASECHK.TRANS64 P0, [R4+URZ+0x30820], R0 ;  /* 0x03082000040085a7 */ /* 0x000ea4000800007f */
[----:B--2---:R-:W-:Y:S05]  /*197e0*/  @!P0 BRA `(.L_x_1434) ;  /* 0xfffffffc00f08947 */ /* 0x004fea000383ffff */
[----:B------:R-:W-:Y:S05]  /*197f0*/  BRA `(.L_x_1536) ;  /* 0xffffffc800b47947 */ /* 0x000fea000383ffff */
.L_x_1435:
[----:B------:R-:W2:Y:S01]  /*19800*/  S2R R2, SR_TID.X ;  /* 0x0000000000027919 */ /* 0x000ea20000002100 */
[----:B------:R-:W-:Y:S01]  /*19810*/  BSSY B0, `(.L_x_1537) ;  /* 0x000000a000007945 */ /* 0x000fe20003800000 */
[----:B------:R-:W-:Y:S02]  /*19820*/  IMAD.MOV.U32 R12, RZ, RZ, RZ ;  /* 0x000000ffff0c7224 */ /* 0x000fe400078e00ff */
[----:B------:R-:W-:Y:S02]  /*19830*/  IMAD.MOV.U32 R11, RZ, RZ, 0x1f ;  /* 0x0000001fff0b7424 */ /* 0x000fe400078e00ff */
[----:B------:R-:W-:Y:S01]  /*19840*/  IMAD.MOV.U32 R15, RZ, RZ, -0x1 ;  /* 0xffffffffff0f7424 */ /* 0x000fe200078e00ff */
[----:B--2---:R-:W-:-:S04]  /*19850*/  SHF.R.U32.HI R2, RZ, 0x5, R2 ;  /* 0x00000005ff027819 */ /* 0x004fc80000011602 */
[----:B------:R-:W-:-:S05]  /*19860*/  LOP3.LUT R2, R2, 0x3, RZ, 0xc0, !PT ;  /* 0x0000000302027812 */ /* 0x000fca00078ec0ff */
[----:B------:R-:W-:-:S07]  /*19870*/  IMAD.MOV.U32 R13, RZ, RZ, R2 ;  /* 0x000000ffff0d7224 */ /* 0x000fce00078e0002 */
[----:B01-3--:R-:W-:Y:S05]  /*19880*/  WARPSYNC.COLLECTIVE R15, `(.L_x_1538) ;  /* 0x000000000f087348 */ /* 0x00bfea0003c00000 */
[----:B------:R2:W4:Y:S02]  /*19890*/  SHFL.IDX P6, R14, R13, R12, R11 ;  /* 0x0000000c0d0e7389 */ /* 0x00052400000c000b */
[----:B01234-:R-:W-:Y:S01]  /*198a0*/  ENDCOLLECTIVE ;  /* 0x000000000000791b */ /* 0x01ffe20003800000 */
.L_x_1538:
[----:B------:R-:W-:Y:S05]  /*198b0*/  BSYNC B0 ;  /* 0x0000000000007941 */ /* 0x000fea0003800000 */
.L_x_1537:
[----:B------:R-:W-:Y:S05]  /*198c0*/  BRA `(.L_x_1539) ;  /* 0xffffffc8009c7947 */ /* 0x000fea000383ffff */
.L_x_1438:
[----:B------:R-:W-:Y:S01]  /*198d0*/  BSSY B1, `(.L_x_1540) ;  /* 0x0000006000017945 */ /* 0x000fe20003800000 */
[----:B------:R-:W-:-:S07]  /*198e0*/  IMAD.MOV.U32 R15, RZ, RZ, -0x1 ;  /* 0xffffffffff0f7424 */ /* 0x000fce00078e00ff */
[----:B01-3--:R-:W-:Y:S05]  /*198f0*/  WARPSYNC.COLLECTIVE R15, `(.L_x_1541) ;  /* 0x000000000f0c7348 */ /* 0x00bfea0003c00000 */
[----:B------:R-:W-:Y:S02]  /*19900*/  ELECT P6, UR62, PT ;  /* 0x00000000003e782f */ /* 0x000fe400038c0000 */
[----:B------:R-:W-:Y:S01]  /*19910*/  MOV R14, UR62 ;  /* 0x0000003e000e7c02 */ /* 0x000fe20008000f00 */
[----:B01-3--:R-:W-:Y:S10]  /*19920*/  ENDCOLLECTIVE ;  /* 0x000000000000791b */ /* 0x00bff40003800000 */
.L_x_1541:
[----:B------:R-:W-:Y:S05]  /*19930*/  BSYNC B1 ;  /* 0x0000000000017941 */ /* 0x000fea0003800000 */
.L_x_1540:
[----:B------:R-:W-:Y:S05]  /*19940*/  BRA `(.L_x_1542) ;  /* 0xffffffc800947947 */ /* 0x000fea000383ffff */
.L_x_1440:
[----:B-1----:R1:W2:Y:S02]  /*19950*/  SYNCS.PHASECHK.TRANS64.TRYWAIT P1, [R5+URZ+0x30840], R0 ;  /* 0x03084000050075a7 */ /* 0x0022a4000802017f */
[----:B--2---:R-:W-:Y:S05]  /*19960*/  @!P1 NANOSLEEP.SYNCS 0x989680 ;  /* 0x009896800000995d */ /* 0x004fea0003900000 */
[----:B------:R-:W2:Y:S02]  /*19970*/  @!P1 SYNCS.PHASECHK.TRANS64 P1, [R5+URZ+0x30840], R0 ;  /* 0x03084000050095a7 */ /* 0x000ea4000802007f */
[----:B--2---:R-:W-:Y:S05]  /*19980*/  @!P1 BRA `(.L_x_1440) ;  /* 0xfffffffc00f09947 */ /* 0x004fea000383ffff */
[----:B------:R-:W-:Y:S05]  /*19990*/  BRA `(.L_x_1543) ;  /* 0xffffffc800bc7947 */ /* 0x000fea000383ffff */
.L_x_1442:
[----:B--2---:R2:W4:Y:S02]  /*199a0*/  SYNCS.PHASECHK.TRANS64.TRYWAIT P1, [R25+URZ+0x30840], R2 ;  /* 0x03084002190075a7 */ /* 0x004524000802017f */
[----:B----4-:R-:W-:Y:S05]  /*199b0*/  @!P1 NANOSLEEP.SYNCS 0x989680 ;  /* 0x009896800000995d */ /* 0x010fea0003900000 */
[----:B------:R-:W4:Y:S02]  /*199c0*/  @!P1 SYNCS.PHASECHK.TRANS64 P1, [R25+URZ+0x30840], R2 ;  /* 0x03084002190095a7 */ /* 0x000f24000802007f */
[----:B----4-:R-:W-:Y:S05]  /*199d0*/  @!P1 BRA `(.L_x_1442) ;  /* 0xfffffffc00f09947 */ /* 0x010fea000383ffff */
[----:B------:R-:W-:Y:S05]  /*199e0*/  BRA `(.L_x_1544) ;  /* 0xffffffc800c87947 */ /* 0x000fea000383ffff */
.L_x_1444:
[----:B----4-:R4:W0:Y:S02]  /*199f0*/  SYNCS.PHASECHK.TRANS64.TRYWAIT P1, [R5+URZ+0x30860], R0 ;  /* 0x03086000050075a7 */ /* 0x010824000802017f */
[----:B0-----:R-:W-:Y:S05]  /*19a00*/  @!P1 NANOSLEEP.SYNCS 0x989680 ;  /* 0x009896800000995d */ /* 0x001fea0003900000 */
[----:B------:R-:W0:Y:S02]  /*19a10*/  @!P1 SYNCS.PHASECHK.TRANS64 P1, [R5+URZ+0x30860], R0 ;  /* 0x03086000050095a7 */ /* 0x000e24000802007f */
[----:B0-----:R-:W-:Y:S05]  /*19a20*/  @!P1 BRA `(.L_x_1444) ;  /* 0xfffffffc00f09947 */ /* 0x001fea000383ffff */
[----:B------:R-:W-:Y:S05]  /*19a30*/  BRA `(.L_x_1545) ;  /* 0xffffffc800c47947 */ /* 0x000fea000383ffff */
.L_x_1546:
        /* <DEDUP_REMOVED lines=12> */
.L_x_3298:


//--------------------- .text._ZN7cutlass13device_kernelIN5flash11enable_sm90INS1_16FlashAttnFwdSm90INS1_25CollectiveMainloopFwdSm90ILi2EN4cute5tupleIJNS5_1CILi1EEES8_S8_EEENS6_IJNS7_ILi128EEENS7_ILi64EEENS7_ILi256EEEEEELi256ENS_6half_tEfNS_4arch4Sm90ELb0ELb1ELb1ELb1ELb1ELb1ELb0ELb1ELb1ELb1ELb0ELb0EEENS1_21CollectiveEpilogueFwdINS6_IJSA_SC_SB_EEES9_SE_SG_Li256ELb1ELb1ELb0ELb0EEENS1_36VarlenDynamicPersistentTileSchedulerILi128ELi64ELi256ELi128ELb0ELb1ELb1ELb1ELb0ELb1EEEEEEEEEvNT_6ParamsE --------------------------
	.section	.text._ZN7cutlass13device_kernelIN5flash11enable_sm90INS1_16FlashAttnFwdSm90INS1_25CollectiveMainloopFwdSm90ILi2EN4cute5tupleIJNS5_1CILi1EEES8_S8_EEENS6_IJNS7_ILi128EEENS7_ILi64EEENS7_ILi256EEEEEELi256ENS_6half_tEfNS_4arch4Sm90ELb0ELb1ELb1ELb1ELb1ELb1ELb0ELb1ELb1ELb1ELb0ELb0EEENS1_21CollectiveEpilogueFwdINS6_IJSA_SC_SB_EEES9_SE_SG_Li256ELb1ELb1ELb0ELb0EEENS1_36VarlenDynamicPersistentTileSchedulerILi128ELi64ELi256ELi128ELb0ELb1ELb1ELb1ELb0ELb1EEEEEEEEEvNT_6ParamsE,"ax",@progbits
	.align	128
.text._ZN7cutlass13device_kernelIN5flash11enable_sm90INS1_16FlashAttnFwdSm90INS1_25CollectiveMainloopFwdSm90ILi2EN4cute5tupleIJNS5_1CILi1EEES8_S8_EEENS6_IJNS7_ILi128EEENS7_ILi64EEENS7_ILi256EEEEEELi256ENS_6half_tEfNS_4arch4Sm90ELb0ELb1ELb1ELb1ELb1ELb1ELb0ELb1ELb1ELb1ELb0ELb0EEENS1_21CollectiveEpilogueFwdINS6_IJSA_SC_SB_EEES9_SE_SG_Li256ELb1ELb1ELb0ELb0EEENS1_36VarlenDynamicPersistentTileSchedulerILi128ELi64ELi256ELi128ELb0ELb1ELb1ELb1ELb0ELb1EEEEEEEEEvNT_6ParamsE:
        .type           _ZN7cutlass13device_kernelIN5flash11enable_sm90INS1_16FlashAttnFwdSm90INS1_25CollectiveMainloopFwdSm90ILi2EN4cute5tupleIJNS5_1CILi1EEES8_S8_EEENS6_IJNS7_ILi128EEENS7_ILi64EEENS7_ILi256EEEEEELi256ENS_6half_tEfNS_4arch4Sm90ELb0ELb1ELb1ELb1ELb1ELb1ELb0ELb1ELb1ELb1ELb0ELb0EEENS1_21CollectiveEpilogueFwdINS6_IJSA_SC_SB_EEES9_SE_SG_Li256ELb1ELb1ELb0ELb0EEENS1_36VarlenDynamicPersistentTileSchedulerILi128ELi64ELi256ELi128ELb0ELb1ELb1ELb1ELb0ELb1EEEEEEEEEvNT_6ParamsE,@function
        .size           _ZN7cutlass13device_kernelIN5flash11enable_sm90INS1_16FlashAttnFwdSm90INS1_25CollectiveMainloopFwdSm90ILi2EN4cute5tupleIJNS5_1CILi1EEES8_S8_EEENS6_IJNS7_ILi128EEENS7_ILi64EEENS7_ILi256EEEEEELi256ENS_6half_tEfNS_4arch4Sm90ELb0ELb1ELb1ELb1ELb1ELb1ELb0ELb1ELb1ELb1ELb0ELb0EEENS1_21CollectiveEpilogueFwdINS6_IJSA_SC_SB_EEES9_SE_SG_Li256ELb1ELb1ELb0ELb0EEENS1_36VarlenDynamicPersistentTileSchedulerILi128ELi64ELi256ELi128ELb0ELb1ELb1ELb1ELb0ELb1EEEEEEEEEvNT_6ParamsE,(.L_x_3299 - _ZN7cutlass13device_kernelIN5flash11enable_sm90INS1_16FlashAttnFwdSm90INS1_25CollectiveMainloopFwdSm90ILi2EN4cute5tupleIJNS5_1CILi1EEES8_S8_EEENS6_IJNS7_ILi128EEENS7_ILi64EEENS7_ILi256EEEEEELi256ENS_6half_tEfNS_4arch4Sm90ELb0ELb1ELb1ELb1ELb1ELb1ELb0ELb1ELb1ELb1ELb0ELb0EEENS1_21CollectiveEpilogueFwdINS6_IJSA_SC_SB_EEES9_SE_SG_Li256ELb1ELb1ELb0ELb0EEENS1_36VarlenDynamicPersistentTileSchedulerILi128ELi64ELi256ELi128ELb0ELb1ELb1ELb1ELb0ELb1EEEEEEEEEvNT_6ParamsE)
        .other          _ZN7cutlass13device_kernelIN5flash11enable_sm90INS1_16FlashAttnFwdSm90INS1_25CollectiveMainloopFwdSm90ILi2EN4cute5tupleIJNS5_1CILi1EEES8_S8_EEENS6_IJNS7_ILi128EEENS7_ILi64EEENS7_ILi256EEEEEELi256ENS_6half_tEfNS_4arch4Sm90ELb0ELb1ELb1ELb1ELb1ELb1ELb0ELb1ELb1ELb1ELb0ELb0EEENS1_21CollectiveEpilogueFwdINS6_IJSA_SC_SB_EEES9_SE_SG_Li256ELb1ELb1ELb0ELb0EEENS1_36VarlenDynamicPersistentTileSchedulerILi128ELi64ELi256ELi128ELb0ELb1ELb1ELb1ELb0ELb1EEEEEEEEEvNT_6ParamsE,@"STO_CUDA_ENTRY STV_DEFAULT"
_ZN7cutlass13device_kernelIN5flash11enable_sm90INS1_16FlashAttnFwdSm90INS1_25CollectiveMainloopFwdSm90ILi2EN4cute5tupleIJNS5_1CILi1EEES8_S8_EEENS6_IJNS7_ILi128EEENS7_ILi64EEENS7_ILi256EEEEEELi256ENS_6half_tEfNS_4arch4Sm90ELb0ELb1ELb1ELb1ELb1ELb1ELb0ELb1ELb1ELb1ELb0ELb0EEENS1_21CollectiveEpilogueFwdINS6_IJSA_SC_SB_EEES9_SE_SG_Li256ELb1ELb1ELb0ELb0EEENS1_36VarlenDynamicPersistentTileSchedulerILi128ELi64ELi256ELi128ELb0ELb1ELb1ELb1ELb0ELb1EEEEEEEEEvNT_6ParamsE:
[----:B------:R-:W0:Y:S02]  /*0000*/  LDC R1, c[0x0][0x28] ;  /* 0x00000a00ff017b82 */ /* 0x000e240000000800 */
[----:B0-----:R-:W-:Y:S01]  /*0010*/  VIADD R1, R1, 0xffffff28 ;  /* 0xffffff2801017836 */ /* 0x001fe20000000000 */
[----:B------:R-:W0:Y:S01]  /*0020*/  S2R R0, SR_TID.X ;  /* 0x0000000000007919 */ /* 0x000e220000002100 */
[----:B------:R-:W-:Y:S01]  /*0030*/  ELECT P0, URZ, PT ;  /* 0x00000000003f782f */ /* 0x000fe20003800000 */
[----:B------:R-:W-:Y:S01]  /*0040*/  BSSY B0, `(.L_x_1547) ;  /* 0x000000d000007945 */ /* 0x000fe20003800000 */
[----:B0-----:R-:W-:-:S05]  /*0050*/  SHF.R.U32.HI R2, RZ, 0x5, R0 ;  /* 0x00000005ff027819 */ /* 0x001fca0000011600 */
[----:B------:R-:W0:Y:S02]  /*0060*/  SHFL.IDX PT, R3, R2, RZ, 0x1f ;  /* 0x00001fff02037589 */ /* 0x000e2400000e0000 */
[----:B0-----:R-:W-:-:S13]  /*0070*/  ISETP.EQ.AND P0, PT, R3, RZ, P0 ;  /* 0x000000ff0300720c */ /* 0x001fda0000702270 */
        /* <DEDUP_REMOVED lines=9> */
.L_x_1548:
[----:B------:R-:W-:Y:S05]  /*0110*/  BSYNC B0 ;  /* 0x0000000000007941 */ /* 0x000fea0003800000 */
.L_x_1547:
[----:B------:R-:W-:Y:S01]  /*0120*/  VOTEU.ANY UP0, P0 ;  /* 0x00000000003f7886 */ /* 0x000fe20000000100 */
[----:B------:R-:W0:Y:S01]  /*0130*/  SHFL.IDX PT, R3, R2, RZ, 0x1f ;  /* 0x00001fff02037589 */ /* 0x000e2200000e0000 */
[----:B------:R-:W-:Y:S01]  /*0140*/  UMOV UR4, 0x80 ;  /* 0x0000008000047882 */ /* 0x000fe20000000000 */
[----:B------:R-:W-:Y:S01]  /*0150*/  UMOV UR7, 0x100 ;  /* 0x0000010000077882 */ /* 0x000fe20000000000 */
[----:B------:R-:W-:Y:S01]  /*0160*/  VOTEU.ANY UP1, P0 ;  /* 0x00000000003f7886 */ /* 0x000fe20000020100 */
[----:B------:R-:W1:Y:S01]  /*0170*/  @UP0 S2UR UR8, SR_CgaCtaId ;  /* 0x00000000000809c3 */ /* 0x000e620000008800 */
[----:B------:R-:W-:Y:S01]  /*0180*/  @UP0 UMOV UR6, 0x400 ;  /* 0x0000040000060882 */ /* 0x000fe20000000000 */
[----:B------:R-:W-:-:S04]  /*0190*/  @UP0 UIADD3 UR4, -UR4, 0x100000, URZ ;  /* 0x0010000004040890 */ /* 0x000fc8000fffe13f */
[----:B------:R-:W-:Y:S02]  /*01a0*/  @UP0 USHF.L.U32 UR5, UR4, 0xb, URZ ;  /* 0x0000000b04050899 */ /* 0x000fe4000800063f */
[----:B------:R-:W-:Y:S01]  /*01b0*/  @UP0 USHF.L.U32 UR4, UR4, 0x1, URZ ;  /* 0x0000000104040899 */ /* 0x000fe2000800063f */
[----:B0-----:R-:W-:Y:S02]  /*01c0*/  ISETP.NE.AND P1, PT, R3, RZ, PT ;  /* 0x000000ff0300720c */ /* 0x001fe40003f25270 */
[----:B------:R-:W-:Y:S01]  /*01d0*/  SHF.R.U32.HI R3, RZ, 0x7, R0 ;  /* 0x00000007ff037819 */ /* 0x000fe20000011600 */
[----:B-1----:R-:W-:Y:S02]  /*01e0*/  @UP0 ULEA UR8, UR8, UR6, 0x18 ;  /* 0x0000000608080291 */ /* 0x002fe4000f8ec03f */
[----:B------:R-:W-:-:S04]  /*01f0*/  @UP0 UIADD3 UR6, -UR7, 0x100000, URZ ;  /* 0x0010000007060890 */ /* 0x000fc8000fffe13f */
[----:B------:R-:W-:Y:S02]  /*0200*/  @UP0 USHF.L.U32 UR7, UR6, 0xb, URZ ;  /* 0x0000000b06070899 */ /* 0x000fe4000800063f */
[----:B------:R-:W-:Y:S01]  /*0210*/  @UP0 USHF.L.U32 UR6, UR6, 0x1, URZ ;  /* 0x0000000106060899 */ /* 0x000fe2000800063f */
[----:B------:R-:W-:Y:S01]  /*0220*/  VOTEU.ANY UP0, P0 ;  /* 0x00000000003f7886 */ /* 0x000fe20000000100 */
[----:B------:R-:W0:Y:S04]  /*0230*/  SHFL.IDX PT, R3, R3, RZ, 0x1f ;  /* 0x00001fff03037589 */ /* 0x000e2800000e0000 */
[----:B------:R-:W1:Y:S02]  /*0240*/  FENCE.VIEW.ASYNC.S ;  /* 0x00000000000073c6 */ /* 0x000e640000000000 */
[----:B-1----:R1:W2:Y:S04]  /*0250*/  @UP0 SYNCS.EXCH.64 URZ, [UR8+0x30800], UR4 ;  /* 0x03080004083f05b2 */ /* 0x0022a80008000100 */
[----:B------:R1:W3:Y:S01]  /*0260*/  @UP1 SYNCS.EXCH.64 URZ, [UR8+0x30820], UR6 ;  /* 0x03082006083f15b2 */ /* 0x0002e20008000100 */
[----:B------:R-:W-:Y:S05]  /*0270*/  @P1 BRA `(.L_x_1549) ;  /* 0x0000000000481947 */ /* 0x000fea0003800000 */
[----:B-1----:R-:W1:Y:S01]  /*0280*/  S2UR UR5, SR_CgaCtaId ;  /* 0x00000000000579c3 */ /* 0x002e620000008800 */
[----:B------:R-:W-:Y:S01]  /*0290*/  UMOV UR4, 0x400 ;  /* 0x0000040000047882 */ /* 0x000fe20000000000 */
[----:B------:R-:W-:Y:S01]  /*02a0*/  UMOV UR6, 0x80 ;  /* 0x0000008000067882 */ /* 0x000fe20000000000 */
[----:B------:R-:W-:Y:S01]  /*02b0*/  UMOV UR7, 0x100 ;  /* 0x0000010000077882 */ /* 0x000fe20000000000 */
[----:B------:R-:W-:Y:S01]  /*02c0*/  ELECT P0, URZ, PT ;  /* 0x00000000003f782f */ /* 0x000fe20003800000 */
[----:B-1----:R-:W-:Y:S02]  /*02d0*/  ULEA UR8, UR5, UR4, 0x18 ;  /* 0x0000000405087291 */ /* 0x002fe4000f8ec03f */
[----:B------:R-:W-:-:S04]  /*02e0*/  UIADD3 UR4, -UR6, 0x100000, URZ ;  /* 0x0010000006047890 */ /* 0x000fc8000fffe13f */
[----:B------:R-:W-:Y:S02]  /*02f0*/  USHF.L.U32 UR5, UR4, 0xb, URZ ;  /* 0x0000000b04057899 */ /* 0x000fe4000800063f */
[----:B------:R-:W-:Y:S02]  /*0300*/  USHF.L.U32 UR4, UR4, 0x1, URZ ;  /* 0x0000000104047899 */ /* 0x000fe4000800063f */
[----:B------:R-:W-:-:S04]  /*0310*/  UIADD3 UR6, -UR7, 0x100000, URZ ;  /* 0x0010000007067890 */ /* 0x000fc8000fffe13f */
[----:B------:R-:W-:Y:S02]  /*0320*/  USHF.L.U32 UR7, UR6, 0xb, URZ ;  /* 0x0000000b06077899 */ /* 0x000fe4000800063f */
[----:B------:R-:W-:Y:S01]  /*0330*/  USHF.L.U32 UR6, UR6, 0x1, URZ ;  /* 0x0000000106067899 */ /* 0x000fe2000800063f */
[----:B------:R-:W1:Y:S03]  /*0340*/  FENCE.VIEW.ASYNC.S ;  /* 0x00000000000073c6 */ /* 0x000e660000000000 */
[----:B-1----:R4:W1:Y:S08]  /*0350*/  SYNCS.EXCH.64 URZ, [UR8+0x30830], UR4 ;  /* 0x03083004083f75b2 */ /* 0x0028700008000100 */
[----:B------:R4:W0:Y:S01]  /*0360*/  SYNCS.EXCH.64 URZ, [UR8+0x30840], UR6 ;  /* 0x03084006083f75b2 */ /* 0x0008220008000100 */
[----:B------:R4:W0:Y:S01]  /*0370*/  SYNCS.EXCH.64 URZ, [UR8+0x30838], UR4 ;  /* 0x03083804083f75b2 */ /* 0x0008220008000100 */
[----:B------:R4:W0:Y:S02]  /*0380*/  SYNCS.EXCH.64 URZ, [UR8+0x30848], UR6 ;  /* 0x03084806083f75b2 */ /* 0x0008240008000100 */
[----:B----4-:R-:W-:Y:S01]  /*0390*/  NOP ;  /* 0x0000000000007918 */ /* 0x010fe20000000000 */
.L_x_1549:
[----:B------:R-:W4:Y:S01]  /*03a0*/  SHFL.IDX PT, R4, R2, RZ, 0x1f ;  /* 0x00001fff02047589 */ /* 0x000f2200000e0000 */
[----:B------:R-:W-:Y:S01]  /*03b0*/  NOP ;  /* 0x0000000000007918 */ /* 0x000fe20000000000 */
[----:B----4-:R-:W-:-:S13]  /*03c0*/  ISETP.NE.AND P0, PT, R4, RZ, PT ;  /* 0x000000ff0400720c */ /* 0x010fda0003f05270 */
        /* <DEDUP_REMOVED lines=19> */
.L_x_1550:
[----:B------:R-:W4:Y:S01]  /*0500*/  SHFL.IDX PT, R4, R2, RZ, 0x1f ;  /* 0x00001fff02047589 */ /* 0x000f2200000e0000 */
[----:B------:R-:W-:Y:S01]  /*0510*/  NOP ;  /* 0x0000000000007918 */ /* 0x000fe20000000000 */
[----:B----4-:R-:W-:-:S13]  /*0520*/  ISETP.NE.AND P0, PT, R4, RZ, PT ;  /* 0x000000ff0400720c */ /* 0x010fda0003f05270 */
[----:B------:R-:W-:Y:S05]  /*0530*/  @P0 BRA `(.L_x_1551) ;  /* 0x0000000000380947 */ /* 0x000fea0003800000 */
[----:B-1----:R-:W1:Y:S01]  /*0540*/  S2UR UR5, SR_CgaCtaId ;  /* 0x00000000000579c3 */ /* 0x002e620000008800 */
[----:B------:R-:W-:Y:S01]  /*0550*/  UMOV UR4, 0x400 ;  /* 0x0000040000047882 */ /* 0x000fe20000000000 */
[----:B------:R-:W-:Y:S01]  /*0560*/  UMOV UR7, 0x80 ;  /* 0x0000008000077882 */ /* 0x000fe20000000000 */
[----:B------:R-:W-:Y:S01]  /*0570*/  ELECT P0, URZ, PT ;  /* 0x00000000003f782f */ /* 0x000fe20003800000 */
[----:B-1----:R-:W-:Y:S02]  /*0580*/  ULEA UR6, UR5, UR4, 0x18 ;  /* 0x0000000405067291 */ /* 0x002fe4000f8ec03f */
[----:B------:R-:W-:-:S04]  /*0590*/  UIADD3 UR4, -UR7, 0x100000, URZ ;  /* 0x0010000007047890 */ /* 0x000fc8000fffe13f */
[----:B------:R-:W-:Y:S02]  /*05a0*/  USHF.L.U32 UR5, UR4, 0xb, URZ ;  /* 0x0000000b04057899 */ /* 0x000fe4000800063f */
[----:B------:R-:W-:Y:S01]  /*05b0*/  USHF.L.U32 UR4, UR4, 0x1, URZ ;  /* 0x0000000104047899 */ /* 0x000fe2000800063f */
[----:B------:R-:W1:Y:S11]  /*05c0*/  FENCE.VIEW.ASYNC.S ;  /* 0x00000000000073c6 */ /* 0x000e760000000000 */
[----:B-1----:R4:W1:Y:S01]  /*05d0*/  SYNCS.EXCH.64 URZ, [UR6+0x30870], UR4 ;  /* 0x03087004063f75b2 */ /* 0x0028620008000100 */
[----:B------:R4:W0:Y:S01]  /*05e0*/  SYNCS.EXCH.64 URZ, [UR6+0x30880], UR4 ;  /* 0x03088004063f75b2 */ /* 0x0008220008000100 */
[----:B------:R4:W0:Y:S01]  /*05f0*/  SYNCS.EXCH.64 URZ, [UR6+0x30878], UR4 ;  /* 0x03087804063f75b2 */ /* 0x0008220008000100 */
[----:B------:R4:W0:Y:S02]  /*0600*/  SYNCS.EXCH.64 URZ, [UR6+0x30888], UR4 ;  /* 0x03088804063f75b2 */ /* 0x0008240008000100 */
[----:B----4-:R-:W-:Y:S01]  /*0610*/  NOP ;  /* 0x0000000000007918 */ /* 0x010fe20000000000 */
.L_x_1551:
        /* <DEDUP_REMOVED lines=22> */
.L_x_1552:
        /* <DEDUP_REMOVED lines=22> */
.L_x_1553:
[----:B0-----:R-:W-:Y:S01]  /*08e0*/  ISETP.NE.AND P0, PT, R3, RZ, PT ;  /* 0x000000ff0300720c */ /* 0x001fe20003f05270 */
[----:B------:R-:W-:Y:S01]  /*08f0*/  IMAD.MOV.U32 R3, RZ, RZ, 0x1 ;  /* 0x00000001ff037424 */ /* 0x000fe200078e00ff */
[----:B------:R-:W-:Y:S01]  /*0900*/  NOP ;  /* 0x0000000000007918 */ /* 0x000fe20000000000 */
[----:B------:R-:W-:Y:S01]  /*0910*/  ULDC.64 UR60, c[0x0][0x208] ;  /* 0x00008200003c7ab9 */ /* 0x000fe20000000a00 */
[----:B------:R-:W-:Y:S02]  /*0920*/  BSSY B9, `(.L_x_1554) ;  /* 0x0002915000097945 */ /* 0x000fe40003800000 */
[----:B------:R-:W-:-:S05]  /*0930*/  SEL R3, R3, 0x2, !P0 ;  /* 0x0000000203037807 */ /* 0x000fca0004000000 */
[----:B------:R0:W-:Y:S01]  /*0940*/  STL [R1+0x20], R3 ;  /* 0x0000200301007387 */ /* 0x0001e20000100800 */
[----:B-123--:R-:W-:Y:S06]  /*0950*/  BAR.SYNC.DEFER_BLOCKING 0x0 ;  /* 0x0000000000007b1d */ /* 0x00efec0000010000 */
[----:B------:R-:W-:Y:S05]  /*0960*/  @!P0 BRA `(.L_x_1555) ;  /* 0x0000021400d88947 */ /* 0x000fea0003800000 */
.L_x_1556:
[----:B------:R-:W-:-:S08]  /*0970*/  NOP ;  /* 0x0000000000007918 */ /* 0x000fd00000000000 */
[----:B------:R-:W1:Y:S02]  /*0980*/  USETMAXREG.TRY_ALLOC.CTAPOOL UP0, 0xe8 ;  /* 0x000000e8000079c8 */ /* 0x000e640008000600 */
[----:B-1----:R-:W-:-:S13]  /*0990*/  PLOP3.LUT P0, PT, PT, PT, UP0, 0x80, 0x0 ;  /* 0x000000000000781c */ /* 0x002fda0003f0f008 */
[----:B------:R-:W-:Y:S05]  /*09a0*/  @!P0 BRA `(.L_x_1556) ;  /* 0xfffffffc00f08947 */ /* 0x000fea000383ffff */
[----:B------:R-:W1:Y:S08]  /*09b0*/  S2UR UR4, SR_CgaCtaId ;  /* 0x00000000000479c3 */ /* 0x000e700000008800 */
[----:B------:R-:W-:Y:S06]  /*09c0*/  BAR.ARV 0x8, 0x180 ;  /* 0x0206000000007b1d */ /* 0x000fec0000002000 */
[----:B------:R-:W-:-:S02]  /*09d0*/  MOV R18, 0x400 ;  /* 0x0000040000127802 */ /* 0x000fc40000000f00 */
[----:B------:R-:W-:Y:S01]  /*09e0*/  BAR.SYNC.DEFER_BLOCKING 0x5, 0x180 ;  /* 0x0146000000007b1d */ /* 0x000fe20000010000 */
[----:B-1----:R-:W-:-:S05]  /*09f0*/  IMAD.U32 R2, RZ, RZ, UR4 ;  /* 0x00000004ff027e24 */ /* 0x002fca000f8e00ff */
[----:B------:R-:W-:Y:S01]  /*0a00*/  ULDC UR4, c[0x0][0xc3c] ;  /* 0x00030f0000047ab9 */ /* 0x000fe20000000800 */
[----:B------:R-:W-:Y:S01]  /*0a10*/  LEA R18, R2, R18, 0x18 ;  /* 0x0000001202127211 */ /* 0x000fe200078ec0ff */
[----:B------:R-:W-:Y:S04]  /*0a20*/  STL [R1+0x8], R2 ;  /* 0x0000080201007387 */ /* 0x000fe80000100800 */
[----:B------:R-:W1:Y:S01]  /*0a30*/  LDS.128 R36, [R18+0x308d0] ;  /* 0x0308d00012247984 */ /* 0x000e620000000c00 */
[----:B------:R-:W-:Y:S06]  /*0a40*/  BAR.ARV 0x4, 0x180 ;  /* 0x0106000000007b1d */ /* 0x000fec0000002000 */
[----:B-1----:R-:W-:-:S13]  /*0a50*/  ISETP.GE.AND P0, PT, R39, UR4, PT ;  /* 0x0000000427007c0c */ /* 0x002fda000bf06270 */
[----:B------:R-:W-:Y:S05]  /*0a60*/  @P0 BRA `(.L_x_1557) ;  /* 0x0000029000000947 */ /* 0x000fea0003800000 */
[----:B------:R-:W-:-:S05]  /*0a70*/  VIADD R0, R0, 0xffffff80 ;  /* 0xffffff8000007836 */ /* 0x000fca0000000000 */
[----:B0-----:R-:W-:-:S04]  /*0a80*/  SHF.R.S32.HI R3, RZ, 0x1f, R0 ;  /* 0x0000001fff037819 */ /* 0x001fc80000011400 */
[CC--:B------:R-:W-:Y:S02]  /*0a90*/  LEA.HI R2, R3.reuse, R0.reuse, RZ, 0x4 ;  /* 0x0000000003027211 */ /* 0x0c0fe400078f20ff */
[CC--:B------:R-:W-:Y:S02]  /*0aa0*/  LEA.HI R5, R3.reuse, R0.reuse, RZ, 0x2 ;  /* 0x0000000003057211 */ /* 0x0c0fe400078f10ff */
[----:B------:R-:W-:Y:S02]  /*0ab0*/  LEA.HI R4, R3, R0, RZ, 0x5 ;  /* 0x0000000003047211 */ /* 0x000fe400078f28ff */
[----:B------:R-:W-:Y:S02]  /*0ac0*/  SHF.R.S32.HI R7, RZ, 0x4, R2 ;  /* 0x00000004ff077819 */ /* 0x000fe40000011402 */
[----:B------:R-:W-:Y:S02]  /*0ad0*/  LOP3.LUT R13, R5, 0xfffffffc, RZ, 0xc0, !PT ;  /* 0xfffffffc050d7812 */ /* 0x000fe400078ec0ff */
[----:B------:R-:W-:-:S02]  /*0ae0*/  LOP3.LUT R5, R2, 0x3fffff0, RZ, 0xc0, !PT ;  /* 0x03fffff002057812 */ /* 0x000fc400078ec0ff */
[----:B------:R-:W-:Y:S02]  /*0af0*/  SHF.L.U32 R4, R4, 0x5, RZ ;  /* 0x0000000504047819 */ /* 0x000fe400000006ff */
[----:B------:R-:W-:Y:S01]  /*0b00*/  LEA.HI R2, R2, R7, RZ, 0x1 ;  /* 0x0000000702027211 */ /* 0x000fe200078f08ff */
[----:B------:R-:W-:Y:S01]  /*0b10*/  IMAD.IADD R5, R0, 0x1, -R5 ;  /* 0x0000000100057824 */ /* 0x000fe200078e0a05 */
[CC--:B------:R-:W-:Y:S02]  /*0b20*/  LEA.HI R6, R3.reuse, R0.reuse, RZ, 0x3 ;  /* 0x0000000003067211 */ /* 0x0c0fe400078f18ff */
[CC--:B------:R-:W-:Y:S02]  /*0b30*/  LEA.HI R8, R3.reuse, R0.reuse, RZ, 0x6 ;  /* 0x0000000003087211 */ /* 0x0c0fe400078f30ff */
[----:B------:R-:W-:Y:S02]  /*0b40*/  LEA.HI R3, R3, R0, RZ, 0x7 ;  /* 0x0000000003037211 */ /* 0x000fe400078f38ff */
[----:B------:R-:W-:Y:S01]  /*0b50*/  LOP3.LUT R4, R4, 0xfffffc00, RZ, 0xc0, !PT ;  /* 0xfffffc0004047812 */ /* 0x000fe200078ec0ff */
[----:B------:R-:W-:Y:S01]  /*0b60*/  IMAD.SHL.U32 R8, R8, 0x8, RZ ;  /* 0x0000000808087824 */ /* 0x000fe200078e00ff */
[----:B------:R-:W-:-:S02]  /*0b70*/  LOP3.LUT R2, R2, 0x1ffffffe, RZ, 0xc0, !PT ;  /* 0x1ffffffe02027812 */ /* 0x000fc400078ec0ff */
[----:B------:R-:W-:Y:S01]  /*0b80*/  LOP3.LUT R9, R6, 0xfffffff8, RZ, 0xc0, !PT ;  /* 0xfffffff806097812 */ /* 0x000fe200078ec0ff */
[----:B------:R-:W-:Y:S01]  /*0b90*/  IMAD R5, R5, 0x40, R4 ;  /* 0x0000004005057824 */ /* 0x000fe200078e0204 */
[----:B------:R-:W-:Y:S02]  /*0ba0*/  LOP3.LUT R11, R3, 0xffffff80, RZ, 0xc0, !PT ;  /* 0xffffff80030b7812 */ /* 0x000fe400078ec0ff */
[----:B------:R-:W-:Y:S01]  /*0bb0*/  IADD3 R2, R7, -R2, RZ ;  /* 0x8000000207027210 */ /* 0x000fe20007ffe0ff */
[C---:B------:R-:W-:Y:S01]  /*0bc0*/  IMAD.IADD R10, R0.reuse, 0x1, -R9 ;  /* 0x00000001000a7824 */ /* 0x040fe200078e0a09 */
[----:B------:R-:W-:Y:S01]  /*0bd0*/  SHF.R.S32.HI R19, RZ, 0x3, R6 ;  /* 0x00000003ff137819 */ /* 0x000fe20000011406 */
[C---:B------:R-:W-:Y:S01]  /*0be0*/  IMAD.IADD R21, R0.reuse, 0x1, -R11 ;  /* 0x0000000100157824 */ /* 0x040fe200078e0a0b */
[----:B------:R-:W-:Y:S01]  /*0bf0*/  IADD3 R13, R0, -R13, RZ ;  /* 0x8000000d000d7210 */ /* 0x000fe20007ffe0ff */
[----:B------:R-:W-:Y:S01]  /*0c00*/  IMAD R2, R2, 0x8, R5 ;  /* 0x0000000802027824 */ /* 0x000fe200078e0205 */
[----:B------:R-:W-:Y:S01]  /*0c10*/  STL [R1+0x68], R10 ;  /* 0x0000680a01007387 */ /* 0x000fe20000100800 */
[----:B------:R-:W-:Y:S01]  /*0c20*/  VIADD R25, R19, 0x20 ;  /* 0x0000002013197836 */ /* 0x000fe20000000000 */
[----:B------:R-:W-:Y:S01]  /*0c30*/  LEA.HI R0, R13, R13, RZ, 0x1 ;  /* 0x0000000d0d007211 */ /* 0x000fe200078f08ff */
[C---:B------:R-:W-:Y:S01]  /*0c40*/  VIADD R6, R19.reuse, 0x40 ;  /* 0x0000004013067836 */ /* 0x040fe20000000000 */
[----:B------:R-:W-:Y:S01]  /*0c50*/  STL [R1+0x7c], R21 ;  /* 0x00007c1501007387 */ /* 0x000fe20000100800 */
[----:B------:R-:W-:Y:S01]  /*0c60*/  IMAD.SHL.U32 R219, R10, 0x4, RZ ;  /* 0x000000040adb7824 */ /* 0x000fe200078e00ff */
[----:B------:R-:W-:Y:S01]  /*0c70*/  LOP3.LUT R0, R0, 0x1ffffffe, RZ, 0xc0, !PT ;  /* 0x1ffffffe00007812 */ /* 0x000fe200078ec0ff */
[----:B------:R-:W-:Y:S01]  /*0c80*/  VIADD R14, R19, 0x60 ;  /* 0x00000060130e7836 */ /* 0x000fe20000000000 */
[----:B------:R-:W-:Y:S01]  /*0c90*/  STL [R1+0x10], R19 ;  /* 0x0000101301007387 */ /* 0x000fe20000100800 */
[----:B------:R-:W-:Y:S01]  /*0ca0*/  SHF.R.S32.HI R5, RZ, 0x1f, R6 ;  /* 0x0000001fff057819 */ /* 0x000fe20000011406 */
[----:B------:R-:W-:Y:S01]  /*0cb0*/  VIADD R4, R219, 0x40 ;  /* 0x00000040db047836 */ /* 0x000fe20000000000 */
[----:B------:R-:W-:Y:S01]  /*0cc0*/  IADD3 R13, R13, -R0, RZ ;  /* 0x800000000d0d7210 */ /* 0x000fe20007ffe0ff */
[----:B------:R0:W-:Y:S01]  /*0cd0*/  STL [R1+0xb0], R2 ;  /* 0x0000b00201007387 */ /* 0x0001e20000100800 */
[----:B------:R-:W-:Y:S01]  /*0ce0*/  SHF.R.S32.HI R0, RZ, 0x1f, R21 ;  /* 0x0000001fff007819 */ /* 0x000fe20000011415 */
[----:B------:R-:W-:Y:S01]  /*0cf0*/  IMAD.IADD R219, R219, 0x1, R4 ;  /* 0x00000001dbdb7824 */ /* 0x000fe200078e0204 */
[----:B------:R-:W-:Y:S01]  /*0d00*/  LEA.HI R9, R5, R6, RZ, 0x3 ;  /* 0x0000000605097211 */ /* 0x000fe200078f18ff */
[----:B------:R1:W-:Y:S01]  /*0d10*/  STL [R1+0x9c], R25 ;  /* 0x00009c1901007387 */ /* 0x0003e20000100800 */
[----:B------:R-:W-:Y:S01]  /*0d20*/  IMAD.SHL.U32 R6, R6, 0x40, RZ ;  /* 0x0000004006067824 */ /* 0x000fe200078e00ff */
[----:B------:R-:W-:Y:S01]  /*0d30*/  SHF.R.S32.HI R11, RZ, 0x1f, R14 ;  /* 0x0000001fff0b7819 */ /* 0x000fe2000001140e */
[----:B------:R-:W-:Y:S01]  /*0d40*/  IMAD.SHL.U32 R16, R10, 0x8, RZ ;  /* 0x000000080a107824 */ /* 0x000fe200078e00ff */
[----:B------:R-:W2:Y:S01]  /*0d50*/  LDL.LU R23, [R1+0x20] ;  /* 0x0000200001177983 */ /* 0x000ea20000300800 */
[----:B------:R-:W-:-:S02]  /*0d60*/  SHF.L.U32 R9, R9, 0x6, RZ ;  /* 0x0000000609097819 */ /* 0x000fc400000006ff */
[----:B0-----:R-:W-:Y:S02]  /*0d70*/  LEA.HI R2, R0, R21, RZ, 0x2 ;  /* 0x0000001500027211 */ /* 0x001fe400078f10ff */
[----:B------:R-:W-:Y:S02]  /*0d80*/  LOP3.LUT R7, R6, 0x1c0, RZ, 0xc0, !PT ;  /* 0x000001c006077812 */ /* 0x000fe400078ec0ff */
[--C-:B------:R-:W-:Y:S02]  /*0d90*/  SHF.R.S32.HI R4, RZ, 0x2, R2.reuse ;  /* 0x00000002ff047819 */ /* 0x100fe40000011402 */
[----:B------:R-:W-:Y:S02]  /*0da0*/  SHF.R.S32.HI R5, RZ, 0x1f, R2 ;  /* 0x0000001fff057819 */ /* 0x000fe40000011402 */
[----:B------:R-:W-:Y:S02]  /*0db0*/  SHF.R.S32.HI R6, RZ, 0x1f, R219 ;  /* 0x0000001fff067819 */ /* 0x000fe400000114db */
[----:B------:R-:W-:Y:S01]  /*0dc0*/  LEA.HI R15, R11, R14, RZ, 0x3 ;  /* 0x0000000e0b0f7211 */ /* 0x000fe200078f18ff */
[----:B------:R-:W-:Y:S01]  /*0dd0*/  IMAD.SHL.U32 R14, R14, 0x40, RZ ;  /* 0x000000400e0e7824 */ /* 0x000fe200078e00ff */
[----:B------:R-:W-:-:S02]  /*0de0*/  LEA.HI R5, R5, R4, RZ, 0x3 ;  /* 0x0000000405057211 */ /* 0x000fc400078f18ff */
[----:B------:R-:W-:Y:S01]  /*0df0*/  LEA.HI R201, R6, R219, RZ, 0x3 ;  /* 0x000000db06c97211 */ /* 0x000fe200078f18ff */
[----:B------:R-:W-:Y:S01]  /*0e00*/  IMAD.SHL.U32 R15, R15, 0x40, RZ ;  /* 0x000000400f0f7824 */ /* 0x000fe200078e00ff */
[----:B------:R-:W-:Y:S02]  /*0e10*/  SHF.R.U32.HI R11, RZ, 0x3, R7 ;  /* 0x00000003ff0b7819 */ /* 0x000fe40000011607 */
[----:B------:R-:W-:Y:S02]  /*0e20*/  LOP3.LUT R12, R7, 0x38, R16, 0xf8, !PT ;  /* 0x00000038070c7812 */ /* 0x000fe400078ef810 */
[----:B------:R-:W-:Y:S02]  /*0e30*/  LOP3.LUT R5, R5, 0xfffffff8, RZ, 0xc0, !PT ;  /* 0xfffffff805057812 */ /* 0x000fe400078ec0ff */
[----:B------:R-:W-:Y:S02]  /*0e40*/  LOP3.LUT R10, R9, 0xfffffe00, RZ, 0xc0, !PT ;  /* 0xfffffe00090a7812 */ /* 0x000fe400078ec0ff */
[----:B------:R-:W-:Y:S01]  /*0e50*/  LOP3.LUT R20, R7, 0x38, R201, 0xf8, !PT ;  /* 0x0000003807147812 */ /* 0x000fe200078ef8c9 */
[----:B------:R-:W-:Y:S01]  /*0e60*/  IMAD.IADD R5, R4, 0x1, -R5 ;  /* 0x0000000104057824 */ /* 0x000fe200078e0a05 */
[----:B------:R-:W-:-:S02]  /*0e70*/  LOP3.LUT R14, R14, 0x1c0, RZ, 0xc0, !PT ;  /* 0x000001c00e0e7812 */ /* 0x000fc400078ec0ff */
[----:B------:R-:W-:Y:S02]  /*0e80*/  LEA.HI R0, R0, R21, RZ, 0x5 ;  /* 0x0000001500007211 */ /* 0x000fe400078f28ff */
[----:B------:R-:W-:Y:S02]  /*0e90*/  LOP3.LUT R12, R10, R12, R11, 0xf6, !PT ;  /* 0x0000000c0a0c7212 */ /* 0x000fe400078ef60b */
[----:B------:R-:W-:Y:S02]  /*0ea0*/  LEA.HI R6, R6, R219, RZ, 0x6 ;  /* 0x000000db06067211 */ /* 0x000fe400078f30ff */
[----:B------:R-:W-:Y:S02]  /*0eb0*/  LOP3.LUT R11, R20, R11, RZ, 0x3c, !PT ;  /* 0x0000000b140b7212 */ /* 0x000fe400078e3cff */
[----:B------:R-:W-:Y:S02]  /*0ec0*/  SHF.R.U32.HI R9, RZ, 0x3, R14 ;  /* 0x00000003ff097819 */ /* 0x000fe4000001160e */
[----:B------:R-:W-:-:S02]  /*0ed0*/  LOP3.LUT R4, R14, 0x38, R16, 0xf8, !PT ;  /* 0x000000380e047812 */ /* 0x000fc400078ef810 */
[----:B------:R-:W-:Y:S02]  /*0ee0*/  LOP3.LUT R20, R15, 0xfffffe00, RZ, 0xc0, !PT ;  /* 0xfffffe000f147812 */ /* 0x000fe400078ec0ff */
[----:B------:R-:W-:Y:S02]  /*0ef0*/  SHF.R.S32.HI R0, RZ, 0x5, R0 ;  /* 0x00000005ff007819 */ /* 0x000fe40000011400 */
[----:B------:R-:W-:Y:S02]  /*0f00*/  SHF.L.U32 R6, R6, 0x7, RZ ;  /* 0x0000000706067819 */ /* 0x000fe400000006ff */
[----:B------:R-:W-:Y:S02]  /*0f10*/  LOP3.LUT R22, R14, 0x38, R201, 0xf8, !PT ;  /* 0x000000380e167812 */ /* 0x000fe400078ef8c9 */
[----:B------:R-:W-:Y:S01]  /*0f20*/  LOP3.LUT R14, R20, R4, R9, 0xf6, !PT ;  /* 0x00000004140e7212 */ /* 0x000fe200078ef609 */
[----:B------:R-:W-:Y:S01]  /*0f30*/  IMAD R4, R0, 0x10, R5 ;  /* 0x0000001000047824 */ /* 0x000fe200078e0205 */
[----:B------:R-:W-:-:S02]  /*0f40*/  LOP3.LUT R7, R6, 0xffffe000, RZ, 0xc0, !PT ;  /* 0xffffe00006077812 */ /* 0x000fc400078ec0ff */
[----:B------:R-:W-:Y:S02]  /*0f50*/  SHF.L.U32 R0, R19, 0x6, RZ ;  /* 0x0000000613007819 */ /* 0x000fe400000006ff */
[----:B------:R-:W-:Y:S02]  /*0f60*/  SHF.R.S32.HI R26, RZ, 0x7, R3 ;  /* 0x00000007ff1a7819 */ /* 0x000fe40000011403 */
[----:B------:R-:W-:Y:S02]  /*0f70*/  SHF.R.S32.HI R6, RZ, 0x1f, R25 ;  /* 0x0000001fff067819 */ /* 0x000fe40000011419 */
[----:B------:R-:W-:Y:S02]  /*0f80*/  LOP3.LUT R19, R0, 0x1c0, RZ, 0xc0, !PT ;  /* 0x000001c000137812 */ /* 0x000fe400078ec0ff */
[----:B------:R-:W-:Y:S02]  /*0f90*/  LEA.HI R6, R6, R25, RZ, 0x3 ;  /* 0x0000001906067211 */ /* 0x000fe400078f18ff */
[----:B------:R-:W-:Y:S01]  /*0fa0*/  LEA.HI R3, R3, R26, RZ, 0x1 ;  /* 0x0000001a03037211 */ /* 0x000fe200078f08ff */
[----:B------:R-:W-:Y:S01]  /*0fb0*/  IMAD.SHL.U32 R5, R25, 0x40, RZ ;  /* 0x0000004019057824 */ /* 0x000fe200078e00ff */
[----:B-1----:R-:W-:-:S02]  /*0fc0*/  SHF.R.U32.HI R25, RZ, 0x3, R19 ;  /* 0x00000003ff197819 */ /* 0x002fc40000011613 */
[----:B------:R-:W-:Y:S01]  /*0fd0*/  LOP3.LUT R0, R19, 0x38, R201, 0xf8, !PT ;  /* 0x0000003813007812 */ /* 0x000fe200078ef8c9 */
[----:B------:R-:W-:Y:S01]  /*0fe0*/  IMAD.SHL.U32 R6, R6, 0x40, RZ ;  /* 0x0000004006067824 */ /* 0x000fe200078e00ff */
[----:B------:R-:W-:Y:S02]  /*0ff0*/  LOP3.LUT R3, R3, 0x3fffffe, RZ, 0xc0, !PT ;  /* 0x03fffffe03037812 */ /* 0x000fe400078ec0ff */
[----:B------:R-:W-:Y:S02]  /*1000*/  LOP3.LUT R24, R8, 0xfffffe00, RZ, 0xc0, !PT ;  /* 0xfffffe0008187812 */ /* 0x000fe400078ec0ff */
[----:B------:R-:W-:Y:S02]  /*1010*/  LOP3.LUT R15, R5, 0x1c0, RZ, 0xc0, !PT ;  /* 0x000001c0050f7812 */ /* 0x000fe400078ec0ff */
[----:B------:R-:W-:Y:S01]  /*1020*/  LOP3.LUT R0, R0, R25, RZ, 0x3c, !PT ;  /* 0x0000001900007212 */ /* 0x000fe200078e3cff */
[----:B------:R-:W-:Y:S01]  /*1030*/  IMAD.IADD R3, R26, 0x1, -R3 ;  /* 0x000000011a037824 */ /* 0x000fe200078e0a03 */
[----:B------:R-:W-:-:S02]  /*1040*/  LOP3.LUT R22, R22, R9, RZ, 0x3c, !PT ;  /* 0x0000000916167212 */ /* 0x000fc400078e3cff */
[-C--:B------:R-:W-:Y:S02]  /*1050*/  IADD3 R10, R11, R7.reuse, R10 ;  /* 0x000000070b0a7210 */ /* 0x080fe40007ffe00a */
[----:B------:R-:W-:Y:S01]  /*1060*/  LOP3.LUT R9, R6, 0xfffffe00, RZ, 0xc0, !PT ;  /* 0xfffffe0006097812 */ /* 0x000fe200078ec0ff */
[----:B------:R-:W-:Y:S01]  /*1070*/  STL [R1+0xa8], R26 ;  /* 0x0000a81a01007387 */ /* 0x000fe20000100800 */
[----:B------:R-:W-:Y:S02]  /*1080*/  SHF.R.U32.HI R11, RZ, 0x3, R15 ;  /* 0x00000003ff0b7819 */ /* 0x000fe4000001160f */
[----:B------:R-:W-:Y:S02]  /*1090*/  LOP3.LUT R5, R15, 0x38, R201, 0xf8, !PT ;  /* 0x000000380f057812 */ /* 0x000fe400078ef8c9 */
[----:B------:R-:W-:Y:S01]  /*10a0*/  IADD3 R6, R0, R7, R24 ;  /* 0x0000000700067210 */ /* 0x000fe20007ffe018 */
[----:B------:R-:W-:Y:S01]  /*10b0*/  STL [R1+0x58], R24 ;  /* 0x0000581801007387 */ /* 0x000fe20000100800 */
[----:B------:R-:W-:-:S02]  /*10c0*/  LOP3.LUT R0, R19, 0x38, R16, 0xf8, !PT ;  /* 0x0000003813007812 */ /* 0x000fc400078ef810 */
[----:B------:R-:W-:Y:S01]  /*10d0*/  LOP3.LUT R2, R2, 0x7ffffffc, RZ, 0xc0, !PT ;  /* 0x7ffffffc02027812 */ /* 0x000fe200078ec0ff */
[----:B------:R-:W-:Y:S01]  /*10e0*/  STL [R1+0x50], R19 ;  /* 0x0000501301007387 */ /* 0x000fe20000100800 */
[----:B------:R-:W-:Y:S02]  /*10f0*/  LEA R4, R3, R4, 0x6 ;  /* 0x0000000403047211 */ /* 0x000fe400078e30ff */
[----:B------:R-:W-:Y:S01]  /*1100*/  LOP3.LUT R8, R5, R11, RZ, 0x3c, !PT ;  /* 0x0000000b05087212 */ /* 0x000fe200078e3cff */
[----:B------:R-:W-:Y:S01]  /*1110*/  STL [R1+0x4c], R15 ;  /* 0x00004c0f01007387 */ /* 0x000fe20000100800 */
[----:B------:R-:W-:Y:S01]  /*1120*/  LOP3.LUT R5, R24, R0, R25, 0xf6, !PT ;  /* 0x0000000018057212 */ /* 0x000fe200078ef619 */
[----:B------:R-:W-:Y:S01]  /*1130*/  IMAD.IADD R2, R21, 0x1, -R2 ;  /* 0x0000000115027824 */ /* 0x000fe200078e0a02 */
[----:B------:R-:W-:Y:S01]  /*1140*/  LOP3.LUT R0, R15, 0x38, R16, 0xf8, !PT ;  /* 0x000000380f007812 */ /* 0x000fe200078ef810 */
[----:B------:R-:W-:Y:S01]  /*1150*/  STL [R1+0xa4], R25 ;  /* 0x0000a41901007387 */ /* 0x000fe20000100800 */
[----:B------:R-:W-:-:S03]  /*1160*/  VIADD R3, R18, 0x10400 ;  /* 0x0001040012037836 */ /* 0x000fc60000000000 */
[----:B------:R-:W-:Y:S01]  /*1170*/  STL [R1+0xa0], R11 ;  /* 0x0000a00b01007387 */ /* 0x000fe20000100800 */
[----:B------:R-:W-:-:S03]  /*1180*/  LOP3.LUT R0, R9, R0, R11, 0xf6, !PT ;  /* 0x0000000009007212 */ /* 0x000fc600078ef60b */
[----:B------:R0:W-:Y:S01]  /*1190*/  STL [R1+0x54], R9 ;  /* 0x0000540901007387 */ /* 0x0001e20000100800 */
[----:B------:R-:W-:-:S03]  /*11a0*/  IADD3 R8, R8, R7, R9 ;  /* 0x0000000708087210 */ /* 0x000fc60007ffe009 */
[----:B------:R-:W-:Y:S04]  /*11b0*/  STL [R1+0xac], R4 ;  /* 0x0000ac0401007387 */ /* 0x000fe80000100800 */
[----:B------:R-:W-:Y:S01]  /*11c0*/  STL [R1+0x78], RZ ;  /* 0x000078ff01007387 */ /* 0x000fe20000100800 */
[----:B------:R-:W-:Y:S01]  /*11d0*/  IADD3 R22, R22, R7, R20 ;  /* 0x0000000716167210 */ /* 0x000fe20007ffe014 */
[----:B0-----:R-:W-:Y:S02]  /*11e0*/  IMAD R9, R12, 0x2, R3 ;  /* 0x000000020c097824 */ /* 0x001fe400078e0203 */
[----:B------:R-:W-:Y:S01]  /*11f0*/  STL [R1+0x1c], RZ ;  /* 0x00001cff01007387 */ /* 0x000fe20000100800 */
[----:B------:R-:W-:-:S03]  /*1200*/  LEA R7, R0, R3, 0x1 ;  /* 0x0000000300077211 */ /* 0x000fc600078e08ff */
[----:B------:R-:W-:Y:S01]  /*1210*/  STL [R1+0x6c], R5 ;  /* 0x00006c0501007387 */ /* 0x000fe20000100800 */
[----:B------:R-:W-:-:S03]  /*1220*/  IMAD R0, R6, 0x2, R3 ;  /* 0x0000000206007824 */ /* 0x000fc600078e0203 */
[----:B------:R0:W-:Y:S01]  /*1230*/  STL [R1+0xc], R2 ;  /* 0x00000c0201007387 */ /* 0x0001e20000100800 */
[----:B------:R-:W-:-:S03]  /*1240*/  IMAD R6, R10, 0x2, R3 ;  /* 0x000000020a067824 */ /* 0x000fc600078e0203 */
[----:B------:R-:W-:Y:S01]  /*1250*/  STL [R1+0x8c], R9 ;  /* 0x00008c0901007387 */ /* 0x000fe20000100800 */
[----:B0-----:R-:W-:-:S05]  /*1260*/  IMAD R2, R14, 0x2, R3 ;  /* 0x000000020e027824 */ /* 0x001fca00078e0203 */
[----:B------:R0:W-:Y:S04]  /*1270*/  STL [R1+0x84], R2 ;  /* 0x0000840201007387 */ /* 0x0001e80000100800 */
[----:B------:R-:W-:Y:S04]  /*1280*/  STL [R1+0x94], R7 ;  /* 0x0000940701007387 */ /* 0x000fe80000100800 */
[----:B------:R1:W-:Y:S01]  /*1290*/  STL [R1+0x98], R0 ;  /* 0x0000980001007387 */ /* 0x0003e20000100800 */
[----:B0-----:R-:W-:-:S05]  /*12a0*/  IMAD R2, R8, 0x2, R3 ;  /* 0x0000000208027824 */ /* 0x001fca00078e0203 */
[----:B------:R0:W-:Y:S01]  /*12b0*/  STL [R1+0x90], R2 ;  /* 0x0000900201007387 */ /* 0x0001e20000100800 */
[----:B-1----:R-:W-:-:S03]  /*12c0*/  LEA R0, R22, R3, 0x1 ;  /* 0x0000000316007211 */ /* 0x002fc600078e08ff */
[----:B------:R-:W-:Y:S04]  /*12d0*/  STL [R1+0x88], R6 ;  /* 0x0000880601007387 */ /* 0x000fe80000100800 */
[----:B------:R1:W-:Y:S01]  /*12e0*/  STL [R1+0x80], R0 ;  /* 0x0000800001007387 */ /* 0x0003e20000100800 */
[----:B0-----:R-:W-:Y:S02]  /*12f0*/  IMAD R2, R5, 0x2, R3 ;  /* 0x0000000205027824 */ /* 0x001fe400078e0203 */
[----:B-1----:R-:W-:-:S03]  /*1300*/  IMAD R0, R13, 0x8, R4 ;  /* 0x000000080d007824 */ /* 0x002fc600078e0204 */
[----:B------:R0:W-:Y:S04]  /*1310*/  STL [R1+0x5c], R2 ;  /* 0x00005c0201007387 */ /* 0x0001e80000100800 */
[----:B------:R0:W-:Y:S01]  /*1320*/  STL [R1+0x60], R0 ;  /* 0x0000600001007387 */ /* 0x0001e20000100800 */
[----:B------:R-:W-:Y:S01]  /*1330*/  VIADD R19, R16, 0x80 ;  /* 0x0000008010137836 */ /* 0x000fe20000000000 */
[----:B------:R-:W-:Y:S01]  /*1340*/  LOP3.LUT R201, R201, 0xfffffff8, RZ, 0xc0, !PT ;  /* 0xfffffff8c9c97812 */ /* 0x000fe200078ec0ff */
[----:B------:R-:W-:Y:S01]  /*1350*/  IMAD.MOV.U32 R200, RZ, RZ, RZ ;  /* 0x000000ffffc87224 */ /* 0x000fe200078e00ff */
[----:B------:R-:W-:Y:S02]  /*1360*/  CS2R R202, SRZ ;  /* 0x0000000000ca7805 */ /* 0x000fe4000001ff00 */
[----:B------:R-:W-:-:S02]  /*1370*/  SHF.R.S32.HI R17, RZ, 0x1f, R16 ;  /* 0x0000001fff117819 */ /* 0x000fc40000011410 */
[----:B------:R-:W-:Y:S02]  /*1380*/  SHF.R.S32.HI R229, RZ, 0x1f, R19 ;  /* 0x0000001fffe57819 */ /* 0x000fe40000011413 */
[----:B------:R-:W-:Y:S02]  /*1390*/  SHF.R.S32.HI R224, RZ, 0x1f, R201 ;  /* 0x0000001fffe07819 */ /* 0x000fe400000114c9 */
[----:B--2---:R-:W-:Y:S02]  /*13a0*/  LOP3.LUT R225, R23, 0x1, RZ, 0xfc, !PT ;  /* 0x0000000117e17812 */ /* 0x004fe400078efcff */
[----:B------:R-:W-:-:S04]  /*13b0*/  IADD3 R23, R16, 0xc0, RZ ;  /* 0x000000c010177810 */ /* 0x000fc80007ffe0ff */
[----:B0-----:R-:W-:-:S07]  /*13c0*/  SHF.R.S32.HI R228, RZ, 0x1f, R23 ;  /* 0x0000001fffe47819 */ /* 0x001fce0000011417 */
.L_x_1860:
[----:B------:R-:W-:Y:S01]  /*13d0*/  ULDC.64 UR4, c[0x0][0xa28] ;  /* 0x00028a0000047ab9 */ /* 0x000fe20000000a00 */
[----:B01-34-:R-:W0:Y:S01]  /*13e0*/  LDC.64 R4, c[0x0][0xa08] ;  /* 0x00028200ff047b82 */ /* 0x01be220000000a00 */
[----:B------:R-:W-:Y:S01]  /*13f0*/  ISETP.NE.U32.AND P0, PT, RZ, UR4, PT ;  /* 0x00000004ff007c0c */ /* 0x000fe2000bf05070 */
[----:B------:R-:W-:Y:S01]  /*1400*/  IMAD.MOV.U32 R0, RZ, RZ, RZ ;  /* 0x000000ffff007224 */ /* 0x000fe200078e00ff */
[----:B------:R-:W-:Y:S01]  /*1410*/  MOV R26, RZ ;  /* 0x000000ff001a7202 */ /* 0x000fe20000000f00 */
[----:B------:R-:W-:Y:S01]  /*1420*/  ULDC.64 UR6, c[0x0][0xa20] ;  /* 0x0002880000067ab9 */ /* 0x000fe20000000a00 */
[----:B------:R-:W-:Y:S01]  /*1430*/  ISETP.NE.AND.EX P0, PT, RZ, UR5, PT, P0 ;  /* 0x00000005ff007c0c */ /* 0x000fe2000bf05300 */
[----:B------:R-:W-:Y:S02]  /*1440*/  ULDC.64 UR4, c[0x0][0xa18] ;  /* 0x0002860000047ab9 */ /* 0x000fe40000000a00 */
[----:B------:R-:W-:-:S04]  /*1450*/  ISETP.NE.U32.AND P1, PT, RZ, UR4, PT ;  /* 0x00000004ff007c0c */ /* 0x000fc8000bf25070 */
[----:B------:R-:W-:Y:S01]  /*1460*/  ISETP.NE.AND.EX P1, PT, RZ, UR5, PT, P1 ;  /* 0x00000005ff007c0c */ /* 0x000fe2000bf25310 */
[----:B------:R-:W-:Y:S02]  /*1470*/  ULDC.64 UR4, c[0x0][0xa08] ;  /* 0x0002820000047ab9 */ /* 0x000fe40000000a00 */
[----:B------:R-:W-:-:S03]  /*1480*/  ISETP.NE.U32.AND P3, PT, RZ, UR4, PT ;  /* 0x00000004ff007c0c */ /* 0x000fc6000bf65070 */
[----:B------:R-:W1:Y:S01]  /*1490*/  @P0 LDC.64 R2, c[0x0][0xa28] ;  /* 0x00028a00ff020b82 */ /* 0x000e620000000a00 */
[----:B------:R-:W-:Y:S01]  /*14a0*/  ISETP.NE.AND.EX P3, PT, RZ, UR5, PT, P3 ;  /* 0x00000005ff007c0c */ /* 0x000fe2000bf65330 */
[----:B0-----:R-:W-:-:S06]  /*14b0*/  IMAD.WIDE R8, R39, 0x4, R4 ;  /* 0x0000000427087825 */ /* 0x001fcc00078e0204 */
[----:B------:R-:W0:Y:S01]  /*14c0*/  @P1 LDC.64 R6, c[0x0][0xa18] ;  /* 0x00028600ff061b82 */ /* 0x000e220000000a00 */
[----:B------:R-:W-:Y:S02]  /*14d0*/  ULDC UR4, c[0x0][0x288] ;  /* 0x0000a20000047ab9 */ /* 0x000fe40000000800 */
[----:B------:R-:W-:Y:S01]  /*14e0*/  IMAD.U32 R218, RZ, RZ, UR4 ;  /* 0x00000004ffda7e24 */ /* 0x000fe2000f8e00ff */
[----:B------:R2:W-:Y:S01]  /*14f0*/  STL [R1+0x70], R38 ;  /* 0x0000702601007387 */ /* 0x0005e20000100800 */
[----:B------:R-:W-:-:S03]  /*1500*/  ULDC.64 UR4, c[0x0][0x418] ;  /* 0x0001060000047ab9 */ /* 0x000fc60000000a00 */
[----:B------:R2:W5:Y:S01]  /*1510*/  @P3 LDG.E R26, desc[UR60][R8.64] ;  /* 0x0000003c081a3981 */ /* 0x000562000c1e1900 */
[----:B-1----:R-:W-:-:S05]  /*1520*/  @P0 IMAD.WIDE R2, R39, 0x4, R2 ;  /* 0x0000000427020825 */ /* 0x002fca00078e0202 */
[----:B------:R2:W5:Y:S01]  /*1530*/  @P0 LDG.E R0, desc[UR60][R2.64] ;  /* 0x0000003c02000981 */ /* 0x000562000c1e1900 */
[----:B0-----:R-:W-:-:S05]  /*1540*/  @P1 IMAD.WIDE R4, R39, 0x4, R6 ;  /* 0x0000000427041825 */ /* 0x001fca00078e0206 */
[----:B------:R2:W5:Y:S04]  /*1550*/  @P1 LDG.E R218, desc[UR60][R4.64] ;  /* 0x0000003c04da1981 */ /* 0x000568000c1e1900 */
[----:B------:R2:W-:Y:S01]  /*1560*/  STL [R1+0x74], R39 ;  /* 0x0000742701007387 */ /* 0x0005e20000100800 */
[----:B------:R-:W-:-:S03]  /*1570*/  UISETP.NE.U32.AND UP0, UPT, UR4, URZ, UPT ;  /* 0x0000003f0400728c */ /* 0x000fc6000bf05070 */
[----:B------:R-:W-:Y:S01]  /*1580*/  ULDC UR4, c[0x0][0x424] ;  /* 0x0001090000047ab9 */ /* 0x000fe20000000800 */
[----:B------:R-:W-:Y:S01]  /*1590*/  UISETP.NE.AND.EX UP0, UPT, UR5, URZ, UPT, UP0 ;  /* 0x0000003f0500728c */ /* 0x000fe2000bf05300 */
[----:B------:R-:W-:Y:S02]  /*15a0*/  ISETP.NE.U32.AND P2, PT, RZ, UR6, PT ;  /* 0x00000006ff007c0c */ /* 0x000fe4000bf45070 */
[----:B------:R-:W-:Y:S01]  /*15b0*/  ULDC UR5, c[0x0][0x2f0] ;  /* 0x0000bc0000057ab9 */ /* 0x000fe20000000800 */
[----:B------:R-:W-:Y:S01]  /*15c0*/  USEL UR4, UR4, 0x1, UP0 ;  /* 0x0000000104047887 */ /* 0x000fe20008000000 */
[----:B------:R-:W-:-:S03]  /*15d0*/  ISETP.NE.AND.EX P2, PT, RZ, UR7, PT, P2 ;  /* 0x00000007ff007c0c */ /* 0x000fc6000bf45320 */
[----:B------:R-:W-:-:S03]  /*15e0*/  UIMAD UR4, UR4, UR5, URZ ;  /* 0x00000005040472a4 */ /* 0x000fc6000f8e023f */
[----:B------:R-:W-:Y:S01]  /*15f0*/  ULDC UR5, c[0x0][0x348] ;  /* 0x0000d20000057ab9 */ /* 0x000fe20000000800 */
[----:B--2---:R-:W-:Y:S08]  /*1600*/  @P1 BRA `(.L_x_1558) ;  /* 0x0000000000241947 */ /* 0x004ff00003800000 */
[----:B------:R-:W-:Y:S02]  /*1610*/  ULDC.64 UR6, c[0x0][0xa00] ;  /* 0x0002800000067ab9 */ /* 0x000fe40000000a00 */
[----:B------:R-:W-:-:S04]  /*1620*/  ISETP.NE.U32.AND P0, PT, RZ, UR6, PT ;  /* 0x00000006ff007c0c */ /* 0x000fc8000bf05070 */
[----:B------:R-:W-:-:S13]  /*1630*/  ISETP.NE.AND.EX P0, PT, RZ, UR7, PT, P0 ;  /* 0x00000007ff007c0c */ /* 0x000fda000bf05300 */
[----:B------:R-:W-:Y:S05]  /*1640*/  @!P0 BRA `(.L_x_1558) ;  /* 0x0000000000148947 */ /* 0x000fea0003800000 */
[----:B------:R-:W0:Y:S02]  /*1650*/  LDC.64 R2, c[0x0][0xa00] ;  /* 0x00028000ff027b82 */ /* 0x000e240000000a00 */
[----:B0-----:R-:W-:-:S05]  /*1660*/  IMAD.WIDE R2, R39, 0x4, R2 ;  /* 0x0000000427027825 */ /* 0x001fca00078e0202 */
[----:B-----5:R-:W2:Y:S04]  /*1670*/  LDG.E R218, desc[UR60][R2.64] ;  /* 0x0000003c02da7981 */ /* 0x020ea8000c1e1900 */
[----:B------:R-:W2:Y:S02]  /*1680*/  LDG.E R5, desc[UR60][R2.64+0x4] ;  /* 0x0000043c02057981 */ /* 0x000ea4000c1e1900 */
[----:B--2---:R-:W-:-:S07]  /*1690*/  IMAD.IADD R218, R5, 0x1, -R218 ;  /* 0x0000000105da7824 */ /* 0x004fce00078e0ada */
.L_x_1558:
[----:B------:R-:W-:Y:S01]  /*16a0*/  IMAD.U32 R2, RZ, RZ, UR5 ;  /* 0x00000005ff027e24 */ /* 0x000fe2000f8e00ff */
[----:B------:R-:W-:Y:S01]  /*16b0*/  MOV R27, UR4 ;  /* 0x00000004001b7c02 */ /* 0x000fe20008000f00 */
[----:B------:R-:W-:Y:S06]  /*16c0*/  @!P2 BRA `(.L_x_1559) ;  /* 0x000000000010a947 */ /* 0x000fec0003800000 */
[----:B------:R-:W0:Y:S02]  /*16d0*/  LDC.64 R4, c[0x0][0xa20] ;  /* 0x00028800ff047b82 */ /* 0x000e240000000a00 */
[----:B0-----:R-:W-:-:S05]  /*16e0*/  IMAD.WIDE R4, R39, 0x4, R4 ;  /* 0x0000000427047825 */ /* 0x001fca00078e0204 */
[----:B------:R0:W5:Y:S01]  /*16f0*/  LDG.E R27, desc[UR60][R4.64] ;  /* 0x0000003c041b7981 */ /* 0x000162000c1e1900 */
[----:B------:R-:W-:Y:S05]  /*1700*/  BRA `(.L_x_1560) ;  /* 0x0000000000107947 */ /* 0x000fea0003800000 */
.L_x_1559:
[----:B------:R-:W-:Y:S05]  /*1710*/  @!P3 BRA `(.L_x_1560) ;  /* 0x00000000000cb947 */ /* 0x000fea0003800000 */
[----:B------:R-:W2:Y:S04]  /*1720*/  LDG.E R4, desc[UR60][R8.64] ;  /* 0x0000003c08047981 */ /* 0x000ea8000c1e1900 */
[----:B------:R-:W2:Y:S02]  /*1730*/  LDG.E R27, desc[UR60][R8.64+0x4] ;  /* 0x0000043c081b7981 */ /* 0x000ea4000c1e1900 */
[----:B--2---:R-:W-:-:S07]  /*1740*/  IMAD.IADD R27, R27, 0x1, -R4 ;  /* 0x000000011b1b7824 */ /* 0x004fce00078e0a04 */
.L_x_1560:
[----:B------:R-:W-:Y:S01]  /*1750*/  ULDC.64 UR4, c[0x0][0xa10] ;  /* 0x0002840000047ab9 */ /* 0x000fe20000000a00 */
[----:B------:R-:W1:Y:S01]  /*1760*/  LDC R9, c[0x0][0x448] ;  /* 0x00011200ff097b82 */ /* 0x000e620000000800 */
[----:B------:R-:W-:-:S04]  /*1770*/  ISETP.NE.U32.AND P0, PT, RZ, UR4, PT ;  /* 0x00000004ff007c0c */ /* 0x000fc8000bf05070 */
[----:B------:R-:W-:Y:S01]  /*1780*/  ISETP.NE.AND.EX P0, PT, RZ, UR5, PT, P0 ;  /* 0x00000005ff007c0c */ /* 0x000fe2000bf05300 */
[----:B------:R-:W-:Y:S02]  /*1790*/  ULDC.64 UR4, c[0x0][0xa30] ;  /* 0x00028c0000047ab9 */ /* 0x000fe40000000a00 */
[----:B------:R-:W-:Y:S01]  /*17a0*/  ISETP.NE.U32.AND P1, PT, RZ, UR4, PT ;  /* 0x00000004ff007c0c */ /* 0x000fe2000bf25070 */
[----:B-----5:R-:W-:Y:S01]  /*17b0*/  IMAD.MOV.U32 R96, RZ, RZ, R27 ;  /* 0x000000ffff607224 */ /* 0x020fe200078e001b */
[----:B------:R-:W2:Y:S02]  /*17c0*/  LDC.64 R12, c[0x0][0x9e0] ;  /* 0x00027800ff0c7b82 */ /* 0x000ea40000000a00 */
[----:B------:R-:W-:-:S06]  /*17d0*/  ISETP.NE.AND.EX P1, PT, RZ, UR5, PT, P1 ;  /* 0x00000005ff007c0c */ /* 0x000fcc000bf25310 */
[----:B0-----:R-:W0:Y:S08]  /*17e0*/  @P0 LDC.64 R4, c[0x0][0xa10] ;  /* 0x00028400ff040b82 */ /* 0x001e300000000a00 */
[----:B------:R-:W3:Y:S01]  /*17f0*/  @P1 LDC.64 R6, c[0x0][0xa30] ;  /* 0x00028c00ff061b82 */ /* 0x000ee20000000a00 */
[----:B0-----:R-:W-:-:S05]  /*1800*/  @P0 IMAD.WIDE R4, R39, 0x4, R4 ;  /* 0x0000000427040825 */ /* 0x001fca00078e0204 */
[----:B------:R-:W4:Y:S04]  /*1810*/  @P0 LDG.E R3, desc[UR60][R4.64] ;  /* 0x0000003c04030981 */ /* 0x000f28000c1e1900 */
[----:B------:R0:W4:Y:S01]  /*1820*/  @P0 LDG.E R8, desc[UR60][R4.64+0x4] ;  /* 0x0000043c04080981 */ /* 0x000122000c1e1900 */
[----:B---3--:R-:W-:-:S05]  /*1830*/  @P1 IMAD.WIDE R6, R39, 0x4, R6 ;  /* 0x0000000427061825 */ /* 0x008fca00078e0206 */
[----:B------:R3:W5:Y:S01]  /*1840*/  @P1 LDG.E R96, desc[UR60][R6.64] ;  /* 0x0000003c06601981 */ /* 0x000762000c1e1900 */
[----:B-1----:R-:W-:Y:S01]  /*1850*/  ISETP.NE.AND P1, PT, R9, 0x1, PT ;  /* 0x000000010900780c */ /* 0x002fe20003f25270 */
[----:B------:R-:W-:Y:S01]  /*1860*/  IMAD.SHL.U32 R14, R37, 0x80, RZ ;  /* 0x00000080250e7824 */ /* 0x000fe200078e00ff */
[----:B--2---:R-:W-:Y:S01]  /*1870*/  ISETP.GE.AND P2, PT, R13, 0x1, PT ;  /* 0x000000010d00780c */ /* 0x004fe20003f46270 */
[----:B------:R-:W-:Y:S02]  /*1880*/  IMAD.IADD R11, R27, 0x1, -R0 ;  /* 0x000000011b0b7824 */ /* 0x000fe400078e0a00 */
[----:B------:R-:W-:Y:S01]  /*1890*/  VIADD R0, R14, 0x7f ;  /* 0x0000007f0e007836 */ /* 0x000fe20000000000 */
[----:B------:R1:W-:Y:S04]  /*18a0*/  STL [R1+0x48], R14 ;  /* 0x0000480e01007387 */ /* 0x0003e80000100800 */
[----:B0-----:R-:W-:-:S03]  /*18b0*/  MOV R4, R0 ;  /* 0x0000000000047202 */ /* 0x001fc60000000f00 */
[----:B------:R-:W0:Y:S08]  /*18c0*/  @P1 LDC R9, c[0x0][0x44c] ;  /* 0x00011300ff091b82 */ /* 0x000e300000000800 */
[----:B------:R-:W2:Y:S01]  /*18d0*/  @P1 LDC R10, c[0x0][0x450] ;  /* 0x00011400ff0a1b82 */ /* 0x000ea20000000800 */
[----:B----4-:R-:W-:Y:S01]  /*18e0*/  @P0 IADD3 R2, -R3, R8, RZ ;  /* 0x0000000803020210 */ /* 0x010fe20007ffe1ff */
[----:B0-----:R-:W-:-:S04]  /*18f0*/  @P1 IMAD.HI.U32 R3, R0, R9, RZ ;  /* 0x0000000900031227 */ /* 0x001fc800078e00ff */
[----:B------:R-:W-:Y:S01]  /*1900*/  IMAD.IADD R220, R11, 0x1, R2 ;  /* 0x000000010bdc7824 */ /* 0x000fe200078e0202 */
[----:B--2---:R-:W-:-:S03]  /*1910*/  @P1 SHF.R.U32.HI R4, RZ, R10, R3 ;  /* 0x0000000aff041219 */ /* 0x004fc60000011603 */
[C---:B------:R-:W-:Y:S01]  /*1920*/  VIADD R0, R220.reuse, 0x3f ;  /* 0x0000003fdc007836 */ /* 0x040fe20000000000 */
[----:B------:R-:W-:-:S04]  /*1930*/  IADD3 R5, R220, 0x1, -R218 ;  /* 0x00000001dc057810 */ /* 0x000fc80007ffe8da */
[----:B------:R-:W-:Y:S01]  /*1940*/  SHF.R.S32.HI R3, RZ, 0x1f, R0 ;  /* 0x0000001fff037819 */ /* 0x000fe20000011400 */
[----:B---3--:R-:W-:-:S03]  /*1950*/  IMAD.IADD R7, R5, 0x1, R4 ;  /* 0x0000000105077824 */ /* 0x008fc600078e0204 */
[----:B------:R-:W-:Y:S01]  /*1960*/  LEA.HI R3, R3, R0, RZ, 0x6 ;  /* 0x0000000003037211 */ /* 0x000fe200078f30ff */
[----:B------:R-:W-:-:S03]  /*1970*/  IMAD.IADD R0, R7, 0x1, R12 ;  /* 0x0000000107007824 */ /* 0x000fc600078e020c */
[----:B------:R-:W-:Y:S01]  /*1980*/  SHF.R.S32.HI R97, RZ, 0x6, R3 ;  /* 0x00000006ff617819 */ /* 0x000fe20000011403 */
[----:B-1----:R-:W-:Y:S06]  /*1990*/  @!P2 BRA `(.L_x_1561) ;  /* 0x000000000048a947 */ /* 0x002fec0003800000 */
[C---:B------:R-:W-:Y:S01]  /*19a0*/  ISETP.GT.AND P0, PT, R7.reuse, RZ, PT ;  /* 0x000000ff0700720c */ /* 0x040fe20003f04270 */
[----:B------:R-:W-:Y:S01]  /*19b0*/  BSSY B0, `(.L_x_1562) ;  /* 0x000000e000007945 */ /* 0x000fe20003800000 */
[----:B------:R-:W-:-:S11]  /*19c0*/  IADD3 R3, R7, -0x1, RZ ;  /* 0xffffffff07037810 */ /* 0x000fd60007ffe0ff */
        /* <DEDUP_REMOVED lines=8> */
.L_x_1563:
[----:B------:R-:W-:-:S13]  /*1a50*/  ISETP.NE.AND P0, PT, R13, 0x1, PT ;  /* 0x000000010d00780c */ /* 0x000fda0003f05270 */
[----:B------:R-:W0:Y:S02]  /*1a60*/  @P0 LDC.64 R4, c[0x0][0x9e8] ;  /* 0x00027a00ff040b82 */ /* 0x000e240000000a00 */
[----:B0-----:R-:W-:-:S05]  /*1a70*/  @P0 IMAD.HI.U32 R4, R3, R4, RZ ;  /* 0x0000000403040227 */ /* 0x001fca00078e00ff */
[----:B------:R-:W-:-:S07]  /*1a80*/  @P0 SHF.R.U32.HI R3, RZ, R5, R4 ;  /* 0x00000005ff030219 */ /* 0x000fce0000011604 */
.L_x_1564:
[----:B------:R-:W-:Y:S05]  /*1a90*/  BSYNC B0 ;  /* 0x0000000000007941 */ /* 0x000fea0003800000 */
.L_x_1562:
[----:B------:R-:W-:-:S05]  /*1aa0*/  IMAD R3, R3, R13, R13 ;  /* 0x0000000d03037224 */ /* 0x000fca00078e020d */
[----:B------:R-:W-:-:S07]  /*1ab0*/  VIMNMX R0, R0, R3, PT ;  /* 0x0000000300007248 */ /* 0x000fce0003fe0100 */
.L_x_1561:
[----:B------:R-:W0:Y:S01]  /*1ac0*/  @P1 LDC R4, c[0x0][0x44c] ;  /* 0x00011300ff041b82 */ /* 0x000e220000000800 */
[----:B------:R-:W-:Y:S01]  /*1ad0*/  IMAD.MOV.U32 R3, RZ, RZ, R14 ;  /* 0x000000ffff037224 */ /* 0x000fe200078e000e */
[----:B------:R-:W-:Y:S01]  /*1ae0*/  ULDC UR4, c[0x0][0x9dc] ;  /* 0x0002770000047ab9 */ /* 0x000fe20000000800 */
[----:B------:R-:W-:-:S05]  /*1af0*/  IMAD.IADD R102, R220, 0x1, -R218 ;  /* 0x00000001dc667824 */ /* 0x000fca00078e0ada */
[----:B------:R-:W1:Y:S01]  /*1b00*/  @P1 LDC R5, c[0x0][0x450] ;  /* 0x00011400ff051b82 */ /* 0x000e620000000800 */
[----:B0-----:R-:W-:-:S05]  /*1b10*/  @P1 IMAD.HI.U32 R4, R14, R4, RZ ;  /* 0x000000040e041227 */ /* 0x001fca00078e00ff */
[----:B-1----:R-:W-:-:S04]  /*1b20*/  @P1 SHF.R.U32.HI R3, RZ, R5, R4 ;  /* 0x00000005ff031219 */ /* 0x002fc80000011604 */
[----:B------:R-:W-:-:S05]  /*1b30*/  IADD3 R3, R102, R3, RZ ;  /* 0x0000000366037210 */ /* 0x000fca0007ffe0ff */
[----:B------:R-:W-:Y:S01]  /*1b40*/  VIADD R4, R3, -UR4 ;  /* 0x8000000403047c36 */ /* 0x000fe20008000000 */
[----:B------:R-:W-:Y:S06]  /*1b50*/  @!P2 BRA `(.L_x_1565) ;  /* 0x000000000044a947 */ /* 0x000fec0003800000 */
[----:B------:R-:W-:Y:S01]  /*1b60*/  ISETP.GT.AND P0, PT, R3, -0x1, PT ;  /* 0xffffffff0300780c */ /* 0x000fe20003f04270 */
[----:B------:R-:W-:-:S12]  /*1b70*/  BSSY B0, `(.L_x_1566) ;  /* 0x000000d000007945 */ /* 0x000fd80003800000 */
[----:B------:R-:W-:Y:S05]  /*1b80*/  @P0 BRA `(.L_x_1567) ;  /* 0x00000000001c0947 */ /* 0x000fea0003800000 */
[----:B------:R-:W-:Y:S02]  /*1b90*/  ISETP.NE.AND P0, PT, R13, 0x1, PT ;  /* 0x000000010d00780c */ /* 0x000fe40003f05270 */
[----:B------:R-:W-:-:S11]  /*1ba0*/  LOP3.LUT R3, RZ, R3, RZ, 0x33, !PT ;  /* 0x00000003ff037212 */ /* 0x000fd600078e33ff */
[----:B------:R-:W0:Y:S02]  /*1bb0*/  @P0 LDC.64 R6, c[0x0][0x9e8] ;  /* 0x00027a00ff060b82 */ /* 0x000e240000000a00 */
[----:B0-----:R-:W-:-:S05]  /*1bc0*/  @P0 IMAD.HI.U32 R6, R3, R6, RZ ;  /* 0x0000000603060227 */ /* 0x001fca00078e00ff */
[----:B------:R-:W-:-:S04]  /*1bd0*/  @P0 SHF.R.U32.HI R3, RZ, R7, R6 ;  /* 0x00000007ff030219 */ /* 0x000fc80000011606 */
[----:B------:R-:W-:Y:S01]  /*1be0*/  LOP3.LUT R3, RZ, R3, RZ, 0x33, !PT ;  /* 0x00000003ff037212 */ /* 0x000fe200078e33ff */
[----:B------:R-:W-:Y:S06]  /*1bf0*/  BRA `(.L_x_1568) ;  /* 0x0000000000107947 */ /* 0x000fec0003800000 */
.L_x_1567:
[----:B------:R-:W-:-:S13]  /*1c00*/  ISETP.NE.AND P0, PT, R13, 0x1, PT ;  /* 0x000000010d00780c */ /* 0x000fda0003f05270 */
[----:B------:R-:W0:Y:S02]  /*1c10*/  @P0 LDC.64 R6, c[0x0][0x9e8] ;  /* 0x00027a00ff060b82 */ /* 0x000e240000000a00 */
[----:B0-----:R-:W-:-:S05]  /*1c20*/  @P0 IMAD.HI.U32 R6, R3, R6, RZ ;  /* 0x0000000603060227 */ /* 0x001fca00078e00ff */
[----:B------:R-:W-:-:S07]  /*1c30*/  @P0 SHF.R.U32.HI R3, RZ, R7, R6 ;  /* 0x00000007ff030219 */ /* 0x000fce0000011606 */
.L_x_1568:
[----:B------:R-:W-:Y:S05]  /*1c40*/  BSYNC B0 ;  /* 0x0000000000007941 */ /* 0x000fea0003800000 */
.L_x_1566:
[----:B------:R-:W-:-:S05]  /*1c50*/  IMAD R3, R3, R13, RZ ;  /* 0x0000000d03037224 */ /* 0x000fca00078e02ff */
[----:B------:R-:W-:-:S07]  /*1c60*/  VIMNMX R4, R4, R3, !PT ;  /* 0x0000000304047248 */ /* 0x000fce0007fe0100 */
.L_x_1565:
[----:B------:R-:W-:Y:S01]  /*1c70*/  VIADD R0, R0, 0x3f ;  /* 0x0000003f00007836 */ /* 0x000fe20000000000 */
[----:B------:R-:W-:-:S04]  /*1c80*/  SHF.R.S32.HI R5, RZ, 0x1f, R4 ;  /* 0x0000001fff057819 */ /* 0x000fc80000011404 */
[----:B------:R-:W-:Y:S02]  /*1c90*/  SHF.R.S32.HI R3, RZ, 0x1f, R0 ;  /* 0x0000001fff037819 */ /* 0x000fe40000011400 */
[----:B------:R-:W-:Y:S02]  /*1ca0*/  LEA.HI R5, R5, R4, RZ, 0x6 ;  /* 0x0000000405057211 */ /* 0x000fe400078f30ff */
[----:B------:R-:W-:Y:S02]  /*1cb0*/  LEA.HI R3, R3, R0, RZ, 0x6 ;  /* 0x0000000003037211 */ /* 0x000fe400078f30ff */
[----:B------:R-:W-:Y:S02]  /*1cc0*/  SHF.R.S32.HI R5, RZ, 0x6, R5 ;  /* 0x00000006ff057819 */ /* 0x000fe40000011405 */
[----:B------:R-:W-:Y:S02]  /*1cd0*/  SHF.R.S32.HI R0, RZ, 0x6, R3 ;  /* 0x00000006ff007819 */ /* 0x000fe40000011403 */
[----:B------:R-:W-:-:S02]  /*1ce0*/  VIMNMX R5, RZ, R5, !PT ;  /* 0x00000005ff057248 */ /* 0x000fc40007fe0100 */
[----:B------:R-:W-:-:S03]  /*1cf0*/  VIMNMX R0, R97, R0, PT ;  /* 0x0000000061007248 */ /* 0x000fc60003fe0100 */
[----:B------:R-:W-:Y:S01]  /*1d00*/  IMAD R5, R5, 0x40, -R11 ;  /* 0x0000004005057824 */ /* 0x000fe200078e0a0b */
[----:B------:R-:W-:-:S04]  /*1d10*/  LEA R3, R0, -R11, 0x6 ;  /* 0x8000000b00037211 */ /* 0x000fc800078e30ff */
[----:B------:R-:W-:Y:S02]  /*1d20*/  VIMNMX R5, RZ, R5, !PT ;  /* 0x00000005ff057248 */ /* 0x000fe40007fe0100 */
[----:B------:R-:W-:Y:S02]  /*1d30*/  VIMNMX R0, R3, R2, PT ;  /* 0x0000000203007248 */ /* 0x000fe40003fe0100 */
[----:B------:R-:W-:Y:S02]  /*1d40*/  SHF.R.U32.HI R24, RZ, 0x6, R5 ;  /* 0x00000006ff187819 */ /* 0x000fe40000011605 */
[----:B------:R-:W-:-:S03]  /*1d50*/  ISETP.GT.AND P0, PT, R0, R5, PT ;  /* 0x000000050000720c */ /* 0x000fc60003f04270 */
[----:B------:R-:W-:-:S10]  /*1d60*/  IMAD.MOV.U32 R25, RZ, RZ, R24 ;  /* 0x000000ffff197224 */ /* 0x000fd400078e0018 */
[----:B------:R-:W-:-:S05]  /*1d70*/  @P0 VIADD R0, R0, 0x3f ;  /* 0x0000003f00000836 */ /* 0x000fca0000000000 */
[----:B------:R-:W-:-:S04]  /*1d80*/  @P0 SHF.R.S32.HI R3, RZ, 0x1f, R0 ;  /* 0x0000001fff030819 */ /* 0x000fc80000011400 */
[----:B------:R-:W-:-:S04]  /*1d90*/  @P0 LEA.HI R3, R3, R0, RZ, 0x6 ;  /* 0x0000000003030211 */ /* 0x000fc800078f30ff */
[----:B------:R-:W-:Y:S02]  /*1da0*/  @P0 SHF.R.S32.HI R25, RZ, 0x6, R3 ;  /* 0x00000006ff190819 */ /* 0x000fe40000011403 */
[----:B------:R-:W-:Y:S02]  /*1db0*/  PLOP3.LUT P0, PT, PT, PT, PT, 0x80, 0x0 ;  /* 0x000000000000781c */ /* 0x000fe40003f0f070 */
[----:B------:R-:W-:-:S13]  /*1dc0*/  ISETP.GT.AND P1, PT, R25, R24, PT ;  /* 0x000000181900720c */ /* 0x000fda0003f24270 */
[----:B------:R-:W-:Y:S05]  /*1dd0*/  @!P1 BRA `(.L_x_1569) ;  /* 0x00000064007c9947 */ /* 0x000fea0003800000 */
        /* <DEDUP_REMOVED lines=11> */
[----:B------:R-:W-:Y:S01]  /*1e90*/  MOV R10, UR6 ;  /* 0x00000006000a7c02 */ /* 0x000fe20008000f00 */
[----:B------:R-:W-:Y:S01]  /*1ea0*/  IMAD.U32 R6, RZ, RZ, UR4 ;  /* 0x00000004ff067e24 */ /* 0x000fe2000f8e00ff */
[----:B------:R-:W-:Y:S01]  /*1eb0*/  MOV R13, RZ ;  /* 0x000000ff000d7202 */ /* 0x000fe20000000f00 */
[----:B------:R-:W-:-:S02]  /*1ec0*/  IMAD.U32 R7, RZ, RZ, UR5 ;  /* 0x00000005ff077e24 */ /* 0x000fc4000f8e00ff */
[----:B------:R-:W-:Y:S02]  /*1ed0*/  IMAD.U32 R11, RZ, RZ, UR7 ;  /* 0x00000007ff0b7e24 */ /* 0x000fe4000f8e00ff */
[----:B------:R-:W-:Y:S02]  /*1ee0*/  IMAD.MOV.U32 R8, RZ, RZ, 0x70 ;  /* 0x00000070ff087424 */ /* 0x000fe400078e00ff */
[----:B0-----:R-:W-:-:S07]  /*1ef0*/  IMAD.MOV.U32 R12, RZ, RZ, 0x1 ;  /* 0x00000001ff0c7424 */ /* 0x001fce00078e00ff */
[----:B------:R-:W-:-:S07]  /*1f00*/  LEPC R20, `(.L_x_1571) ;  /* 0x000000001014794e */ /* 0x000fce0000000000 */
[----:B-1---5:R-:W-:Y:S05]  /*1f10*/  CALL.ABS.NOINC R14 ;  /* 0x000000000e007343 */ /* 0x022fea0003c00000 */
.L_x_1571:
[----:B------:R-:W-:Y:S05]  /*1f20*/  BSYNC B6 ;  /* 0x0000000000067941 */ /* 0x000fea0003800000 */
.L_x_1570:
        /* <DEDUP_REMOVED lines=20> */
.L_x_1573:
[----:B------:R-:W-:Y:S05]  /*2070*/  BSYNC B6 ;  /* 0x0000000000067941 */ /* 0x000fea0003800000 */
.L_x_1572:
[----:B------:R-:W2:Y:S01]  /*2080*/  LDL R30, [R1+0x10] ;  /* 0x00001000011e7983 */ /* 0x000ea20000100800 */
[----:B------:R-:W-:-:S03]  /*2090*/  ULDC.64 UR4, c[0x0][0x9f8] ;  /* 0x00027e0000047ab9 */ /* 0x000fc60000000a00 */
[----:B------:R-:W3:Y:S01]  /*20a0*/  LDL R29, [R1+0x68] ;  /* 0x00006800011d7983 */ /* 0x000ee20000100800 */
[----:B------:R-:W-:-:S03]  /*20b0*/  ISETP.NE.U32.AND P0, PT, RZ, UR4, PT ;  /* 0x00000004ff007c0c */ /* 0x000fc6000bf05070 */
[----:B------:R-:W4:Y:S01]  /*20c0*/  LDL R36, [R1+0x50] ;  /* 0x0000500001247983 */ /* 0x000f220000100800 */
[----:B------:R-:W-:-:S03]  /*20d0*/  ISETP.NE.AND.EX P0, PT, RZ, UR5, PT, P0 ;  /* 0x00000005ff007c0c */ /* 0x000fc6000bf05300 */
[----:B------:R-:W4:Y:S04]  /*20e0*/  LDL R34, [R1+0x4c] ;  /* 0x00004c0001227983 */ /* 0x000f280000100800 */
[----:B------:R-:W4:Y:S04]  /*20f0*/  LDL R32, [R1+0xa4] ;  /* 0x0000a40001207983 */ /* 0x000f280000100800 */
[----:B------:R-:W4:Y:S04]  /*2100*/  LDL R31, [R1+0xa0] ;  /* 0x0000a000011f7983 */ /* 0x000f280000100800 */
[----:B------:R-:W4:Y:S01]  /*2110*/  LDL R21, [R1+0x58] ;  /* 0x0000580001157983 */ /* 0x000f220000100800 */
[----:B------:R-:W0:Y:S03]  /*2120*/  @P0 LDC.64 R4, c[0x0][0x9f8] ;  /* 0x00027e00ff040b82 */ /* 0x000e260000000a00 */
[----:B------:R-:W4:Y:S01]  /*2130*/  LDL R20, [R1+0x54] ;  /* 0x0000540001147983 */ /* 0x000f220000100800 */
[----:B------:R-:W-:Y:S01]  /*2140*/  IMAD.MOV.U32 R3, RZ, RZ, R39 ;  /* 0x000000ffff037224 */ /* 0x000fe200078e0027 */
[----:B------:R-:W-:-:S03]  /*2150*/  ULDC UR4, c[0x0][0x2f4] ;  /* 0x0000bd0000047ab9 */ /* 0x000fc60000000800 */
[----:B------:R-:W1:Y:S08]  /*2160*/  LDC.64 R8, c[0x0][0x3f8] ;  /* 0x0000fe00ff087b82 */ /* 0x000e700000000a00 */
[----:B------:R-:W1:Y:S01]  /*2170*/  LDC R95, c[0x0][0x3f4] ;  /* 0x0000fd00ff5f7b82 */ /* 0x000e620000000800 */
[----:B0-----:R-:W-:-:S07]  /*2180*/  @P0 IMAD.WIDE R4, R39, 0x4, R4 ;  /* 0x0000000427040825 */ /* 0x001fce00078e0204 */
[----:B------:R-:W0:Y:S01]  /*2190*/  LDC.64 R12, c[0x0][0x408] ;  /* 0x00010200ff0c7b82 */ /* 0x000e220000000a00 */
[----:B------:R3:W4:Y:S01]  /*21a0*/  @P0 LDG.E R3, desc[UR60][R4.64] ;  /* 0x0000003c04030981 */ /* 0x000722000c1e1900 */
[----:B------:R-:W-:Y:S02]  /*21b0*/  ISETP.GE.AND P1, PT, R219, UR4, PT ;  /* 0x00000004db007c0c */ /* 0x000fe4000bf26270 */
[----:B------:R-:W-:Y:S02]  /*21c0*/  ISETP.GE.AND P0, PT, R16, UR4, PT ;  /* 0x0000000410007c0c */ /* 0x000fe4000bf06270 */
[----:B------:R-:W-:Y:S02]  /*21d0*/  SEL R6, RZ, 0xffffffff, P1 ;  /* 0xffffffffff067807 */ /* 0x000fe40000800000 */
[----:B------:R-:W-:Y:S02]  /*21e0*/  SEL R0, RZ, 0x1, P0 ;  /* 0x00000001ff007807 */ /* 0x000fe40000000000 */
[----:B------:R-:W-:-:S02]  /*21f0*/  SHF.L.U32 R7, R6, 0x1, RZ ;  /* 0x0000000106077819 */ /* 0x000fc400000006ff */
[----:B------:R-:W-:Y:S02]  /*2200*/  ISETP.GE.AND P2, PT, R19, UR4, PT ;  /* 0x0000000413007c0c */ /* 0x000fe4000bf46270 */
[----:B------:R-:W-:Y:S02]  /*2210*/  LOP3.LUT R6, R7, 0x2, R0, 0xe2, !PT ;  /* 0x0000000207067812 */ /* 0x000fe400078ee200 */
[----:B------:R-:W-:Y:S02]  /*2220*/  SEL R7, RZ, 0x4, P2 ;  /* 0x00000004ff077807 */ /* 0x000fe40001000000 */
[-C--:B-1----:R-:W-:Y:S02]  /*2230*/  ISETP.GE.AND P2, PT, R16, R95.reuse, PT ;  /* 0x0000005f1000720c */ /* 0x082fe40003f46270 */
[----:B------:R-:W-:Y:S02]  /*2240*/  ISETP.GE.AND P1, PT, R219, R95, PT ;  /* 0x0000005fdb00720c */ /* 0x000fe40003f26270 */
[----:B------:R-:W-:-:S02]  /*2250*/  SEL R15, R95, RZ, P2 ;  /* 0x000000ff5f0f7207 */ /* 0x000fc40001000000 */
[----:B------:R-:W-:Y:S01]  /*2260*/  SEL R14, R95, RZ, P1 ;  /* 0x000000ff5f0e7207 */ /* 0x000fe20000800000 */
[----:B------:R-:W1:Y:S02]  /*2270*/  S2R R98, SR_TID.X ;  /* 0x0000000000627919 */ /* 0x000e640000002100 */
[----:B------:R-:W-:Y:S01]  /*2280*/  IMAD.IADD R15, R16, 0x1, R15 ;  /* 0x00000001100f7824 */ /* 0x000fe200078e020f */
[----:B------:R-:W-:Y:S02]  /*2290*/  IADD3 R14, R219, R14, RZ ;  /* 0x0000000edb0e7210 */ /* 0x000fe40007ffe0ff */
[----:B------:R-:W-:Y:S02]  /*22a0*/  LOP3.LUT R28, R6, R7, RZ, 0xfc, !PT ;  /* 0x00000007061c7212 */ /* 0x000fe400078efcff */
[----:B------:R-:W-:Y:S01]  /*22b0*/  ISETP.GE.AND P0, PT, R23, UR4, PT ;  /* 0x0000000417007c0c */ /* 0x000fe2000bf06270 */
[----:B------:R-:W-:Y:S01]  /*22c0*/  IMAD.IADD R0, R26, 0x1, R27 ;  /* 0x000000011a007824 */ /* 0x000fe200078e021b */
[----:B------:R-:W-:-:S02]  /*22d0*/  SHF.R.S32.HI R26, RZ, 0x1f, R38 ;  /* 0x0000001fff1a7819 */ /* 0x000fc40000011426 */
[----:B------:R-:W-:Y:S02]  /*22e0*/  SHF.L.U32 R95, R95, 0x1, RZ ;  /* 0x000000015f5f7819 */ /* 0x000fe400000006ff */
[----:B-1----:R-:W-:Y:S02]  /*22f0*/  LEA.HI R98, R98, 0x8, RZ, 0x19 ;  /* 0x0000000862627811 */ /* 0x002fe400078fc8ff */
[----:B--2---:R-:W-:Y:S01]  /*2300*/  SHF.R.S32.HI R11, RZ, 0x1f, R30 ;  /* 0x0000001fff0b7819 */ /* 0x004fe2000001141e */
[----:B---3--:R-:W-:-:S04]  /*2310*/  IMAD.SHL.U32 R78, R29, 0x4, RZ ;  /* 0x000000041d4e7824 */ /* 0x008fc800078e00ff */
[-C--:B------:R-:W-:Y:S02]  /*2320*/  IMAD R10, R11, R8.reuse, RZ ;  /* 0x000000080b0a7224 */ /* 0x080fe400078e02ff */
[----:B------:R-:W-:Y:S01]  /*2330*/  IMAD.WIDE.U32 R4, R30, R8, R16 ;  /* 0x000000081e047225 */ /* 0x000fe200078e0010 */
[----:B------:R-:W-:-:S03]  /*2340*/  SHF.R.S32.HI R79, RZ, 0x1f, R78 ;  /* 0x0000001fff4f7819 */ /* 0x000fc6000001144e */
[----:B------:R-:W-:Y:S01]  /*2350*/  IMAD R83, R30, R9, R10 ;  /* 0x000000091e537224 */ /* 0x000fe200078e020a */
[----:B------:R-:W-:-:S03]  /*2360*/  MOV R80, R4 ;  /* 0x0000000400507202 */ /* 0x000fc60000000f00 */
[----:B------:R-:W-:Y:S02]  /*2370*/  IMAD.IADD R81, R83, 0x1, R5 ;  /* 0x0000000153517824 */ /* 0x000fe400078e0205 */
[----:B------:R-:W-:-:S04]  /*2380*/  IMAD.WIDE.U32 R4, R30, R8, R78 ;  /* 0x000000081e047225 */ /* 0x000fc800078e004e */
[----:B------:R-:W-:Y:S01]  /*2390*/  IMAD.MOV.U32 R82, RZ, RZ, R4 ;  /* 0x000000ffff527224 */ /* 0x000fe200078e0004 */
[----:B------:R-:W-:Y:S01]  /*23a0*/  SHF.R.S32.HI R4, RZ, 0x1f, R15 ;  /* 0x0000001fff047819 */ /* 0x000fe2000001140f */
[----:B------:R-:W-:Y:S01]  /*23b0*/  IMAD.IADD R83, R5, 0x1, R83 ;  /* 0x0000000105537824 */ /* 0x000fe200078e0253 */
[----:B------:R-:W-:Y:S01]  /*23c0*/  SHF.R.S32.HI R5, RZ, 0x1f, R14 ;  /* 0x0000001fff057819 */ /* 0x000fe2000001140e */
[----:B0-----:R-:W-:Y:S01]  /*23d0*/  IMAD R6, R11, R12, RZ ;  /* 0x0000000c0b067224 */ /* 0x001fe200078e02ff */
[CC--:B------:R-:W-:Y:S02]  /*23e0*/  LEA.HI R33, R4.reuse, R15.reuse, RZ, 0x3 ;  /* 0x0000000f04217211 */ /* 0x0c0fe400078f18ff */
[----:B------:R-:W-:Y:S02]  /*23f0*/  LEA.HI R4, R4, R15, RZ, 0x6 ;  /* 0x0000000f04047211 */ /* 0x000fe400078f30ff */
[C---:B------:R-:W-:Y:S01]  /*2400*/  LEA.HI R35, R5.reuse, R14, RZ, 0x3 ;  /* 0x0000000e05237211 */ /* 0x040fe200078f18ff */
[----:B------:R-:W-:Y:S01]  /*2410*/  IMAD.WIDE.U32 R10, R30, R12, R16 ;  /* 0x0000000c1e0a7225 */ /* 0x000fe200078e0010 */
[----:B------:R-:W-:-:S03]  /*2420*/  LEA.HI R14, R5, R14, RZ, 0x6 ;  /* 0x0000000e050e7211 */ /* 0x000fc600078f30ff */
[C---:B------:R-:W-:Y:S02]  /*2430*/  IMAD R87, R30.reuse, R13, R6 ;  /* 0x0000000d1e577224 */ /* 0x040fe400078e0206 */
[----:B------:R-:W-:-:S04]  /*2440*/  IMAD.WIDE.U32 R6, R30, R12, R78 ;  /* 0x0000000c1e067225 */ /* 0x000fc800078e004e */
[----:B------:R-:W-:Y:S01]  /*2450*/  IMAD.SHL.U32 R5, R4, 0x40, RZ ;  /* 0x0000004004057824 */ /* 0x000fe200078e00ff */
[----:B----4-:R-:W-:Y:S01]  /*2460*/  LOP3.LUT R4, R36, 0x38, R33, 0xf8, !PT ;  /* 0x0000003824047812 */ /* 0x010fe200078ef821 */
[----:B------:R-:W-:Y:S01]  /*2470*/  IMAD.IADD R85, R87, 0x1, R11 ;  /* 0x0000000157557824 */ /* 0x000fe200078e020b */
[----:B------:R-:W-:Y:S01]  /*2480*/  LOP3.LUT R11, R34, 0x38, R35, 0xf8, !PT ;  /* 0x00000038220b7812 */ /* 0x000fe200078ef823 */
[----:B------:R-:W-:Y:S01]  /*2490*/  IMAD.SHL.U32 R14, R14, 0x40, RZ ;  /* 0x000000400e0e7824 */ /* 0x000fe200078e00ff */
[----:B------:R-:W-:Y:S01]  /*24a0*/  MOV R86, R6 ;  /* 0x0000000600567202 */ /* 0x000fe20000000f00 */
[----:B------:R-:W-:Y:S01]  /*24b0*/  IMAD.IADD R87, R7, 0x1, R87 ;  /* 0x0000000107577824 */ /* 0x000fe200078e0257 */
[----:B------:R-:W-:Y:S02]  /*24c0*/  LOP3.LUT R7, R34, 0x38, R33, 0xf8, !PT ;  /* 0x0000003822077812 */ /* 0x000fe400078ef821 */
[----:B-----5:R-:W-:Y:S02]  /*24d0*/  SHF.R.S32.HI R15, RZ, 0x1f, R96 ;  /* 0x0000001fff0f7819 */ /* 0x020fe40000011460 */
[----:B------:R-:W-:Y:S01]  /*24e0*/  LOP3.LUT R6, R36, 0x38, R35, 0xf8, !PT ;  /* 0x0000003824067812 */ /* 0x000fe200078ef823 */
[----:B------:R-:W-:Y:S01]  /*24f0*/  IMAD.MOV.U32 R84, RZ, RZ, R10 ;  /* 0x000000ffff547224 */ /* 0x000fe200078e000a */
[----:B------:R-:W-:-:S02]  /*2500*/  LOP3.LUT R5, R5, 0xfffff000, RZ, 0xc0, !PT ;  /* 0xfffff00005057812 */ /* 0x000fc400078ec0ff */
[-C--:B------:R-:W-:Y:S02]  /*2510*/  LOP3.LUT R4, R4, R32.reuse, RZ, 0x3c, !PT ;  /* 0x0000002004047212 */ /* 0x080fe400078e3cff */
[----:B------:R-:W-:Y:S02]  /*2520*/  LOP3.LUT R14, R14, 0xfffff000, RZ, 0xc0, !PT ;  /* 0xfffff0000e0e7812 */ /* 0x000fe400078ec0ff */
[-C--:B------:R-:W-:Y:S02]  /*2530*/  LOP3.LUT R11, R11, R31.reuse, RZ, 0x3c, !PT ;  /* 0x0000001f0b0b7212 */ /* 0x080fe400078e3cff */
[----:B------:R-:W-:Y:S02]  /*2540*/  LOP3.LUT R10, R7, R31, RZ, 0x3c, !PT ;  /* 0x0000001f070a7212 */ /* 0x000fe400078e3cff */
[----:B------:R-:W-:Y:S01]  /*2550*/  LOP3.LUT R7, R6, R32, RZ, 0x3c, !PT ;  /* 0x0000002006077212 */ /* 0x000fe200078e3cff */
[C---:B------:R-:W-:Y:S01]  /*2560*/  IMAD R6, R15.reuse, R8, RZ ;  /* 0x000000080f067224 */ /* 0x040fe200078e02ff */
[----:B------:R-:W-:Y:S01]  /*2570*/  IADD3 R93, R4, R5, R21 ;  /* 0x00000005045d7210 */ /* 0x000fe20007ffe015 */
[----:B------:R-:W-:Y:S01]  /*2580*/  IMAD R15, R15, R12, RZ ;  /* 0x0000000c0f0f7224 */ /* 0x000fe200078e02ff */
[----:B------:R-:W-:-:S02]  /*2590*/  IADD3 R4, R11, R14, R20 ;  /* 0x0000000e0b047210 */ /* 0x000fc40007ffe014 */
[----:B------:R-:W-:Y:S01]  /*25a0*/  SEL R11, RZ, 0x8, P0 ;  /* 0x00000008ff0b7807 */ /* 0x000fe20000000000 */
[C---:B------:R-:W-:Y:S01]  /*25b0*/  IMAD R15, R96.reuse, R13, R15 ;  /* 0x0000000d600f7224 */ /* 0x040fe200078e020f */
[----:B------:R-:W-:Y:S01]  /*25c0*/  SHF.R.S32.HI R32, RZ, 0x3, R33 ;  /* 0x00000003ff207819 */ /* 0x000fe20000011421 */
[----:B------:R-:W-:Y:S01]  /*25d0*/  IMAD.WIDE.U32 R86, R96, R12, R86 ;  /* 0x0000000c60567225 */ /* 0x000fe200078e0056 */
[----:B------:R-:W-:Y:S02]  /*25e0*/  SHF.R.S32.HI R34, RZ, 0x3, R35 ;  /* 0x00000003ff227819 */ /* 0x000fe40000011423 */
[----:B------:R-:W-:Y:S01]  /*25f0*/  LOP3.LUT R11, R28, R11, RZ, 0xfc, !PT ;  /* 0x0000000b1c0b7212 */ /* 0x000fe200078efcff */
[C---:B------:R-:W-:Y:S01]  /*2600*/  IMAD R41, R96.reuse, R9, R6 ;  /* 0x0000000960297224 */ /* 0x040fe200078e0206 */
[----:B------:R-:W-:Y:S01]  /*2610*/  LOP3.LUT R33, R33, 0xfffffff8, RZ, 0xc0, !PT ;  /* 0xfffffff821217812 */ /* 0x000fe200078ec0ff */
[----:B------:R-:W-:Y:S01]  /*2620*/  IMAD.WIDE.U32 R80, R96, R8, R80 ;  /* 0x0000000860507225 */ /* 0x000fe200078e0050 */
[----:B------:R-:W-:-:S03]  /*2630*/  LOP3.LUT R35, R35, 0xfffffff8, RZ, 0xc0, !PT ;  /* 0xfffffff823237812 */ /* 0x000fc600078ec0ff */
[----:B------:R-:W-:Y:S01]  /*2640*/  IMAD.WIDE.U32 R82, R96, R8, R82 ;  /* 0x0000000860527225 */ /* 0x000fe200078e0052 */
[----:B------:R-:W-:-:S03]  /*2650*/  IADD3 R91, R10, R5, R20 ;  /* 0x000000050a5b7210 */ /* 0x000fc60007ffe014 */
[----:B------:R-:W-:Y:S01]  /*2660*/  IMAD.WIDE.U32 R84, R96, R12, R84 ;  /* 0x0000000c60547225 */ /* 0x000fe200078e0054 */
[----:B------:R-:W-:Y:S02]  /*2670*/  IADD3 R92, R7, R14, R21 ;  /* 0x0000000e075c7210 */ /* 0x000fe40007ffe015 */
[C-C-:B------:R-:W-:Y:S01]  /*2680*/  SHF.L.U64.HI R5, R8.reuse, 0x6, R9.reuse ;  /* 0x0000000608057819 */ /* 0x140fe20000010209 */
[C---:B------:R-:W-:Y:S01]  /*2690*/  IMAD.SHL.U32 R7, R8.reuse, 0x40, RZ ;  /* 0x0000004008077824 */ /* 0x040fe200078e00ff */
[C---:B------:R-:W-:Y:S01]  /*26a0*/  SHF.L.U64.HI R6, R8.reuse, 0x5, R9 ;  /* 0x0000000508067819 */ /* 0x040fe20000010209 */
[----:B------:R-:W-:Y:S01]  /*26b0*/  IMAD R27, R29, 0x20, R30 ;  /* 0x000000201d1b7824 */ /* 0x000fe200078e021e */
[----:B------:R-:W-:Y:S01]  /*26c0*/  SHF.L.U32 R8, R8, 0x5, RZ ;  /* 0x0000000508087819 */ /* 0x000fe200000006ff */
[C---:B------:R-:W-:Y:S01]  /*26d0*/  IMAD.SHL.U32 R20, R12.reuse, 0x40, RZ ;  /* 0x000000400c147824 */ /* 0x040fe200078e00ff */
[C-C-:B------:R-:W-:Y:S01]  /*26e0*/  SHF.L.U64.HI R9, R12.reuse, 0x6, R13.reuse ;  /* 0x000000060c097819 */ /* 0x140fe2000001020d */
[C---:B------:R-:W-:Y:S01]  /*26f0*/  IMAD.SHL.U32 R21, R12.reuse, 0x20, RZ ;  /* 0x000000200c157824 */ /* 0x040fe200078e00ff */
[----:B------:R-:W-:Y:S01]  /*2700*/  SHF.L.U64.HI R10, R12, 0x5, R13 ;  /* 0x000000050c0a7819 */ /* 0x000fe2000001020d */
[----:B------:R-:W-:Y:S01]  /*2710*/  IMAD.IADD R30, R41, 0x1, R81 ;  /* 0x00000001291e7824 */ /* 0x000fe200078e0251 */
[----:B------:R-:W-:Y:S01]  /*2720*/  LOP3.LUT R28, R28, 0x1, RZ, 0xc0, !PT ;  /* 0x000000011c1c7812 */ /* 0x000fe200078ec0ff */
[----:B------:R-:W-:Y:S01]  /*2730*/  IMAD.IADD R31, R15, 0x1, R85 ;  /* 0x000000010f1f7824 */ /* 0x000fe200078e0255 */
[----:B------:R-:W-:Y:S01]  /*2740*/  SHF.R.S32.HI R29, RZ, 0x1f, R3 ;  /* 0x0000001fff1d7819 */ /* 0x000fe20000011403 */
[----:B------:R-:W-:Y:S01]  /*2750*/  IMAD.IADD R76, R83, 0x1, R41 ;  /* 0x00000001534c7824 */ /* 0x000fe200078e0229 */
[----:B------:R-:W-:-:S02]  /*2760*/  LOP3.LUT R36, R11, 0x2, RZ, 0xc0, !PT ;  /* 0x000000020b247812 */ /* 0x000fc400078ec0ff */
[C---:B------:R-:W-:Y:S02]  /*2770*/  LOP3.LUT R37, R11.reuse, 0x4, RZ, 0xc0, !PT ;  /* 0x000000040b257812 */ /* 0x040fe400078ec0ff */
[----:B------:R-:W-:Y:S02]  /*2780*/  LOP3.LUT R39, R11, 0x8, RZ, 0xc0, !PT ;  /* 0x000000080b277812 */ /* 0x000fe400078ec0ff */
[----:B------:R-:W-:Y:S02]  /*2790*/  IADD3 R77, R87, R15, RZ ;  /* 0x0000000f574d7210 */ /* 0x000fe40007ffe0ff */
[----:B------:R-:W-:Y:S02]  /*27a0*/  SHF.R.S32.HI R88, RZ, 0x1f, R33 ;  /* 0x0000001fff587819 */ /* 0x000fe40000011421 */
[----:B------:R-:W-:-:S07]  /*27b0*/  SHF.R.S32.HI R89, RZ, 0x1f, R35 ;  /* 0x0000001fff597819 */ /* 0x000fce0000011423 */
.L_x_1655:
[----:B------:R-:W2:Y:S01]  /*27c0*/  LDL R40, [R1+0x6c] ;  /* 0x00006c0001287983 */ /* 0x000ea20000100800 */
[----:B0-----:R-:W0:Y:S01]  /*27d0*/  LDC R103, c[0x0][0x430] ;  /* 0x00010c00ff677b82 */ /* 0x001e220000000800 */
[----:B------:R-:W-:Y:S02]  /*27e0*/  VIADD R25, R25, 0xffffffff ;  /* 0xffffffff19197836 */ /* 0x000fe40000000000 */
[----:B------:R-:W-:Y:S02]  /*27f0*/  IMAD.MOV.U32 R104, RZ, RZ, RZ ;  /* 0x000000ffff687224 */ /* 0x000fe400078e00ff */
[----:B------:R-:W-:-:S03]  /*2800*/  IMAD R11, R25, 0x40, R27 ;  /* 0x00000040190b7824 */ /* 0x000fc600078e021b */
[----:B-1----:R-:W1:Y:S01]  /*2810*/  LDC R106, c[0x0][0x3f4] ;  /* 0x0000fd00ff6a7b82 */ /* 0x002e620000000800 */
[----:B------:R-:W-:Y:S01]  /*2820*/  IMAD.IADD R41, R0, 0x1, R11 ;  /* 0x0000000100297824 */ /* 0x000fe200078e020b */
[----:B------:R-:W-:-:S04]  /*2830*/  ISETP.GE.AND P0, PT, R11, R2, PT ;  /* 0x000000020b00720c */ /* 0x000fc80003f06270 */
[----:B------:R-:W-:Y:S02]  /*2840*/  ISETP.GT.OR P0, PT, R27, 0x3f, P0 ;  /* 0x0000003f1b00780c */ /* 0x000fe40000704670 */
[----:B------:R-:W-:Y:S02]  /*2850*/  MOV R11, R41 ;  /* 0x00000029000b7202 */ /* 0x000fe40000000f00 */
[----:B0-----:R-:W-:-:S09]  /*2860*/  ISETP.NE.AND P3, PT, R103, 0x1, PT ;  /* 0x000000016700780c */ /* 0x001fd20003f65270 */
[----:B------:R-:W0:Y:S08]  /*2870*/  @!P0 LDC.64 R14, c[0x0][0x428] ;  /* 0x00010a00ff0e8b82 */ /* 0x000e300000000a00 */
[----:B---3--:R-:W3:Y:S08]  /*2880*/  @!P0 LDC.64 R42, c[0x0][0x418] ;  /* 0x00010600ff2a8b82 */ /* 0x008ef00000000a00 */
[----:B----4-:R-:W4:Y:S08]  /*2890*/  @P3 LDC R12, c[0x0][0x434] ;  /* 0x00010d00ff0c3b82 */ /* 0x010f300000000800 */
[----:B------:R-:W1:Y:S01]  /*28a0*/  @P3 LDC R13, c[0x0][0x438] ;  /* 0x00010e00ff0d3b82 */ /* 0x000e620000000800 */
[----:B----4-:R-:W-:-:S05]  /*28b0*/  @P3 IMAD.HI.U32 R12, R41, R12, RZ ;  /* 0x0000000c290c3227 */ /* 0x010fca00078e00ff */
[----:B-1----:R-:W-:Y:S01]  /*28c0*/  @P3 SHF.R.U32.HI R11, RZ, R13, R12 ;  /* 0x0000000dff0b3219 */ /* 0x002fe2000001160c */
[----:B0-----:R-:W-:-:S03]  /*28d0*/  @!P0 IMAD R12, R29, R14, RZ ;  /* 0x0000000e1d0c8224 */ /* 0x001fc600078e02ff */
[--C-:B------:R-:W-:Y:S01]  /*28e0*/  @!P0 SHF.R.S32.HI R13, RZ, 0x1f, R11.reuse ;  /* 0x0000001fff0d8819 */ /* 0x100fe2000001140b */
[----:B------:R-:W-:Y:S02]  /*28f0*/  @!P0 IMAD R15, R3, R15, R12 ;  /* 0x0000000f030f8224 */ /* 0x000fe400078e020c */
[----:B------:R-:W-:-:S04]  /*2900*/  @!P0 IMAD.MOV.U32 R12, RZ, RZ, R11 ;  /* 0x000000ffff0c8224 */ /* 0x000fc800078e000b */
[----:B------:R-:W-:-:S04]  /*2910*/  @!P0 IMAD.WIDE.U32 R12, R3, R14, R12 ;  /* 0x0000000e030c8225 */ /* 0x000fc800078e000c */
[----:B------:R-:W-:Y:S01]  /*2920*/  @!P0 IMAD.IADD R13, R13, 0x1, R15 ;  /* 0x000000010d0d8824 */ /* 0x000fe200078e020f */
[----:B---3--:R-:W-:-:S04]  /*2930*/  @!P0 LEA R14, P3, R12, R42, 0x2 ;  /* 0x0000002a0c0e8211 */ /* 0x008fc800078610ff */
[----:B------:R-:W-:-:S05]  /*2940*/  @!P0 LEA.HI.X R15, R12, R43, R13, 0x2, P3 ;  /* 0x0000002b0c0f8211 */ /* 0x000fca00018f140d */
[----:B------:R0:W5:Y:S01]  /*2950*/  @!P0 LDG.E R104, desc[UR60][R14.64] ;  /* 0x0000003c0e688981 */ /* 0x000162000c1e1900 */
[----:B------:R-:W-:Y:S01]  /*2960*/  ISETP.GE.AND P0, PT, R106, 0x1, PT ;  /* 0x000000016a00780c */ /* 0x000fe20003f06270 */
[----:B------:R-:W-:Y:S05]  /*2970*/  YIELD ;  /* 0x0000000000007946 */ /* 0x000fea0003800000 */
[----:B------:R-:W-:Y:S01]  /*2980*/  IADD3 R12, -R11, RZ, RZ ;  /* 0x000000ff0b0c7210 */ /* 0x000fe20007ffe1ff */
[----:B------:R-:W-:Y:S01]  /*2990*/  BSSY B0, `(.L_x_1574) ;  /* 0x0000530000007945 */ /* 0x000fe20003800000 */
[----:B------:R-:W-:-:S03]  /*29a0*/  ISETP.GT.AND P3, PT, R25, R24, PT ;  /* 0x000000181900720c */ /* 0x000fc60003f64270 */
[----:B------:R-:W-:Y:S02]  /*29b0*/  IMAD R103, R103, R12, R41 ;  /* 0x0000000c67677224 */ /* 0x000fe400078e0229 */
[----:B--2---:R-:W-:-:S04]  /*29c0*/  IMAD R11, R200, 0x4000, R40 ;  /* 0x00004000c80b7824 */ /* 0x004fc800078e0228 */
[----:B------:R-:W-:Y:S01]  /*29d0*/  IMAD R94, R11, 0x2, R18 ;  /* 0x000000020b5e7824 */ /* 0x000fe200078e0212 */
[----:B0-----:R-:W-:Y:S06]  /*29e0*/  @!P0 BRA `(.L_x_1575) ;  /* 0x0000004c00408947 */ /* 0x001fec0003800000 */
[----:B------:R-:W-:Y:S01]  /*29f0*/  SHF.R.S32.HI R101, RZ, 0x1f, R103 ;  /* 0x0000001fff657819 */ /* 0x000fe20000011467 */
[----:B------:R-:W-:Y:S01]  /*2a00*/  ULDC.64 UR4, c[0x0][0x300] ;  /* 0x0000c00000047ab9 */ /* 0x000fe20000000a00 */
[----:B-----5:R-:W-:Y:S01]  /*2a10*/  SHF.R.S32.HI R100, RZ, 0x1f, R104 ;  /* 0x0000001fff647819 */ /* 0x020fe20000011468 */
[----:B------:R-:W-:Y:S01]  /*2a20*/  IMAD.WIDE.U32 R12, R103, UR4, RZ ;  /* 0x00000004670c7c25 */ /* 0x000fe2000f8e00ff */
[----:B------:R-:W-:Y:S02]  /*2a30*/  ULDC.U8 UR6, c[0x0][0x410] ;  /* 0x0001040000067ab9 */ /* 0x000fe40000000000 */
[----:B------:R-:W-:Y:S01]  /*2a40*/  ISETP.NE.AND P0, PT, RZ, UR6, PT ;  /* 0x00000006ff007c0c */ /* 0x000fe2000bf05270 */
[----:B------:R-:W-:Y:S02]  /*2a50*/  IMAD R14, R101, UR4, RZ ;  /* 0x00000004650e7c24 */ /* 0x000fe4000f8e02ff */
[-C--:B------:R-:W-:Y:S02]  /*2a60*/  IMAD R40, R9, R25.reuse, RZ ;  /* 0x0000001909287224 */ /* 0x080fe400078e02ff */
[----:B------:R-:W-:Y:S01]  /*2a70*/  IMAD R11, R103, UR5, R14 ;  /* 0x00000005670b7c24 */ /* 0x000fe2000f8e020e */
[----:B------:R-:W-:Y:S01]  /*2a80*/  ULDC.64 UR4, c[0x0][0x310] ;  /* 0x0000c40000047ab9 */ /* 0x000fe20000000a00 */
[----:B------:R-:W-:-:S02]  /*2a90*/  IMAD R14, R5, R25, RZ ;  /* 0x00000019050e7224 */ /* 0x000fc400078e02ff */
[----:B------:R-:W-:Y:S02]  /*2aa0*/  IMAD R15, R100, UR4, RZ ;  /* 0x00000004640f7c24 */ /* 0x000fe4000f8e02ff */
[----:B------:R-:W-:Y:S01]  /*2ab0*/  IMAD.IADD R13, R13, 0x1, R11 ;  /* 0x000000010d0d7824 */ /* 0x000fe200078e020b */
[----:B------:R-:W-:Y:S01]  /*2ac0*/  SHF.R.S32.HI R11, RZ, 0x1f, R25 ;  /* 0x0000001fff0b7819 */ /* 0x000fe20000011419 */
[C---:B------:R-:W-:Y:S02]  /*2ad0*/  IMAD R15, R104.reuse, UR5, R15 ;  /* 0x00000005680f7c24 */ /* 0x040fe4000f8e020f */
[----:B------:R-:W-:Y:S01]  /*2ae0*/  IMAD.WIDE.U32 R12, R104, UR4, R12 ;  /* 0x00000004680c7c25 */ /* 0x000fe2000f8e000c */
[----:B------:R-:W-:-:S03]  /*2af0*/  ULDC.64 UR4, c[0x0][0x308] ;  /* 0x0000c20000047ab9 */ /* 0x000fc60000000a00 */
[----:B------:R-:W-:Y:S01]  /*2b00*/  IMAD R41, R11, R7, R14 ;  /* 0x000000070b297224 */ /* 0x000fe200078e020e */
[----:B------:R-:W-:Y:S01]  /*2b10*/  IADD3 R13, R13, R15, RZ ;  /* 0x0000000f0d0d7210 */ /* 0x000fe20007ffe0ff */
[----:B------:R-:W-:Y:S02]  /*2b20*/  IMAD R15, R26, UR4, RZ ;  /* 0x000000041a0f7c24 */ /* 0x000fe4000f8e02ff */
[----:B------:R-:W-:Y:S02]  /*2b30*/  IMAD R43, R11, R20, R40 ;  /* 0x000000140b2b7224 */ /* 0x000fe400078e0228 */
[C---:B------:R-:W-:Y:S02]  /*2b40*/  IMAD R11, R38.reuse, UR5, R15 ;  /* 0x00000005260b7c24 */ /* 0x040fe4000f8e020f */
[----:B------:R-:W-:Y:S01]  /*2b50*/  IMAD.WIDE.U32 R114, R38, UR4, R12 ;  /* 0x0000000426727c25 */ /* 0x000fe2000f8e000c */
[----:B------:R-:W-:-:S03]  /*2b60*/  ULDC.64 UR4, c[0x0][0x2e8] ;  /* 0x0000ba0000047ab9 */ /* 0x000fc60000000a00 */
[----:B------:R-:W-:Y:S01]  /*2b70*/  IMAD.IADD R11, R115, 0x1, R11 ;  /* 0x00000001730b7824 */ /* 0x000fe200078e020b */
[C---:B------:R-:W-:Y:S01]  /*2b80*/  LEA R107, P4, R114.reuse, UR4, 0x1 ;  /* 0x00000004726b7c11 */ /* 0x040fe2000f8808ff */
[----:B------:R-:W-:Y:S02]  /*2b90*/  IMAD R99, R25, -0x40, R2 ;  /* 0xffffffc019637824 */ /* 0x000fe400078e0202 */
[-C--:B------:R-:W-:Y:S01]  /*2ba0*/  IMAD.WIDE.U32 R14, R7, R25.reuse, RZ ;  /* 0x00000019070e7225 */ /* 0x080fe200078e00ff */
[----:B------:R-:W-:Y:S02]  /*2bb0*/  LEA.HI.X R114, R114, UR5, R11, 0x1, P4 ;  /* 0x0000000572727c11 */ /* 0x000fe4000a0f0c0b */
[----:B------:R-:W-:Y:S01]  /*2bc0*/  VIMNMX R99, R99, 0x40, PT ;  /* 0x0000004063637848 */ /* 0x000fe20003fe0100 */
[----:B------:R-:W-:-:S04]  /*2bd0*/  IMAD.WIDE.U32 R12, R20, R25, RZ ;  /* 0x00000019140c7225 */ /* 0x000fc800078e00ff */
[----:B------:R-:W-:Y:S02]  /*2be0*/  IMAD.IADD R73, R15, 0x1, R41 ;  /* 0x000000010f497824 */ /* 0x000fe400078e0229 */
[----:B------:R-:W-:Y:S01]  /*2bf0*/  IMAD.IADD R72, R13, 0x1, R43 ;  /* 0x000000010d487824 */ /* 0x000fe200078e022b */
[----:B------:R-:W-:Y:S06]  /*2c00*/  @!P0 BRA `(.L_x_1576) ;  /* 0x0000002000f08947 */ /* 0x000fec0003800000 */
[----:B------:R-:W2:Y:S01]  /*2c10*/  LDL R42, [R1+0x10] ;  /* 0x00001000012a7983 */ /* 0x000ea20000100800 */
[----:B------:R-:W-:Y:S01]  /*2c20*/  BSSY B1, `(.L_x_1577) ;  /* 0x000002d000017945 */ /* 0x000fe20003800000 */
[C---:B------:R-:W-:Y:S01]  /*2c30*/  IADD3 R109, R78.reuse, 0x40, RZ ;  /* 0x000000404e6d7810 */ /* 0x040fe20007ffe0ff */
[C---:B------:R-:W-:Y:S01]  /*2c40*/  VIADD R111, R78.reuse, 0x20 ;  /* 0x000000204e6f7836 */ /* 0x040fe20000000000 */
[----:B------:R-:W-:Y:S01]  /*2c50*/  CS2R R40, SRZ ;  /* 0x0000000000287805 */ /* 0x000fe2000001ff00 */
[----:B------:R-:W-:Y:S01]  /*2c60*/  VIADD R75, R78, 0x60 ;  /* 0x000000604e4b7836 */ /* 0x000fe20000000000 */
        /* <DEDUP_REMOVED lines=8> */
[----:B--2---:R-:W-:-:S13]  /*2cf0*/  ISETP.GE.AND P0, PT, R42, R99, PT ;  /* 0x000000632a00720c */ /* 0x004fda0003f06270 */
[----:B------:R-:W-:Y:S05]  /*2d00*/  @P0 BRA `(.L_x_1578) ;  /* 0x0000000000780947 */ /* 0x000fea0003800000 */
[----:B------:R-:W-:Y:S01]  /*2d10*/  IADD3 R43, P4, R82, R14, RZ ;  /* 0x0000000e522b7210 */ /* 0x000fe20007f9e0ff */
[----:B------:R-:W-:Y:S01]  /*2d20*/  ULDC.64 UR4, c[0x0][0x3e8] ;  /* 0x0000fa0000047ab9 */ /* 0x000fe20000000a00 */
[----:B------:R-:W-:Y:S02]  /*2d30*/  IADD3 R11, P5, R86, R12, RZ ;  /* 0x0000000c560b7210 */ /* 0x000fe40007fbe0ff */
[----:B------:R-:W-:Y:S02]  /*2d40*/  CS2R R68, SRZ ;  /* 0x0000000000447805 */ /* 0x000fe4000001ff00 */
[----:B------:R-:W-:Y:S01]  /*2d50*/  ISETP.GE.AND P6, PT, R78, R106, PT ;  /* 0x0000006a4e00720c */ /* 0x000fe20003fc6270 */
[----:B------:R-:W-:Y:S01]  /*2d60*/  IMAD.X R44, R73, 0x1, R76, P4 ;  /* 0x00000001492c7824 */ /* 0x000fe200020e064c */
[----:B------:R-:W-:Y:S02]  /*2d70*/  LEA R42, P4, R43, UR4, 0x1 ;  /* 0x000000042b2a7c11 */ /* 0x000fe4000f8808ff */
[----:B------:R-:W-:-:S02]  /*2d80*/  CS2R R70, SRZ ;  /* 0x0000000000467805 */ /* 0x000fc4000001ff00 */
[----:B------:R-:W-:Y:S02]  /*2d90*/  IADD3.X R46, R72, R77, RZ, P5, !PT ;  /* 0x0000004d482e7210 */ /* 0x000fe40002ffe4ff */
[----:B------:R-:W-:Y:S01]  /*2da0*/  LEA.HI.X R43, R43, UR5, R44, 0x1, P4 ;  /* 0x000000052b2b7c11 */ /* 0x000fe2000a0f0c2c */
[----:B------:R-:W-:Y:S01]  /*2db0*/  ULDC.64 UR4, c[0x0][0x400] ;  /* 0x0001000000047ab9 */ /* 0x000fe20000000a00 */
[----:B------:R-:W-:Y:S02]  /*2dc0*/  ISETP.GE.AND P5, PT, R111, R106, PT ;  /* 0x0000006a6f00720c */ /* 0x000fe40003fa6270 */
[C---:B------:R-:W-:Y:S01]  /*2dd0*/  LEA R44, P4, R11.reuse, UR4, 0x1 ;  /* 0x000000040b2c7c11 */ /* 0x040fe2000f8808ff */
[----:B------:R0:W5:Y:S03]  /*2de0*/  @!P6 LDG.E.64 R68, desc[UR60][R42.64] ;  /* 0x0000003c2a44e981 */ /* 0x000166000c1e1b00 */
[----:B------:R-:W-:-:S02]  /*2df0*/  LEA.HI.X R45, R11, UR5, R46, 0x1, P4 ;  /* 0x000000050b2d7c11 */ /* 0x000fc4000a0f0c2e */
[----:B------:R-:W-:-:S03]  /*2e00*/  ISETP.GE.AND P4, PT, R109, R106, PT ;  /* 0x0000006a6d00720c */ /* 0x000fc60003f86270 */
[----:B------:R0:W5:Y:S01]  /*2e10*/  @!P6 LDG.E.64 R70, desc[UR60][R44.64] ;  /* 0x0000003c2c46e981 */ /* 0x000162000c1e1b00 */
[----:B------:R-:W-:Y:S02]  /*2e20*/  ISETP.GE.AND P6, PT, R75, R106, PT ;  /* 0x0000006a4b00720c */ /* 0x000fe40003fc6270 */
[----:B------:R-:W-:Y:S02]  /*2e30*/  CS2R R64, SRZ ;  /* 0x0000000000407805 */ /* 0x000fe4000001ff00 */
[----:B------:R-:W-:Y:S02]  /*2e40*/  CS2R R60, SRZ ;  /* 0x00000000003c7805 */ /* 0x000fe4000001ff00 */
[----:B------:R-:W-:Y:S02]  /*2e50*/  CS2R R56, SRZ ;  /* 0x0000000000387805 */ /* 0x000fe4000001ff00 */
[----:B------:R-:W-:Y:S02]  /*2e60*/  CS2R R66, SRZ ;  /* 0x0000000000427805 */ /* 0x000fe4000001ff00 */
[----:B------:R-:W-:-:S02]  /*2e70*/  CS2R R62, SRZ ;  /* 0x00000000003e7805 */ /* 0x000fc4000001ff00 */
[----:B------:R-:W-:Y:S01]  /*2e80*/  CS2R R58, SRZ ;  /* 0x00000000003a7805 */ /* 0x000fe2000001ff00 */
[----:B------:R0:W5:Y:S04]  /*2e90*/  @!P5 LDG.E.64 R64, desc[UR60][R42.64+0x40] ;  /* 0x0000403c2a40d981 */ /* 0x000168000c1e1b00 */
[----:B------:R0:W5:Y:S04]  /*2ea0*/  @!P4 LDG.E.64 R60, desc[UR60][R42.64+0x80] ;  /* 0x0000803c2a3cc981 */ /* 0x000168000c1e1b00 */
[----:B------:R0:W5:Y:S04]  /*2eb0*/  @!P6 LDG.E.64 R56, desc[UR60][R42.64+0xc0] ;  /* 0x0000c03c2a38e981 */ /* 0x000168000c1e1b00 */
[----:B------:R0:W5:Y:S04]  /*2ec0*/  @!P5 LDG.E.64 R66, desc[UR60][R44.64+0x40] ;  /* 0x0000403c2c42d981 */ /* 0x000168000c1e1b00 */
[----:B------:R0:W5:Y:S04]  /*2ed0*/  @!P4 LDG.E.64 R62, desc[UR60][R44.64+0x80] ;  /* 0x0000803c2c3ec981 */ /* 0x000168000c1e1b00 */
[----:B------:R0:W5:Y:S02]  /*2ee0*/  @!P6 LDG.E.64 R58, desc[UR60][R44.64+0xc0] ;  /* 0x0000c03c2c3ae981 */ /* 0x000164000c1e1b00 */
.L_x_1578:
[----:B------:R-:W-:Y:S05]  /*2ef0*/  BSYNC B1 ;  /* 0x0000000000017941 */ /* 0x000fea0003800000 */
.L_x_1577:
[----:B------:R-:W2:Y:S01]  /*2f00*/  LDL R11, [R1+0x9c] ;  /* 0x00009c00010b7983 */ /* 0x000ea20000100800 */
[----:B------:R-:W-:Y:S01]  /*2f10*/  BSSY B1, `(.L_x_1579) ;  /* 0x000002a000017945 */ /* 0x000fe20003800000 */
[----:B0-----:R-:W-:Y:S02]  /*2f20*/  CS2R R44, SRZ ;  /* 0x00000000002c7805 */ /* 0x001fe4000001ff00 */
[----:B------:R-:W-:Y:S02]  /*2f30*/  CS2R R48, SRZ ;  /* 0x0000000000307805 */ /* 0x000fe4000001ff00 */
[----:B------:R-:W-:Y:S02]  /*2f40*/  CS2R R52, SRZ ;  /* 0x0000000000347805 */ /* 0x000fe4000001ff00 */
[----:B------:R-:W-:Y:S02]  /*2f50*/  CS2R R42, SRZ ;  /* 0x00000000002a7805 */ /* 0x000fe4000001ff00 */
[----:B------:R-:W-:-:S02]  /*2f60*/  CS2R R46, SRZ ;  /* 0x00000000002e7805 */ /* 0x000fc4000001ff00 */
[----:B------:R-:W-:Y:S01]  /*2f70*/  CS2R R50, SRZ ;  /* 0x0000000000327805 */ /* 0x000fe2000001ff00 */
[----:B-----5:R-:W-:Y:S01]  /*2f80*/  IMAD.MOV.U32 R74, RZ, RZ, R56 ;  /* 0x000000ffff4a7224 */ /* 0x020fe200078e0038 */
[----:B------:R-:W-:Y:S01]  /*2f90*/  CS2R R54, SRZ ;  /* 0x0000000000367805 */ /* 0x000fe2000001ff00 */
[----:B------:R-:W-:Y:S01]  /*2fa0*/  IMAD.MOV.U32 R90, RZ, RZ, R57 ;  /* 0x000000ffff5a7224 */ /* 0x000fe200078e0039 */
[----:B--2---:R-:W-:-:S13]  /*2fb0*/  ISETP.GE.AND P4, PT, R11, R99, PT ;  /* 0x000000630b00720c */ /* 0x004fda0003f86270 */
[----:B------:R-:W-:Y:S05]  /*2fc0*/  @P4 BRA `(.L_x_1580) ;  /* 0x0000000000784947 */ /* 0x000fea0003800000 */
        /* <DEDUP_REMOVED lines=30> */
.L_x_1580:
[----:B------:R-:W-:Y:S05]  /*31b0*/  BSYNC B1 ;  /* 0x0000000000017941 */ /* 0x000fea0003800000 */
.L_x_1579:
[----:B------:R-:W-:Y:S01]  /*31c0*/  IMAD.MOV.U32 R11, RZ, RZ, R60 ;  /* 0x000000ffff0b7224 */ /* 0x000fe200078e003c */
[----:B0-----:R-:W-:Y:S01]  /*31d0*/  MOV R12, R61 ;  /* 0x0000003d000c7202 */ /* 0x001fe20000000f00 */
[----:B------:R-:W-:Y:S01]  /*31e0*/  IMAD.MOV.U32 R13, RZ, RZ, R68 ;  /* 0x000000ffff0d7224 */ /* 0x000fe200078e0044 */
[----:B------:R-:W-:Y:S02]  /*31f0*/  MOV R14, R69 ;  /* 0x00000045000e7202 */ /* 0x000fe40000000f00 */
[----:B------:R-:W-:Y:S01]  /*3200*/  PRMT R122, R11, 0x5410, R12 ;  /* 0x000054100b7a7816 */ /* 0x000fe2000000000c */
[----:B------:R-:W-:Y:S01]  /*3210*/  IMAD.MOV.U32 R11, RZ, RZ, R64 ;  /* 0x000000ffff0b7224 */ /* 0x000fe200078e0040 */
[----:B------:R-:W-:Y:S01]  /*3220*/  PRMT R131, R13, 0x5410, R14 ;  /* 0x000054100d837816 */ /* 0x000fe2000000000e */
[----:B------:R-:W-:Y:S01]  /*3230*/  IMAD.MOV.U32 R12, RZ, RZ, R65 ;  /* 0x000000ffff0c7224 */ /* 0x000fe200078e0041 */
[----:B------:R-:W-:Y:S01]  /*3240*/  MOV R14, R63 ;  /* 0x0000003f000e7202 */ /* 0x000fe20000000f00 */
[----:B------:R-:W-:Y:S01]  /*3250*/  IMAD.MOV.U32 R13, RZ, RZ, R62 ;  /* 0x000000ffff0d7224 */ /* 0x000fe200078e003e */
[----:B------:R-:W-:-:S02]  /*3260*/  ISETP.NE.AND P5, PT, R225, 0x3, PT ;  /* 0x00000003e100780c */ /* 0x000fc40003fa5270 */
[----:B------:R-:W-:Y:S01]  /*3270*/  PRMT R124, R12, 0x5410, R11 ;  /* 0x000054100c7c7816 */ /* 0x000fe2000000000b */
[----:B------:R-:W-:Y:S01]  /*3280*/  IMAD.MOV.U32 R11, RZ, RZ, R58 ;  /* 0x000000ffff0b7224 */ /* 0x000fe200078e003a */
[----:B------:R-:W-:Y:S01]  /*3290*/  PRMT R123, R13, 0x5410, R14 ;  /* 0x000054100d7b7816 */ /* 0x000fe2000000000e */
[----:B------:R-:W-:Y:S01]  /*32a0*/  IMAD.MOV.U32 R12, RZ, RZ, R59 ;  /* 0x000000ffff0c7224 */ /* 0x000fe200078e003b */
[----:B------:R-:W-:Y:S01]  /*32b0*/  MOV R14, R71 ;  /* 0x00000047000e7202 */ /* 0x000fe20000000f00 */
[----:B------:R-:W-:Y:S01]  /*32c0*/  IMAD.MOV.U32 R13, RZ, RZ, R70 ;  /* 0x000000ffff0d7224 */ /* 0x000fe200078e0046 */
[----:B------:R-:W-:Y:S02]  /*32d0*/  PRMT R120, R74, 0x5410, R90 ;  /* 0x000054104a787816 */ /* 0x000fe4000000005a */
[----:B------:R-:W-:Y:S01]  /*32e0*/  PRMT R121, R11, 0x5410, R12 ;  /* 0x000054100b797816 */ /* 0x000fe2000000000c */
[----:B------:R-:W-:Y:S01]  /*32f0*/  IMAD.MOV.U32 R11, RZ, RZ, R66 ;  /* 0x000000ffff0b7224 */ /* 0x000fe200078e0042 */
[----:B------:R-:W-:Y:S01]  /*3300*/  PRMT R132, R13, 0x5410, R14 ;  /* 0x000054100d847816 */ /* 0x000fe2000000000e */
[----:B------:R-:W-:Y:S01]  /*3310*/  IMAD.MOV.U32 R12, RZ, RZ, R67 ;  /* 0x000000ffff0c7224 */ /* 0x000fe200078e0043 */
[----:B-----5:R-:W-:Y:S01]  /*3320*/  MOV R14, R45 ;  /* 0x0000002d000e7202 */ /* 0x020fe20000000f00 */
[----:B------:R-:W-:-:S03]  /*3330*/  IMAD.MOV.U32 R13, RZ, RZ, R44 ;  /* 0x000000ffff0d7224 */ /* 0x000fc600078e002c */
[----:B------:R-:W-:Y:S01]  /*3340*/  PRMT R125, R11, 0x5410, R12 ;  /* 0x000054100b7d7816 */ /* 0x000fe2000000000c */
[----:B------:R-:W-:Y:S01]  /*3350*/  IMAD.MOV.U32 R11, RZ, RZ, R40 ;  /* 0x000000ffff0b7224 */ /* 0x000fe200078e0028 */
[----:B------:R-:W-:Y:S01]  /*3360*/  PRMT R113, R13, 0x5410, R14 ;  /* 0x000054100d717816 */ /* 0x000fe2000000000e */
[----:B------:R-:W-:Y:S01]  /*3370*/  IMAD.MOV.U32 R12, RZ, RZ, R41 ;  /* 0x000000ffff0c7224 */ /* 0x000fe200078e0029 */
[----:B------:R-:W-:Y:S01]  /*3380*/  MOV R14, R53 ;  /* 0x00000035000e7202 */ /* 0x000fe20000000f00 */
        /* <DEDUP_REMOVED lines=16> */
[----:B------:R-:W-:-:S05]  /*3490*/  IMAD.MOV.U32 R12, RZ, RZ, R51 ;  /* 0x000000ffff0c7224 */ /* 0x000fca00078e0033 */
[----:B------:R-:W-:Y:S01]  /*34a0*/  PRMT R117, R11, 0x5410, R12 ;  /* 0x000054100b757816 */ /* 0x000fe2000000000c */
[----:B------:R-:W-:Y:S06]  /*34b0*/  @!P5 BRA `(.L_x_1581) ;  /* 0x000000000004d947 */ /* 0x000fec0003800000 */
[----:B------:R-:W-:Y:S01]  /*34c0*/  BPT.TRAP 0x1 ;  /* 0x000000040000795c */ /* 0x000fe20000300000 */
.L_x_1581:
[----:B------:R-:W2:Y:S01]  /*34d0*/  LDL R11, [R1+0x1c] ;  /* 0x00001c00010b7983 */ /* 0x000ea20000100800 */
[----:B------:R-:W-:Y:S01]  /*34e0*/  IMAD R90, R200, 0x8, R18 ;  /* 0x00000008c85a7824 */ /* 0x000fe200078e0212 */
[----:B------:R-:W-:Y:S01]  /*34f0*/  BSSY B1, `(.L_x_1582) ;  /* 0x0000004000017945 */ /* 0x000fe20003800000 */
[----:B--2---:R-:W-:-:S04]  /*3500*/  SHF.L.U32 R105, R11, 0x1f, RZ ;  /* 0x0000001f0b697819 */ /* 0x004fc800000006ff */
[----:B------:R-:W0:Y:S02]  /*3510*/  SYNCS.PHASECHK.TRANS64.TRYWAIT P6, [R90+URZ+0x30890], R105 ;  /* 0x030890695a0075a7 */ /* 0x000e2400080c017f */
[----:B0-----:R-:W-:Y:S05]  /*3520*/  @!P6 BRA `(.L_x_1583) ;  /* 0x000002640058e947 */ /* 0x001fea0003800000 */
.L_x_2005:
[----:B------:R-:W-:Y:S05]  /*3530*/  BSYNC B1 ;  /* 0x0000000000017941 */ /* 0x000fea0003800000 */
.L_x_1582:
[----:B------:R-:W-:-:S03]  /*3540*/  UMOV UR4, 0xffffffff ;  /* 0xffffffff00047882 */ /* 0x000fc60000000000 */
[----:B------:R-:W-:Y:S05]  /*3550*/  BRA.DIV UR4, `(.L_x_1584) ;  /* 0x0000026604607947 */ /* 0x000fea000b800000 */
[----:B------:R1:W2:Y:S04]  /*3560*/  SHFL.IDX PT, R74, R114, RZ, 0x181f ;  /* 0x00181fff724a7589 */ /* 0x0002a800000e0000 */
[----:B------:R1:W3:Y:S02]  /*3570*/  SHFL.IDX PT, R108, R107, RZ, 0x181f ;  /* 0x00181fff6b6c7589 */ /* 0x0002e400000e0000 */
.L_x_2009:
[----:B------:R-:W-:Y:S04]  /*3580*/  BSSY B1, `(.L_x_1585) ;  /* 0x00000d0000017945 */ /* 0x000fe80003800000 */
[----:B------:R-:W-:Y:S05]  /*3590*/  @P0 BRA `(.L_x_1586) ;  /* 0x0000000c00380947 */ /* 0x000fea0003800000 */
[----:B------:R-:W-:Y:S01]  /*35a0*/  ISETP.NE.AND P0, PT, R28, RZ, PT ;  /* 0x000000ff1c00720c */ /* 0x000fe20003f05270 */
[----:B------:R-:W-:-:S12]  /*35b0*/  BSSY B2, `(.L_x_1587) ;  /* 0x0000032000027945 */ /* 0x000fd80003800000 */
[----:B------:R-:W-:Y:S05]  /*35c0*/  @!P0 BRA `(.L_x_1588) ;  /* 0x0000000000c08947 */ /* 0x000fea0003800000 */
[----:B------:R4:W0:Y:S01]  /*35d0*/  LDS.128 R12, [R94+0x20400] ;  /* 0x020400005e0c7984 */ /* 0x0008220000000c00 */
[----:B------:R-:W-:Y:S01]  /*35e0*/  ISETP.GE.AND P6, PT, R78, R106, PT ;  /* 0x0000006a4e00720c */ /* 0x000fe20003fc6270 */
[----:B------:R-:W-:Y:S01]  /*35f0*/  BSSY B3, `(.L_x_1589) ;  /* 0x000002c000037945 */ /* 0x000fe20003800000 */
[----:B---3--:R-:W-:-:S04]  /*3600*/  LEA R72, P0, R16, R108, 0x1 ;  /* 0x0000006c10487211 */ /* 0x008fc800078008ff */
[----:B--2---:R-:W-:-:S07]  /*3610*/  LEA.HI.X R73, R16, R74, R17, 0x1, P0 ;  /* 0x0000004a10497211 */ /* 0x004fce00000f0c11 */
        /* <DEDUP_REMOVED lines=14> */
[CC--:B------:R-:W-:Y:S01]  /*3700*/  FMUL.FTZ R130, R68.reuse, R71.reuse ;  /* 0x0000004744827220 */ /* 0x0c0fe20000410000 */
[----:B------:R-:W-:Y:S01]  /*3710*/  FMUL.FTZ R71, R15, R71 ;  /* 0x000000470f477220 */ /* 0x000fe20000410000 */
[C---:B------:R-:W-:Y:S01]  /*3720*/  FMUL.FTZ R126, R13.reuse, R126 ;  /* 0x0000007e0d7e7220 */ /* 0x040fe20000410000 */
[-C--:B------:R-:W-:Y:S01]  /*3730*/  FFMA.FTZ R128, R13, R70.reuse, -R128 ;  /* 0x000000460d807223 */ /* 0x080fe20000010880 */
[-C--:B------:R-:W-:Y:S01]  /*3740*/  FFMA.FTZ R130, R15, R69.reuse, -R130 ;  /* 0x000000450f827223 */ /* 0x080fe20000010882 */
[----:B------:R-:W-:Y:S01]  /*3750*/  FFMA.FTZ R129, R68, R69, R71 ;  /* 0x0000004544817223 */ /* 0x000fe20000010047 */
[----:B------:R-:W-:Y:S01]  /*3760*/  FFMA.FTZ R127, R11, R70, R126 ;  /* 0x000000460b7f7223 */ /* 0x000fe2000001007e */
[----:B------:R-:W-:-:S02]  /*3770*/  HADD2.F32 R11, -RZ, R12.H1_H1 ;  /* 0x3000000cff0b7230 */ /* 0x000fc40000004100 */
[----:B------:R-:W-:Y:S02]  /*3780*/  HADD2.F32 R69, -RZ, R132.H0_H0 ;  /* 0x20000084ff457230 */ /* 0x000fe40000004100 */
[----:B------:R-:W-:Y:S02]  /*3790*/  HADD2.F32 R12, -RZ, R12.H0_H0 ;  /* 0x2000000cff0c7230 */ /* 0x000fe40000004100 */
[----:B------:R-:W-:Y:S02]  /*37a0*/  HADD2.F32 R70, -RZ, R132.H1_H1 ;  /* 0x30000084ff467230 */ /* 0x000fe40000004100 */
[-C--:B------:R-:W-:Y:S01]  /*37b0*/  FMUL.FTZ R71, R11, R69.reuse ;  /* 0x000000450b477220 */ /* 0x080fe20000410000 */
[--C-:B------:R-:W-:Y:S02]  /*37c0*/  HADD2.F32 R13, -RZ, R14.reuse.H1_H1 ;  /* 0x3000000eff0d7230 */ /* 0x100fe40000004100 */
        /* <DEDUP_REMOVED lines=14> */
.L_x_1590:
[----:B------:R-:W-:Y:S05]  /*38b0*/  BSYNC B3 ;  /* 0x0000000000037941 */ /* 0x000fea0003800000 */
.L_x_1589:
[----:B0-----:R4:W-:Y:S02]  /*38c0*/  ST.E.128 desc[UR60][R72.64], R12 ;  /* 0x0000000c48007985 */ /* 0x0019e4000c101d3c */
.L_x_1588:
[----:B------:R-:W-:Y:S05]  /*38d0*/  BSYNC B2 ;  /* 0x0000000000027941 */ /* 0x000fea0003800000 */
.L_x_1587:
[----:B------:R-:W-:Y:S01]  /*38e0*/  ISETP.NE.AND P0, PT, R36, RZ, PT ;  /* 0x000000ff2400720c */ /* 0x000fe20003f05270 */
[----:B------:R-:W-:-:S12]  /*38f0*/  BSSY B2, `(.L_x_1591) ;  /* 0x0000032000027945 */ /* 0x000fd80003800000 */
[----:B------:R-:W-:Y:S05]  /*3900*/  @!P0 BRA `(.L_x_1592) ;  /* 0x0000000000c08947 */ /* 0x000fea0003800000 */
[----:B----4-:R4:W0:Y:S01]  /*3910*/  LDS.128 R12, [R94+0x22400] ;  /* 0x022400005e0c7984 */ /* 0x0108220000000c00 */
        /* <DEDUP_REMOVED lines=45> */
.L_x_1594:
[----:B------:R-:W-:Y:S05]  /*3bf0*/  BSYNC B3 ;  /* 0x0000000000037941 */ /* 0x000fea0003800000 */
.L_x_1593:
[----:B0-----:R0:W-:Y:S02]  /*3c00*/  ST.E.128 desc[UR60][R68.64], R12 ;  /* 0x0000000c44007985 */ /* 0x0011e4000c101d3c */
.L_x_1592:
[----:B------:R-:W-:Y:S05]  /*3c10*/  BSYNC B2 ;  /* 0x0000000000027941 */ /* 0x000fea0003800000 */
.L_x_1591:
[----:B------:R-:W-:Y:S01]  /*3c20*/  ISETP.NE.AND P0, PT, R37, RZ, PT ;  /* 0x000000ff2500720c */ /* 0x000fe20003f05270 */
[----:B------:R-:W-:-:S12]  /*3c30*/  BSSY B2, `(.L_x_1595) ;  /* 0x0000032000027945 */ /* 0x000fd80003800000 */
[----:B------:R-:W-:Y:S05]  /*3c40*/  @!P0 BRA `(.L_x_1596) ;  /* 0x0000000000c08947 */ /* 0x000fea0003800000 */
[----:B0---4-:R0:W4:Y:S01]  /*3c50*/  LDS.128 R12, [R94+0x24400] ;  /* 0x024400005e0c7984 */ /* 0x0111220000000c00 */
[----:B------:R-:W-:Y:S01]  /*3c60*/  ISETP.GE.AND P6, PT, R109, R106, PT ;  /* 0x0000006a6d00720c */ /* 0x000fe20003fc6270 */
[----:B------:R-:W-:Y:S01]  /*3c70*/  BSSY B3, `(.L_x_1597) ;  /* 0x000002c000037945 */ /* 0x000fe20003800000 */
[----:B---3--:R-:W-:-:S04]  /*3c80*/  LEA R64, P0, R19, R108, 0x1 ;  /* 0x0000006c13407211 */ /* 0x008fc800078008ff */
[----:B--2---:R-:W-:-:S07]  /*3c90*/  LEA.HI.X R65, R19, R74, R229, 0x1, P0 ;  /* 0x0000004a13417211 */ /* 0x004fce00000f0ce5 */
        /* <DEDUP_REMOVED lines=41> */
.L_x_1598:
[----:B------:R-:W-:Y:S05]  /*3f30*/  BSYNC B3 ;  /* 0x0000000000037941 */ /* 0x000fea0003800000 */
.L_x_1597:
[----:B----4-:R0:W-:Y:S02]  /*3f40*/  ST.E.128 desc[UR60][R64.64], R12 ;  /* 0x0000000c40007985 */ /* 0x0101e4000c101d3c */
.L_x_1596:
[----:B------:R-:W-:Y:S05]  /*3f50*/  BSYNC B2 ;  /* 0x0000000000027941 */ /* 0x000fea0003800000 */
.L_x_1595:
[----:B------:R-:W-:-:S13]  /*3f60*/  ISETP.NE.AND P0, PT, R39, RZ, PT ;  /* 0x000000ff2700720c */ /* 0x000fda0003f05270 */
        /* <DEDUP_REMOVED lines=47> */
.L_x_1600:
[----:B------:R-:W-:Y:S05]  /*4260*/  BSYNC B2 ;  /* 0x0000000000027941 */ /* 0x000fea0003800000 */
.L_x_1599:
[----:B----4-:R0:W-:Y:S02]  /*4270*/  ST.E.128 desc[UR60][R60.64], R12 ;  /* 0x0000000c3c007985 */ /* 0x0101e4000c101d3c */
.L_x_1586:
[----:B------:R-:W-:Y:S05]  /*4280*/  BSYNC B1 ;  /* 0x0000000000017941 */ /* 0x000fea0003800000 */
.L_x_1585:
[----:B------:R-:W-:-:S03]  /*4290*/  UMOV UR4, 0xffffffff ;  /* 0xffffffff00047882 */ /* 0x000fc60000000000 */
[----:B------:R-:W-:Y:S05]  /*42a0*/  BRA.DIV UR4, `(.L_x_1601) ;  /* 0x0000025a04587947 */ /* 0x000fea000b800000 */
[----:B-1----:R-:W1:Y:S04]  /*42b0*/  SHFL.IDX PT, R114, R114, 0x1, 0x181f ;  /* 0x00381f0072727f89 */ /* 0x002e6800000e0000 */
[----:B------:R0:W0:Y:S02]  /*42c0*/  SHFL.IDX PT, R58, R107, 0x1, 0x181f ;  /* 0x00381f006b3a7f89 */ /* 0x00002400000e0000 */
.L_x_2013:
        /* <DEDUP_REMOVED lines=8> */
[----:B-1----:R-:W-:-:S07]  /*4350*/  LEA.HI.X R57, R16, R114, R17, 0x1, P0 ;  /* 0x0000007210397211 */ /* 0x002fce00000f0c11 */
        /* <DEDUP_REMOVED lines=41> */
.L_x_1606:
[----:B------:R-:W-:Y:S05]  /*45f0*/  BSYNC B2 ;  /* 0x0000000000027941 */ /* 0x000fea0003800000 */
.L_x_1605:
[----:B----4-:R0:W-:Y:S02]  /*4600*/  ST.E.128 desc[UR60][R56.64], R12 ;  /* 0x0000000c38007985 */ /* 0x0101e4000c101d3c */
.L_x_1604:
[----:B------:R-:W-:Y:S05]  /*4610*/  BSYNC B1 ;  /* 0x0000000000017941 */ /* 0x000fea0003800000 */
.L_x_1603:
        /* <DEDUP_REMOVED lines=49> */
.L_x_1610:
[----:B------:R-:W-:Y:S05]  /*4930*/  BSYNC B2 ;  /* 0x0000000000027941 */ /* 0x000fea0003800000 */
.L_x_1609:
[----:B----4-:R0:W-:Y:S02]  /*4940*/  ST.E.128 desc[UR60][R52.64], R12 ;  /* 0x0000000c34007985 */ /* 0x0101e4000c101d3c */
.L_x_1608:
[----:B------:R-:W-:Y:S05]  /*4950*/  BSYNC B1 ;  /* 0x0000000000017941 */ /* 0x000fea0003800000 */
.L_x_1607:
        /* <DEDUP_REMOVED lines=49> */
.L_x_1614:
[----:B------:R-:W-:Y:S05]  /*4c70*/  BSYNC B2 ;  /* 0x0000000000027941 */ /* 0x000fea0003800000 */
.L_x_1613:
[----:B----4-:R0:W-:Y:S02]  /*4c80*/  ST.E.128 desc[UR60][R48.64], R12 ;  /* 0x0000000c30007985 */ /* 0x0101e4000c101d3c */
.L_x_1612:
[----:B------:R-:W-:Y:S05]  /*4c90*/  BSYNC B1 ;  /* 0x0000000000017941 */ /* 0x000fea0003800000 */
.L_x_1611:
[----:B------:R-:W-:-:S13]  /*4ca0*/  ISETP.NE.AND P0, PT, R39, RZ, PT ;  /* 0x000000ff2700720c */ /* 0x000fda0003f05270 */
        /* <DEDUP_REMOVED lines=26> */
[----:B------:R-:W-:-:S02]  /*4e50*/  HADD2.F32 R40, -RZ, R112.H0_H0 ;  /* 0x20000070ff287230 */ /* 0x000fc40000004100 */
[----:B------:R-:W-:Y:S01]  /*4e60*/  FFMA.FTZ R48, R15, R41, -R48 ;  /* 0x000000290f307223 */ /* 0x000fe20000010830 */
[----:B------:R-:W-:Y:S02]  /*4e70*/  HADD2.F32 R112, -RZ, R112.H1_H1 ;  /* 0x30000070ff707230 */ /* 0x000fe40000004100 */
[----:B------:R-:W-:Y:S02]  /*4e80*/  HADD2.F32 R11, -RZ, R12.H1_H1 ;  /* 0x3000000cff0b7230 */ /* 0x000fe40000004100 */
[----:B------:R-:W-:Y:S02]  /*4e90*/  HADD2.F32 R13, -RZ, R14.H1_H1 ;  /* 0x3000000eff0d7230 */ /* 0x000fe40000004100 */
[----:B------:R-:W-:Y:S02]  /*4ea0*/  HADD2.F32 R12, -RZ, R12.H0_H0 ;  /* 0x2000000cff0c7230 */ /* 0x000fe40000004100 */
[----:B------:R-:W-:Y:S01]  /*4eb0*/  FMUL.FTZ R41, R11, R40 ;  /* 0x000000280b297220 */ /* 0x000fe20000410000 */
[----:B------:R-:W-:-:S02]  /*4ec0*/  HADD2.F32 R14, -RZ, R14.H0_H0 ;  /* 0x2000000eff0e7230 */ /* 0x000fc40000004100 */
[----:B------:R-:W-:Y:S01]  /*4ed0*/  FMUL.FTZ R45, R13, R112 ;  /* 0x000000700d2d7220 */ /* 0x000fe20000410000 */
        /* <DEDUP_REMOVED lines=12> */
.L_x_1616:
[----:B------:R-:W-:Y:S05]  /*4fa0*/  BSYNC B1 ;  /* 0x0000000000017941 */ /* 0x000fea0003800000 */
.L_x_1615:
[----:B----4-:R0:W-:Y:S01]  /*4fb0*/  ST.E.128 desc[UR60][R58.64], R12 ;  /* 0x0000000c3a007985 */ /* 0x0101e2000c101d3c */
[----:B------:R-:W-:Y:S05]  /*4fc0*/  BRA `(.L_x_1602) ;  /* 0x0000002c00307947 */ /* 0x000fea0003800000 */
.L_x_1576:
[----:B------:R-:W2:Y:S01]  /*4fd0*/  LDL R11, [R1+0x10] ;  /* 0x00001000010b7983 */ /* 0x000ea20000100800 */
[----:B------:R-:W-:Y:S01]  /*4fe0*/  BSSY B1, `(.L_x_1617) ;  /* 0x0000024000017945 */ /* 0x000fe20003800000 */
        /* <DEDUP_REMOVED lines=13> */
[----:B------:R-:W-:Y:S01]  /*50c0*/  IADD3 R11, P6, R84, R12, RZ ;  /* 0x0000000c540b7210 */ /* 0x000fe20007fde0ff */
[----:B------:R-:W-:Y:S01]  /*50d0*/  ULDC.64 UR6, c[0x0][0x400] ;  /* 0x0001000000067ab9 */ /* 0x000fe20000000a00 */
[----:B------:R-:W-:Y:S01]  /*50e0*/  LEA R56, P5, R41, UR4, 0x1 ;  /* 0x0000000429387c11 */ /* 0x000fe2000f8a08ff */
[----:B------:R-:W-:Y:S01]  /*50f0*/  IMAD.X R42, R73, 0x1, R30, P4 ;  /* 0x00000001492a7824 */ /* 0x000fe200020e061e */
[----:B------:R-:W-:Y:S01]  /*5100*/  LEA R60, P4, R11, UR6, 0x1 ;  /* 0x000000060b3c7c11 */ /* 0x000fe2000f8808ff */
[----:B------:R-:W-:Y:S01]  /*5110*/  IMAD.X R40, R72, 0x1, R31, P6 ;  /* 0x0000000148287824 */ /* 0x000fe200030e061f */
[----:B------:R-:W-:Y:S02]  /*5120*/  ISETP.GE.AND P6, PT, R219, R106, PT ;  /* 0x0000006adb00720c */ /* 0x000fe40003fc6270 */
[----:B------:R-:W-:-:S02]  /*5130*/  CS2R R46, SRZ ;  /* 0x00000000002e7805 */ /* 0x000fc4000001ff00 */
[----:B------:R-:W-:Y:S02]  /*5140*/  LEA.HI.X R57, R41, UR5, R42, 0x1, P5 ;  /* 0x0000000529397c11 */ /* 0x000fe4000a8f0c2a */
[----:B------:R-:W-:Y:S02]  /*5150*/  CS2R R44, SRZ ;  /* 0x00000000002c7805 */ /* 0x000fe4000001ff00 */
[----:B------:R-:W-:Y:S02]  /*5160*/  ISETP.GE.AND P5, PT, R16, R106, PT ;  /* 0x0000006a1000720c */ /* 0x000fe40003fa6270 */
[----:B------:R-:W-:Y:S02]  /*5170*/  CS2R R42, SRZ ;  /* 0x00000000002a7805 */ /* 0x000fe4000001ff00 */
[----:B------:R-:W-:Y:S02]  /*5180*/  LEA.HI.X R61, R11, UR7, R40, 0x1, P4 ;  /* 0x000000070b3d7c11 */ /* 0x000fe4000a0f0c28 */
[----:B------:R-:W-:-:S02]  /*5190*/  CS2R R40, SRZ ;  /* 0x0000000000287805 */ /* 0x000fc4000001ff00 */
[----:B------:R-:W-:Y:S02]  /*51a0*/  CS2R R54, SRZ ;  /* 0x0000000000367805 */ /* 0x000fe4000001ff00 */
[----:B------:R-:W-:Y:S02]  /*51b0*/  CS2R R52, SRZ ;  /* 0x0000000000347805 */ /* 0x000fe4000001ff00 */
[----:B------:R-:W-:Y:S02]  /*51c0*/  CS2R R50, SRZ ;  /* 0x0000000000327805 */ /* 0x000fe4000001ff00 */
[----:B------:R-:W-:Y:S01]  /*51d0*/  CS2R R48, SRZ ;  /* 0x0000000000307805 */ /* 0x000fe2000001ff00 */
[----:B------:R0:W5:Y:S04]  /*51e0*/  @!P6 LDG.E.128 R40, desc[UR60][R56.64+0x80] ;  /* 0x0000803c3828e981 */ /* 0x000168000c1e1d00 */
[----:B------:R0:W5:Y:S04]  /*51f0*/  @!P5 LDG.E.128 R44, desc[UR60][R56.64] ;  /* 0x0000003c382cd981 */ /* 0x000168000c1e1d00 */
[----:B------:R0:W5:Y:S04]  /*5200*/  @!P5 LDG.E.128 R52, desc[UR60][R60.64] ;  /* 0x0000003c3c34d981 */ /* 0x000168000c1e1d00 */
[----:B------:R0:W5:Y:S02]  /*5210*/  @!P6 LDG.E.128 R48, desc[UR60][R60.64+0x80] ;  /* 0x0000803c3c30e981 */ /* 0x000164000c1e1d00 */
.L_x_1618:
[----:B------:R-:W-:Y:S05]  /*5220*/  BSYNC B1 ;  /* 0x0000000000017941 */ /* 0x000fea0003800000 */
.L_x_1617:
[----:B------:R-:W2:Y:S01]  /*5230*/  LDL R11, [R1+0x9c] ;  /* 0x00009c00010b7983 */ /* 0x000ea20000100800 */
[----:B------:R-:W-:Y:S01]  /*5240*/  BSSY B1, `(.L_x_1619) ;  /* 0x0000024000017945 */ /* 0x000fe20003800000 */
[----:B0-----:R-:W-:Y:S02]  /*5250*/  CS2R R56, SRZ ;  /* 0x0000000000387805 */ /* 0x001fe4000001ff00 */
[----:B------:R-:W-:Y:S02]  /*5260*/  CS2R R62, SRZ ;  /* 0x00000000003e7805 */ /* 0x000fe4000001ff00 */
[----:B------:R-:W-:Y:S02]  /*5270*/  CS2R R60, SRZ ;  /* 0x00000000003c7805 */ /* 0x000fe4000001ff00 */
[----:B------:R-:W-:Y:S02]  /*5280*/  CS2R R66, SRZ ;  /* 0x0000000000427805 */ /* 0x000fe4000001ff00 */
[----:B------:R-:W-:-:S02]  /*5290*/  CS2R R64, SRZ ;  /* 0x0000000000407805 */ /* 0x000fc4000001ff00 */
[----:B------:R-:W-:Y:S02]  /*52a0*/  CS2R R70, SRZ ;  /* 0x0000000000467805 */ /* 0x000fe4000001ff00 */
[----:B-----5:R-:W-:Y:S01]  /*52b0*/  MOV R74, R42 ;  /* 0x0000002a004a7202 */ /* 0x020fe20000000f00 */
[----:B------:R-:W-:Y:S01]  /*52c0*/  IMAD.MOV.U32 R75, RZ, RZ, R43 ;  /* 0x000000ffff4b7224 */ /* 0x000fe200078e002b */
[----:B------:R-:W-:Y:S02]  /*52d0*/  CS2R R68, SRZ ;  /* 0x0000000000447805 */ /* 0x000fe4000001ff00 */
        /* <DEDUP_REMOVED lines=14> */
[----:B------:R-:W-:Y:S02]  /*53c0*/  LEA R12, P6, R15, UR4, 0x1 ;  /* 0x000000040f0c7c11 */ /* 0x000fe4000f8c08ff */
        /* <DEDUP_REMOVED lines=11> */
.L_x_1620:
[----:B------:R-:W-:Y:S05]  /*5480*/  BSYNC B1 ;  /* 0x0000000000017941 */ /* 0x000fea0003800000 */
.L_x_1619:
[----:B------:R-:W-:Y:S01]  /*5490*/  IMAD.MOV.U32 R11, RZ, RZ, R40 ;  /* 0x000000ffff0b7224 */ /* 0x000fe200078e0028 */
[----:B------:R-:W-:Y:S01]  /*54a0*/  ISETP.NE.AND P5, PT, R225, 0x3, PT ;  /* 0x00000003e100780c */ /* 0x000fe20003fa5270 */
[----:B0-----:R-:W-:Y:S01]  /*54b0*/  IMAD.MOV.U32 R12, RZ, RZ, R41 ;  /* 0x000000ffff0c7224 */ /* 0x001fe200078e0029 */
[----:B------:R-:W-:Y:S01]  /*54c0*/  PRMT R125, R74, 0x5410, R75 ;  /* 0x000054104a7d7816 */ /* 0x000fe2000000004b */
[----:B------:R-:W-:Y:S02]  /*54d0*/  IMAD.MOV.U32 R13, RZ, RZ, R44 ;  /* 0x000000ffff0d7224 */ /* 0x000fe400078e002c */
        /* <DEDUP_REMOVED lines=8> */
[----:B------:R-:W-:Y:S01]  /*5560*/  PRMT R130, R130, 0x5410, R11 ;  /* 0x0000541082827816 */ /* 0x000fe2000000000b */
[----:B------:R-:W-:Y:S01]  /*5570*/  IMAD.MOV.U32 R14, RZ, RZ, R49 ;  /* 0x000000ffff0e7224 */ /* 0x000fe200078e0031 */
[----:B------:R-:W-:-:S04]  /*5580*/  MOV R11, R50 ;  /* 0x00000032000b7202 */ /* 0x000fc80000000f00 */
[----:B------:R-:W-:Y:S01]  /*5590*/  PRMT R127, R11, 0x5410, R12 ;  /* 0x000054100b7f7816 */ /* 0x000fe2000000000c */
[----:B------:R-:W-:Y:S01]  /*55a0*/  IMAD.MOV.U32 R12, RZ, RZ, R55 ;  /* 0x000000ffff0c7224 */ /* 0x000fe200078e0037 */
[----:B------:R-:W-:Y:S01]  /*55b0*/  PRMT R128, R13, 0x5410, R14 ;  /* 0x000054100d807816 */ /* 0x000fe2000000000e */
[----:B------:R-:W-:Y:S01]  /*55c0*/  IMAD.MOV.U32 R13, RZ, RZ, R52 ;  /* 0x000000ffff0d7224 */ /* 0x000fe200078e0034 */
[----:B------:R-:W-:Y:S01]  /*55d0*/  MOV R11, R54 ;  /* 0x00000036000b7202 */ /* 0x000fe20000000f00 */
[----:B------:R-:W-:-:S03]  /*55e0*/  IMAD.MOV.U32 R14, RZ, RZ, R53 ;  /* 0x000000ffff0e7224 */ /* 0x000fc600078e0035 */
[----:B------:R-:W-:Y:S01]  /*55f0*/  PRMT R131, R131, 0x5410, R13 ;  /* 0x0000541083837816 */ /* 0x000fe2000000000d */
[----:B-----5:R-:W-:Y:S01]  /*5600*/  IMAD.MOV.U32 R13, RZ, RZ, R56 ;  /* 0x000000ffff0d7224 */ /* 0x020fe200078e0038 */
        /* <DEDUP_REMOVED lines=23> */
[----:B------:R-:W-:Y:S02]  /*5780*/  PRMT R123, R11, 0x5410, R12 ;  /* 0x000054100b7b7816 */ /* 0x000fe4000000000c */
[----:B------:R-:W-:Y:S01]  /*5790*/  PRMT R124, R13, 0x5410, R14 ;  /* 0x000054100d7c7816 */ /* 0x000fe2000000000e */
[----:B------:R-:W-:Y:S06]  /*57a0*/  @!P5 BRA `(.L_x_1621) ;  /* 0x000000000004d947 */ /* 0x000fec0003800000 */
[----:B------:R-:W-:Y:S01]  /*57b0*/  BPT.TRAP 0x1 ;  /* 0x000000040000795c */ /* 0x000fe20000300000 */
.L_x_1621:
[----:B------:R-:W2:Y:S01]  /*57c0*/  LDL R11, [R1+0x1c] ;  /* 0x00001c00010b7983 */ /* 0x000ea20000100800 */
[----:B------:R-:W-:Y:S01]  /*57d0*/  LEA R90, R200, R18, 0x3 ;  /* 0x00000012c85a7211 */ /* 0x000fe200078e18ff */
[----:B------:R-:W0:Y:S01]  /*57e0*/  LDC R116, c[0x0][0x2f4] ;  /* 0x0000bd00ff747b82 */ /* 0x000e220000000800 */
[----:B------:R-:W-:Y:S01]  /*57f0*/  BSSY B1, `(.L_x_1622) ;  /* 0x0000004000017945 */ /* 0x000fe20003800000 */
[----:B--2---:R-:W-:-:S04]  /*5800*/  SHF.L.U32 R105, R11, 0x1f, RZ ;  /* 0x0000001f0b697819 */ /* 0x004fc800000006ff */
[----:B------:R-:W1:Y:S02]  /*5810*/  SYNCS.PHASECHK.TRANS64.TRYWAIT P6, [R90+URZ+0x30890], R105 ;  /* 0x030890695a0075a7 */ /* 0x000e6400080c017f */
[----:B01----:R-:W-:Y:S05]  /*5820*/  @!P6 BRA `(.L_x_1623) ;  /* 0x000002440044e947 */ /* 0x003fea0003800000 */
.L_x_2014:
[----:B------:R-:W-:Y:S05]  /*5830*/  BSYNC B1 ;  /* 0x0000000000017941 */ /* 0x000fea0003800000 */
.L_x_1622:
[----:B------:R-:W-:Y:S01]  /*5840*/  UMOV UR4, 0xffffffff ;  /* 0xffffffff00047882 */ /* 0x000fe20000000000 */
[----:B------:R-:W-:Y:S02]  /*5850*/  IMAD.IADD R118, R116, 0x1, -R95 ;  /* 0x0000000174767824 */ /* 0x000fe400078e0a5f */
[----:B------:R-:W-:Y:S05]  /*5860*/  BRA.DIV UR4, `(.L_x_1624) ;  /* 0x0000024604487947 */ /* 0x000fea000b800000 */
[----:B------:R1:W2:Y:S04]  /*5870*/  SHFL.IDX PT, R109, R114, RZ, 0x181f ;  /* 0x00181fff726d7589 */ /* 0x0002a800000e0000 */
[----:B------:R1:W3:Y:S02]  /*5880*/  SHFL.IDX PT, R108, R107, RZ, 0x181f ;  /* 0x00181fff6b6c7589 */ /* 0x0002e400000e0000 */
.L_x_2018:
[----:B------:R-:W-:Y:S04]  /*5890*/  BSSY B1, `(.L_x_1625) ;  /* 0x00000f0000017945 */ /* 0x000fe80003800000 */
[----:B------:R-:W-:Y:S05]  /*58a0*/  @P0 BRA `(.L_x_1626) ;  /* 0x0000000c00b80947 */ /* 0x000fea0003800000 */
[----:B------:R-:W-:Y:S01]  /*58b0*/  ISETP.NE.AND P0, PT, R28, RZ, PT ;  /* 0x000000ff1c00720c */ /* 0x000fe20003f05270 */
[----:B------:R-:W-:-:S12]  /*58c0*/  BSSY B2, `(.L_x_1627) ;  /* 0x0000076000027945 */ /* 0x000fd80003800000 */
[----:B------:R-:W-:Y:S05]  /*58d0*/  @!P0 BRA `(.L_x_1628) ;  /* 0x0000000400d08947 */ /* 0x000fea0003800000 */
[----:B------:R-:W4:Y:S04]  /*58e0*/  LDL R15, [R1+0x50] ;  /* 0x00005000010f7983 */ /* 0x000f280000100800 */
[----:B------:R-:W5:Y:S04]  /*58f0*/  LDL R14, [R1+0xa4] ;  /* 0x0000a400010e7983 */ /* 0x000f680000100800 */
[----:B------:R-:W5:Y:S01]  /*5900*/  LDL R13, [R1+0x58] ;  /* 0x00005800010d7983 */ /* 0x000f620000100800 */
[----:B------:R-:W-:Y:S01]  /*5910*/  SEL R11, R95, R118, !P2 ;  /* 0x000000765f0b7207 */ /* 0x000fe20005000000 */
[----:B------:R-:W-:Y:S01]  /*5920*/  BSSY B3, `(.L_x_1629) ;  /* 0x000006d000037945 */ /* 0x000fe20003800000 */
[----:B---3--:R-:W-:-:S02]  /*5930*/  LEA R110, P6, R33, R108, 0x1 ;  /* 0x0000006c216e7211 */ /* 0x008fc400078c08ff */
[----:B------:R-:W-:Y:S02]  /*5940*/  SHF.R.S32.HI R12, RZ, 0x1f, R11 ;  /* 0x0000001fff0c7819 */ /* 0x000fe4000001140b */
[----:B--2---:R-:W-:Y:S02]  /*5950*/  LEA.HI.X R111, R33, R109, R88, 0x1, P6 ;  /* 0x0000006d216f7211 */ /* 0x004fe400030f0c58 */
[----:B------:R-:W-:Y:S02]  /*5960*/  LEA.HI R11, R12, R11, RZ, 0x4 ;  /* 0x0000000b0c0b7211 */ /* 0x000fe400078f20ff */
[----:B------:R-:W-:Y:S02]  /*5970*/  ISETP.GE.AND P6, PT, R16, R106, PT ;  /* 0x0000006a1000720c */ /* 0x000fe40003fc6270 */
[----:B------:R-:W-:-:S04]  /*5980*/  LEA.HI.SX32 R11, R11, R32, 0x1c ;  /* 0x000000200b0b7211 */ /* 0x000fc800078fe2ff */
[----:B------:R-:W-:Y:S01]  /*5990*/  SHF.R.S32.HI R12, RZ, 0x1f, R11 ;  /* 0x0000001fff0c7819 */ /* 0x000fe2000001140b */
[----:B------:R-:W-:-:S03]  /*59a0*/  IMAD.SHL.U32 R113, R11, 0x8, RZ ;  /* 0x000000080b717824 */ /* 0x000fc600078e00ff */
[----:B------:R-:W-:Y:S02]  /*59b0*/  LEA.HI R12, R12, R11, RZ, 0x3 ;  /* 0x0000000b0c0c7211 */ /* 0x000fe400078f18ff */
[----:B------:R-:W-:-:S03]  /*59c0*/  ISETP.GE.AND P0, PT, R113, R116, PT ;  /* 0x000000747100720c */ /* 0x000fc60003f06270 */
[----:B------:R-:W-:-:S05]  /*59d0*/  IMAD.SHL.U32 R12, R12, 0x200, RZ ;  /* 0x000002000c0c7824 */ /* 0x000fca00078e00ff */
[----:B------:R-:W-:Y:S02]  /*59e0*/  LOP3.LUT R12, R12, 0x7ffff000, RZ, 0xc0, !PT ;  /* 0x7ffff0000c0c7812 */ /* 0x000fe400078ec0ff */
[----:B----4-:R-:W-:-:S03]  /*59f0*/  LOP3.LUT R11, R15, 0x38, R113, 0xf8, !PT ;  /* 0x000000380f0b7812 */ /* 0x010fc600078ef871 */
[----:B------:R-:W-:Y:S01]  /*5a00*/  @!P0 IMAD.WIDE R112, R113, 0x2, R108 ;  /* 0x0000000271708825 */ /* 0x000fe200078e026c */
[----:B-----5:R-:W-:-:S04]  /*5a10*/  LOP3.LUT R11, R11, R14, RZ, 0x3c, !PT ;  /* 0x0000000e0b0b7212 */ /* 0x020fc800078e3cff */
[----:B------:R-:W-:Y:S02]  /*5a20*/  IADD3 R13, R11, R12, R13 ;  /* 0x0000000c0b0d7210 */ /* 0x000fe40007ffe00d */
[----:B------:R-:W-:-:S03]  /*5a30*/  LEA R11, R200, R93, 0xe ;  /* 0x0000005dc80b7211 */ /* 0x000fc600078e70ff */
[----:B------:R-:W-:Y:S02]  /*5a40*/  IMAD R13, R200, 0x4000, R13 ;  /* 0x00004000c80d7824 */ /* 0x000fe400078e020d */
[--C-:B------:R-:W-:Y:S02]  /*5a50*/  IMAD R11, R11, 0x2, R18.reuse ;  /* 0x000000020b0b7824 */ /* 0x100fe400078e0212 */
[----:B------:R-:W-:-:S03]  /*5a60*/  IMAD R72, R13, 0x2, R18 ;  /* 0x000000020d487824 */ /* 0x000fc600078e0212 */
[----:B------:R2:W3:Y:S04]  /*5a70*/  LDS.128 R12, [R11+0x20400] ;  /* 0x020400000b0c7984 */ /* 0x0004e80000000c00 */
[----:B------:R-:W4:Y:S01]  /*5a80*/  LDS.128 R72, [R72+0x20400] ;  /* 0x0204000048487984 */ /* 0x000f220000000c00 */
[----:B------:R-:W-:Y:S05]  /*5a90*/  @P6 BRA `(.L_x_1630) ;  /* 0x0000000400546947 */ /* 0x000fea0003800000 */
[----:B------:R-:W-:Y:S02]  /*5aa0*/  SHF.R.U32.HI R132, RZ, 0x10, R53 ;  /* 0x00000010ff847819 */ /* 0x000fe40000011635 */
[--C-:B------:R-:W-:Y:S02]  /*5ab0*/  SHF.R.U64 R129, R44, 0x10, R45.reuse ;  /* 0x000000102c817819 */ /* 0x100fe4000000122d */
[----:B------:R-:W-:Y:S01]  /*5ac0*/  SHF.R.U32.HI R134, RZ, 0x10, R45 ;  /* 0x00000010ff867819 */ /* 0x000fe2000001162d */
[----:B------:R-:W-:Y:S01]  /*5ad0*/  HADD2.F32 R132, -RZ, R132.H0_H0 ;  /* 0x20000084ff847230 */ /* 0x000fe20000004100 */
[--C-:B--2---:R-:W-:Y:S01]  /*5ae0*/  SHF.R.U64 R11, R46, 0x10, R47.reuse ;  /* 0x000000102e0b7819 */ /* 0x104fe2000000122f */
[--C-:B----4-:R-:W-:Y:S01]  /*5af0*/  HADD2.F32 R46, -RZ, R73.reuse.H0_H0 ;  /* 0x20000049ff2e7230 */ /* 0x110fe20000004100 */
[----:B------:R-:W-:Y:S01]  /*5b00*/  SHF.R.U32.HI R135, RZ, 0x10, R47 ;  /* 0x00000010ff877819 */ /* 0x000fe2000001162f */
[----:B------:R-:W-:Y:S01]  /*5b10*/  HADD2.F32 R73, -RZ, R73.H1_H1 ;  /* 0x30000049ff497230 */ /* 0x000fe20000004100 */
[--C-:B------:R-:W-:Y:S01]  /*5b20*/  SHF.R.U64 R44, R54, 0x10, R55.reuse ;  /* 0x00000010362c7819 */ /* 0x100fe20000001237 */
[----:B------:R-:W-:Y:S01]  /*5b30*/  HADD2.F32 R54, -RZ, R134.H0_H0 ;  /* 0x20000086ff367230 */ /* 0x000fe20000004100 */
[----:B------:R-:W-:Y:S01]  /*5b40*/  SHF.R.U32.HI R133, RZ, 0x10, R55 ;  /* 0x00000010ff857819 */ /* 0x000fe20000011637 */
[----:B------:R-:W-:Y:S01]  /*5b50*/  HADD2.F32 R55, -RZ, R137.H1_H1 ;  /* 0x30000089ff377230 */ /* 0x000fe20000004100 */
[----:B------:R-:W-:Y:S01]  /*5b60*/  SHF.R.U64 R45, R52, 0x10, R53 ;  /* 0x00000010342d7819 */ /* 0x000fe20000001235 */
[----:B---3--:R-:W-:Y:S01]  /*5b70*/  IMAD.MOV.U32 R52, RZ, RZ, R15 ;  /* 0x000000ffff347224 */ /* 0x008fe200078e000f */
[----:B------:R-:W-:Y:S01]  /*5b80*/  MOV R47, R12 ;  /* 0x0000000c002f7202 */ /* 0x000fe20000000f00 */
[----:B------:R-:W-:-:S02]  /*5b90*/  HADD2.F32 R12, -RZ, R13.H0_H0 ;  /* 0x2000000dff0c7230 */ /* 0x000fc40000004100 */
[-C--:B------:R-:W-:Y:S01]  /*5ba0*/  FMUL.FTZ R134, R73, R132.reuse ;  /* 0x0000008449867220 */ /* 0x080fe20000410000 */
[----:B------:R-:W-:Y:S02]  /*5bb0*/  HADD2.F32 R15, -RZ, R13.H1_H1 ;  /* 0x3000000dff0f7230 */ /* 0x000fe40000004100 */
[-C--:B------:R-:W-:Y:S01]  /*5bc0*/  FMUL.FTZ R13, R46, R55.reuse ;  /* 0x000000372e0d7220 */ /* 0x080fe20000410000 */
[----:B------:R-:W-:Y:S02]  /*5bd0*/  HADD2.F32 R53, -RZ, R136.H1_H1 ;  /* 0x30000088ff357230 */ /* 0x000fe40000004100 */
[C---:B------:R-:W-:Y:S01]  /*5be0*/  FMUL.FTZ R55, R12.reuse, R55 ;  /* 0x000000370c377220 */ /* 0x040fe20000410000 */
[----:B------:R-:W-:Y:S02]  /*5bf0*/  HADD2.F32 R133, -RZ, R133.H0_H0 ;  /* 0x20000085ff857230 */ /* 0x000fe40000004100 */
[C---:B------:R-:W-:Y:S01]  /*5c00*/  FMUL.FTZ R132, R15.reuse, R132 ;  /* 0x000000840f847220 */ /* 0x040fe20000410000 */
[-C--:B------:R-:W-:Y:S01]  /*5c10*/  FFMA.FTZ R15, R15, R54.reuse, -R134 ;  /* 0x000000360f0f7223 */ /* 0x080fe20000010886 */
[-C--:B------:R-:W-:Y:S01]  /*5c20*/  FFMA.FTZ R12, R12, R53.reuse, -R13 ;  /* 0x000000350c0c7223 */ /* 0x080fe2000001080d */
[----:B------:R-:W-:Y:S01]  /*5c30*/  FFMA.FTZ R13, R46, R53, R55 ;  /* 0x000000352e0d7223 */ /* 0x000fe20000010037 */
[----:B------:R-:W-:Y:S01]  /*5c40*/  FFMA.FTZ R46, R73, R54, R132 ;  /* 0x00000036492e7223 */ /* 0x000fe20000010084 */
[----:B------:R-:W-:-:S02]  /*5c50*/  HADD2.F32 R132, -RZ, R137.H0_H0 ;  /* 0x20000089ff847230 */ /* 0x000fc40000004100 */
[--C-:B------:R-:W-:Y:S01]  /*5c60*/  HADD2.F32 R54, -RZ, R75.reuse.H0_H0 ;  /* 0x2000004bff367230 */ /* 0x100fe20000004100 */
[----:B------:R-:W-:Y:S01]  /*5c70*/  F2FP.F16.F32.PACK_AB R15, R15, R12 ;  /* 0x0000000c0f0f723e */ /* 0x000fe200000000ff */
[----:B------:R-:W-:Y:S01]  /*5c80*/  HADD2.F32 R75, -RZ, R75.H1_H1 ;  /* 0x3000004bff4b7230 */ /* 0x000fe20000004100 */
[----:B------:R-:W-:Y:S01]  /*5c90*/  F2FP.F16.F32.PACK_AB R46, R46, R13 ;  /* 0x0000000d2e2e723e */ /* 0x000fe200000000ff */
[--C-:B------:R-:W-:Y:S02]  /*5ca0*/  HADD2.F32 R53, -RZ, R52.reuse.H0_H0 ;  /* 0x20000034ff357230 */ /* 0x100fe40000004100 */
[----:B------:R-:W-:Y:S01]  /*5cb0*/  FMUL.FTZ R134, R54, R132 ;  /* 0x0000008436867220 */ /* 0x000fe20000410000 */
[----:B------:R-:W-:Y:S02]  /*5cc0*/  HADD2.F32 R52, -RZ, R52.H1_H1 ;  /* 0x30000034ff347230 */ /* 0x000fe40000004100 */
[----:B------:R-:W-:Y:S01]  /*5cd0*/  FMUL.FTZ R137, R75, R133 ;  /* 0x000000854b897220 */ /* 0x000fe20000410000 */
[----:B------:R-:W-:-:S02]  /*5ce0*/  HADD2.F32 R55, -RZ, R136.H0_H0 ;  /* 0x20000088ff377230 */ /* 0x000fc40000004100 */
[----:B------:R-:W-:Y:S02]  /*5cf0*/  HADD2.F32 R73, -RZ, R135.H0_H0 ;  /* 0x20000087ff497230 */ /* 0x000fe40000004100 */
[C---:B------:R-:W-:Y:S01]  /*5d00*/  FMUL.FTZ R135, R53.reuse, R132 ;  /* 0x0000008435877220 */ /* 0x040fe20000410000 */
[----:B------:R-:W-:Y:S01]  /*5d10*/  FMUL.FTZ R132, R52, R133 ;  /* 0x0000008534847220 */ /* 0x000fe20000410000 */
[-C--:B------:R-:W-:Y:S01]  /*5d20*/  FFMA.FTZ R133, R53, R55.reuse, -R134 ;  /* 0x0000003735857223 */ /* 0x080fe20000010886 */
[--C-:B------:R-:W-:Y:S02]  /*5d30*/  HADD2.F32 R53, -RZ, R131.reuse.H0_H0 ;  /* 0x20000083ff357230 */ /* 0x100fe40000004100 */
[----:B------:R-:W-:Y:S01]  /*5d40*/  FFMA.FTZ R135, R54, R55, R135 ;  /* 0x0000003736877223 */ /* 0x000fe20000010087 */
[-C--:B------:R-:W-:Y:S01]  /*5d50*/  FFMA.FTZ R136, R52, R73.reuse, -R137 ;  /* 0x0000004934887223 */ /* 0x080fe20000010889 */
[----:B------:R-:W-:Y:S02]  /*5d60*/  HADD2.F32 R131, -RZ, R131.H1_H1 ;  /* 0x30000083ff837230 */ /* 0x000fe40000004100 */
[----:B------:R-:W-:Y:S01]  /*5d70*/  FFMA.FTZ R138, R75, R73, R132 ;  /* 0x000000494b8a7223 */ /* 0x000fe20000010084 */
[----:B------:R-:W-:-:S02]  /*5d80*/  HADD2.F32 R54, -RZ, R45.H0_H0 ;  /* 0x2000002dff367230 */ /* 0x000fc40000004100 */
[--C-:B------:R-:W-:Y:S01]  /*5d90*/  HADD2.F32 R52, -RZ, R72.reuse.H0_H0 ;  /* 0x20000048ff347230 */ /* 0x100fe20000004100 */
[----:B------:R-:W-:Y:S01]  /*5da0*/  F2FP.F16.F32.PACK_AB R133, R136, R133 ;  /* 0x000000858885723e */ /* 0x000fe200000000ff */
[--C-:B------:R-:W-:Y:S02]  /*5db0*/  HADD2.F32 R45, -RZ, R47.reuse.H0_H0 ;  /* 0x2000002fff2d7230 */ /* 0x100fe40000004100 */
[----:B------:R-:W-:Y:S02]  /*5dc0*/  HADD2.F32 R72, -RZ, R72.H1_H1 ;  /* 0x30000048ff487230 */ /* 0x000fe40000004100 */
[-C--:B------:R-:W-:Y:S01]  /*5dd0*/  FMUL.FTZ R132, R52, R131.reuse ;  /* 0x0000008334847220 */ /* 0x080fe20000410000 */
[----:B------:R-:W-:Y:S02]  /*5de0*/  HADD2.F32 R47, -RZ, R47.H1_H1 ;  /* 0x3000002fff2f7230 */ /* 0x000fe40000004100 */
[----:B------:R-:W-:Y:S01]  /*5df0*/  FMUL.FTZ R131, R45, R131 ;  /* 0x000000832d837220 */ /* 0x000fe20000410000 */
[----:B------:R-:W-:-:S02]  /*5e00*/  HADD2.F32 R129, -RZ, R129.H0_H0 ;  /* 0x20000081ff817230 */ /* 0x000fc40000004100 */
[-C--:B------:R-:W-:Y:S01]  /*5e10*/  FMUL.FTZ R134, R72, R54.reuse ;  /* 0x0000003648867220 */ /* 0x080fe20000410000 */
[-C--:B------:R-:W-:Y:S01]  /*5e20*/  FFMA.FTZ R132, R45, R53.reuse, -R132 ;  /* 0x000000352d847223 */ /* 0x080fe20000010884 */
[C---:B------:R-:W-:Y:S01]  /*5e30*/  FMUL.FTZ R73, R47.reuse, R54 ;  /* 0x000000362f497220 */ /* 0x040fe20000410000 */
[----:B------:R-:W-:Y:S01]  /*5e40*/  FFMA.FTZ R131, R52, R53, R131 ;  /* 0x0000003534837223 */ /* 0x000fe20000010083 */
[-C--:B------:R-:W-:Y:S01]  /*5e50*/  FFMA.FTZ R55, R47, R129.reuse, -R134 ;  /* 0x000000812f377223 */ /* 0x080fe20000010886 */
[----:B------:R-:W-:Y:S02]  /*5e60*/  HADD2.F32 R47, -RZ, R130.H1_H1 ;  /* 0x30000082ff2f7230 */ /* 0x000fe40000004100 */
[----:B------:R-:W-:Y:S01]  /*5e70*/  FFMA.FTZ R72, R72, R129, R73 ;  /* 0x0000008148487223 */ /* 0x000fe20000010049 */
[----:B------:R-:W-:Y:S02]  /*5e80*/  HADD2.F32 R53, -RZ, R44.H0_H0 ;  /* 0x2000002cff357230 */ /* 0x000fe40000004100 */
[----:B------:R-:W-:Y:S01]  /*5e90*/  HADD2.F32 R45, -RZ, R74.H0_H0 ;  /* 0x2000004aff2d7230 */ /* 0x000fe20000004100 */
[----:B------:R-:W-:Y:S01]  /*5ea0*/  F2FP.F16.F32.PACK_AB R12, R55, R132 ;  /* 0x00000084370c723e */ /* 0x000fe200000000ff */
[----:B------:R-:W-:Y:S01]  /*5eb0*/  HADD2.F32 R130, -RZ, R130.H0_H0 ;  /* 0x20000082ff827230 */ /* 0x000fe20000004100 */
[----:B------:R-:W-:Y:S01]  /*5ec0*/  F2FP.F16.F32.PACK_AB R72, R72, R131 ;  /* 0x000000834848723e */ /* 0x000fe200000000ff */
[----:B------:R-:W-:-:S02]  /*5ed0*/  HADD2.F32 R44, -RZ, R14.H0_H0 ;  /* 0x2000000eff2c7230 */ /* 0x000fc40000004100 */
[----:B------:R-:W-:Y:S02]  /*5ee0*/  HADD2.F32 R74, -RZ, R74.H1_H1 ;  /* 0x3000004aff4a7230 */ /* 0x000fe40000004100 */
[CC--:B------:R-:W-:Y:S01]  /*5ef0*/  FMUL.FTZ R73, R45.reuse, R130.reuse ;  /* 0x000000822d497220 */ /* 0x0c0fe20000410000 */
[----:B------:R-:W-:Y:S02]  /*5f00*/  HADD2.F32 R14, -RZ, R14.H1_H1 ;  /* 0x3000000eff0e7230 */ /* 0x000fe40000004100 */
[----:B------:R-:W-:Y:S01]  /*5f10*/  FMUL.FTZ R130, R44, R130 ;  /* 0x000000822c827220 */ /* 0x000fe20000410000 */
[----:B------:R-:W-:Y:S02]  /*5f20*/  HADD2.F32 R11, -RZ, R11.H0_H0 ;  /* 0x2000000bff0b7230 */ /* 0x000fe40000004100 */
[----:B------:R-:W-:Y:S01]  /*5f30*/  FMUL.FTZ R75, R74, R53 ;  /* 0x000000354a4b7220 */ /* 0x000fe20000410000 */
[----:B------:R-:W-:Y:S01]  /*5f40*/  FFMA.FTZ R73, R44, R47, -R73 ;  /* 0x0000002f2c497223 */ /* 0x000fe20000010849 */
[C---:B------:R-:W-:Y:S01]  /*5f50*/  FMUL.FTZ R53, R14.reuse, R53 ;  /* 0x000000350e357220 */ /* 0x040fe20000410000 */
[----:B------:R-:W-:Y:S01]  /*5f60*/  FFMA.FTZ R130, R45, R47, R130 ;  /* 0x0000002f2d827223 */ /* 0x000fe20000010082 */
[----:B------:R-:W-:Y:S01]  /*5f70*/  FFMA.FTZ R14, R14, R11, -R75 ;  /* 0x0000000b0e0e7223 */ /* 0x000fe2000001084b */
[----:B------:R-:W-:-:S02]  /*5f80*/  IMAD.MOV.U32 R13, RZ, RZ, R15 ;  /* 0x000000ffff0d7224 */ /* 0x000fc400078e000f */
[----:B------:R-:W-:Y:S01]  /*5f90*/  FFMA.FTZ R53, R74, R11, R53 ;  /* 0x0000000b4a357223 */ /* 0x000fe20000010035 */
[----:B------:R-:W-:Y:S02]  /*5fa0*/  F2FP.F16.F32.PACK_AB R75, R138, R135 ;  /* 0x000000878a4b723e */ /* 0x000fe400000000ff */
[----:B------:R-:W-:Y:S01]  /*5fb0*/  F2FP.F16.F32.PACK_AB R14, R14, R73 ;  /* 0x000000490e0e723e */ /* 0x000fe200000000ff */
[----:B------:R-:W-:Y:S01]  /*5fc0*/  IMAD.MOV.U32 R73, RZ, RZ, R46 ;  /* 0x000000ffff497224 */ /* 0x000fe200078e002e */
[----:B------:R-:W-:Y:S02]  /*5fd0*/  F2FP.F16.F32.PACK_AB R74, R53, R130 ;  /* 0x00000082354a723e */ /* 0x000fe400000000ff */
[----:B------:R-:W-:-:S07]  /*5fe0*/  MOV R15, R133 ;  /* 0x00000085000f7202 */ /* 0x000fce0000000f00 */
.L_x_1630:
[----:B------:R-:W-:Y:S05]  /*5ff0*/  BSYNC B3 ;  /* 0x0000000000037941 */ /* 0x000fea0003800000 */
.L_x_1629:
[----:B---3--:R3:W-:Y:S04]  /*6000*/  ST.E.128 desc[UR60][R110.64], R12 ;  /* 0x0000000c6e007985 */ /* 0x0087e8000c101d3c */
[----:B----4-:R3:W-:Y:S02]  /*6010*/  @!P0 ST.E.128 desc[UR60][R112.64], R72 ;  /* 0x0000004870008985 */ /* 0x0107e4000c101d3c */
.L_x_1628:
[----:B------:R-:W-:Y:S05]  /*6020*/  BSYNC B2 ;  /* 0x0000000000027941 */ /* 0x000fea0003800000 */
.L_x_1627:
[----:B------:R-:W-:-:S13]  /*6030*/  ISETP.NE.AND P0, PT, R36, RZ, PT ;  /* 0x000000ff2400720c */ /* 0x000fda0003f05270 */
[----:B------:R-:W-:Y:S05]  /*6040*/  @!P0 BRA `(.L_x_1626) ;  /* 0x0000000400d08947 */ /* 0x000fea0003800000 */
[----:B---3--:R-:W3:Y:S04]  /*6050*/  LDL R15, [R1+0x50] ;  /* 0x00005000010f7983 */ /* 0x008ee80000100800 */
[----:B------:R-:W4:Y:S04]  /*6060*/  LDL R14, [R1+0xa4] ;  /* 0x0000a400010e7983 */ /* 0x000f280000100800 */
[----:B------:R-:W5:Y:S01]  /*6070*/  LDL R13, [R1+0x58] ;  /* 0x00005800010d7983 */ /* 0x000f620000100800 */
[----:B--2---:R-:W-:Y:S01]  /*6080*/  SEL R11, R95, R118, !P1 ;  /* 0x000000765f0b7207 */ /* 0x004fe20004800000 */
[----:B------:R-:W-:Y:S01]  /*6090*/  BSSY B2, `(.L_x_1631) ;  /* 0x000006d000027945 */ /* 0x000fe20003800000 */
[----:B------:R-:W-:-:S02]  /*60a0*/  LEA R52, P6, R35, R108, 0x1 ;  /* 0x0000006c23347211 */ /* 0x000fc400078c08ff */
[----:B------:R-:W-:Y:S02]  /*60b0*/  SHF.R.S32.HI R12, RZ, 0x1f, R11 ;  /* 0x0000001fff0c7819 */ /* 0x000fe4000001140b */
[----:B------:R-:W-:Y:S02]  /*60c0*/  LEA.HI.X R53, R35, R109, R89, 0x1, P6 ;  /* 0x0000006d23357211 */ /* 0x000fe400030f0c59 */
        /* <DEDUP_REMOVED lines=8> */
[----:B------:R-:W-:-:S05]  /*6150*/  LOP3.LUT R12, R12, 0x7ffff000, RZ, 0xc0, !PT ;  /* 0x7ffff0000c0c7812 */ /* 0x000fca00078ec0ff */
[----:B------:R-:W-:Y:S01]  /*6160*/  @!P0 IMAD.WIDE R108, R55, 0x2, R108 ;  /* 0x00000002376c8825 */ /* 0x000fe200078e026c */
[----:B---3--:R-:W-:-:S04]  /*6170*/  LOP3.LUT R11, R15, 0x38, R55, 0xf8, !PT ;  /* 0x000000380f0b7812 */ /* 0x008fc800078ef837 */
[----:B----4-:R-:W-:-:S04]  /*6180*/  LOP3.LUT R11, R11, R14, RZ, 0x3c, !PT ;  /* 0x0000000e0b0b7212 */ /* 0x010fc800078e3cff */
[----:B-----5:R-:W-:Y:S01]  /*6190*/  IADD3 R13, R11, R12, R13 ;  /* 0x0000000c0b0d7210 */ /* 0x020fe20007ffe00d */
[----:B------:R-:W-:-:S03]  /*61a0*/  IMAD R11, R200, 0x4000, R92 ;  /* 0x00004000c80b7824 */ /* 0x000fc600078e025c */
[----:B------:R-:W-:Y:S01]  /*61b0*/  LEA R13, R200, R13, 0xe ;  /* 0x0000000dc80d7211 */ /* 0x000fe200078e70ff */
[----:B------:R-:W-:-:S04]  /*61c0*/  IMAD R11, R11, 0x2, R18 ;  /* 0x000000020b0b7824 */ /* 0x000fc800078e0212 */
[----:B------:R-:W-:Y:S02]  /*61d0*/  IMAD R44, R13, 0x2, R18 ;  /* 0x000000020d2c7824 */ /* 0x000fe400078e0212 */
[----:B------:R2:W3:Y:S04]  /*61e0*/  LDS.128 R12, [R11+0x20400] ;  /* 0x020400000b0c7984 */ /* 0x0004e80000000c00 */
[----:B------:R-:W4:Y:S01]  /*61f0*/  LDS.128 R44, [R44+0x20400] ;  /* 0x020400002c2c7984 */ /* 0x000f220000000c00 */
[----:B------:R-:W-:Y:S05]  /*6200*/  @P6 BRA `(.L_x_1632) ;  /* 0x0000000400546947 */ /* 0x000fea0003800000 */
[--C-:B------:R-:W-:Y:S02]  /*6210*/  SHF.R.U64 R75, R48, 0x10, R49.reuse ;  /* 0x00000010304b7819 */ /* 0x100fe40000001231 */
[----:B------:R-:W-:Y:S01]  /*6220*/  SHF.R.U32.HI R48, RZ, 0x10, R49 ;  /* 0x00000010ff307819 */ /* 0x000fe20000011631 */
[--C-:B------:R-:W-:Y:S01]  /*6230*/  HADD2.F32 R49, -RZ, R128.reuse.H1_H1 ;  /* 0x30000080ff317230 */ /* 0x100fe20000004100 */
[--C-:B------:R-:W-:Y:S01]  /*6240*/  SHF.R.U64 R111, R40, 0x10, R41.reuse ;  /* 0x00000010286f7819 */ /* 0x100fe20000001229 */
[----:B------:R-:W-:Y:S01]  /*6250*/  HADD2.F32 R128, -RZ, R128.H0_H0 ;  /* 0x20000080ff807230 */ /* 0x000fe20000004100 */
[----:B------:R-:W-:Y:S01]  /*6260*/  SHF.R.U32.HI R54, RZ, 0x10, R41 ;  /* 0x00000010ff367819 */ /* 0x000fe20000011629 */
[----:B---3--:R-:W-:Y:S01]  /*6270*/  IMAD.MOV.U32 R41, RZ, RZ, R14 ;  /* 0x000000ffff297224 */ /* 0x008fe200078e000e */
[----:B--2---:R-:W-:Y:S01]  /*6280*/  SHF.R.U64 R11, R42, 0x10, R43 ;  /* 0x000000102a0b7819 */ /* 0x004fe2000000122b */
[----:B----4-:R-:W-:Y:S01]  /*6290*/  HADD2.F32 R42, -RZ, R45.H0_H0 ;  /* 0x2000002dff2a7230 */ /* 0x010fe20000004100 */
[----:B------:R-:W-:Y:S01]  /*62a0*/  SHF.R.U64 R40, R50, 0x10, R51 ;  /* 0x0000001032287819 */ /* 0x000fe20000001233 */
[----:B------:R-:W-:Y:S01]  /*62b0*/  HADD2.F32 R14, -RZ, R13.H0_H0 ;  /* 0x2000000dff0e7230 */ /* 0x000fe20000004100 */
[----:B------:R-:W-:Y:S01]  /*62c0*/  SHF.R.U32.HI R73, RZ, 0x10, R43 ;  /* 0x00000010ff497819 */ /* 0x000fe2000001162b */
[----:B------:R-:W-:Y:S01]  /*62d0*/  HADD2.F32 R45, -RZ, R45.H1_H1 ;  /* 0x3000002dff2d7230 */ /* 0x000fe20000004100 */
[----:B------:R-:W-:Y:S01]  /*62e0*/  SHF.R.U32.HI R55, RZ, 0x10, R51 ;  /* 0x00000010ff377819 */ /* 0x000fe20000011633 */
[----:B------:R-:W-:-:S02]  /*62f0*/  HADD2.F32 R50, -RZ, R48.H0_H0 ;  /* 0x20000030ff327230 */ /* 0x000fc40000004100 */
[-C--:B------:R-:W-:Y:S01]  /*6300*/  FMUL.FTZ R51, R42, R49.reuse ;  /* 0x000000312a337220 */ /* 0x080fe20000410000 */
[----:B------:R-:W-:Y:S02]  /*6310*/  HADD2.F32 R43, -RZ, R126.H1_H1 ;  /* 0x3000007eff2b7230 */ /* 0x000fe40000004100 */
[C---:B------:R-:W-:Y:S01]  /*6320*/  FMUL.FTZ R49, R14.reuse, R49 ;  /* 0x000000310e317220 */ /* 0x040fe20000410000 */
[----:B------:R-:W-:Y:S02]  /*6330*/  HADD2.F32 R13, -RZ, R13.H1_H1 ;  /* 0x3000000dff0d7230 */ /* 0x000fe40000004100 */
[----:B------:R-:W-:Y:S02]  /*6340*/  HADD2.F32 R48, -RZ, R54.H0_H0 ;  /* 0x20000036ff307230 */ /* 0x000fe40000004100 */
[-C--:B------:R-:W-:Y:S01]  /*6350*/  FMUL.FTZ R54, R45, R50.reuse ;  /* 0x000000322d367220 */ /* 0x080fe20000410000 */
[-C--:B------:R-:W-:Y:S01]  /*6360*/  FFMA.FTZ R51, R14, R43.reuse, -R51 ;  /* 0x0000002b0e337223 */ /* 0x080fe20000010833 */
[C---:B------:R-:W-:Y:S01]  /*6370*/  FMUL.FTZ R50, R13.reuse, R50 ;  /* 0x000000320d327220 */ /* 0x040fe20000410000 */
[----:B------:R-:W-:Y:S01]  /*6380*/  FFMA.FTZ R49, R42, R43, R49 ;  /* 0x0000002b2a317223 */ /* 0x000fe20000010031 */
[----:B------:R-:W-:Y:S01]  /*6390*/  FFMA.FTZ R54, R13, R48, -R54 ;  /* 0x000000300d367223 */ /* 0x000fe20000010836 */
[----:B------:R-:W-:-:S02]  /*63a0*/  HADD2.F32 R43, -RZ, R127.H1_H1 ;  /* 0x3000007fff2b7230 */ /* 0x000fc40000004100 */
[----:B------:R-:W-:Y:S01]  /*63b0*/  FFMA.FTZ R72, R45, R48, R50 ;  /* 0x000000302d487223 */ /* 0x000fe20000010032 */
[----:B------:R-:W-:Y:S02]  /*63c0*/  HADD2.F32 R14, -RZ, R47.H0_H0 ;  /* 0x2000002fff0e7230 */ /* 0x000fe40000004100 */
[----:B------:R-:W-:Y:S02]  /*63d0*/  HADD2.F32 R13, -RZ, R15.H0_H0 ;  /* 0x2000000fff0d7230 */ /* 0x000fe40000004100 */
        /* <DEDUP_REMOVED lines=12> */
[----:B------:R-:W-:Y:S02]  /*64a0*/  HADD2.F32 R14, -RZ, R44.H0_H0 ;  /* 0x2000002cff0e7230 */ /* 0x000fe40000004100 */
[----:B------:R-:W-:Y:S01]  /*64b0*/  FFMA.FTZ R74, R13, R42, -R74 ;  /* 0x0000002a0d4a7223 */ /* 0x000fe2000001084a */
[----:B------:R-:W-:-:S02]  /*64c0*/  HADD2.F32 R43, -RZ, R75.H0_H0 ;  /* 0x2000004bff2b7230 */ /* 0x000fc40000004100 */
[----:B------:R-:W-:Y:S01]  /*64d0*/  FFMA.FTZ R55, R15, R48, -R110 ;  /* 0x000000300f377223 */ /* 0x000fe2000001086e */
[----:B------:R-:W-:Y:S02]  /*64e0*/  HADD2.F32 R13, -RZ, R12.H0_H0 ;  /* 0x2000000cff0d7230 */ /* 0x000fe40000004100 */
[----:B------:R-:W-:Y:S01]  /*64f0*/  FMUL.FTZ R42, R14, R128 ;  /* 0x000000800e2a7220 */ /* 0x000fe20000410000 */
[----:B------:R-:W-:Y:S02]  /*6500*/  HADD2.F32 R44, -RZ, R44.H1_H1 ;  /* 0x3000002cff2c7230 */ /* 0x000fe40000004100 */
[----:B------:R-:W-:Y:S01]  /*6510*/  FFMA.FTZ R73, R47, R48, R112 ;  /* 0x000000302f497223 */ /* 0x000fe20000010070 */
[----:B------:R-:W-:Y:S02]  /*6520*/  HADD2.F32 R12, -RZ, R12.H1_H1 ;  /* 0x3000000cff0c7230 */ /* 0x000fe40000004100 */
[----:B------:R-:W-:Y:S01]  /*6530*/  FMUL.FTZ R45, R13, R128 ;  /* 0x000000800d2d7220 */ /* 0x000fe20000410000 */
[----:B------:R-:W-:-:S02]  /*6540*/  HADD2.F32 R15, -RZ, R111.H0_H0 ;  /* 0x2000006fff0f7230 */ /* 0x000fc40000004100 */
[-C--:B------:R-:W-:Y:S01]  /*6550*/  FMUL.FTZ R47, R44, R43.reuse ;  /* 0x0000002b2c2f7220 */ /* 0x080fe20000410000 */
[----:B------:R-:W-:Y:S01]  /*6560*/  FFMA.FTZ R42, R13, R126, -R42 ;  /* 0x0000007e0d2a7223 */ /* 0x000fe2000001082a */
[----:B------:R-:W-:Y:S02]  /*6570*/  HADD2.F32 R13, -RZ, R46.H0_H0 ;  /* 0x2000002eff0d7230 */ /* 0x000fe40000004100 */
[C---:B------:R-:W-:Y:S01]  /*6580*/  FMUL.FTZ R43, R12.reuse, R43 ;  /* 0x0000002b0c2b7220 */ /* 0x040fe20000410000 */
[----:B------:R-:W-:Y:S02]  /*6590*/  HADD2.F32 R127, -RZ, R127.H0_H0 ;  /* 0x2000007fff7f7230 */ /* 0x000fe40000004100 */
[-C--:B------:R-:W-:Y:S01]  /*65a0*/  FFMA.FTZ R47, R12, R15.reuse, -R47 ;  /* 0x0000000f0c2f7223 */ /* 0x080fe2000001082f */
[----:B------:R-:W-:Y:S02]  /*65b0*/  HADD2.F32 R40, -RZ, R40.H0_H0 ;  /* 0x20000028ff287230 */ /* 0x000fe40000004100 */
[----:B------:R-:W-:Y:S01]  /*65c0*/  FFMA.FTZ R44, R44, R15, R43 ;  /* 0x0000000f2c2c7223 */ /* 0x000fe2000001002b */
[----:B------:R-:W-:-:S02]  /*65d0*/  HADD2.F32 R46, -RZ, R46.H1_H1 ;  /* 0x3000002eff2e7230 */ /* 0x000fc40000004100 */
[-C--:B------:R-:W-:Y:S01]  /*65e0*/  FMUL.FTZ R15, R13, R127.reuse ;  /* 0x0000007f0d0f7220 */ /* 0x080fe20000410000 */
[----:B------:R-:W-:Y:S02]  /*65f0*/  HADD2.F32 R12, -RZ, R41.H0_H0 ;  /* 0x20000029ff0c7230 */ /* 0x000fe40000004100 */
[----:B------:R-:W-:Y:S01]  /*6600*/  FFMA.FTZ R45, R14, R126, R45 ;  /* 0x0000007e0e2d7223 */ /* 0x000fe2000001002d */
[----:B------:R-:W-:Y:S02]  /*6610*/  HADD2.F32 R125, -RZ, R125.H0_H0 ;  /* 0x2000007dff7d7230 */ /* 0x000fe40000004100 */
[----:B------:R-:W-:Y:S01]  /*6620*/  FMUL.FTZ R48, R46, R40 ;  /* 0x000000282e307220 */ /* 0x000fe20000410000 */
[----:B------:R-:W-:Y:S02]  /*6630*/  HADD2.F32 R41, -RZ, R41.H1_H1 ;  /* 0x30000029ff297230 */ /* 0x000fe40000004100 */
[----:B------:R-:W-:Y:S01]  /*6640*/  FMUL.FTZ R14, R12, R127 ;  /* 0x0000007f0c0e7220 */ /* 0x000fe20000410000 */
[----:B------:R-:W-:-:S02]  /*6650*/  HADD2.F32 R11, -RZ, R11.H0_H0 ;  /* 0x2000000bff0b7230 */ /* 0x000fc40000004100 */
[-C--:B------:R-:W-:Y:S01]  /*6660*/  FFMA.FTZ R15, R12, R125.reuse, -R15 ;  /* 0x0000007d0c0f7223 */ /* 0x080fe2000001080f */
[----:B------:R-:W-:Y:S01]  /*6670*/  F2FP.F16.F32.PACK_AB R55, R55, R74 ;  /* 0x0000004a3737723e */ /* 0x000fe200000000ff */
[----:B------:R-:W-:Y:S01]  /*6680*/  FMUL.FTZ R43, R41, R40 ;  /* 0x00000028292b7220 */ /* 0x000fe20000410000 */
[----:B------:R-:W-:Y:S01]  /*6690*/  FFMA.FTZ R14, R13, R125, R14 ;  /* 0x0000007d0d0e7223 */ /* 0x000fe2000001000e */
[----:B------:R-:W-:Y:S01]  /*66a0*/  FFMA.FTZ R48, R41, R11, -R48 ;  /* 0x0000000b29307223 */ /* 0x000fe20000010830 */
[----:B------:R-:W-:Y:S01]  /*66b0*/  F2FP.F16.F32.PACK_AB R13, R54, R51 ;  /* 0x00000033360d723e */ /* 0x000fe200000000ff */
[----:B------:R-:W-:Y:S01]  /*66c0*/  FFMA.FTZ R43, R46, R11, R43 ;  /* 0x0000000b2e2b7223 */ /* 0x000fe2000001002b */
[----:B------:R-:W-:Y:S02]  /*66d0*/  F2FP.F16.F32.PACK_AB R50, R73, R50 ;  /* 0x000000324932723e */ /* 0x000fe400000000ff */
[----:B------:R-:W-:Y:S01]  /*66e0*/  F2FP.F16.F32.PACK_AB R54, R48, R15 ;  /* 0x0000000f3036723e */ /* 0x000fe200000000ff */
[----:B------:R-:W-:Y:S01]  /*66f0*/  IMAD.MOV.U32 R15, RZ, RZ, R55 ;  /* 0x000000ffff0f7224 */ /* 0x000fe200078e0037 */
[----:B------:R-:W-:Y:S01]  /*6700*/  F2FP.F16.F32.PACK_AB R12, R47, R42 ;  /* 0x0000002a2f0c723e */ /* 0x000fe200000000ff */
[----:B------:R-:W-:Y:S01]  /*6710*/  IMAD.MOV.U32 R47, RZ, RZ, R50 ;  /* 0x000000ffff2f7224 */ /* 0x000fe200078e0032 */
[----:B------:R-:W-:-:S02]  /*6720*/  F2FP.F16.F32.PACK_AB R44, R44, R45 ;  /* 0x0000002d2c2c723e */ /* 0x000fc400000000ff */
[----:B------:R-:W-:Y:S01]  /*6730*/  F2FP.F16.F32.PACK_AB R46, R43, R14 ;  /* 0x0000000e2b2e723e */ /* 0x000fe200000000ff */
[----:B------:R-:W-:Y:S01]  /*6740*/  IMAD.MOV.U32 R14, RZ, RZ, R54 ;  /* 0x000000ffff0e7224 */ /* 0x000fe200078e0036 */
[----:B------:R-:W-:-:S07]  /*6750*/  MOV R45, R49 ;  /* 0x00000031002d7202 */ /* 0x000fce0000000f00 */
.L_x_1632:
[----:B------:R-:W-:Y:S05]  /*6760*/  BSYNC B2 ;  /* 0x0000000000027941 */ /* 0x000fea0003800000 */
.L_x_1631:
[----:B---3--:R3:W-:Y:S04]  /*6770*/  ST.E.128 desc[UR60][R52.64], R12 ;  /* 0x0000000c34007985 */ /* 0x0087e8000c101d3c */
[----:B----4-:R3:W-:Y:S02]  /*6780*/  @!P0 ST.E.128 desc[UR60][R108.64], R44 ;  /* 0x0000002c6c008985 */ /* 0x0107e4000c101d3c */
.L_x_1626:
[----:B------:R-:W-:Y:S05]  /*6790*/  BSYNC B1 ;  /* 0x0000000000017941 */ /* 0x000fea0003800000 */
.L_x_1625:
[----:B------:R-:W-:-:S03]  /*67a0*/  UMOV UR4, 0xffffffff ;  /* 0xffffffff00047882 */ /* 0x000fc60000000000 */
[----:B------:R-:W-:Y:S05]  /*67b0*/  BRA.DIV UR4, `(.L_x_1633) ;  /* 0x0000023604c07947 */ /* 0x000fea000b800000 */
[----:B---3--:R3:W4:Y:S04]  /*67c0*/  SHFL.IDX PT, R45, R114, 0x1, 0x181f ;  /* 0x00381f00722d7f89 */ /* 0x00872800000e0000 */
[----:B------:R3:W0:Y:S02]  /*67d0*/  SHFL.IDX PT, R44, R107, 0x1, 0x181f ;  /* 0x00381f006b2c7f89 */ /* 0x00062400000e0000 */
.L_x_2022:
[----:B------:R-:W-:Y:S05]  /*67e0*/  @P4 BRA `(.L_x_1602) ;  /* 0x0000001400284947 */ /* 0x000fea0003800000 */
[----:B------:R-:W-:Y:S01]  /*67f0*/  ISETP.NE.AND P0, PT, R28, RZ, PT ;  /* 0x000000ff1c00720c */ /* 0x000fe20003f05270 */
[----:B------:R-:W-:-:S12]  /*6800*/  BSSY B1, `(.L_x_1634) ;  /* 0x0000075000017945 */ /* 0x000fd80003800000 */
[----:B------:R-:W-:Y:S05]  /*6810*/  @!P0 BRA `(.L_x_1635) ;  /* 0x0000000400cc8947 */ /* 0x000fea0003800000 */
[----:B------:R-:W5:Y:S04]  /*6820*/  LDL R15, [R1+0x4c] ;  /* 0x00004c00010f7983 */ /* 0x000f680000100800 */
[----:B------:R-:W3:Y:S04]  /*6830*/  LDL R14, [R1+0xa0] ;  /* 0x0000a000010e7983 */ /* 0x000ee80000100800 */
[----:B------:R-:W3:Y:S01]  /*6840*/  LDL R13, [R1+0x54] ;  /* 0x00005400010d7983 */ /* 0x000ee20000100800 */
[----:B--2---:R-:W-:Y:S01]  /*6850*/  SEL R11, R95, R118, !P2 ;  /* 0x000000765f0b7207 */ /* 0x004fe20005000000 */
[----:B------:R-:W-:Y:S01]  /*6860*/  BSSY B2, `(.L_x_1636) ;  /* 0x000006c000027945 */ /* 0x000fe20003800000 */
[----:B------:R-:W-:-:S02]  /*6870*/  ISETP.GE.AND P4, PT, R16, R106, PT ;  /* 0x0000006a1000720c */ /* 0x000fc40003f86270 */
[----:B------:R-:W-:Y:S02]  /*6880*/  SHF.R.S32.HI R12, RZ, 0x1f, R11 ;  /* 0x0000001fff0c7819 */ /* 0x000fe4000001140b */
[C---:B0-----:R-:W-:Y:S02]  /*6890*/  LEA R46, P0, R33.reuse, R44, 0x1 ;  /* 0x0000002c212e7211 */ /* 0x041fe400078008ff */
[----:B------:R-:W-:Y:S02]  /*68a0*/  LEA.HI R11, R12, R11, RZ, 0x4 ;  /* 0x0000000b0c0b7211 */ /* 0x000fe400078f20ff */
[----:B----4-:R-:W-:Y:S02]  /*68b0*/  LEA.HI.X R47, R33, R45, R88, 0x1, P0 ;  /* 0x0000002d212f7211 */ /* 0x010fe400000f0c58 */
[----:B------:R-:W-:-:S04]  /*68c0*/  LEA.HI.SX32 R11, R11, R32, 0x1c ;  /* 0x000000200b0b7211 */ /* 0x000fc800078fe2ff */
[----:B------:R-:W-:Y:S02]  /*68d0*/  SHF.R.S32.HI R12, RZ, 0x1f, R11 ;  /* 0x0000001fff0c7819 */ /* 0x000fe4000001140b */
[----:B------:R-:W-:Y:S02]  /*68e0*/  SHF.L.U32 R49, R11, 0x3, RZ ;  /* 0x000000030b317819 */ /* 0x000fe400000006ff */
[----:B------:R-:W-:Y:S02]  /*68f0*/  LEA.HI R12, R12, R11, RZ, 0x3 ;  /* 0x0000000b0c0c7211 */ /* 0x000fe400078f18ff */
[----:B------:R-:W-:-:S03]  /*6900*/  ISETP.GE.AND P6, PT, R49, R116, PT ;  /* 0x000000743100720c */ /* 0x000fc60003fc6270 */
[----:B------:R-:W-:-:S05]  /*6910*/  IMAD.SHL.U32 R12, R12, 0x200, RZ ;  /* 0x000002000c0c7824 */ /* 0x000fca00078e00ff */
[----:B------:R-:W-:Y:S02]  /*6920*/  LOP3.LUT R12, R12, 0x7ffff000, RZ, 0xc0, !PT ;  /* 0x7ffff0000c0c7812 */ /* 0x000fe400078ec0ff */
[----:B-----5:R-:W-:-:S03]  /*6930*/  LOP3.LUT R11, R15, 0x38, R49, 0xf8, !PT ;  /* 0x000000380f0b7812 */ /* 0x020fc600078ef831 */
[----:B------:R-:W-:Y:S01]  /*6940*/  @!P6 IMAD.WIDE R48, R49, 0x2, R44 ;  /* 0x000000023130e825 */ /* 0x000fe200078e022c */
[----:B---3--:R-:W-:-:S04]  /*6950*/  LOP3.LUT R11, R11, R14, RZ, 0x3c, !PT ;  /* 0x0000000e0b0b7212 */ /* 0x008fc800078e3cff */
[----:B------:R-:W-:Y:S01]  /*6960*/  IADD3 R13, R11, R12, R13 ;  /* 0x0000000c0b0d7210 */ /* 0x000fe20007ffe00d */
[----:B------:R-:W-:-:S04]  /*6970*/  IMAD R11, R200, 0x4000, R91 ;  /* 0x00004000c80b7824 */ /* 0x000fc800078e025b */
[----:B------:R-:W-:Y:S01]  /*6980*/  IMAD R13, R200, 0x4000, R13 ;  /* 0x00004000c80d7824 */ /* 0x000fe200078e020d */
[----:B------:R-:W-:-:S03]  /*6990*/  LEA R11, R11, R18, 0x1 ;  /* 0x000000120b0b7211 */ /* 0x000fc600078e08ff */
[----:B------:R-:W-:Y:S02]  /*69a0*/  IMAD R40, R13, 0x2, R18 ;  /* 0x000000020d287824 */ /* 0x000fe400078e0212 */
[----:B------:R0:W2:Y:S04]  /*69b0*/  LDS.128 R12, [R11+0x20400] ;  /* 0x020400000b0c7984 */ /* 0x0000a80000000c00 */
[----:B------:R-:W3:Y:S01]  /*69c0*/  LDS.128 R40, [R40+0x20400] ;  /* 0x0204000028287984 */ /* 0x000ee20000000c00 */
[----:B------:R-:W-:Y:S05]  /*69d0*/  @P4 BRA `(.L_x_1637) ;  /* 0x0000000400504947 */ /* 0x000fea0003800000 */
[----:B------:R-:W-:Y:S01]  /*69e0*/  SHF.R.U32.HI R54, RZ, 0x10, R69 ;  /* 0x00000010ff367819 */ /* 0x000fe20000011645 */
[----:B---3--:R-:W-:Y:S01]  /*69f0*/  IMAD.MOV.U32 R50, RZ, RZ, R42 ;  /* 0x000000ffff327224 */ /* 0x008fe200078e002a */
[----:B------:R-:W-:Y:S01]  /*6a00*/  SHF.R.U32.HI R52, RZ, 0x10, R61 ;  /* 0x00000010ff347819 */ /* 0x000fe2000001163d */
[--C-:B------:R-:W-:Y:S01]  /*6a10*/  HADD2.F32 R42, -RZ, R41.reuse.H0_H0 ;  /* 0x20000029ff2a7230 */ /* 0x100fe20000004100 */
[----:B------:R-:W-:Y:S01]  /*6a20*/  SHF.R.U64 R74, R62, 0x10, R63 ;  /* 0x000000103e4a7819 */ /* 0x000fe2000000123f */
[----:B------:R-:W-:Y:S01]  /*6a30*/  HADD2.F32 R41, -RZ, R41.H1_H1 ;  /* 0x30000029ff297230 */ /* 0x000fe20000004100 */
[----:B------:R-:W-:Y:S01]  /*6a40*/  SHF.R.U64 R75, R60, 0x10, R61 ;  /* 0x000000103c4b7819 */ /* 0x000fe2000000123d */
[--C-:B0-2---:R-:W-:Y:S01]  /*6a50*/  HADD2.F32 R11, -RZ, R13.reuse.H0_H0 ;  /* 0x2000000dff0b7230 */ /* 0x105fe20000004100 */
[----:B------:R-:W-:Y:S01]  /*6a60*/  SHF.R.U64 R73, R68, 0x10, R69 ;  /* 0x0000001044497819 */ /* 0x000fe20000001245 */
[----:B------:R-:W-:Y:S01]  /*6a70*/  HADD2.F32 R54, -RZ, R54.H0_H0 ;  /* 0x20000036ff367230 */ /* 0x000fe20000004100 */
[--C-:B------:R-:W-:Y:S01]  /*6a80*/  SHF.R.U64 R69, R70, 0x10, R71.reuse ;  /* 0x0000001046457819 */ /* 0x100fe20000001247 */
[----:B------:R-:W-:Y:S01]  /*6a90*/  HADD2.F32 R13, -RZ, R13.H1_H1 ;  /* 0x3000000dff0d7230 */ /* 0x000fe20000004100 */
[----:B------:R-:W-:Y:S01]  /*6aa0*/  SHF.R.U32.HI R70, RZ, 0x10, R71 ;  /* 0x00000010ff467819 */ /* 0x000fe20000011647 */
[----:B------:R-:W-:-:S02]  /*6ab0*/  HADD2.F32 R53, -RZ, R124.H1_H1 ;  /* 0x3000007cff357230 */ /* 0x000fc40000004100 */
[-C--:B------:R-:W-:Y:S01]  /*6ac0*/  FMUL.FTZ R62, R41, R54.reuse ;  /* 0x00000036293e7220 */ /* 0x080fe20000410000 */
[----:B------:R-:W-:Y:S02]  /*6ad0*/  HADD2.F32 R52, -RZ, R52.H0_H0 ;  /* 0x20000034ff347230 */ /* 0x000fe40000004100 */
[----:B------:R-:W-:Y:S01]  /*6ae0*/  FMUL.FTZ R54, R13, R54 ;  /* 0x000000360d367220 */ /* 0x000fe20000410000 */
[----:B------:R-:W-:Y:S02]  /*6af0*/  HADD2.F32 R51, -RZ, R122.H1_H1 ;  /* 0x3000007aff337230 */ /* 0x000fe40000004100 */
[-C--:B------:R-:W-:Y:S01]  /*6b00*/  FMUL.FTZ R60, R42, R53.reuse ;  /* 0x000000352a3c7220 */ /* 0x080fe20000410000 */
[----:B------:R-:W-:Y:S01]  /*6b10*/  FMUL.FTZ R55, R11, R53 ;  /* 0x000000350b377220 */ /* 0x000fe20000410000 */
[-C--:B------:R-:W-:Y:S01]  /*6b20*/  FFMA.FTZ R62, R13, R52.reuse, -R62 ;  /* 0x000000340d3e7223 */ /* 0x080fe2000001083e */
[----:B------:R-:W-:Y:S01]  /*6b30*/  FFMA.FTZ R68, R41, R52, R54 ;  /* 0x0000003429447223 */ /* 0x000fe20000010036 */
[----:B------:R-:W-:Y:S01]  /*6b40*/  FFMA.FTZ R53, R11, R51, -R60 ;  /* 0x000000330b357223 */ /* 0x000fe2000001083c */
[----:B------:R-:W-:-:S02]  /*6b50*/  HADD2.F32 R54, -RZ, R123.H1_H1 ;  /* 0x3000007bff367230 */ /* 0x000fc40000004100 */
[----:B------:R-:W-:Y:S01]  /*6b60*/  FFMA.FTZ R55, R42, R51, R55 ;  /* 0x000000332a377223 */ /* 0x000fe20000010037 */
[----:B------:R-:W-:Y:S01]  /*6b70*/  HADD2.F32 R13, -RZ, R43.H0_H0 ;  /* 0x2000002bff0d7230 */ /* 0x000fe20000004100 */
[----:B------:R-:W-:Y:S01]  /*6b80*/  SHF.R.U32.HI R63, RZ, 0x10, R63 ;  /* 0x00000010ff3f7819 */ /* 0x000fe2000001163f */
[----:B------:R-:W-:Y:S02]  /*6b90*/  HADD2.F32 R11, -RZ, R15.H0_H0 ;  /* 0x2000000fff0b7230 */ /* 0x000fe40000004100 */
[----:B------:R-:W-:Y:S02]  /*6ba0*/  HADD2.F32 R60, -RZ, R70.H0_H0 ;  /* 0x20000046ff3c7230 */ /* 0x000fe40000004100 */
[-C--:B------:R-:W-:Y:S01]  /*6bb0*/  FMUL.FTZ R70, R13, R54.reuse ;  /* 0x000000360d467220 */ /* 0x080fe20000410000 */
[----:B------:R-:W-:Y:S02]  /*6bc0*/  HADD2.F32 R42, -RZ, R121.H1_H1 ;  /* 0x30000079ff2a7230 */ /* 0x000fe40000004100 */
[----:B------:R-:W-:Y:S01]  /*6bd0*/  FMUL.FTZ R54, R11, R54 ;  /* 0x000000360b367220 */ /* 0x000fe20000410000 */
[----:B------:R-:W-:Y:S01]  /*6be0*/  HADD2.F32 R43, -RZ, R43.H1_H1 ;  /* 0x3000002bff2b7230 */ /* 0x000fe20000004100 */
[----:B------:R-:W-:Y:S01]  /*6bf0*/  F2FP.F16.F32.PACK_AB R55, R68, R55 ;  /* 0x000000374437723e */ /* 0x000fe200000000ff */
[----:B------:R-:W-:-:S02]  /*6c00*/  HADD2.F32 R15, -RZ, R15.H1_H1 ;  /* 0x3000000fff0f7230 */ /* 0x000fc40000004100 */
[----:B------:R-:W-:Y:S01]  /*6c10*/  FFMA.FTZ R54, R13, R42, R54 ;  /* 0x0000002a0d367223 */ /* 0x000fe20000010036 */
[----:B------:R-:W-:Y:S02]  /*6c20*/  HADD2.F32 R52, -RZ, R63.H0_H0 ;  /* 0x2000003fff347230 */ /* 0x000fe40000004100 */
[----:B------:R-:W-:Y:S01]  /*6c30*/  FMUL.FTZ R72, R43, R60 ;  /* 0x0000003c2b487220 */ /* 0x000fe20000410000 */
[----:B------:R-:W-:Y:S01]  /*6c40*/  FFMA.FTZ R70, R11, R42, -R70 ;  /* 0x0000002a0b467223 */ /* 0x000fe20000010846 */
[----:B------:R-:W-:Y:S02]  /*6c50*/  HADD2.F32 R13, -RZ, R40.H0_H0 ;  /* 0x20000028ff0d7230 */ /* 0x000fe40000004100 */
[C---:B------:R-:W-:Y:S01]  /*6c60*/  FMUL.FTZ R60, R15.reuse, R60 ;  /* 0x0000003c0f3c7220 */ /* 0x040fe20000410000 */
[----:B------:R-:W-:Y:S02]  /*6c70*/  HADD2.F32 R41, -RZ, R73.H0_H0 ;  /* 0x20000049ff297230 */ /* 0x000fe40000004100 */
[----:B------:R-:W-:Y:S01]  /*6c80*/  FFMA.FTZ R61, R15, R52, -R72 ;  /* 0x000000340f3d7223 */ /* 0x000fe20000010848 */
[----:B------:R-:W-:-:S02]  /*6c90*/  HADD2.F32 R11, -RZ, R12.H0_H0 ;  /* 0x2000000cff0b7230 */ /* 0x000fc40000004100 */
[----:B------:R-:W-:Y:S01]  /*6ca0*/  FFMA.FTZ R63, R43, R52, R60 ;  /* 0x000000342b3f7223 */ /* 0x000fe2000001003c */
[----:B------:R-:W-:Y:S02]  /*6cb0*/  HADD2.F32 R40, -RZ, R40.H1_H1 ;  /* 0x30000028ff287230 */ /* 0x000fe40000004100 */
[----:B------:R-:W-:Y:S02]  /*6cc0*/  HADD2.F32 R124, -RZ, R124.H0_H0 ;  /* 0x2000007cff7c7230 */ /* 0x000fe40000004100 */
[----:B------:R-:W-:Y:S02]  /*6cd0*/  HADD2.F32 R12, -RZ, R12.H1_H1 ;  /* 0x3000000cff0c7230 */ /* 0x000fe40000004100 */
[----:B------:R-:W-:Y:S01]  /*6ce0*/  FMUL.FTZ R43, R40, R41 ;  /* 0x00000029282b7220 */ /* 0x000fe20000410000 */
[----:B------:R-:W-:Y:S02]  /*6cf0*/  HADD2.F32 R15, -RZ, R75.H0_H0 ;  /* 0x2000004bff0f7230 */ /* 0x000fe40000004100 */
[----:B------:R-:W-:Y:S01]  /*6d00*/  FMUL.FTZ R42, R13, R124 ;  /* 0x0000007c0d2a7220 */ /* 0x000fe20000410000 */
[----:B------:R-:W-:-:S02]  /*6d10*/  HADD2.F32 R122, -RZ, R122.H0_H0 ;  /* 0x2000007aff7a7230 */ /* 0x000fc40000004100 */
[C---:B------:R-:W-:Y:S01]  /*6d20*/  FMUL.FTZ R41, R12.reuse, R41 ;  /* 0x000000290c297220 */ /* 0x040fe20000410000 */
[C---:B------:R-:W-:Y:S01]  /*6d30*/  FMUL.FTZ R124, R11.reuse, R124 ;  /* 0x0000007c0b7c7220 */ /* 0x040fe20000410000 */
[-C--:B------:R-:W-:Y:S01]  /*6d40*/  FFMA.FTZ R43, R12, R15.reuse, -R43 ;  /* 0x0000000f0c2b7223 */ /* 0x080fe2000001082b */
[----:B------:R-:W-:Y:S02]  /*6d50*/  HADD2.F32 R12, -RZ, R50.H0_H0 ;  /* 0x20000032ff0c7230 */ /* 0x000fe40000004100 */
[-C--:B------:R-:W-:Y:S01]  /*6d60*/  FFMA.FTZ R42, R11, R122.reuse, -R42 ;  /* 0x0000007a0b2a7223 */ /* 0x080fe2000001082a */
[----:B------:R-:W-:Y:S01]  /*6d70*/  FFMA.FTZ R41, R40, R15, R41 ;  /* 0x0000000f28297223 */ /* 0x000fe20000010029 */
[----:B------:R-:W-:Y:S02]  /*6d80*/  HADD2.F32 R123, -RZ, R123.H0_H0 ;  /* 0x2000007bff7b7230 */ /* 0x000fe40000004100 */
[----:B------:R-:W-:Y:S01]  /*6d90*/  FFMA.FTZ R124, R13, R122, R124 ;  /* 0x0000007a0d7c7223 */ /* 0x000fe2000001007c */
[----:B------:R-:W-:Y:S01]  /*6da0*/  HADD2.F32 R15, -RZ, R69.H0_H0 ;  /* 0x20000045ff0f7230 */ /* 0x000fe20000004100 */
[----:B------:R-:W-:Y:S01]  /*6db0*/  F2FP.F16.F32.PACK_AB R63, R63, R54 ;  /* 0x000000363f3f723e */ /* 0x000fe200000000ff */
[----:B------:R-:W-:-:S02]  /*6dc0*/  HADD2.F32 R11, -RZ, R14.H0_H0 ;  /* 0x2000000eff0b7230 */ /* 0x000fc40000004100 */
[-C--:B------:R-:W-:Y:S01]  /*6dd0*/  FMUL.FTZ R40, R12, R123.reuse ;  /* 0x0000007b0c287220 */ /* 0x080fe20000410000 */
[----:B------:R-:W-:Y:S01]  /*6de0*/  HADD2.F32 R50, -RZ, R50.H1_H1 ;  /* 0x30000032ff327230 */ /* 0x000fe20000004100 */
[----:B------:R-:W-:Y:S01]  /*6df0*/  F2FP.F16.F32.PACK_AB R54, R41, R124 ;  /* 0x0000007c2936723e */ /* 0x000fe200000000ff */
[----:B------:R-:W-:Y:S02]  /*6e00*/  HADD2.F32 R14, -RZ, R14.H1_H1 ;  /* 0x3000000eff0e7230 */ /* 0x000fe40000004100 */
[C---:B------:R-:W-:Y:S01]  /*6e10*/  FMUL.FTZ R123, R11.reuse, R123 ;  /* 0x0000007b0b7b7220 */ /* 0x040fe20000410000 */
[----:B------:R-:W-:Y:S02]  /*6e20*/  HADD2.F32 R121, -RZ, R121.H0_H0 ;  /* 0x20000079ff797230 */ /* 0x000fe40000004100 */
[-C--:B------:R-:W-:Y:S01]  /*6e30*/  FMUL.FTZ R51, R50, R15.reuse ;  /* 0x0000000f32337220 */ /* 0x080fe20000410000 */
[----:B------:R-:W-:Y:S02]  /*6e40*/  HADD2.F32 R13, -RZ, R74.H0_H0 ;  /* 0x2000004aff0d7230 */ /* 0x000fe40000004100 */
[----:B------:R-:W-:Y:S01]  /*6e50*/  FMUL.FTZ R15, R14, R15 ;  /* 0x0000000f0e0f7220 */ /* 0x000fe20000410000 */
[----:B------:R-:W-:Y:S01]  /*6e60*/  MOV R41, R55 ;  /* 0x0000003700297202 */ /* 0x000fe20000000f00 */
        /* <DEDUP_REMOVED lines=10> */
[----:B------:R-:W-:-:S07]  /*6f10*/  F2FP.F16.F32.PACK_AB R42, R50, R123 ;  /* 0x0000007b322a723e */ /* 0x000fce00000000ff */
.L_x_1637:
[----:B------:R-:W-:Y:S05]  /*6f20*/  BSYNC B2 ;  /* 0x0000000000027941 */ /* 0x000fea0003800000 */
.L_x_1636:
[----:B--2---:R2:W-:Y:S04]  /*6f30*/  ST.E.128 desc[UR60][R46.64], R12 ;  /* 0x0000000c2e007985 */ /* 0x0045e8000c101d3c */
[----:B---3--:R2:W-:Y:S02]  /*6f40*/  @!P6 ST.E.128 desc[UR60][R48.64], R40 ;  /* 0x000000283000e985 */ /* 0x0085e4000c101d3c */
.L_x_1635:
[----:B------:R-:W-:Y:S05]  /*6f50*/  BSYNC B1 ;  /* 0x0000000000017941 */ /* 0x000fea0003800000 */
.L_x_1634:
[----:B------:R-:W-:-:S13]  /*6f60*/  ISETP.NE.AND P0, PT, R36, RZ, PT ;  /* 0x000000ff2400720c */ /* 0x000fda0003f05270 */
[----:B------:R-:W-:Y:S05]  /*6f70*/  @!P0 BRA `(.L_x_1602) ;  /* 0x0000000c00448947 */ /* 0x000fea0003800000 */
[----:B--2---:R-:W2:Y:S04]  /*6f80*/  LDL R40, [R1+0x4c] ;  /* 0x00004c0001287983 */ /* 0x004ea80000100800 */
[----:B------:R-:W5:Y:S04]  /*6f90*/  LDL R15, [R1+0xa0] ;  /* 0x0000a000010f7983 */ /* 0x000f680000100800 */
[----:B------:R-:W3:Y:S01]  /*6fa0*/  LDL R14, [R1+0x54] ;  /* 0x00005400010e7983 */ /* 0x000ee20000100800 */
[----:B------:R-:W-:Y:S01]  /*6fb0*/  SEL R118, R95, R118, !P1 ;  /* 0x000000765f767207 */ /* 0x000fe20004800000 */
[----:B------:R-:W-:Y:S01]  /*6fc0*/  BSSY B1, `(.L_x_1638) ;  /* 0x000006c000017945 */ /* 0x000fe20003800000 */
[----:B------:R-:W-:-:S02]  /*6fd0*/  ISETP.GE.AND P4, PT, R219, R106, PT ;  /* 0x0000006adb00720c */ /* 0x000fc40003f86270 */
[----:B0-----:R-:W-:Y:S02]  /*6fe0*/  SHF.R.S32.HI R11, RZ, 0x1f, R118 ;  /* 0x0000001fff0b7819 */ /* 0x001fe40000011476 */
[----:B------:R-:W-:Y:S02]  /*6ff0*/  LEA R46, P0, R35, R44, 0x1 ;  /* 0x0000002c232e7211 */ /* 0x000fe400078008ff */
[----:B------:R-:W-:Y:S02]  /*7000*/  LEA.HI R11, R11, R118, RZ, 0x4 ;  /* 0x000000760b0b7211 */ /* 0x000fe400078f20ff */
[----:B----4-:R-:W-:Y:S02]  /*7010*/  LEA.HI.X R47, R35, R45, R89, 0x1, P0 ;  /* 0x0000002d232f7211 */ /* 0x010fe400000f0c59 */
[----:B------:R-:W-:-:S04]  /*7020*/  LEA.HI.SX32 R12, R11, R34, 0x1c ;  /* 0x000000220b0c7211 */ /* 0x000fc800078fe2ff */
[----:B------:R-:W-:Y:S01]  /*7030*/  SHF.R.S32.HI R13, RZ, 0x1f, R12 ;  /* 0x0000001fff0d7819 */ /* 0x000fe2000001140c */
[----:B------:R-:W-:-:S03]  /*7040*/  IMAD.SHL.U32 R11, R12, 0x8, RZ ;  /* 0x000000080c0b7824 */ /* 0x000fc600078e00ff */
[----:B------:R-:W-:-:S05]  /*7050*/  LEA.HI R13, R13, R12, RZ, 0x3 ;  /* 0x0000000c0d0d7211 */ /* 0x000fca00078f18ff */
[----:B------:R-:W-:-:S05]  /*7060*/  IMAD.SHL.U32 R13, R13, 0x200, RZ ;  /* 0x000002000d0d7824 */ /* 0x000fca00078e00ff */
[----:B------:R-:W-:Y:S02]  /*7070*/  LOP3.LUT R13, R13, 0x7ffff000, RZ, 0xc0, !PT ;  /* 0x7ffff0000d0d7812 */ /* 0x000fe400078ec0ff */
[----:B--2---:R-:W-:-:S04]  /*7080*/  LOP3.LUT R12, R40, 0x38, R11, 0xf8, !PT ;  /* 0x00000038280c7812 */ /* 0x004fc800078ef80b */
[----:B-----5:R-:W-:-:S04]  /*7090*/  LOP3.LUT R12, R12, R15, RZ, 0x3c, !PT ;  /* 0x0000000f0c0c7212 */ /* 0x020fc800078e3cff */
[----:B---3--:R-:W-:Y:S02]  /*70a0*/  IADD3 R15, R12, R13, R14 ;  /* 0x0000000d0c0f7210 */ /* 0x008fe40007ffe00e */
[----:B------:R-:W-:-:S03]  /*70b0*/  LEA R13, R200, R4, 0xe ;  /* 0x00000004c80d7211 */ /* 0x000fc600078e70ff */
[----:B------:R-:W-:Y:S02]  /*70c0*/  IMAD R15, R200, 0x4000, R15 ;  /* 0x00004000c80f7824 */ /* 0x000fe400078e020f */
[--C-:B------:R-:W-:Y:S02]  /*70d0*/  IMAD R13, R13, 0x2, R18.reuse ;  /* 0x000000020d0d7824 */ /* 0x100fe400078e0212 */
[----:B------:R-:W-:-:S04]  /*70e0*/  IMAD R40, R15, 0x2, R18 ;  /* 0x000000020f287824 */ /* 0x000fc800078e0212 */
[----:B------:R-:W0:Y:S04]  /*70f0*/  LDS.128 R12, [R13+0x20400] ;  /* 0x020400000d0c7984 */ /* 0x000e280000000c00 */
[----:B------:R-:W2:Y:S01]  /*7100*/  LDS.128 R40, [R40+0x20400] ;  /* 0x0204000028287984 */ /* 0x000ea20000000c00 */
[----:B------:R-:W-:Y:S05]  /*7110*/  @P4 BRA `(.L_x_1639) ;  /* 0x0000000400584947 */ /* 0x000fea0003800000 */
[----:B------:R-:W-:Y:S01]  /*7120*/  SHF.R.U32.HI R52, RZ, 0x10, R65 ;  /* 0x00000010ff347819 */ /* 0x000fe20000011641 */
[----:B--2---:R-:W-:Y:S01]  /*7130*/  IMAD.MOV.U32 R49, RZ, RZ, R42 ;  /* 0x000000ffff317224 */ /* 0x004fe200078e002a */
[----:B------:R-:W-:Y:S01]  /*7140*/  MOV R48, R40 ;  /* 0x0000002800307202 */ /* 0x000fe20000000f00 */
[----:B0-----:R-:W-:Y:S01]  /*7150*/  IMAD.MOV.U32 R40, RZ, RZ, R14 ;  /* 0x000000ffff287224 */ /* 0x001fe200078e000e */
[--C-:B------:R-:W-:Y:S01]  /*7160*/  SHF.R.U32.HI R50, RZ, 0x10, R57.reuse ;  /* 0x00000010ff327819 */ /* 0x100fe20000011639 */
[--C-:B------:R-:W-:Y:S01]  /*7170*/  HADD2.F32 R42, -RZ, R41.reuse.H0_H0 ;  /* 0x20000029ff2a7230 */ /* 0x100fe20000004100 */
[----:B------:R-:W-:Y:S01]  /*7180*/  SHF.R.U64 R68, R56, 0x10, R57 ;  /* 0x0000001038447819 */ /* 0x000fe20000001239 */
[----:B------:R-:W-:Y:S01]  /*7190*/  HADD2.F32 R41, -RZ, R41.H1_H1 ;  /* 0x30000029ff297230 */ /* 0x000fe20000004100 */
[----:B------:R-:W-:Y:S01]  /*71a0*/  SHF.R.U64 R63, R58, 0x10, R59 ;  /* 0x000000103a3f7819 */ /* 0x000fe2000000123b */
[--C-:B------:R-:W-:Y:S01]  /*71b0*/  HADD2.F32 R14, -RZ, R13.reuse.H0_H0 ;  /* 0x2000000dff0e7230 */ /* 0x100fe20000004100 */
[----:B------:R-:W-:Y:S01]  /*71c0*/  SHF.R.U64 R57, R66, 0x10, R67 ;  /* 0x0000001042397819 */ /* 0x000fe20000001243 */
[----:B------:R-:W-:Y:S01]  /*71d0*/  HADD2.F32 R52, -RZ, R52.H0_H0 ;  /* 0x20000034ff347230 */ /* 0x000fe20000004100 */
[----:B------:R-:W-:Y:S01]  /*71e0*/  SHF.R.U32.HI R58, RZ, 0x10, R59 ;  /* 0x00000010ff3a7819 */ /* 0x000fe2000001163b */
[----:B------:R-:W-:Y:S01]  /*71f0*/  HADD2.F32 R13, -RZ, R13.H1_H1 ;  /* 0x3000000dff0d7230 */ /* 0x000fe20000004100 */
[----:B------:R-:W-:Y:S01]  /*7200*/  SHF.R.U32.HI R66, RZ, 0x10, R67 ;  /* 0x00000010ff427819 */ /* 0x000fe20000011643 */
        /* <DEDUP_REMOVED lines=14> */
[----:B------:R-:W-:Y:S02]  /*72f0*/  HADD2.F32 R14, -RZ, R43.H0_H0 ;  /* 0x2000002bff0e7230 */ /* 0x000fe40000004100 */
[----:B------:R-:W-:Y:S02]  /*7300*/  HADD2.F32 R41, -RZ, R115.H1_H1 ;  /* 0x30000073ff297230 */ /* 0x000fe40000004100 */
[----:B------:R-:W-:Y:S01]  /*7310*/  FMUL.FTZ R51, R13, R50 ;  /* 0x000000320d337220 */ /* 0x000fe20000410000 */
[----:B------:R-:W-:Y:S01]  /*7320*/  HADD2.F32 R43, -RZ, R43.H1_H1 ;  /* 0x3000002bff2b7230 */ /* 0x000fe20000004100 */
[----:B------:R-:W-:Y:S01]  /*7330*/  F2FP.F16.F32.PACK_AB R53, R56, R53 ;  /* 0x000000353835723e */ /* 0x000fe200000000ff */
[----:B------:R-:W-:-:S02]  /*7340*/  HADD2.F32 R52, -RZ, R66.H0_H0 ;  /* 0x20000042ff347230 */ /* 0x000fc40000004100 */
[CC--:B------:R-:W-:Y:S01]  /*7350*/  FFMA.FTZ R59, R14.reuse, R41.reuse, R51 ;  /* 0x000000290e3b7223 */ /* 0x0c0fe20000010033 */
[----:B------:R-:W-:Y:S02]  /*7360*/  HADD2.F32 R42, -RZ, R58.H0_H0 ;  /* 0x2000003aff2a7230 */ /* 0x000fe40000004100 */
[----:B------:R-:W-:Y:S01]  /*7370*/  FMUL.FTZ R58, R14, R50 ;  /* 0x000000320e3a7220 */ /* 0x000fe20000410000 */
[----:B------:R-:W-:Y:S02]  /*7380*/  HADD2.F32 R15, -RZ, R15.H1_H1 ;  /* 0x3000000fff0f7230 */ /* 0x000fe40000004100 */
[----:B------:R-:W-:Y:S01]  /*7390*/  FMUL.FTZ R50, R43, R52 ;  /* 0x000000342b327220 */ /* 0x000fe20000410000 */
[----:B------:R-:W-:Y:S02]  /*73a0*/  HADD2.F32 R14, -RZ, R48.H0_H0 ;  /* 0x20000030ff0e7230 */ /* 0x000fe40000004100 */
[----:B------:R-:W-:Y:S01]  /*73b0*/  FFMA.FTZ R58, R13, R41, -R58 ;  /* 0x000000290d3a7223 */ /* 0x000fe2000001083a */
[----:B------:R-:W-:-:S02]  /*73c0*/  HADD2.F32 R120, -RZ, R120.H0_H0 ;  /* 0x20000078ff787230 */ /* 0x000fc40000004100 */
[C---:B------:R-:W-:Y:S01]  /*73d0*/  FMUL.FTZ R52, R15.reuse, R52 ;  /* 0x000000340f347220 */ /* 0x040fe20000410000 */
[----:B------:R-:W-:Y:S02]  /*73e0*/  HADD2.F32 R41, -RZ, R62.H0_H0 ;  /* 0x2000003eff297230 */ /* 0x000fe40000004100 */
[-C--:B------:R-:W-:Y:S01]  /*73f0*/  FFMA.FTZ R61, R15, R42.reuse, -R50 ;  /* 0x0000002a0f3d7223 */ /* 0x080fe20000010832 */
[----:B------:R-:W-:Y:S02]  /*7400*/  HADD2.F32 R13, -RZ, R12.H0_H0 ;  /* 0x2000000cff0d7230 */ /* 0x000fe40000004100 */
[----:B------:R-:W-:Y:S01]  /*7410*/  FFMA.FTZ R60, R43, R42, R52 ;  /* 0x0000002a2b3c7223 */ /* 0x000fe20000010034 */
[----:B------:R-:W-:Y:S02]  /*7420*/  HADD2.F32 R48, -RZ, R48.H1_H1 ;  /* 0x30000030ff307230 */ /* 0x000fe40000004100 */
[----:B------:R-:W-:Y:S01]  /*7430*/  FMUL.FTZ R42, R14, R120 ;  /* 0x000000780e2a7220 */ /* 0x000fe20000410000 */
[----:B------:R-:W-:-:S02]  /*7440*/  HADD2.F32 R12, -RZ, R12.H1_H1 ;  /* 0x3000000cff0c7230 */ /* 0x000fc40000004100 */
[C---:B------:R-:W-:Y:S01]  /*7450*/  FMUL.FTZ R43, R13.reuse, R120 ;  /* 0x000000780d2b7220 */ /* 0x040fe20000410000 */
[----:B------:R-:W-:Y:S02]  /*7460*/  HADD2.F32 R117, -RZ, R117.H0_H0 ;  /* 0x20000075ff757230 */ /* 0x000fe40000004100 */
[-C--:B------:R-:W-:Y:S01]  /*7470*/  FMUL.FTZ R51, R48, R41.reuse ;  /* 0x0000002930337220 */ /* 0x080fe20000410000 */
[----:B------:R-:W-:Y:S02]  /*7480*/  HADD2.F32 R15, -RZ, R68.H0_H0 ;  /* 0x20000044ff0f7230 */ /* 0x000fe40000004100 */
[----:B------:R-:W-:Y:S01]  /*7490*/  FMUL.FTZ R41, R12, R41 ;  /* 0x000000290c297220 */ /* 0x000fe20000410000 */
[----:B------:R-:W-:Y:S02]  /*74a0*/  HADD2.F32 R119, -RZ, R119.H0_H0 ;  /* 0x20000077ff777230 */ /* 0x000fe40000004100 */
[----:B------:R-:W-:Y:S01]  /*74b0*/  FFMA.FTZ R42, R13, R117, -R42 ;  /* 0x000000750d2a7223 */ /* 0x000fe2000001082a */
[----:B------:R-:W-:-:S02]  /*74c0*/  HADD2.F32 R13, -RZ, R49.H0_H0 ;  /* 0x20000031ff0d7230 */ /* 0x000fc40000004100 */
[-C--:B------:R-:W-:Y:S01]  /*74d0*/  FFMA.FTZ R51, R12, R15.reuse, -R51 ;  /* 0x0000000f0c337223 */ /* 0x080fe20000010833 */
[----:B------:R-:W-:Y:S01]  /*74e0*/  FFMA.FTZ R48, R48, R15, R41 ;  /* 0x0000000f30307223 */ /* 0x000fe20000010029 */
[--C-:B------:R-:W-:Y:S02]  /*74f0*/  HADD2.F32 R12, -RZ, R40.reuse.H0_H0 ;  /* 0x20000028ff0c7230 */ /* 0x100fe40000004100 */
[----:B------:R-:W-:Y:S01]  /*7500*/  FFMA.FTZ R43, R14, R117, R43 ;  /* 0x000000750e2b7223 */ /* 0x000fe2000001002b */
[----:B------:R-:W-:Y:S02]  /*7510*/  HADD2.F32 R15, -RZ, R57.H0_H0 ;  /* 0x20000039ff0f7230 */ /* 0x000fe40000004100 */
[-C--:B------:R-:W-:Y:S01]  /*7520*/  FMUL.FTZ R41, R13, R119.reuse ;  /* 0x000000770d297220 */ /* 0x080fe20000410000 */
[----:B------:R-:W-:Y:S02]  /*7530*/  HADD2.F32 R49, -RZ, R49.H1_H1 ;  /* 0x30000031ff317230 */ /* 0x000fe40000004100 */
[----:B------:R-:W-:Y:S01]  /*7540*/  FMUL.FTZ R50, R12, R119 ;  /* 0x000000770c327220 */ /* 0x000fe20000410000 */
[----:B------:R-:W-:Y:S01]  /*7550*/  HADD2.F32 R40, -RZ, R40.H1_H1 ;  /* 0x30000028ff287230 */ /* 0x000fe20000004100 */
[----:B------:R-:W-:Y:S01]  /*7560*/  F2FP.F16.F32.PACK_AB R59, R60, R59 ;  /* 0x0000003b3c3b723e */ /* 0x000fe200000000ff */
[----:B------:R-:W-:-:S02]  /*7570*/  HADD2.F32 R115, -RZ, R115.H0_H0 ;  /* 0x20000073ff737230 */ /* 0x000fc40000004100 */
        /* <DEDUP_REMOVED lines=16> */
.L_x_1639:
[----:B------:R-:W-:Y:S05]  /*7680*/  BSYNC B1 ;  /* 0x0000000000017941 */ /* 0x000fea0003800000 */
.L_x_1638:
[----:B0-----:R0:W-:Y:S01]  /*7690*/  ST.E.128 desc[UR60][R46.64], R12 ;  /* 0x0000000c2e007985 */ /* 0x0011e2000c101d3c */
[----:B------:R-:W-:-:S13]  /*76a0*/  ISETP.GE.AND P0, PT, R11, R116, PT ;  /* 0x000000740b00720c */ /* 0x000fda0003f06270 */
[----:B------:R-:W-:Y:S05]  /*76b0*/  @P0 BRA `(.L_x_1602) ;  /* 0x0000000400740947 */ /* 0x000fea0003800000 */
[----:B------:R-:W-:-:S05]  /*76c0*/  IMAD.WIDE R44, R11, 0x2, R44 ;  /* 0x000000020b2c7825 */ /* 0x000fca00078e022c */
[----:B--2---:R2:W-:Y:S01]  /*76d0*/  ST.E.128 desc[UR60][R44.64], R40 ;  /* 0x000000282c007985 */ /* 0x0045e2000c101d3c */
[----:B------:R-:W-:Y:S05]  /*76e0*/  BRA `(.L_x_1602) ;  /* 0x0000000400687947 */ /* 0x000fea0003800000 */
.L_x_1575:
[----:B------:R-:W-:-:S13]  /*76f0*/  ISETP.NE.AND P5, PT, R225, 0x3, PT ;  /* 0x00000003e100780c */ /* 0x000fda0003fa5270 */
[----:B------:R-:W-:Y:S05]  /*7700*/  @!P5 BRA `(.L_x_1640) ;  /* 0x000000000004d947 */ /* 0x000fea0003800000 */
[----:B------:R-:W-:Y:S01]  /*7710*/  BPT.TRAP 0x1 ;  /* 0x000000040000795c */ /* 0x000fe20000300000 */
.L_x_1640:
[----:B------:R-:W2:Y:S01]  /*7720*/  LDL R11, [R1+0x1c] ;  /* 0x00001c00010b7983 */ /* 0x000ea20000100800 */
[----:B------:R-:W-:Y:S01]  /*7730*/  IMAD R90, R200, 0x8, R18 ;  /* 0x00000008c85a7824 */ /* 0x000fe200078e0212 */
[----:B------:R-:W-:Y:S01]  /*7740*/  BSSY B1, `(.L_x_1641) ;  /* 0x0000005000017945 */ /* 0x000fe20003800000 */
[----:B------:R-:W-:Y:S02]  /*7750*/  SHF.R.S32.HI R101, RZ, 0x1f, R103 ;  /* 0x0000001fff657819 */ /* 0x000fe40000011467 */
[----:B--2---:R-:W-:-:S04]  /*7760*/  SHF.L.U32 R105, R11, 0x1f, RZ ;  /* 0x0000001f0b697819 */ /* 0x004fc800000006ff */
[----:B------:R-:W0:Y:S02]  /*7770*/  SYNCS.PHASECHK.TRANS64.TRYWAIT P0, [R90+URZ+0x30890], R105 ;  /* 0x030890695a0075a7 */ /* 0x000e24000800017f */
[----:B0-----:R-:W-:Y:S05]  /*7780*/  @!P0 BRA `(.L_x_1642) ;  /* 0x0000022800188947 */ /* 0x001fea0003800000 */
.L_x_2023:
[----:B------:R-:W-:Y:S05]  /*7790*/  BSYNC B1 ;  /* 0x0000000000017941 */ /* 0x000fea0003800000 */
.L_x_1641:
[----:B------:R-:W2:Y:S01]  /*77a0*/  LDL R40, [R1+0x10] ;  /* 0x0000100001287983 */ /* 0x000ea20000100800 */
[----:B------:R-:W-:Y:S01]  /*77b0*/  ULDC.64 UR4, c[0x0][0x300] ;  /* 0x0000c00000047ab9 */ /* 0x000fe20000000a00 */
[----:B-----5:R-:W-:Y:S01]  /*77c0*/  SHF.R.S32.HI R100, RZ, 0x1f, R104 ;  /* 0x0000001fff647819 */ /* 0x020fe20000011468 */
[----:B------:R-:W-:Y:S02]  /*77d0*/  IMAD R14, R101, UR4, RZ ;  /* 0x00000004650e7c24 */ /* 0x000fe4000f8e02ff */
[----:B------:R-:W-:-:S04]  /*77e0*/  IMAD.WIDE.U32 R12, R103, UR4, RZ ;  /* 0x00000004670c7c25 */ /* 0x000fc8000f8e00ff */
[----:B------:R-:W-:Y:S01]  /*77f0*/  IMAD R11, R103, UR5, R14 ;  /* 0x00000005670b7c24 */ /* 0x000fe2000f8e020e */
[----:B------:R-:W-:Y:S01]  /*7800*/  ULDC.64 UR4, c[0x0][0x310] ;  /* 0x0000c40000047ab9 */ /* 0x000fe20000000a00 */
[----:B------:R-:W-:Y:S02]  /*7810*/  IMAD R99, R25, -0x40, R2 ;  /* 0xffffffc019637824 */ /* 0x000fe400078e0202 */
[----:B------:R-:W-:Y:S02]  /*7820*/  IMAD R15, R100, UR4, RZ ;  /* 0x00000004640f7c24 */ /* 0x000fe4000f8e02ff */
[----:B------:R-:W-:Y:S01]  /*7830*/  IMAD.IADD R13, R13, 0x1, R11 ;  /* 0x000000010d0d7824 */ /* 0x000fe200078e020b */
[----:B------:R-:W-:Y:S01]  /*7840*/  VIMNMX R99, R99, 0x40, PT ;  /* 0x0000004063637848 */ /* 0x000fe20003fe0100 */
        /* <DEDUP_REMOVED lines=9> */
[----:B------:R-:W-:Y:S01]  /*78e0*/  LEA R41, P0, R12, UR4, 0x1 ;  /* 0x000000040c297c11 */ /* 0x000fe2000f8008ff */
[----:B------:R-:W-:-:S03]  /*78f0*/  UMOV UR4, 0xffffffff ;  /* 0xffffffff00047882 */ /* 0x000fc60000000000 */
[----:B------:R-:W-:Y:S01]  /*7900*/  LEA.HI.X R43, R12, UR5, R11, 0x1, P0 ;  /* 0x000000050c2b7c11 */ /* 0x000fe200080f0c0b */
[----:B--2---:R-:W-:-:S05]  /*7910*/  IMAD.IADD R50, R99, 0x1, -R40 ;  /* 0x0000000163327824 */ /* 0x004fca00078e0a28 */
[----:B------:R-:W-:Y:S01]  /*7920*/  ISETP.GE.AND P0, PT, R50, 0x1, PT ;  /* 0x000000013200780c */ /* 0x000fe20003f06270 */
[----:B------:R-:W-:-:S12]  /*7930*/  BRA.DIV UR4, `(.L_x_1643) ;  /* 0x0000022604c07947 */ /* 0x000fd8000b800000 */
[----:B------:R1:W2:Y:S04]  /*7940*/  SHFL.IDX PT, R40, R43, RZ, 0x181f ;  /* 0x00181fff2b287589 */ /* 0x0002a800000e0000 */
[----:B------:R1:W3:Y:S02]  /*7950*/  SHFL.IDX PT, R42, R41, RZ, 0x181f ;  /* 0x00181fff292a7589 */ /* 0x0002e400000e0000 */
.L_x_2027:
[----:B------:R-:W-:Y:S04]  /*7960*/  BSSY B1, `(.L_x_1644) ;  /* 0x0000017000017945 */ /* 0x000fe80003800000 */
[----:B------:R-:W-:Y:S05]  /*7970*/  @!P0 BRA `(.L_x_1645) ;  /* 0x0000000000548947 */ /* 0x000fea0003800000 */
[----:B------:R-:W-:Y:S02]  /*7980*/  ULDC UR4, c[0x0][0x2f4] ;  /* 0x0000bd0000047ab9 */ /* 0x000fe40000000800 */
        /* <DEDUP_REMOVED lines=20> */
.L_x_1645:
[----:B------:R-:W-:Y:S05]  /*7ad0*/  BSYNC B1 ;  /* 0x0000000000017941 */ /* 0x000fea0003800000 */
.L_x_1644:
[----:B------:R-:W-:-:S03]  /*7ae0*/  UMOV UR4, 0xffffffff ;  /* 0xffffffff00047882 */ /* 0x000fc60000000000 */
[----:B------:R-:W-:Y:S05]  /*7af0*/  BRA.DIV UR4, `(.L_x_1646) ;  /* 0x00000226049c7947 */ /* 0x000fea000b800000 */
[----:B--2---:R2:W0:Y:S04]  /*7b00*/  SHFL.IDX PT, R40, R43, 0x1, 0x181f ;  /* 0x00381f002b287f89 */ /* 0x00442800000e0000 */
[----:B---3--:R2:W3:Y:S02]  /*7b10*/  SHFL.IDX PT, R42, R41, 0x1, 0x181f ;  /* 0x00381f00292a7f89 */ /* 0x0084e400000e0000 */
.L_x_2031:
[----:B------:R-:W-:-:S13]  /*7b20*/  ISETP.GE.AND P0, PT, R50, 0x21, PT ;  /* 0x000000213200780c */ /* 0x000fda0003f06270 */
[----:B------:R-:W-:Y:S05]  /*7b30*/  @!P0 BRA `(.L_x_1602) ;  /* 0x0000000000548947 */ /* 0x000fea0003800000 */
[----:B------:R-:W-:Y:S02]  /*7b40*/  ULDC UR4, c[0x0][0x2f4] ;  /* 0x0000bd0000047ab9 */ /* 0x000fe40000000800 */
[----:B------:R-:W-:Y:S02]  /*7b50*/  ISETP.GE.AND P6, PT, R16, UR4, PT ;  /* 0x0000000410007c0c */ /* 0x000fe4000bfc6270 */
[----:B------:R-:W-:-:S11]  /*7b60*/  ISETP.GE.AND P4, PT, R219, UR4, PT ;  /* 0x00000004db007c0c */ /* 0x000fd6000bf86270 */
[----:B----4-:R-:W4:Y:S01]  /*7b70*/  @!P6 LDS.128 R12, [R94+0x21400] ;  /* 0x021400005e0ce984 */ /* 0x010f220000000c00 */
[----:B---3--:R-:W-:-:S04]  /*7b80*/  @!P6 LEA R44, P0, R16, R42, 0x1 ;  /* 0x0000002a102ce211 */ /* 0x008fc800078008ff */
[----:B0-----:R-:W-:Y:S02]  /*7b90*/  @!P6 LEA.HI.X R45, R16, R40, R17, 0x1, P0 ;  /* 0x00000028102de211 */ /* 0x001fe400000f0c11 */
[----:B------:R-:W-:-:S03]  /*7ba0*/  ISETP.GE.AND P0, PT, R19, UR4, PT ;  /* 0x0000000413007c0c */ /* 0x000fc6000bf06270 */
[----:B----4-:R-:W-:Y:S01]  /*7bb0*/  @!P6 ST.E.128 desc[UR60][R44.64], R12 ;  /* 0x0000000c2c00e985 */ /* 0x010fe2000c101d3c */
        /* <DEDUP_REMOVED lines=11> */
[----:B-12---:R-:W-:-:S05]  /*7c70*/  @!P4 LEA.HI.X R43, R23, R40, R228, 0x1, P0 ;  /* 0x00000028172bc211 */ /* 0x006fca00000f0ce4 */
[----:B0-----:R0:W-:Y:S04]  /*7c80*/  @!P4 ST.E.128 desc[UR60][R42.64], R12 ;  /* 0x0000000c2a00c985 */ /* 0x0011e8000c101d3c */
.L_x_1602:
[----:B------:R-:W-:Y:S05]  /*7c90*/  BSYNC B0 ;  /* 0x0000000000007941 */ /* 0x000fea0003800000 */
.L_x_1574:
[----:B0-2---:R-:W0:Y:S01]  /*7ca0*/  S2R R11, SR_TID.X ;  /* 0x00000000000b7919 */ /* 0x005e220000002100 */
[----:B------:R-:W-:Y:S01]  /*7cb0*/  @!PT LDS RZ, [RZ] ;  /* 0x00000000fffff984 */ /* 0x000fe20000000800 */
[----:B------:R-:W-:Y:S01]  /*7cc0*/  @!PT LDS RZ, [RZ] ;  /* 0x00000000fffff984 */ /* 0x000fe20000000800 */
[----:B------:R-:W-:Y:S01]  /*7cd0*/  @!PT LDS RZ, [RZ] ;  /* 0x00000000fffff984 */ /* 0x000fe20000000800 */
[----:B------:R-:W-:Y:S01]  /*7ce0*/  @!PT LDS RZ, [RZ] ;  /* 0x00000000fffff984 */ /* 0x000fe20000000800 */
[----:B------:R2:W-:Y:S06]  /*7cf0*/  MEMBAR.ALL.CTA ;  /* 0x0000000000007992 */ /* 0x0005ec0000008000 */
[----:B--2---:R-:W2:Y:S01]  /*7d00*/  FENCE.VIEW.ASYNC.S ;  /* 0x00000000000073c6 */ /* 0x004ea20000000000 */
[----:B------:R-:W-:Y:S05]  /*7d10*/  WARPSYNC.ALL ;  /* 0x0000000000007948 */ /* 0x000fea0003800000 */
[----:B------:R-:W-:Y:S01]  /*7d20*/  BSSY B0, `(.L_x_1647) ;  /* 0x0000009000007945 */ /* 0x000fe20003800000 */
[----:B0-----:R-:W-:Y:S01]  /*7d30*/  LOP3.LUT R11, R11, 0x7f, RZ, 0xc0, !PT ;  /* 0x0000007f0b0b7812 */ /* 0x001fe200078ec0ff */
[----:B--2---:R0:W-:Y:S03]  /*7d40*/  BAR.SYNC.DEFER_BLOCKING R98, 0x80 ;  /* 0x000200620000751d */ /* 0x0041e60000010000 */
[----:B------:R-:W-:-:S13]  /*7d50*/  ISETP.NE.AND P0, PT, R11, RZ, PT ;  /* 0x000000ff0b00720c */ /* 0x000fda0003f05270 */
[----:B------:R-:W-:-:S05]  /*7d60*/  @!P0 VIADD R11, R90, 0x308a0 ;  /* 0x000308a05a0b8836 */ /* 0x000fca0000000000 */
[----:B------:R-:W-:-:S04]  /*7d70*/  @!P0 PRMT R11, RZ, 0x654, R11 ;  /* 0x00000654ff0b8816 */ /* 0x000fc8000000000b */
[----:B------:R0:W-:Y:S01]  /*7d80*/  @!P0 SYNCS.ARRIVE.TRANS64.RED.A1T0 RZ, [R11+URZ], RZ ;  /* 0x000000ff0bff89a7 */ /* 0x0001e2000810043f */
[----:B------:R-:W-:Y:S05]  /*7d90*/  @!P5 BRA `(.L_x_1648) ;  /* 0x000000000004d947 */ /* 0x000fea0003800000 */
[----:B------:R-:W-:Y:S01]  /*7da0*/  BPT.TRAP 0x1 ;  /* 0x000000040000795c */ /* 0x000fe20000300000 */
.L_x_1648:
[----:B------:R-:W-:Y:S05]  /*7db0*/  BSYNC B0 ;  /* 0x0000000000007941 */ /* 0x000fea0003800000 */
.L_x_1647:
[----:B------:R-:W2:Y:S01]  /*7dc0*/  SYNCS.PHASECHK.TRANS64.TRYWAIT P4, [R90+URZ+0x308b0], R105 ;  /* 0x0308b0695a0075a7 */ /* 0x000ea2000808017f */
[----:B------:R-:W-:Y:S04]  /*7dd0*/  BSSY B0, `(.L_x_1649) ;  /* 0x0000002000007945 */ /* 0x000fe80003800000 */
[----:B--2---:R-:W-:Y:S05]  /*7de0*/  @!P4 BRA `(.L_x_1650) ;  /* 0x00000224002cc947 */ /* 0x004fea0003800000 */
.L_x_2032:
[----:B------:R-:W-:Y:S05]  /*7df0*/  BSYNC B0 ;  /* 0x0000000000007941 */ /* 0x000fea0003800000 */
.L_x_1649:
[----:B----4-:R-:W4:Y:S01]  /*7e00*/  LDL R15, [R1+0x10] ;  /* 0x00001000010f7983 */ /* 0x010f220000100800 */
[----:B------:R-:W-:Y:S01]  /*7e10*/  ULDC.64 UR4, c[0x0][0x328] ;  /* 0x0000ca0000047ab9 */ /* 0x000fe20000000a00 */
[----:B------:R-:W-:Y:S01]  /*7e20*/  BSSY B0, `(.L_x_1651) ;  /* 0x000002c000007945 */ /* 0x000fe20003800000 */
[----:B------:R-:W-:Y:S02]  /*7e30*/  IMAD R14, R101, UR4, RZ ;  /* 0x00000004650e7c24 */ /* 0x000fe4000f8e02ff */
[----:B------:R-:W-:-:S04]  /*7e40*/  IMAD.WIDE.U32 R12, R103, UR4, RZ ;  /* 0x00000004670c7c25 */ /* 0x000fc8000f8e00ff */
[----:B------:R-:W-:Y:S01]  /*7e50*/  IMAD R103, R103, UR5, R14 ;  /* 0x0000000567677c24 */ /* 0x000fe2000f8e020e */
[----:B------:R-:W-:Y:S02]  /*7e60*/  ULDC.64 UR4, c[0x0][0x338] ;  /* 0x0000ce0000047ab9 */ /* 0x000fe40000000a00 */
[----:B0-----:R-:W-:Y:S02]  /*7e70*/  IMAD R11, R100, UR4, RZ ;  /* 0x00000004640b7c24 */ /* 0x001fe4000f8e02ff */
[----:B------:R-:W-:Y:S02]  /*7e80*/  IADD3 R13, R13, R103, RZ ;  /* 0x000000670d0d7210 */ /* 0x000fe40007ffe0ff */
[C---:B------:R-:W-:Y:S02]  /*7e90*/  IMAD R11, R104.reuse, UR5, R11 ;  /* 0x00000005680b7c24 */ /* 0x040fe4000f8e020b */
[----:B--2---:R-:W-:Y:S01]  /*7ea0*/  IMAD.WIDE.U32 R104, R104, UR4, R12 ;  /* 0x0000000468687c25 */ /* 0x004fe2000f8e000c */
[----:B------:R-:W-:-:S03]  /*7eb0*/  ULDC.64 UR4, c[0x0][0x330] ;  /* 0x0000cc0000047ab9 */ /* 0x000fc60000000a00 */
[----:B------:R-:W-:Y:S02]  /*7ec0*/  IMAD R13, R26, UR4, RZ ;  /* 0x000000041a0d7c24 */ /* 0x000fe4000f8e02ff */
[----:B------:R-:W-:Y:S02]  /*7ed0*/  IMAD.IADD R105, R105, 0x1, R11 ;  /* 0x0000000169697824 */ /* 0x000fe400078e020b */
[C---:B------:R-:W-:Y:S02]  /*7ee0*/  IMAD R11, R38.reuse, UR5, R13 ;  /* 0x00000005260b7c24 */ /* 0x040fe4000f8e020d */
[----:B------:R-:W-:Y:S01]  /*7ef0*/  IMAD.WIDE.U32 R12, R38, UR4, R104 ;  /* 0x00000004260c7c25 */ /* 0x000fe2000f8e0068 */
[----:B------:R-:W-:-:S03]  /*7f00*/  ULDC.64 UR4, c[0x0][0x318] ;  /* 0x0000c60000047ab9 */ /* 0x000fc60000000a00 */
[----:B------:R-:W-:Y:S01]  /*7f10*/  IMAD.IADD R11, R13, 0x1, R11 ;  /* 0x000000010d0b7824 */ /* 0x000fe200078e020b */
[----:B------:R-:W-:-:S04]  /*7f20*/  LEA R46, P5, R12, UR4, 0x1 ;  /* 0x000000040c2e7c11 */ /* 0x000fc8000f8a08ff */
[----:B------:R-:W-:Y:S01]  /*7f30*/  LEA.HI.X R11, R12, UR5, R11, 0x1, P5 ;  /* 0x000000050c0b7c11 */ /* 0x000fe2000a8f0c0b */
[----:B------:R0:W2:Y:S04]  /*7f40*/  SHFL.IDX PT, R50, R46, RZ, 0x181f ;  /* 0x00181fff2e327589 */ /* 0x0000a800000e0000 */
[----:B------:R0:W0:Y:S01]  /*7f50*/  SHFL.IDX PT, R48, R11, RZ, 0x181f ;  /* 0x00181fff0b307589 */ /* 0x00002200000e0000 */
[----:B----4-:R-:W-:-:S05]  /*7f60*/  IMAD.IADD R99, R99, 0x1, -R15 ;  /* 0x0000000163637824 */ /* 0x010fca00078e0a0f */
[----:B------:R-:W-:-:S13]  /*7f70*/  ISETP.GE.AND P4, PT, R99, 0x1, PT ;  /* 0x000000016300780c */ /* 0x000fda0003f86270 */
[----:B0-2---:R-:W-:Y:S05]  /*7f80*/  @!P4 BRA `(.L_x_1652) ;  /* 0x000000000054c947 */ /* 0x005fea0003800000 */
[----:B------:R-:W-:Y:S02]  /*7f90*/  ULDC UR4, c[0x0][0x2f4] ;  /* 0x0000bd0000047ab9 */ /* 0x000fe40000000800 */
[----:B------:R-:W-:Y:S02]  /*7fa0*/  ISETP.GE.AND P6, PT, R16, UR4, PT ;  /* 0x0000000410007c0c */ /* 0x000fe4000bfc6270 */
[----:B------:R-:W-:-:S11]  /*7fb0*/  ISETP.GE.AND P5, PT, R219, UR4, PT ;  /* 0x00000004db007c0c */ /* 0x000fd6000bfa6270 */
[----:B------:R-:W0:Y:S01]  /*7fc0*/  @!P6 LDS.128 R12, [R94+0x400] ;  /* 0x000400005e0ce984 */ /* 0x000e220000000c00 */
[----:B------:R-:W-:-:S04]  /*7fd0*/  @!P6 LEA R40, P4, R16, R50, 0x1 ;  /* 0x000000321028e211 */ /* 0x000fc800078808ff */
[----:B-1----:R-:W-:Y:S02]  /*7fe0*/  @!P6 LEA.HI.X R41, R16, R48, R17, 0x1, P4 ;  /* 0x000000301029e211 */ /* 0x002fe400020f0c11 */
[----:B------:R-:W-:-:S03]  /*7ff0*/  ISETP.GE.AND P4, PT, R19, UR4, PT ;  /* 0x0000000413007c0c */ /* 0x000fc6000bf86270 */
[----:B0-----:R-:W-:Y:S01]  /*8000*/  @!P6 ST.E.128 desc[UR60][R40.64], R12 ;  /* 0x0000000c2800e985 */ /* 0x001fe2000c101d3c */
[----:B---3--:R-:W-:-:S03]  /*8010*/  @!P5 LEA R42, P6, R201, R50, 0x1 ;  /* 0x00000032c92ad211 */ /* 0x008fc600078c08ff */
        /* <DEDUP_REMOVED lines=12> */
.L_x_1652:
[----:B------:R-:W-:Y:S05]  /*80e0*/  BSYNC B0 ;  /* 0x0000000000007941 */ /* 0x000fea0003800000 */
.L_x_1651:
[----:B------:R-:W-:Y:S01]  /*80f0*/  ISETP.GE.AND P4, PT, R99, 0x21, PT ;  /* 0x000000216300780c */ /* 0x000fe20003f86270 */
[----:B------:R2:W4:Y:S01]  /*8100*/  SHFL.IDX PT, R48, R11, 0x1, 0x181f ;  /* 0x00381f000b307f89 */ /* 0x00052200000e0000 */
[----:B------:R-:W-:Y:S03]  /*8110*/  BSSY B0, `(.L_x_1653) ;  /* 0x0000018000007945 */ /* 0x000fe60003800000 */
[----:B------:R-:W0:Y:S08]  /*8120*/  SHFL.IDX PT, R46, R46, 0x1, 0x181f ;  /* 0x00381f002e2e7f89 */ /* 0x000e3000000e0000 */
[----:B--2---:R-:W-:Y:S05]  /*8130*/  @!P4 BRA `(.L_x_1654) ;  /* 0x000000000054c947 */ /* 0x004fea0003800000 */
[----:B------:R-:W-:Y:S02]  /*8140*/  ULDC UR4, c[0x0][0x2f4] ;  /* 0x0000bd0000047ab9 */ /* 0x000fe40000000800 */
[----:B------:R-:W-:Y:S02]  /*8150*/  ISETP.GE.AND P6, PT, R16, UR4, PT ;  /* 0x0000000410007c0c */ /* 0x000fe4000bfc6270 */
[----:B------:R-:W-:-:S11]  /*8160*/  ISETP.GE.AND P5, PT, R219, UR4, PT ;  /* 0x00000004db007c0c */ /* 0x000fd6000bfa6270 */
[----:B0-----:R-:W0:Y:S01]  /*8170*/  @!P6 LDS.128 R12, [R94+0x1400] ;  /* 0x001400005e0ce984 */ /* 0x001e220000000c00 */
[----:B------:R-:W-:-:S04]  /*8180*/  @!P6 LEA R40, P4, R16, R46, 0x1 ;  /* 0x0000002e1028e211 */ /* 0x000fc800078808ff */
[----:B-1--4-:R-:W-:Y:S02]  /*8190*/  @!P6 LEA.HI.X R41, R16, R48, R17, 0x1, P4 ;  /* 0x000000301029e211 */ /* 0x012fe400020f0c11 */
        /* <DEDUP_REMOVED lines=15> */
.L_x_1654:
[----:B------:R-:W-:Y:S05]  /*8290*/  BSYNC B0 ;  /* 0x0000000000007941 */ /* 0x000fea0003800000 */
.L_x_1653:
[----:B0-2---:R-:W2:Y:S01]  /*82a0*/  LDL.LU R12, [R1+0x1c] ;  /* 0x00001c00010c7983 */ /* 0x005ea20000300800 */
[----:B------:R-:W-:Y:S01]  /*82b0*/  VIADD R200, R200, 0x1 ;  /* 0x00000001c8c87836 */ /* 0x000fe20000000000 */
[----:B------:R-:W-:Y:S01]  /*82c0*/  @!P0 IADD3 R90, R90, 0x308c0, RZ ;  /* 0x000308c05a5a8810 */ /* 0x000fe20007ffe0ff */
[----:B------:R-:W-:Y:S01]  /*82d0*/  @!PT LDS RZ, [RZ] ;  /* 0x00000000fffff984 */ /* 0x000fe20000000800 */
[----:B------:R-:W-:Y:S01]  /*82e0*/  @!PT LDS RZ, [RZ] ;  /* 0x00000000fffff984 */ /* 0x000fe20000000800 */
[----:B------:R-:W-:Y:S01]  /*82f0*/  @!PT LDS RZ, [RZ] ;  /* 0x00000000fffff984 */ /* 0x000fe20000000800 */
[----:B------:R-:W-:Y:S01]  /*8300*/  @!PT LDS RZ, [RZ] ;  /* 0x00000000fffff984 */ /* 0x000fe20000000800 */
[----:B------:R0:W-:Y:S06]  /*8310*/  MEMBAR.ALL.CTA ;  /* 0x0000000000007992 */ /* 0x0001ec0000008000 */
[----:B0-----:R-:W0:Y:S02]  /*8320*/  FENCE.VIEW.ASYNC.S ;  /* 0x00000000000073c6 */ /* 0x001e240000000000 */
[----:B0-----:R0:W-:Y:S01]  /*8330*/  BAR.SYNC.DEFER_BLOCKING R98, 0x80 ;  /* 0x000200620000751d */ /* 0x0011e20000010000 */
[----:B------:R-:W-:-:S02]  /*8340*/  ISETP.NE.AND P4, PT, R200, 0x2, PT ;  /* 0x00000002c800780c */ /* 0x000fc40003f85270 */
[----:B------:R-:W-:Y:S02]  /*8350*/  @!P0 PRMT R90, RZ, 0x654, R90 ;  /* 0x00000654ff5a8816 */ /* 0x000fe4000000005a */
[----:B------:R-:W-:Y:S02]  /*8360*/  SEL R11, RZ, 0x1, P4 ;  /* 0x00000001ff0b7807 */ /* 0x000fe40002000000 */
[----:B------:R-:W-:Y:S01]  /*8370*/  SEL R200, R200, RZ, P4 ;  /* 0x000000ffc8c87207 */ /* 0x000fe20002000000 */
[----:B------:R0:W-:Y:S01]  /*8380*/  @!P0 SYNCS.ARRIVE.TRANS64.RED.A1T0 RZ, [R90+URZ], RZ ;  /* 0x000000ff5aff89a7 */ /* 0x0001e2000810043f */
[----:B------:R-:W-:Y:S02]  /*8390*/  PLOP3.LUT P0, PT, PT, PT, PT, 0x8, 0x0 ;  /* 0x000000000000781c */ /* 0x000fe40003f0e170 */
[----:B--2---:R-:W-:-:S05]  /*83a0*/  LOP3.LUT R12, R12, R11, RZ, 0x3c, !PT ;  /* 0x0000000b0c0c7212 */ /* 0x004fca00078e3cff */
[----:B------:R0:W-:Y:S01]  /*83b0*/  STL [R1+0x1c], R12 ;  /* 0x00001c0c01007387 */ /* 0x0001e20000100800 */
[----:B------:R-:W-:Y:S05]  /*83c0*/  @P3 BRA `(.L_x_1655) ;  /* 0xffffffa000fc3947 */ /* 0x000fea000383ffff */
.L_x_1569:
[----:B------:R-:W2:Y:S01]  /*83d0*/  LDL R11, [R1+0x48] ;  /* 0x00004800010b7983 */ /* 0x000ea20000100800 */
[----:B------:R-:W1:Y:S01]  /*83e0*/  LDC R0, c[0x0][0x448] ;  /* 0x00011200ff007b82 */ /* 0x000e620000000800 */
[----:B------:R-:W-:Y:S01]  /*83f0*/  IADD3 R5, R220, 0x1, -R218 ;  /* 0x00000001dc057810 */ /* 0x000fe20007ffe8da */
[----:B------:R-:W-:Y:S06]  /*8400*/  BSSY B0, `(.L_x_1656) ;  /* 0x000000d000007945 */ /* 0x000fec0003800000 */
[----:B------:R-:W3:Y:S01]  /*8410*/  LDC.64 R6, c[0x0][0x9e0] ;  /* 0x00027800ff067b82 */ /* 0x000ee20000000a00 */
[----:B-1----:R-:W-:-:S02]  /*8420*/  ISETP.NE.AND P1, PT, R0, 0x1, PT ;  /* 0x000000010000780c */ /* 0x002fc40003f25270 */
[----:B---3--:R-:W-:-:S11]  /*8430*/  ISETP.GE.AND P2, PT, R7, 0x1, PT ;  /* 0x000000010700780c */ /* 0x008fd60003f46270 */
[----:B------:R-:W1:Y:S08]  /*8440*/  @P1 LDC R3, c[0x0][0x44c] ;  /* 0x00011300ff031b82 */ /* 0x000e700000000800 */
[----:B------:R-:W3:Y:S01]  /*8450*/  @P1 LDC R2, c[0x0][0x450] ;  /* 0x00011400ff021b82 */ /* 0x000ee20000000800 */
[----:B--2---:R-:W-:-:S04]  /*8460*/  VIADD R0, R11, 0x7f ;  /* 0x0000007f0b007836 */ /* 0x004fc80000000000 */
[----:B-1----:R-:W-:-:S05]  /*8470*/  @P1 IMAD.HI.U32 R3, R0, R3, RZ ;  /* 0x0000000300031227 */ /* 0x002fca00078e00ff */
[----:B---3--:R-:W-:-:S05]  /*8480*/  @P1 SHF.R.U32.HI R0, RZ, R2, R3 ;  /* 0x00000002ff001219 */ /* 0x008fca0000011603 */
[----:B------:R-:W-:Y:S01]  /*8490*/  IMAD.IADD R3, R5, 0x1, R0 ;  /* 0x0000000105037824 */ /* 0x000fe200078e0200 */
[----:B------:R-:W-:Y:S06]  /*84a0*/  @P0 BRA `(.L_x_1657) ;  /* 0x0000000000080947 */ /* 0x000fec0003800000 */
[----:B------:R-:W1:Y:S02]  /*84b0*/  FENCE.VIEW.ASYNC.G ;  /* 0x00000000000073c6 */ /* 0x000e640000000100 */
[----:B-1----:R-:W-:Y:S06]  /*84c0*/  BAR.ARV 0xc, 0x180 ;  /* 0x0306000000007b1d */ /* 0x002fec0000002000 */
.L_x_1657:
[----:B------:R-:W-:Y:S05]  /*84d0*/  BSYNC B0 ;  /* 0x0000000000007941 */ /* 0x000fea0003800000 */
.L_x_1656:
[----:B------:R-:W-:Y:S01]  /*84e0*/  IADD3 R0, R3, R6, RZ ;  /* 0x0000000603007210 */ /* 0x000fe20007ffe0ff */
[----:B------:R-:W-:Y:S06]  /*84f0*/  @!P2 BRA `(.L_x_1658) ;  /* 0x000000000048a947 */ /* 0x000fec0003800000 */
[C---:B------:R-:W-:Y:S01]  /*8500*/  ISETP.GT.AND P0, PT, R3.reuse, RZ, PT ;  /* 0x000000ff0300720c */ /* 0x040fe20003f04270 */
[----:B------:R-:W-:Y:S01]  /*8510*/  BSSY B0, `(.L_x_1659) ;  /* 0x000000e000007945 */ /* 0x000fe20003800000 */
[----:B------:R-:W-:-:S11]  /*8520*/  VIADD R2, R3, 0xffffffff ;  /* 0xffffffff03027836 */ /* 0x000fd60000000000 */
[----:B------:R-:W-:Y:S05]  /*8530*/  @P0 BRA `(.L_x_1660) ;  /* 0x00000000001c0947 */ /* 0x000fea0003800000 */
[----:B------:R-:W-:Y:S01]  /*8540*/  ISETP.NE.AND P0, PT, R7, 0x1, PT ;  /* 0x000000010700780c */ /* 0x000fe20003f05270 */
[----:B------:R-:W-:-:S12]  /*8550*/  IMAD.MOV R3, RZ, RZ, -R3 ;  /* 0x000000ffff037224 */ /* 0x000fd800078e0a03 */
[----:B------:R-:W1:Y:S02]  /*8560*/  @P0 LDC.64 R4, c[0x0][0x9e8] ;  /* 0x00027a00ff040b82 */ /* 0x000e640000000a00 */
[----:B-1----:R-:W-:-:S05]  /*8570*/  @P0 IMAD.HI.U32 R2, R3, R4, RZ ;  /* 0x0000000403020227 */ /* 0x002fca00078e00ff */
[----:B------:R-:W-:-:S04]  /*8580*/  @P0 SHF.R.U32.HI R3, RZ, R5, R2 ;  /* 0x00000005ff030219 */ /* 0x000fc80000011602 */
[----:B------:R-:W-:Y:S01]  /*8590*/  LOP3.LUT R2, RZ, R3, RZ, 0x33, !PT ;  /* 0x00000003ff027212 */ /* 0x000fe200078e33ff */
[----:B------:R-:W-:Y:S06]  /*85a0*/  BRA `(.L_x_1661) ;  /* 0x0000000000107947 */ /* 0x000fec0003800000 */
.L_x_1660:
[----:B------:R-:W-:-:S13]  /*85b0*/  ISETP.NE.AND P0, PT, R7, 0x1, PT ;  /* 0x000000010700780c */ /* 0x000fda0003f05270 */
[----:B------:R-:W1:Y:S02]  /*85c0*/  @P0 LDC.64 R4, c[0x0][0x9e8] ;  /* 0x00027a00ff040b82 */ /* 0x000e640000000a00 */
[----:B-1----:R-:W-:-:S05]  /*85d0*/  @P0 IMAD.HI.U32 R4, R2, R4, RZ ;  /* 0x0000000402040227 */ /* 0x002fca00078e00ff */
[----:B------:R-:W-:-:S07]  /*85e0*/  @P0 SHF.R.U32.HI R2, RZ, R5, R4 ;  /* 0x00000005ff020219 */ /* 0x000fce0000011604 */
.L_x_1661:
[----:B------:R-:W-:Y:S05]  /*85f0*/  BSYNC B0 ;  /* 0x0000000000007941 */ /* 0x000fea0003800000 */
.L_x_1659:
[----:B------:R-:W-:-:S05]  /*8600*/  IMAD R3, R2, R7, R7 ;  /* 0x0000000702037224 */ /* 0x000fca00078e0207 */
[----:B------:R-:W-:-:S07]  /*8610*/  VIMNMX R0, R0, R3, PT ;  /* 0x0000000300007248 */ /* 0x000fce0003fe0100 */
.L_x_1658:
[----:B------:R-:W1:Y:S01]  /*8620*/  @P1 LDC R2, c[0x0][0x44c] ;  /* 0x00011300ff021b82 */ /* 0x000e620000000800 */
[----:B------:R-:W-:Y:S01]  /*8630*/  VIADD R0, R0, 0x3f ;  /* 0x0000003f00007836 */ /* 0x000fe20000000000 */
[----:B------:R-:W-:Y:S01]  /*8640*/  MOV R5, R11 ;  /* 0x0000000b00057202 */ /* 0x000fe20000000f00 */
[----:B------:R-:W-:-:S03]  /*8650*/  ULDC UR4, c[0x0][0x9dc] ;  /* 0x0002770000047ab9 */ /* 0x000fc60000000800 */
[----:B------:R-:W-:Y:S02]  /*8660*/  SHF.R.S32.HI R3, RZ, 0x1f, R0 ;  /* 0x0000001fff037819 */ /* 0x000fe40000011400 */
[----:B------:R-:W2:Y:S02]  /*8670*/  @P1 LDC R9, c[0x0][0x450] ;  /* 0x00011400ff091b82 */ /* 0x000ea40000000800 */
[----:B------:R-:W-:-:S04]  /*8680*/  LEA.HI R3, R3, R0, RZ, 0x6 ;  /* 0x0000000003037211 */ /* 0x000fc800078f30ff */
[----:B------:R-:W-:-:S04]  /*8690*/  SHF.R.S32.HI R0, RZ, 0x6, R3 ;  /* 0x00000006ff007819 */ /* 0x000fc80000011403 */
[----:B------:R-:W-:Y:S01]  /*86a0*/  VIMNMX R97, R97, R0, PT ;  /* 0x0000000061617248 */ /* 0x000fe20003fe0100 */
[----:B-1----:R-:W-:-:S05]  /*86b0*/  @P1 IMAD.HI.U32 R2, R11, R2, RZ ;  /* 0x000000020b021227 */ /* 0x002fca00078e00ff */
[----:B--2---:R-:W-:-:S05]  /*86c0*/  @P1 SHF.R.U32.HI R5, RZ, R9, R2 ;  /* 0x00000009ff051219 */ /* 0x004fca0000011602 */
[----:B------:R-:W-:-:S04]  /*86d0*/  IMAD.IADD R2, R102, 0x1, R5 ;  /* 0x0000000166027824 */ /* 0x000fc800078e0205 */
[----:B------:R-:W-:Y:S01]  /*86e0*/  VIADD R3, R2, -UR4 ;  /* 0x8000000402037c36 */ /* 0x000fe20008000000 */
[----:B------:R-:W-:Y:S06]  /*86f0*/  @!P2 BRA `(.L_x_1662) ;  /* 0x000000000044a947 */ /* 0x000fec0003800000 */
        /* <DEDUP_REMOVED lines=10> */
.L_x_1664:
[----:B------:R-:W-:-:S13]  /*87a0*/  ISETP.NE.AND P0, PT, R7, 0x1, PT ;  /* 0x000000010700780c */ /* 0x000fda0003f05270 */
[----:B------:R-:W1:Y:S02]  /*87b0*/  @P0 LDC.64 R4, c[0x0][0x9e8] ;  /* 0x00027a00ff040b82 */ /* 0x000e640000000a00 */
[----:B-1----:R-:W-:-:S05]  /*87c0*/  @P0 IMAD.HI.U32 R0, R2, R4, RZ ;  /* 0x0000000402000227 */ /* 0x002fca00078e00ff */
[----:B------:R-:W-:-:S07]  /*87d0*/  @P0 SHF.R.U32.HI R2, RZ, R5, R0 ;  /* 0x00000005ff020219 */ /* 0x000fce0000011600 */
.L_x_1665:
[----:B------:R-:W-:Y:S05]  /*87e0*/  BSYNC B0 ;  /* 0x0000000000007941 */ /* 0x000fea0003800000 */
.L_x_1663:
[----:B------:R-:W-:-:S05]  /*87f0*/  IMAD R2, R2, R7, RZ ;  /* 0x0000000702027224 */ /* 0x000fca00078e02ff */
[----:B------:R-:W-:-:S07]  /*8800*/  VIMNMX R3, R3, R2, !PT ;  /* 0x0000000203037248 */ /* 0x000fce0007fe0100 */
.L_x_1662:
[----:B------:R-:W-:Y:S01]  /*8810*/  SHF.R.S32.HI R2, RZ, 0x1f, R3 ;  /* 0x0000001fff027819 */ /* 0x000fe20000011403 */
[----:B------:R-:W-:Y:S01]  /*8820*/  IMAD.MOV.U32 R0, RZ, RZ, RZ ;  /* 0x000000ffff007224 */ /* 0x000fe200078e00ff */
[----:B------:R-:W-:Y:S02]  /*8830*/  PLOP3.LUT P0, PT, PT, PT, PT, 0x80, 0x0 ;  /* 0x000000000000781c */ /* 0x000fe40003f0f070 */
[----:B------:R-:W-:Y:S02]  /*8840*/  CS2R R4, SRZ ;  /* 0x0000000000047805 */ /* 0x000fe4000001ff00 */
[----:B------:R-:W-:Y:S02]  /*8850*/  LEA.HI R6, R2, R3, RZ, 0x6 ;  /* 0x0000000302067211 */ /* 0x000fe400078f30ff */
[----:B------:R-:W-:Y:S02]  /*8860*/  CS2R R150, SRZ ;  /* 0x0000000000967805 */ /* 0x000fe4000001ff00 */
[----:B------:R-:W-:-:S02]  /*8870*/  CS2R R148, SRZ ;  /* 0x0000000000947805 */ /* 0x000fc4000001ff00 */
[----:B------:R-:W-:Y:S02]  /*8880*/  CS2R R146, SRZ ;  /* 0x0000000000927805 */ /* 0x000fe4000001ff00 */
[----:B------:R-:W-:Y:S02]  /*8890*/  SHF.R.S32.HI R6, RZ, 0x6, R6 ;  /* 0x00000006ff067819 */ /* 0x000fe40000011406 */
[----:B------:R-:W-:Y:S02]  /*88a0*/  CS2R R144, SRZ ;  /* 0x0000000000907805 */ /* 0x000fe4000001ff00 */
[----:B------:R-:W-:Y:S02]  /*88b0*/  CS2R R142, SRZ ;  /* 0x00000000008e7805 */ /* 0x000fe4000001ff00 */
[----:B------:R-:W-:Y:S02]  /*88c0*/  CS2R R140, SRZ ;  /* 0x00000000008c7805 */ /* 0x000fe4000001ff00 */
[----:B------:R-:W-:-:S02]  /*88d0*/  VIMNMX R7, RZ, R6, !PT ;  /* 0x00000006ff077248 */ /* 0x000fc40007fe0100 */
[----:B------:R-:W-:Y:S02]  /*88e0*/  CS2R R138, SRZ ;  /* 0x00000000008a7805 */ /* 0x000fe4000001ff00 */
[----:B------:R-:W-:Y:S02]  /*88f0*/  CS2R R136, SRZ ;  /* 0x0000000000887805 */ /* 0x000fe4000001ff00 */
[----:B------:R-:W-:Y:S02]  /*8900*/  CS2R R134, SRZ ;  /* 0x0000000000867805 */ /* 0x000fe4000001ff00 */
[----:B------:R-:W-:Y:S01]  /*8910*/  ISETP.GT.AND P1, PT, R97, R7, PT ;  /* 0x000000076100720c */ /* 0x000fe20003f24270 */
[----:B------:R1:W-:Y:S01]  /*8920*/  STL [R1+0x64], R7 ;  /* 0x0000640701007387 */ /* 0x0003e20000100800 */
[----:B------:R-:W-:Y:S02]  /*8930*/  CS2R R132, SRZ ;  /* 0x0000000000847805 */ /* 0x000fe4000001ff00 */
[----:B------:R-:W-:-:S02]  /*8940*/  CS2R R100, SRZ ;  /* 0x0000000000647805 */ /* 0x000fc4000001ff00 */
[----:B------:R-:W-:Y:S02]  /*8950*/  CS2R R92, SRZ ;  /* 0x00000000005c7805 */ /* 0x000fe4000001ff00 */
[----:B------:R-:W-:Y:S02]  /*8960*/  CS2R R108, SRZ ;  /* 0x00000000006c7805 */ /* 0x000fe4000001ff00 */
[----:B------:R-:W-:Y:S02]  /*8970*/  MOV R172, RZ ;  /* 0x000000ff00ac7202 */ /* 0x000fe40000000f00 */
        /* <DEDUP_REMOVED lines=16> */
[----:B----4-:R-:W-:Y:S02]  /*8a80*/  CS2R R48, SRZ ;  /* 0x0000000000307805 */ /* 0x010fe4000001ff00 */
[----:B------:R-:W-:Y:S02]  /*8a90*/  CS2R R168, SRZ ;  /* 0x0000000000a87805 */ /* 0x000fe4000001ff00 */
[----:B------:R-:W-:Y:S02]  /*8aa0*/  CS2R R44, SRZ ;  /* 0x00000000002c7805 */ /* 0x000fe4000001ff00 */
[----:B------:R-:W-:Y:S02]  /*8ab0*/  CS2R R40, SRZ ;  /* 0x0000000000287805 */ /* 0x000fe4000001ff00 */
[----:B0-----:R-:W-:-:S02]  /*8ac0*/  CS2R R98, SRZ ;  /* 0x0000000000627805 */ /* 0x001fc4000001ff00 */
        /* <DEDUP_REMOVED lines=13> */
[----:B------:R-:W-:Y:S01]  /*8ba0*/  CS2R R64, SRZ ;  /* 0x0000000000407805 */ /* 0x000fe2000001ff00 */
[----:B------:R-:W-:Y:S01]  /*8bb0*/  IMAD.MOV.U32 R31, RZ, RZ, RZ ;  /* 0x000000ffff1f7224 */ /* 0x000fe200078e00ff */
        /* <DEDUP_REMOVED lines=15> */
[----:B-1----:R-:W-:Y:S06]  /*8cb0*/  @!P1 BRA `(.L_x_1666) ;  /* 0x0000016400b49947 */ /* 0x002fec0003800000 */
[----:B------:R-:W2:Y:S01]  /*8cc0*/  LDL R7, [R1+0xa8] ;  /* 0x0000a80001077983 */ /* 0x000ea20000100800 */
[----:B------:R-:W-:Y:S03]  /*8cd0*/  BSSY B6, `(.L_x_1667) ;  /* 0x000001c000067945 */ /* 0x000fe60003800000 */
[----:B--2---:R-:W0:Y:S02]  /*8ce0*/  SHFL.IDX PT, R0, R7, RZ, 0x1f ;  /* 0x00001fff07007589 */ /* 0x004e2400000e0000 */
[----:B0-----:R-:W-:-:S04]  /*8cf0*/  LEA.HI R2, R0, R0, RZ, 0x1 ;  /* 0x0000000000027211 */ /* 0x001fc800078f08ff */
[----:B------:R-:W-:Y:S01]  /*8d00*/  LOP3.LUT R3, R2, 0x1e, RZ, 0xc0, !PT ;  /* 0x0000001e02037812 */ /* 0x000fe200078ec0ff */
[----:B------:R-:W-:-:S03]  /*8d10*/  VIADD R2, R18, 0x10400 ;  /* 0x0001040012027836 */ /* 0x000fc60000000000 */
[----:B------:R-:W-:Y:S02]  /*8d20*/  IADD3 R3, R0, -R3, RZ ;  /* 0x8000000300037210 */ /* 0x000fe40007ffe0ff */
[----:B------:R-:W-:-:S03]  /*8d30*/  LOP3.LUT P0, RZ, R2, 0x3ff, RZ, 0xc0, !PT ;  /* 0x000003ff02ff7812 */ /* 0x000fc6000780c0ff */
[----:B------:R-:W-:Y:S01]  /*8d40*/  IMAD R3, R3, 0x2000, R2 ;  /* 0x0000200003037824 */ /* 0x000fe200078e0202 */
[----:B------:R-:W-:-:S04]  /*8d50*/  P2R R24, PR, RZ, 0x1 ;  /* 0x00000001ff187803 */ /* 0x000fc80000000000 */
[----:B------:R-:W-:-:S04]  /*8d60*/  SHF.R.U32.HI R2, RZ, 0x4, R3 ;  /* 0x00000004ff027819 */ /* 0x000fc80000011603 */
[----:B------:R-:W-:Y:S01]  /*8d70*/  LOP3.LUT R2, R2, 0x3fff, RZ, 0xc0, !PT ;  /* 0x00003fff02027812 */ /* 0x000fe200078ec0ff */
[----:B------:R-:W-:Y:S06]  /*8d80*/  @!P0 BRA `(.L_x_1668) ;  /* 0x0000000000408947 */ /* 0x000fec0003800000 */
[----:B------:R-:W-:Y:S01]  /*8d90*/  MOV R0, 0x0 ;  /* 0x0000000000007802 */ /* 0x000fe20000000f00 */
[----:B------:R-:W-:Y:S01]  /*8da0*/  ULDC.64 UR4, c[0x4][0xa8] ;  /* 0x01002a0000047ab9 */ /* 0x000fe20000000a00 */
[----:B------:R-:W-:Y:S01]  /*8db0*/  ULDC.64 UR6, c[0x4][0xb0] ;  /* 0x01002c0000067ab9 */ /* 0x000fe20000000a00 */
[----:B------:R-:W-:Y:S01]  /*8dc0*/  IMAD.U32 R4, RZ, RZ, UR4 ;  /* 0x00000004ff047e24 */ /* 0x000fe2000f8e00ff */
[----:B------:R0:W1:Y:S01]  /*8dd0*/  LDC.64 R14, c[0x4][R0] ;  /* 0x01000000000e7b82 */ /* 0x0000620000000a00 */
[----:B------:R-:W-:Y:S01]  /*8de0*/  IMAD.U32 R5, RZ, RZ, UR5 ;  /* 0x00000005ff057e24 */ /* 0x000fe2000f8e00ff */
        /* <DEDUP_REMOVED lines=10> */
.L_x_1668:
[----:B------:R-:W-:Y:S05]  /*8e90*/  BSYNC B6 ;  /* 0x0000000000067941 */ /* 0x000fea0003800000 */
.L_x_1667:
        /* <DEDUP_REMOVED lines=13> */
.L_x_1672:
[----:B-1----:R1:W2:Y:S02]  /*8f70*/  SYNCS.PHASECHK.TRANS64.TRYWAIT P0, [R18+URZ+0x30800], R3 ;  /* 0x03080003120075a7 */ /* 0x0022a4000800017f */
[----:B--2---:R-:W-:Y:S05]  /*8f80*/  @!P0 NANOSLEEP.SYNCS 0x989680 ;  /* 0x009896800000895d */ /* 0x004fea0003900000 */
[----:B------:R-:W2:Y:S02]  /*8f90*/  @!P0 SYNCS.PHASECHK.TRANS64 P0, [R18+URZ+0x30800], R3 ;  /* 0x03080003120085a7 */ /* 0x000ea4000800007f */
[----:B--2---:R-:W-:Y:S05]  /*8fa0*/  @!P0 BRA `(.L_x_1672) ;  /* 0xfffffffc00f08947 */ /* 0x004fea000383ffff */
.L_x_1671:
[----:B------:R-:W-:Y:S05]  /*8fb0*/  BSYNC B0 ;  /* 0x0000000000007941 */ /* 0x000fea0003800000 */
.L_x_1670:
[----:B------:R-:W-:Y:S05]  /*8fc0*/  BRA `(.L_x_1673) ;  /* 0x0000009000ac7947 */ /* 0x000fea0003800000 */
.L_x_1669:
[----:B------:R-:W-:Y:S01]  /*8fd0*/  ISETP.NE.AND P0, PT, R24, RZ, PT ;  /* 0x000000ff1800720c */ /* 0x000fe20003f05270 */
[----:B------:R-:W-:Y:S01]  /*8fe0*/  ULDC.64 UR4, c[0x0][0x3f8] ;  /* 0x0000fe0000047ab9 */ /* 0x000fe20000000a00 */
[----:B-----5:R-:W-:Y:S01]  /*8ff0*/  SHF.R.S32.HI R0, RZ, 0x1f, R96 ;  /* 0x0000001fff007819 */ /* 0x020fe20000011460 */
[----:B------:R-:W-:Y:S01]  /*9000*/  ULDC.64 UR6, c[0x0][0x408] ;  /* 0x0001020000067ab9 */ /* 0x000fe20000000a00 */
[----:B------:R-:W-:Y:S01]  /*9010*/  IMAD.WIDE.U32 R24, R96, UR4, RZ ;  /* 0x0000000460187c25 */ /* 0x000fe2000f8e00ff */
[----:B------:R-:W-:Y:S03]  /*9020*/  BSSY B6, `(.L_x_1674) ;  /* 0x0000019000067945 */ /* 0x000fe60003800000 */
[C---:B------:R-:W-:Y:S02]  /*9030*/  IMAD R3, R0.reuse, UR4, RZ ;  /* 0x0000000400037c24 */ /* 0x040fe4000f8e02ff */
[----:B------:R-:W-:-:S02]  /*9040*/  IMAD R5, R0, UR6, RZ ;  /* 0x0000000600057c24 */ /* 0x000fc4000f8e02ff */
[C---:B------:R-:W-:Y:S02]  /*9050*/  IMAD R3, R96.reuse, UR5, R3 ;  /* 0x0000000560037c24 */ /* 0x040fe4000f8e0203 */
[C---:B------:R-:W-:Y:S02]  /*9060*/  IMAD R5, R96.reuse, UR7, R5 ;  /* 0x0000000760057c24 */ /* 0x040fe4000f8e0205 */
[----:B------:R-:W-:Y:S01]  /*9070*/  IMAD.WIDE.U32 R26, R96, UR6, RZ ;  /* 0x00000006601a7c25 */ /* 0x000fe2000f8e00ff */
[----:B------:R-:W-:-:S03]  /*9080*/  IADD3 R29, R3, R25, RZ ;  /* 0x00000019031d7210 */ /* 0x000fc60007ffe0ff */
[----:B------:R-:W-:Y:S01]  /*9090*/  IMAD.IADD R31, R5, 0x1, R27 ;  /* 0x00000001051f7824 */ /* 0x000fe200078e021b */
        /* <DEDUP_REMOVED lines=16> */
[----:B-1----:R-:W-:Y:S05]  /*91a0*/  CALL.ABS.NOINC R14 ;  /* 0x000000000e007343 */ /* 0x002fea0003c00000 */
.L_x_1675:
[----:B------:R-:W-:Y:S05]  /*91b0*/  BSYNC B6 ;  /* 0x0000000000067941 */ /* 0x000fea0003800000 */
.L_x_1674:
[----:B------:R-:W2:Y:S01]  /*91c0*/  LDL R121, [R1+0x48] ;  /* 0x0000480001797983 */ /* 0x000ea20000100800 */
[----:B------:R-:W-:-:S03]  /*91d0*/  ULDC.U8 UR4, c[0x0][0x410] ;  /* 0x0001040000047ab9 */ /* 0x000fc60000000000 */
[----:B------:R-:W2:Y:S04]  /*91e0*/  LDL R120, [R1+0x10] ;  /* 0x0000100001787983 */ /* 0x000ea80000100800 */
[----:B------:R-:W3:Y:S01]  /*91f0*/  LDL R21, [R1+0x68] ;  /* 0x0000680001157983 */ /* 0x000ee20000100800 */
[----:B------:R-:W-:Y:S01]  /*9200*/  ISETP.NE.AND P0, PT, RZ, UR4, PT ;  /* 0x00000004ff007c0c */ /* 0x000fe2000bf05270 */
[----:B------:R-:W-:Y:S01]  /*9210*/  BSSY B0, `(.L_x_1676) ;  /* 0x00008fe000007945 */ /* 0x000fe20003800000 */
[C---:B--2---:R-:W-:Y:S01]  /*9220*/  IMAD.IADD R84, R120.reuse, 0x1, R121 ;  /* 0x0000000178547824 */ /* 0x044fe200078e0279 */
[C---:B------:R-:W-:Y:S01]  /*9230*/  IADD3 R3, R120.reuse, 0x60, RZ ;  /* 0x0000006078037810 */ /* 0x040fe20007ffe0ff */
[----:B------:R-:W-:Y:S02]  /*9240*/  VIADD R20, R120, 0x40 ;  /* 0x0000004078147836 */ /* 0x000fe40000000000 */
[----:B---3--:R-:W-:-:S07]  /*9250*/  IMAD R7, R21, 0x20, R84 ;  /* 0x0000002015077824 */ /* 0x008fce00078e0254 */
[----:B------:R-:W-:Y:S05]  /*9260*/  @!P0 BRA `(.L_x_1677) ;  /* 0x0000004400d08947 */ /* 0x000fea0003800000 */
[----:B------:R-:W0:Y:S01]  /*9270*/  LDC R109, c[0x0][0x448] ;  /* 0x00011200ff6d7b82 */ /* 0x000e220000000800 */
[----:B------:R-:W-:Y:S01]  /*9280*/  ULDC.64 UR4, c[0x0][0x3f8] ;  /* 0x0000fe0000047ab9 */ /* 0x000fe20000000a00 */
[----:B------:R-:W-:Y:S01]  /*9290*/  ULDC.64 UR6, c[0x0][0x408] ;  /* 0x0001020000067ab9 */ /* 0x000fe20000000a00 */
[----:B------:R-:W-:Y:S02]  /*92a0*/  IMAD.MOV.U32 R4, RZ, RZ, R24 ;  /* 0x000000ffff047224 */ /* 0x000fe400078e0018 */
[----:B------:R-:W-:Y:S02]  /*92b0*/  IMAD.MOV.U32 R8, RZ, RZ, R26 ;  /* 0x000000ffff087224 */ /* 0x000fe400078e001a */
[----:B------:R-:W-:Y:S02]  /*92c0*/  IMAD.MOV.U32 R9, RZ, RZ, R31 ;  /* 0x000000ffff097224 */ /* 0x000fe400078e001f */
[----:B------:R-:W-:-:S04]  /*92d0*/  IMAD.SHL.U32 R74, R21, 0x4, RZ ;  /* 0x00000004154a7824 */ /* 0x000fc800078e00ff */
[C---:B------:R-:W-:Y:S01]  /*92e0*/  VIADD R73, R74.reuse, 0x40 ;  /* 0x000000404a497836 */ /* 0x040fe20000000000 */
[C---:B------:R-:W-:Y:S01]  /*92f0*/  IADD3 R21, R74.reuse, 0x20, RZ ;  /* 0x000000204a157810 */ /* 0x040fe20007ffe0ff */
[----:B------:R-:W-:-:S03]  /*9300*/  VIADD R72, R74, 0x60 ;  /* 0x000000604a487836 */ /* 0x000fc60000000000 */
[----:B------:R-:W-:Y:S02]  /*9310*/  SHF.R.S32.HI R88, RZ, 0x1f, R73 ;  /* 0x0000001fff587819 */ /* 0x000fe40000011449 */
[----:B------:R-:W-:Y:S02]  /*9320*/  SHF.R.S32.HI R85, RZ, 0x1f, R72 ;  /* 0x0000001fff557819 */ /* 0x000fe40000011448 */
[----:B------:R-:W-:Y:S02]  /*9330*/  SHF.R.S32.HI R86, RZ, 0x1f, R21 ;  /* 0x0000001fff567819 */ /* 0x000fe40000011415 */
[----:B0-----:R-:W-:-:S13]  /*9340*/  ISETP.NE.AND P0, PT, R109, 0x1, PT ;  /* 0x000000016d00780c */ /* 0x001fda0003f05270 */
[----:B------:R-:W0:Y:S08]  /*9350*/  @P0 LDC R0, c[0x0][0x44c] ;  /* 0x00011300ff000b82 */ /* 0x000e300000000800 */
[----:B------:R-:W1:Y:S01]  /*9360*/  @P0 LDC R5, c[0x0][0x450] ;  /* 0x00011400ff050b82 */ /* 0x000e620000000800 */
[----:B0-----:R-:W-:-:S05]  /*9370*/  @P0 IMAD.HI.U32 R0, R7, R0, RZ ;  /* 0x0000000007000227 */ /* 0x001fca00078e00ff */
[----:B-1----:R-:W-:Y:S02]  /*9380*/  @P0 SHF.R.U32.HI R7, RZ, R5, R0 ;  /* 0x00000005ff070219 */ /* 0x002fe40000011600 */
[----:B------:R-:W-:Y:S02]  /*9390*/  MOV R5, R29 ;  /* 0x0000001d00057202 */ /* 0x000fe40000000f00 */
[----:B------:R-:W-:Y:S01]  /*93a0*/  SHF.R.S32.HI R0, RZ, 0x1f, R7 ;  /* 0x0000001fff007819 */ /* 0x000fe20000011407 */
[----:B------:R-:W-:-:S04]  /*93b0*/  IMAD.WIDE.U32 R8, R7, UR6, R8 ;  /* 0x0000000607087c25 */ /* 0x000fc8000f8e0008 */
[C---:B------:R-:W-:Y:S02]  /*93c0*/  IMAD R6, R0.reuse, UR4, RZ ;  /* 0x0000000400067c24 */ /* 0x040fe4000f8e02ff */
[----:B------:R-:W-:Y:S02]  /*93d0*/  IMAD R0, R0, UR6, RZ ;  /* 0x0000000600007c24 */ /* 0x000fe4000f8e02ff */
[----:B------:R-:W-:-:S04]  /*93e0*/  IMAD.WIDE.U32 R4, R7, UR4, R4 ;  /* 0x0000000407047c25 */ /* 0x000fc8000f8e0004 */
[C---:B------:R-:W-:Y:S01]  /*93f0*/  IMAD R11, R7.reuse, UR5, R6 ;  /* 0x00000005070b7c24 */ /* 0x040fe2000f8e0206 */
[----:B------:R-:W-:Y:S01]  /*9400*/  ULDC.64 UR4, c[0x0][0x3e8] ;  /* 0x0000fa0000047ab9 */ /* 0x000fe20000000a00 */
[----:B------:R-:W-:Y:S01]  /*9410*/  IMAD R13, R7, UR7, R0 ;  /* 0x00000007070d7c24 */ /* 0x000fe2000f8e0200 */
[----:B------:R-:W-:Y:S01]  /*9420*/  ULDC.64 UR6, c[0x0][0x400] ;  /* 0x0001000000067ab9 */ /* 0x000fe20000000a00 */
[----:B------:R-:W-:Y:S01]  /*9430*/  IMAD.IADD R7, R5, 0x1, R11 ;  /* 0x0000000105077824 */ /* 0x000fe200078e020b */
[----:B------:R-:W-:Y:S01]  /*9440*/  LEA R6, P0, R4, UR4, 0x1 ;  /* 0x0000000404067c11 */ /* 0x000fe2000f8008ff */
[----:B------:R-:W-:Y:S01]  /*9450*/  UMOV UR4, 0xffffffff ;  /* 0xffffffff00047882 */ /* 0x000fe20000000000 */
[----:B------:R-:W-:Y:S02]  /*9460*/  LEA R0, P1, R8, UR6, 0x1 ;  /* 0x0000000608007c11 */ /* 0x000fe4000f8208ff */
[----:B------:R-:W-:Y:S02]  /*9470*/  IADD3 R5, R9, R13, RZ ;  /* 0x0000000d09057210 */ /* 0x000fe40007ffe0ff */
[----:B------:R-:W-:-:S02]  /*9480*/  LEA.HI.X R7, R4, UR5, R7, 0x1, P0 ;  /* 0x0000000504077c11 */ /* 0x000fc400080f0c07 */
[----:B------:R-:W-:Y:S01]  /*9490*/  LEA.HI.X R8, R8, UR7, R5, 0x1, P1 ;  /* 0x0000000708087c11 */ /* 0x000fe200088f0c05 */
[----:B------:R-:W-:Y:S06]  /*94a0*/  BRA.DIV UR4, `(.L_x_1678) ;  /* 0x0000020e04907947 */ /* 0x000fec000b800000 */
[----:B------:R0:W1:Y:S04]  /*94b0*/  SHFL.IDX PT, R5, R7, RZ, 0x181f ;  /* 0x00181fff07057589 */ /* 0x00006800000e0000 */
[----:B------:R0:W2:Y:S04]  /*94c0*/  SHFL.IDX PT, R4, R6, RZ, 0x181f ;  /* 0x00181fff06047589 */ /* 0x0000a800000e0000 */
[----:B------:R0:W3:Y:S04]  /*94d0*/  SHFL.IDX PT, R9, R8, RZ, 0x181f ;  /* 0x00181fff08097589 */ /* 0x0000e800000e0000 */
[----:B------:R0:W4:Y:S02]  /*94e0*/  SHFL.IDX PT, R14, R0, RZ, 0x181f ;  /* 0x00181fff000e7589 */ /* 0x00012400000e0000 */
.L_x_2038:
[----:B------:R-:W-:Y:S01]  /*94f0*/  IMAD R109, R218, R109, RZ ;  /* 0x0000006dda6d7224 */ /* 0x000fe200078e02ff */
        /* <DEDUP_REMOVED lines=9> */
[----:B------:R-:W-:-:S03]  /*9590*/  CS2R R80, SRZ ;  /* 0x0000000000507805 */ /* 0x000fc6000001ff00 */
[----:B------:R-:W-:Y:S05]  /*95a0*/  @P0 BRA `(.L_x_1680) ;  /* 0x0000000000a80947 */ /* 0x000fea0003800000 */
[----:B------:R-:W-:Y:S01]  /*95b0*/  ULDC UR4, c[0x0][0x3f4] ;  /* 0x0000fd0000047ab9 */ /* 0x000fe20000000800 */
[----:B------:R-:W-:Y:S02]  /*95c0*/  CS2R R82, SRZ ;  /* 0x0000000000527805 */ /* 0x000fe4000001ff00 */
[----:B------:R-:W-:Y:S02]  /*95d0*/  ISETP.GE.AND P2, PT, R21, UR4, PT ;  /* 0x0000000415007c0c */ /* 0x000fe4000bf46270 */
[----:B------:R-:W-:Y:S02]  /*95e0*/  CS2R R80, SRZ ;  /* 0x0000000000507805 */ /* 0x000fe4000001ff00 */
[----:B------:R-:W-:Y:S02]  /*95f0*/  ISETP.GE.AND P1, PT, R73, UR4, PT ;  /* 0x0000000449007c0c */ /* 0x000fe4000bf26270 */
[----:B------:R-:W-:Y:S02]  /*9600*/  ISETP.GE.AND P3, PT, R74, UR4, PT ;  /* 0x000000044a007c0c */ /* 0x000fe4000bf66270 */
[----:B------:R-:W-:-:S05]  /*9610*/  ISETP.GE.AND P0, PT, R72, UR4, PT ;  /* 0x0000000448007c0c */ /* 0x000fca000bf06270 */
[C---:B------:R-:W-:Y:S01]  /*9620*/  @!P2 IMAD.SHL.U32 R27, R21.reuse, 0x2, RZ ;  /* 0x00000002151ba824 */ /* 0x040fe200078e00ff */
[----:B------:R-:W-:-:S03]  /*9630*/  @!P2 SHF.L.U64.HI R32, R21, 0x1, R86 ;  /* 0x000000011520a819 */ /* 0x000fc60000010256 */
[C---:B------:R-:W-:Y:S01]  /*9640*/  @!P1 IMAD.SHL.U32 R11, R73.reuse, 0x2, RZ ;  /* 0x00000002490b9824 */ /* 0x040fe200078e00ff */
[----:B------:R-:W-:Y:S02]  /*9650*/  @!P1 SHF.L.U64.HI R34, R73, 0x1, R88 ;  /* 0x0000000149229819 */ /* 0x000fe40000010258 */
[----:B--2---:R-:W-:Y:S01]  /*9660*/  @!P2 IADD3 R24, P4, R4, R27, RZ ;  /* 0x0000001b0418a210 */ /* 0x004fe20007f9e0ff */
[----:B------:R-:W-:Y:S01]  /*9670*/  @!P0 IMAD.SHL.U32 R31, R72, 0x2, RZ ;  /* 0x00000002481f8824 */ /* 0x000fe200078e00ff */
[----:B---3--:R-:W-:Y:S02]  /*9680*/  @!P3 MOV R15, R9 ;  /* 0x00000009000fb202 */ /* 0x008fe40000000f00 */
[----:B----4-:R-:W-:Y:S01]  /*9690*/  @!P2 IADD3 R26, P6, R14, R27, RZ ;  /* 0x0000001b0e1aa210 */ /* 0x010fe20007fde0ff */
[----:B-1----:R-:W-:Y:S01]  /*96a0*/  @!P2 IMAD.X R25, R5, 0x1, R32, P4 ;  /* 0x000000010519a824 */ /* 0x002fe200020e0620 */
[-C--:B------:R-:W-:Y:S01]  /*96b0*/  @!P1 IADD3 R28, P5, R4, R11.reuse, RZ ;  /* 0x0000000b041c9210 */ /* 0x080fe20007fbe0ff */
[----:B------:R-:W-:Y:S01]  /*96c0*/  @!P3 IMAD.WIDE R12, R74, 0x2, R14 ;  /* 0x000000024a0cb825 */ /* 0x000fe200078e020e */
[----:B------:R-:W-:-:S03]  /*96d0*/  @!P1 IADD3 R30, P4, R14, R11, RZ ;  /* 0x0000000b0e1e9210 */ /* 0x000fc60007f9e0ff */
[----:B------:R-:W-:Y:S01]  /*96e0*/  @!P3 IMAD.WIDE R10, R74, 0x2, R4 ;  /* 0x000000024a0ab825 */ /* 0x000fe200078e0204 */
[----:B------:R-:W-:Y:S02]  /*96f0*/  CS2R R78, SRZ ;  /* 0x00000000004e7805 */ /* 0x000fe4000001ff00 */
[----:B------:R-:W-:Y:S02]  /*9700*/  CS2R R76, SRZ ;  /* 0x00000000004c7805 */ /* 0x000fe4000001ff00 */
[----:B------:R-:W-:Y:S01]  /*9710*/  CS2R R70, SRZ ;  /* 0x0000000000467805 */ /* 0x000fe2000001ff00 */
[----:B------:R-:W-:Y:S01]  /*9720*/  @!P2 IMAD.X R27, R9, 0x1, R32, P6 ;  /* 0x00000001091ba824 */ /* 0x000fe200030e0620 */
[-C--:B------:R-:W-:Y:S01]  /*9730*/  @!P0 IADD3 R4, P6, R4, R31.reuse, RZ ;  /* 0x0000001f04048210 */ /* 0x080fe20007fde0ff */
[----:B------:R-:W-:Y:S01]  /*9740*/  @!P1 IMAD.X R29, R5, 0x1, R34, P5 ;  /* 0x00000001051d9824 */ /* 0x000fe200028e0622 */
[----:B------:R-:W-:Y:S02]  /*9750*/  @!P0 IADD3 R14, P5, R14, R31, RZ ;  /* 0x0000001f0e0e8210 */ /* 0x000fe40007fbe0ff */
[----:B------:R-:W-:-:S02]  /*9760*/  CS2R R68, SRZ ;  /* 0x0000000000447805 */ /* 0x000fc4000001ff00 */
[----:B------:R-:W-:Y:S02]  /*9770*/  @!P0 SHF.L.U64.HI R32, R72, 0x1, R85 ;  /* 0x0000000148208819 */ /* 0x000fe40000010255 */
[----:B------:R-:W-:Y:S02]  /*9780*/  CS2R R60, SRZ ;  /* 0x00000000003c7805 */ /* 0x000fe4000001ff00 */
[----:B------:R-:W-:Y:S02]  /*9790*/  CS2R R62, SRZ ;  /* 0x00000000003e7805 */ /* 0x000fe4000001ff00 */
[----:B------:R-:W-:Y:S01]  /*97a0*/  @!P1 IADD3.X R31, R9, R34, RZ, P4, !PT ;  /* 0x00000022091f9210 */ /* 0x000fe200027fe4ff */
[----:B------:R1:W5:Y:S01]  /*97b0*/  @!P3 LD.E.64 R82, desc[UR60][R10.64] ;  /* 0x0000003c0a52b980 */ /* 0x000362000c101b00 */
[--C-:B------:R-:W-:Y:S02]  /*97c0*/  @!P0 IMAD.X R5, R5, 0x1, R32.reuse, P6 ;  /* 0x0000000105058824 */ /* 0x100fe400030e0620 */
[----:B------:R-:W-:Y:S01]  /*97d0*/  @!P0 IMAD.X R15, R9, 0x1, R32, P5 ;  /* 0x00000001090f8824 */ /* 0x000fe200028e0620 */
[----:B------:R1:W5:Y:S04]  /*97e0*/  @!P3 LD.E.64 R80, desc[UR60][R12.64] ;  /* 0x0000003c0c50b980 */ /* 0x000368000c101b00 */
[----:B------:R1:W5:Y:S04]  /*97f0*/  @!P2 LD.E.64 R78, desc[UR60][R24.64] ;  /* 0x0000003c184ea980 */ /* 0x000368000c101b00 */
[----:B------:R1:W5:Y:S04]  /*9800*/  @!P2 LD.E.64 R76, desc[UR60][R26.64] ;  /* 0x0000003c1a4ca980 */ /* 0x000368000c101b00 */
[----:B------:R1:W5:Y:S04]  /*9810*/  @!P1 LD.E.64 R70, desc[UR60][R28.64] ;  /* 0x0000003c1c469980 */ /* 0x000368000c101b00 */
[----:B------:R1:W5:Y:S04]  /*9820*/  @!P1 LD.E.64 R68, desc[UR60][R30.64] ;  /* 0x0000003c1e449980 */ /* 0x000368000c101b00 */
[----:B------:R1:W5:Y:S04]  /*9830*/  @!P0 LD.E.64 R60, desc[UR60][R4.64] ;  /* 0x0000003c043c8980 */ /* 0x000368000c101b00 */
[----:B------:R1:W5:Y:S02]  /*9840*/  @!P0 LD.E.64 R62, desc[UR60][R14.64] ;  /* 0x0000003c0e3e8980 */ /* 0x000364000c101b00 */
.L_x_1680:
[----:B------:R-:W-:Y:S05]  /*9850*/  BSYNC B1 ;  /* 0x0000000000017941 */ /* 0x000fea0003800000 */
.L_x_1679:
[----:B-12--5:R-:W-:Y:S01]  /*9860*/  IMAD.MOV.U32 R4, RZ, RZ, R60 ;  /* 0x000000ffff047224 */ /* 0x026fe200078e003c */
[----:B------:R-:W-:Y:S01]  /*9870*/  MOV R5, R61 ;  /* 0x0000003d00057202 */ /* 0x000fe20000000f00 */
[----:B---3--:R-:W-:Y:S01]  /*9880*/  IMAD.MOV.U32 R9, RZ, RZ, R70 ;  /* 0x000000ffff097224 */ /* 0x008fe200078e0046 */
[----:B------:R-:W-:Y:S01]  /*9890*/  UMOV UR4, 0xffffffff ;  /* 0xffffffff00047882 */ /* 0x000fe20000000000 */
[----:B------:R-:W-:Y:S01]  /*98a0*/  IMAD.MOV.U32 R10, RZ, RZ, R71 ;  /* 0x000000ffff0a7224 */ /* 0x000fe200078e0047 */
[----:B------:R-:W-:Y:S01]  /*98b0*/  PRMT R111, R5, 0x5410, R4 ;  /* 0x00005410056f7816 */ /* 0x000fe20000000004 */
[----:B------:R-:W-:Y:S01]  /*98c0*/  IMAD.MOV.U32 R4, RZ, RZ, R78 ;  /* 0x000000ffff047224 */ /* 0x000fe200078e004e */
[----:B------:R-:W-:Y:S02]  /*98d0*/  MOV R5, R79 ;  /* 0x0000004f00057202 */ /* 0x000fe40000000f00 */
[----:B------:R-:W-:Y:S02]  /*98e0*/  CS2R R48, SRZ ;  /* 0x0000000000307805 */ /* 0x000fe4000001ff00 */
        /* <DEDUP_REMOVED lines=17> */
[----:B------:R-:W-:Y:S06]  /*9a00*/  BRA.DIV UR4, `(.L_x_1681) ;  /* 0x0000020a04a87947 */ /* 0x000fec000b800000 */
[----:B------:R1:W2:Y:S04]  /*9a10*/  SHFL.IDX PT, R5, R7, 0x1, 0x181f ;  /* 0x00381f0007057f89 */ /* 0x0002a800000e0000 */
[----:B------:R1:W3:Y:S04]  /*9a20*/  SHFL.IDX PT, R4, R6, 0x1, 0x181f ;  /* 0x00381f0006047f89 */ /* 0x0002e800000e0000 */
[----:B------:R1:W0:Y:S04]  /*9a30*/  SHFL.IDX PT, R9, R8, 0x1, 0x181f ;  /* 0x00381f0008097f89 */ /* 0x00022800000e0000 */
[----:B----4-:R1:W4:Y:S02]  /*9a40*/  SHFL.IDX PT, R14, R0, 0x1, 0x181f ;  /* 0x00381f00000e7f89 */ /* 0x01032400000e0000 */
.L_x_2044:
[----:B------:R-:W-:Y:S01]  /*9a50*/  VIADD R10, R84, 0x20 ;  /* 0x00000020540a7836 */ /* 0x000fe20000000000 */
        /* <DEDUP_REMOVED lines=8> */
[----:B------:R-:W-:-:S05]  /*9ae0*/  CS2R R66, SRZ ;  /* 0x0000000000427805 */ /* 0x000fca000001ff00 */
        /* <DEDUP_REMOVED lines=10> */
[C---:B------:R-:W-:Y:S02]  /*9b90*/  @!P2 SHF.L.U32 R27, R21.reuse, 0x1, RZ ;  /* 0x00000001151ba819 */ /* 0x040fe400000006ff */
[----:B------:R-:W-:Y:S01]  /*9ba0*/  @!P0 IMAD.SHL.U32 R33, R72, 0x2, RZ ;  /* 0x0000000248218824 */ /* 0x000fe200078e00ff */
[----:B------:R-:W-:Y:S01]  /*9bb0*/  @!P2 SHF.L.U64.HI R32, R21, 0x1, R86 ;  /* 0x000000011520a819 */ /* 0x000fe20000010256 */
[----:B0-----:R-:W-:Y:S01]  /*9bc0*/  @!P3 IMAD.MOV.U32 R15, RZ, RZ, R9 ;  /* 0x000000ffff0fb224 */ /* 0x001fe200078e0009 */
[-C--:B---3--:R-:W-:Y:S01]  /*9bd0*/  @!P2 IADD3 R24, P4, R4, R27.reuse, RZ ;  /* 0x0000001b0418a210 */ /* 0x088fe20007f9e0ff */
[----:B--2---:R-:W-:Y:S01]  /*9be0*/  @!P3 IMAD.WIDE R28, R74, 0x2, R4 ;  /* 0x000000024a1cb825 */ /* 0x004fe200078e0204 */
[----:B----4-:R-:W-:Y:S02]  /*9bf0*/  @!P2 IADD3 R26, P6, R14, R27, RZ ;  /* 0x0000001b0e1aa210 */ /* 0x010fe40007fde0ff */
[----:B------:R-:W-:Y:S01]  /*9c00*/  @!P1 IADD3 R12, P5, R4, R11, RZ ;  /* 0x0000000b040c9210 */ /* 0x000fe20007fbe0ff */
[----:B------:R-:W-:Y:S01]  /*9c10*/  @!P3 IMAD.WIDE R30, R74, 0x2, R14 ;  /* 0x000000024a1eb825 */ /* 0x000fe200078e020e */
[----:B------:R-:W-:-:S02]  /*9c20*/  @!P2 IADD3.X R25, R5, R32, RZ, P4, !PT ;  /* 0x000000200519a210 */ /* 0x000fc400027fe4ff */
[----:B------:R-:W-:Y:S02]  /*9c30*/  CS2R R56, SRZ ;  /* 0x0000000000387805 */ /* 0x000fe4000001ff00 */
[----:B------:R-:W-:Y:S01]  /*9c40*/  @!P1 IADD3 R10, P4, R14, R11, RZ ;  /* 0x0000000b0e0a9210 */ /* 0x000fe20007f9e0ff */
[----:B------:R-:W-:Y:S01]  /*9c50*/  @!P2 IMAD.X R27, R9, 0x1, R32, P6 ;  /* 0x00000001091ba824 */ /* 0x000fe200030e0620 */
[----:B------:R-:W-:Y:S01]  /*9c60*/  @!P0 SHF.L.U64.HI R32, R72, 0x1, R85 ;  /* 0x0000000148208819 */ /* 0x000fe20000010255 */
[----:B------:R-:W-:Y:S01]  /*9c70*/  @!P1 IMAD.X R13, R5, 0x1, R34, P5 ;  /* 0x00000001050d9824 */ /* 0x000fe200028e0622 */
[-C--:B------:R-:W-:Y:S02]  /*9c80*/  @!P0 IADD3 R14, P5, R14, R33.reuse, RZ ;  /* 0x000000210e0e8210 */ /* 0x080fe40007fbe0ff */
[----:B------:R-:W-:Y:S02]  /*9c90*/  CS2R R58, SRZ ;  /* 0x00000000003a7805 */ /* 0x000fe4000001ff00 */
[----:B------:R-:W-:-:S02]  /*9ca0*/  @!P0 IADD3 R4, P6, R4, R33, RZ ;  /* 0x0000002104048210 */ /* 0x000fc40007fde0ff */
[----:B------:R-:W-:Y:S02]  /*9cb0*/  CS2R R52, SRZ ;  /* 0x0000000000347805 */ /* 0x000fe4000001ff00 */
[----:B------:R-:W-:Y:S02]  /*9cc0*/  CS2R R54, SRZ ;  /* 0x0000000000367805 */ /* 0x000fe4000001ff00 */
[----:B------:R-:W-:Y:S02]  /*9cd0*/  CS2R R48, SRZ ;  /* 0x0000000000307805 */ /* 0x000fe4000001ff00 */
[----:B------:R-:W-:Y:S01]  /*9ce0*/  CS2R R50, SRZ ;  /* 0x0000000000327805 */ /* 0x000fe2000001ff00 */
[----:B------:R-:W-:Y:S01]  /*9cf0*/  @!P1 IMAD.X R11, R9, 0x1, R34, P4 ;  /* 0x00000001090b9824 */ /* 0x000fe200020e0622 */
[----:B------:R-:W-:Y:S01]  /*9d00*/  @!P0 IADD3.X R5, R5, R32, RZ, P6, !PT ;  /* 0x0000002005058210 */ /* 0x000fe200037fe4ff */
[----:B------:R-:W-:Y:S01]  /*9d10*/  @!P0 IMAD.X R15, R9, 0x1, R32, P5 ;  /* 0x00000001090f8824 */ /* 0x000fe200028e0620 */
[----:B------:R0:W5:Y:S04]  /*9d20*/  @!P3 LD.E.64 R64, desc[UR60][R28.64] ;  /* 0x0000003c1c40b980 */ /* 0x000168000c101b00 */
[----:B------:R0:W5:Y:S04]  /*9d30*/  @!P3 LD.E.64 R66, desc[UR60][R30.64] ;  /* 0x0000003c1e42b980 */ /* 0x000168000c101b00 */
[----:B------:R0:W5:Y:S04]  /*9d40*/  @!P2 LD.E.64 R56, desc[UR60][R24.64] ;  /* 0x0000003c1838a980 */ /* 0x000168000c101b00 */
[----:B------:R0:W5:Y:S04]  /*9d50*/  @!P2 LD.E.64 R58, desc[UR60][R26.64] ;  /* 0x0000003c1a3aa980 */ /* 0x000168000c101b00 */
[----:B------:R0:W5:Y:S04]  /*9d60*/  @!P1 LD.E.64 R52, desc[UR60][R12.64] ;  /* 0x0000003c0c349980 */ /* 0x000168000c101b00 */
[----:B------:R0:W5:Y:S04]  /*9d70*/  @!P1 LD.E.64 R54, desc[UR60][R10.64] ;  /* 0x0000003c0a369980 */ /* 0x000168000c101b00 */
[----:B------:R0:W5:Y:S04]  /*9d80*/  @!P0 LD.E.64 R48, desc[UR60][R4.64] ;  /* 0x0000003c04308980 */ /* 0x000168000c101b00 */
[----:B------:R0:W5:Y:S02]  /*9d90*/  @!P0 LD.E.64 R50, desc[UR60][R14.64] ;  /* 0x0000003c0e328980 */ /* 0x000164000c101b00 */
.L_x_1683:
[----:B------:R-:W-:Y:S05]  /*9da0*/  BSYNC B1 ;  /* 0x0000000000017941 */ /* 0x000fea0003800000 */
.L_x_1682:
[----:B0--3-5:R-:W-:Y:S01]  /*9db0*/  IMAD.MOV.U32 R4, RZ, RZ, R48 ;  /* 0x000000ffff047224 */ /* 0x029fe200078e0030 */
[----:B------:R-:W-:Y:S01]  /*9dc0*/  MOV R9, R52 ;  /* 0x0000003400097202 */ /* 0x000fe20000000f00 */
[----:B--2---:R-:W-:Y:S01]  /*9dd0*/  IMAD.MOV.U32 R5, RZ, RZ, R49 ;  /* 0x000000ffff057224 */ /* 0x004fe200078e0031 */
[----:B------:R-:W-:Y:S01]  /*9de0*/  UMOV UR4, 0xffffffff ;  /* 0xffffffff00047882 */ /* 0x000fe20000000000 */
        /* <DEDUP_REMOVED lines=21> */
[----:B------:R-:W-:Y:S06]  /*9f40*/  BRA.DIV UR4, `(.L_x_1684) ;  /* 0x0000020604c87947 */ /* 0x000fec000b800000 */
[----:B------:R0:W2:Y:S04]  /*9f50*/  SHFL.IDX PT, R5, R7, 0x2, 0x181f ;  /* 0x00581f0007057f89 */ /* 0x0000a800000e0000 */
[----:B------:R0:W3:Y:S04]  /*9f60*/  SHFL.IDX PT, R4, R6, 0x2, 0x181f ;  /* 0x00581f0006047f89 */ /* 0x0000e800000e0000 */
[----:B------:R0:W0:Y:S04]  /*9f70*/  SHFL.IDX PT, R9, R8, 0x2, 0x181f ;  /* 0x00581f0008097f89 */ /* 0x00002800000e0000 */
[----:B----4-:R4:W0:Y:S02]  /*9f80*/  SHFL.IDX PT, R14, R0, 0x2, 0x181f ;  /* 0x00581f00000e7f89 */ /* 0x01082400000e0000 */
.L_x_2050:
        /* <DEDUP_REMOVED lines=22> */
[----:B0-----:R-:W-:Y:S01]  /*a0f0*/  @!P3 IMAD.MOV.U32 R15, RZ, RZ, R9 ;  /* 0x000000ffff0fb224 */ /* 0x001fe200078e0009 */
[-C--:B---3--:R-:W-:Y:S01]  /*a100*/  @!P2 IADD3 R26, P4, R4, R25.reuse, RZ ;  /* 0x00000019041aa210 */ /* 0x088fe20007f9e0ff */
[----:B------:R-:W-:Y:S01]  /*a110*/  @!P0 IMAD.SHL.U32 R33, R72, 0x2, RZ ;  /* 0x0000000248218824 */ /* 0x000fe200078e00ff */
[----:B------:R-:W-:Y:S01]  /*a120*/  @!P1 SHF.L.U64.HI R34, R73, 0x1, R88 ;  /* 0x0000000149229819 */ /* 0x000fe20000010258 */
[----:B--2---:R-:W-:Y:S01]  /*a130*/  @!P3 IMAD.WIDE R28, R74, 0x2, R4 ;  /* 0x000000024a1cb825 */ /* 0x004fe200078e0204 */
[----:B------:R-:W-:Y:S02]  /*a140*/  @!P2 IADD3 R24, P6, R14, R25, RZ ;  /* 0x000000190e18a210 */ /* 0x000fe40007fde0ff */
[----:B------:R-:W-:Y:S01]  /*a150*/  @!P1 IADD3 R12, P5, R4, R11, RZ ;  /* 0x0000000b040c9210 */ /* 0x000fe20007fbe0ff */
[----:B------:R-:W-:Y:S01]  /*a160*/  @!P3 IMAD.WIDE R30, R74, 0x2, R14 ;  /* 0x000000024a1eb825 */ /* 0x000fe200078e020e */
[----:B------:R-:W-:Y:S01]  /*a170*/  @!P2 IADD3.X R25, R9, R32, RZ, P6, !PT ;  /* 0x000000200919a210 */ /* 0x000fe200037fe4ff */
[----:B------:R0:W5:Y:S01]  /*a180*/  @!P3 LD.E.64 R44, desc[UR60][R28.64] ;  /* 0x0000003c1c2cb980 */ /* 0x000162000c101b00 */
[----:B------:R-:W-:Y:S01]  /*a190*/  @!P0 IADD3 R4, P6, R4, R33, RZ ;  /* 0x0000002104048210 */ /* 0x000fe20007fde0ff */
[C---:B------:R-:W-:Y:S01]  /*a1a0*/  @!P2 IMAD.X R27, R5.reuse, 0x1, R32, P4 ;  /* 0x00000001051ba824 */ /* 0x040fe200020e0620 */
[----:B------:R-:W-:Y:S01]  /*a1b0*/  @!P1 IADD3 R10, P4, R14, R11, RZ ;  /* 0x0000000b0e0a9210 */ /* 0x000fe20007f9e0ff */
[----:B------:R-:W-:Y:S01]  /*a1c0*/  @!P1 IMAD.X R13, R5, 0x1, R34, P5 ;  /* 0x00000001050d9824 */ /* 0x000fe200028e0622 */
[----:B------:R-:W-:Y:S01]  /*a1d0*/  @!P0 SHF.L.U64.HI R32, R72, 0x1, R85 ;  /* 0x0000000148208819 */ /* 0x000fe20000010255 */
[----:B------:R2:W5:Y:S01]  /*a1e0*/  @!P3 LD.E.64 R46, desc[UR60][R30.64] ;  /* 0x0000003c1e2eb980 */ /* 0x000562000c101b00 */
[----:B------:R-:W-:-:S02]  /*a1f0*/  @!P0 IADD3 R14, P5, R14, R33, RZ ;  /* 0x000000210e0e8210 */ /* 0x000fc40007fbe0ff */
[----:B------:R-:W-:Y:S02]  /*a200*/  CS2R R40, SRZ ;  /* 0x0000000000287805 */ /* 0x000fe4000001ff00 */
[----:B------:R-:W-:Y:S02]  /*a210*/  CS2R R42, SRZ ;  /* 0x00000000002a7805 */ /* 0x000fe4000001ff00 */
[----:B------:R-:W-:Y:S02]  /*a220*/  CS2R R36, SRZ ;  /* 0x0000000000247805 */ /* 0x000fe4000001ff00 */
[----:B------:R-:W-:Y:S02]  /*a230*/  CS2R R38, SRZ ;  /* 0x0000000000267805 */ /* 0x000fe4000001ff00 */
[----:B0-----:R-:W-:Y:S01]  /*a240*/  CS2R R28, SRZ ;  /* 0x00000000001c7805 */ /* 0x001fe2000001ff00 */
[C---:B------:R-:W-:Y:S01]  /*a250*/  @!P1 IMAD.X R11, R9.reuse, 0x1, R34, P4 ;  /* 0x00000001090b9824 */ /* 0x040fe200020e0622 */
[----:B------:R-:W-:Y:S01]  /*a260*/  @!P0 IADD3.X R15, R9, R32, RZ, P5, !PT ;  /* 0x00000020090f8210 */ /* 0x000fe20002ffe4ff */
[----:B------:R-:W-:Y:S01]  /*a270*/  @!P0 IMAD.X R5, R5, 0x1, R32, P6 ;  /* 0x0000000105058824 */ /* 0x000fe200030e0620 */
[----:B--2---:R-:W-:Y:S01]  /*a280*/  CS2R R30, SRZ ;  /* 0x00000000001e7805 */ /* 0x004fe2000001ff00 */
[----:B------:R0:W5:Y:S04]  /*a290*/  @!P2 LD.E.64 R40, desc[UR60][R26.64] ;  /* 0x0000003c1a28a980 */ /* 0x000168000c101b00 */
[----:B------:R0:W5:Y:S04]  /*a2a0*/  @!P2 LD.E.64 R42, desc[UR60][R24.64] ;  /* 0x0000003c182aa980 */ /* 0x000168000c101b00 */
[----:B------:R0:W5:Y:S04]  /*a2b0*/  @!P1 LD.E.64 R36, desc[UR60][R12.64] ;  /* 0x0000003c0c249980 */ /* 0x000168000c101b00 */
[----:B------:R0:W5:Y:S04]  /*a2c0*/  @!P1 LD.E.64 R38, desc[UR60][R10.64] ;  /* 0x0000003c0a269980 */ /* 0x000168000c101b00 */
[----:B------:R0:W5:Y:S04]  /*a2d0*/  @!P0 LD.E.64 R30, desc[UR60][R4.64] ;  /* 0x0000003c041e8980 */ /* 0x000168000c101b00 */
[----:B------:R0:W5:Y:S02]  /*a2e0*/  @!P0 LD.E.64 R28, desc[UR60][R14.64] ;  /* 0x0000003c0e1c8980 */ /* 0x000164000c101b00 */
.L_x_1686:
[----:B------:R-:W-:Y:S05]  /*a2f0*/  BSYNC B1 ;  /* 0x0000000000017941 */ /* 0x000fea0003800000 */
.L_x_1685:
        /* <DEDUP_REMOVED lines=24> */
[----:B------:R-:W-:Y:S02]  /*a480*/  CS2R R4, SRZ ;  /* 0x0000000000047805 */ /* 0x000fe4000001ff00 */
[----:B------:R-:W-:Y:S01]  /*a490*/  PRMT R105, R9, 0x5410, R10 ;  /* 0x0000541009697816 */ /* 0x000fe2000000000a */
[----:B------:R-:W-:Y:S06]  /*a4a0*/  BRA.DIV UR4, `(.L_x_1687) ;  /* 0x0000020204e07947 */ /* 0x000fec000b800000 */
[----:B------:R0:W2:Y:S04]  /*a4b0*/  SHFL.IDX PT, R9, R7, 0x3, 0x181f ;  /* 0x00781f0007097f89 */ /* 0x0000a800000e0000 */
[----:B------:R0:W3:Y:S04]  /*a4c0*/  SHFL.IDX PT, R10, R6, 0x3, 0x181f ;  /* 0x00781f00060a7f89 */ /* 0x0000e800000e0000 */
[----:B------:R0:W0:Y:S04]  /*a4d0*/  SHFL.IDX PT, R75, R8, 0x3, 0x181f ;  /* 0x00781f00084b7f89 */ /* 0x00002800000e0000 */
[----:B-1--4-:R-:W1:Y:S02]  /*a4e0*/  SHFL.IDX PT, R0, R0, 0x3, 0x181f ;  /* 0x00781f0000007f89 */ /* 0x012e6400000e0000 */
.L_x_2056:
[----:B0-----:R-:W4:Y:S01]  /*a4f0*/  LDL R7, [R1+0x78] ;  /* 0x0000780001077983 */ /* 0x001f220000100800 */
        /* <DEDUP_REMOVED lines=9> */
[----:B----4-:R-:W-:-:S04]  /*a590*/  LEA.HI R6, R7, R7, RZ, 0x1 ;  /* 0x0000000707067211 */ /* 0x010fc800078f08ff */
[----:B------:R-:W-:-:S05]  /*a5a0*/  LOP3.LUT R6, R6, 0xfffffffe, RZ, 0xc0, !PT ;  /* 0xfffffffe06067812 */ /* 0x000fca00078ec0ff */
[----:B------:R-:W-:Y:S01]  /*a5b0*/  IMAD.IADD R119, R7, 0x1, -R6 ;  /* 0x0000000107777824 */ /* 0x000fe200078e0a06 */
[----:B------:R-:W-:-:S04]  /*a5c0*/  CS2R R6, SRZ ;  /* 0x0000000000067805 */ /* 0x000fc8000001ff00 */
[----:B------:R-:W-:Y:S01]  /*a5d0*/  SHF.L.U32 R119, R119, 0x1f, RZ ;  /* 0x0000001f77777819 */ /* 0x000fe200000006ff */
[----:B------:R-:W-:Y:S06]  /*a5e0*/  @P0 BRA `(.L_x_1689) ;  /* 0x0000000000b00947 */ /* 0x000fec0003800000 */
        /* <DEDUP_REMOVED lines=11> */
[C---:B---3--:R-:W-:Y:S01]  /*a6a0*/  @!P2 IADD3 R90, P4, R10.reuse, R89, RZ ;  /* 0x000000590a5aa210 */ /* 0x048fe20007f9e0ff */
[----:B------:R-:W-:Y:S01]  /*a6b0*/  @!P3 IMAD.MOV.U32 R8, RZ, RZ, R10 ;  /* 0x000000ffff08b224 */ /* 0x000fe200078e000a */
[----:B------:R-:W-:Y:S01]  /*a6c0*/  @!P1 SHF.L.U64.HI R14, R73, 0x1, R88 ;  /* 0x00000001490e9819 */ /* 0x000fe20000010258 */
[----:B-1----:R-:W-:Y:S01]  /*a6d0*/  @!P3 IMAD.MOV.U32 R6, RZ, RZ, R0 ;  /* 0x000000ffff06b224 */ /* 0x002fe200078e0000 */
[----:B------:R-:W-:Y:S01]  /*a6e0*/  @!P1 IADD3 R86, P5, R10, R5, RZ ;  /* 0x000000050a569210 */ /* 0x000fe20007fbe0ff */
[C---:B--2---:R-:W-:Y:S01]  /*a6f0*/  @!P2 IMAD.X R91, R9.reuse, 0x1, R12, P4 ;  /* 0x00000001095ba824 */ /* 0x044fe200020e060c */
[----:B------:R-:W-:Y:S02]  /*a700*/  @!P3 MOV R7, R75 ;  /* 0x0000004b0007b202 */ /* 0x000fe40000000f00 */
[C---:B------:R-:W-:Y:S01]  /*a710*/  @!P2 IADD3 R88, P6, R0.reuse, R89, RZ ;  /* 0x000000590058a210 */ /* 0x040fe20007fde0ff */
[----:B------:R-:W-:Y:S01]  /*a720*/  @!P1 IMAD.X R87, R9, 0x1, R14, P5 ;  /* 0x0000000109579824 */ /* 0x000fe200028e060e */
[----:B------:R-:W-:Y:S01]  /*a730*/  @!P1 IADD3 R84, P4, R0, R5, RZ ;  /* 0x0000000500549210 */ /* 0x000fe20007f9e0ff */
[----:B------:R-:W-:Y:S01]  /*a740*/  @!P3 IMAD.WIDE R4, R74, 0x2, R8 ;  /* 0x000000024a04b825 */ /* 0x000fe200078e0208 */
[----:B------:R-:W-:-:S02]  /*a750*/  @!P0 IADD3 R8, P5, R0, R11, RZ ;  /* 0x0000000b00088210 */ /* 0x000fc40007fbe0ff */
[----:B------:R-:W-:Y:S01]  /*a760*/  @!P0 SHF.L.U64.HI R0, R72, 0x1, R85 ;  /* 0x0000000148008819 */ /* 0x000fe20000010255 */
[----:B------:R-:W-:Y:S01]  /*a770*/  @!P3 IMAD.WIDE R6, R74, 0x2, R6 ;  /* 0x000000024a06b825 */ /* 0x000fe200078e0206 */
[----:B------:R0:W5:Y:S03]  /*a780*/  @!P3 LD.E.64 R32, desc[UR60][R4.64] ;  /* 0x0000003c0420b980 */ /* 0x000166000c101b00 */
[C---:B------:R-:W-:Y:S01]  /*a790*/  @!P2 IMAD.X R89, R75.reuse, 0x1, R12, P6 ;  /* 0x000000014b59a824 */ /* 0x040fe200030e060c */
[----:B------:R-:W-:Y:S01]  /*a7a0*/  @!P0 IADD3 R10, P6, R10, R11, RZ ;  /* 0x0000000b0a0a8210 */ /* 0x000fe20007fde0ff */
[----:B------:R1:W5:Y:S01]  /*a7b0*/  @!P3 LD.E.64 R34, desc[UR60][R6.64] ;  /* 0x0000003c0622b980 */ /* 0x000362000c101b00 */
[----:B------:R-:W-:Y:S02]  /*a7c0*/  @!P1 IADD3.X R85, R75, R14, RZ, P4, !PT ;  /* 0x0000000e4b559210 */ /* 0x000fe400027fe4ff */
[----:B------:R-:W-:-:S02]  /*a7d0*/  CS2R R24, SRZ ;  /* 0x0000000000187805 */ /* 0x000fc4000001ff00 */
[----:B------:R-:W-:Y:S01]  /*a7e0*/  CS2R R26, SRZ ;  /* 0x00000000001a7805 */ /* 0x000fe2000001ff00 */
[--C-:B------:R-:W-:Y:S01]  /*a7f0*/  @!P0 IMAD.X R11, R9, 0x1, R0.reuse, P6 ;  /* 0x00000001090b8824 */ /* 0x100fe200030e0600 */
[----:B------:R-:W-:Y:S02]  /*a800*/  CS2R R14, SRZ ;  /* 0x00000000000e7805 */ /* 0x000fe4000001ff00 */
[----:B------:R-:W-:Y:S02]  /*a810*/  CS2R R12, SRZ ;  /* 0x00000000000c7805 */ /* 0x000fe4000001ff00 */
[----:B0-----:R-:W-:Y:S01]  /*a820*/  CS2R R4, SRZ ;  /* 0x0000000000047805 */ /* 0x001fe2000001ff00 */
[----:B------:R-:W-:Y:S01]  /*a830*/  @!P0 IMAD.X R9, R75, 0x1, R0, P5 ;  /* 0x000000014b098824 */ /* 0x000fe200028e0600 */
[----:B------:R0:W5:Y:S01]  /*a840*/  @!P2 LD.E.64 R24, desc[UR60][R90.64] ;  /* 0x0000003c5a18a980 */ /* 0x000162000c101b00 */
[----:B-1----:R-:W-:-:S03]  /*a850*/  CS2R R6, SRZ ;  /* 0x0000000000067805 */ /* 0x002fc6000001ff00 */
[----:B------:R0:W5:Y:S04]  /*a860*/  @!P2 LD.E.64 R26, desc[UR60][R88.64] ;  /* 0x0000003c581aa980 */ /* 0x000168000c101b00 */
[----:B------:R0:W5:Y:S04]  /*a870*/  @!P1 LD.E.64 R14, desc[UR60][R86.64] ;  /* 0x0000003c560e9980 */ /* 0x000168000c101b00 */
[----:B------:R0:W5:Y:S04]  /*a880*/  @!P1 LD.E.64 R12, desc[UR60][R84.64] ;  /* 0x0000003c540c9980 */ /* 0x000168000c101b00 */
[----:B------:R0:W5:Y:S04]  /*a890*/  @!P0 LD.E.64 R4, desc[UR60][R10.64] ;  /* 0x0000003c0a048980 */ /* 0x000168000c101b00 */
[----:B------:R0:W5:Y:S02]  /*a8a0*/  @!P0 LD.E.64 R6, desc[UR60][R8.64] ;  /* 0x0000003c08068980 */ /* 0x000164000c101b00 */
.L_x_1689:
[----:B------:R-:W-:Y:S05]  /*a8b0*/  BSYNC B1 ;  /* 0x0000000000017941 */ /* 0x000fea0003800000 */
.L_x_1688:
[----:B------:R-:W4:Y:S01]  /*a8c0*/  SYNCS.PHASECHK.TRANS64.TRYWAIT P0, [R18+URZ+0x30800], R119 ;  /* 0x03080077120075a7 */ /* 0x000f22000800017f */
[----:B-1---5:R-:W-:Y:S01]  /*a8d0*/  IMAD.MOV.U32 R0, RZ, RZ, R4 ;  /* 0x000000ffff007224 */ /* 0x022fe200078e0004 */
[----:B0-----:R-:W-:Y:S01]  /*a8e0*/  MOV R8, R5 ;  /* 0x0000000500087202 */ /* 0x001fe20000000f00 */
[----:B--2---:R-:W-:Y:S01]  /*a8f0*/  IMAD.MOV.U32 R9, RZ, RZ, R14 ;  /* 0x000000ffff097224 */ /* 0x004fe200078e000e */
[----:B------:R-:W-:Y:S01]  /*a900*/  MOV R11, R27 ;  /* 0x0000001b000b7202 */ /* 0x000fe20000000f00 */
[----:B---3--:R-:W-:Y:S01]  /*a910*/  IMAD.MOV.U32 R10, RZ, RZ, R32 ;  /* 0x000000ffff0a7224 */ /* 0x008fe200078e0020 */
[----:B------:R-:W-:Y:S01]  /*a920*/  PRMT R75, R8, 0x5410, R0 ;  /* 0x00005410084b7816 */ /* 0x000fe20000000000 */
[----:B------:R-:W-:Y:S01]  /*a930*/  IMAD.MOV.U32 R8, RZ, RZ, R24 ;  /* 0x000000ffff087224 */ /* 0x000fe200078e0018 */
[----:B------:R-:W-:Y:S01]  /*a940*/  PRMT R85, R9, 0x7610, R85 ;  /* 0x0000761009557816 */ /* 0x000fe20000000055 */
[----:B------:R-:W-:Y:S01]  /*a950*/  IMAD.MOV.U32 R0, RZ, RZ, R15 ;  /* 0x000000ffff007224 */ /* 0x000fe200078e000f */
[----:B------:R-:W-:Y:S01]  /*a960*/  MOV R9, R25 ;  /* 0x0000001900097202 */ /* 0x000fe20000000f00 */
[----:B------:R-:W-:Y:S01]  /*a970*/  BSSY B1, `(.L_x_1690) ;  /* 0x0000013000017945 */ /* 0x000fe20003800000 */
[----:B------:R-:W-:-:S02]  /*a980*/  PRMT R89, R10, 0x7610, R89 ;  /* 0x000076100a597816 */ /* 0x000fc40000000059 */
        /* <DEDUP_REMOVED lines=9> */
[----:B------:R-:W-:Y:S01]  /*aa20*/  VIADDMNMX R0, R109, -R121, 0x80, PT ;  /* 0x000000806d007446 */ /* 0x000fe20003800979 */
[----:B------:R-:W-:-:S03]  /*aa30*/  IMAD.MOV.U32 R10, RZ, RZ, R26 ;  /* 0x000000ffff0a7224 */ /* 0x000fc600078e001a */
[----:B------:R-:W-:Y:S01]  /*aa40*/  PRMT R86, R8, 0x5410, R9 ;  /* 0x0000541008567816 */ /* 0x000fe20000000009 */
[----:B------:R-:W-:Y:S01]  /*aa50*/  IMAD.MOV.U32 R8, RZ, RZ, R34 ;  /* 0x000000ffff087224 */ /* 0x000fe200078e0022 */
[----:B------:R-:W-:Y:S01]  /*aa60*/  ISETP.GE.AND P1, PT, R120, R0, PT ;  /* 0x000000007800720c */ /* 0x000fe20003f26270 */
[----:B------:R-:W-:Y:S01]  /*aa70*/  IMAD.MOV.U32 R9, RZ, RZ, R35 ;  /* 0x000000ffff097224 */ /* 0x000fe200078e0023 */
[----:B------:R-:W-:Y:S01]  /*aa80*/  PRMT R88, R10, 0x5410, R11 ;  /* 0x000054100a587816 */ /* 0x000fe2000000000b */
[----:B----4-:R-:W-:Y:S10]  /*aa90*/  @!P0 BRA `(.L_x_1691) ;  /* 0x000001fc00d88947 */ /* 0x010ff40003800000 */
.L_x_2057:
[----:B------:R-:W-:Y:S05]  /*aaa0*/  BSYNC B1 ;  /* 0x0000000000017941 */ /* 0x000fea0003800000 */
.L_x_1690:
[----:B------:R-:W-:Y:S01]  /*aab0*/  BSSY B1, `(.L_x_1692) ;  /* 0x00000bb000017945 */ /* 0x000fe20003800000 */
[----:B------:R-:W-:-:S03]  /*aac0*/  PRMT R90, R8, 0x5410, R9 ;  /* 0x00005410085a7816 */ /* 0x000fc60000000009 */
[----:B------:R-:W-:Y:S05]  /*aad0*/  @P1 BRA `(.L_x_1693) ;  /* 0x0000000800e01947 */ /* 0x000fea0003800000 */
[----:B------:R1:W5:Y:S01]  /*aae0*/  LDL R126, [R1+0x5c] ;  /* 0x00005c00017e7983 */ /* 0x0003620000100800 */
[----:B------:R-:W2:Y:S01]  /*aaf0*/  LDC R8, c[0x0][0x3f4] ;  /* 0x0000fd00ff087b82 */ /* 0x000ea20000000800 */
[----:B------:R-:W-:Y:S01]  /*ab00*/  BSSY B2, `(.L_x_1694) ;  /* 0x0000030000027945 */ /* 0x000fe20003800000 */
[-C--:B--2---:R-:W-:Y:S02]  /*ab10*/  ISETP.GE.AND P0, PT, R74, R8.reuse, PT ;  /* 0x000000084a00720c */ /* 0x084fe40003f06270 */
[-C--:B------:R-:W-:Y:S02]  /*ab20*/  ISETP.GE.AND P1, PT, R21, R8.reuse, PT ;  /* 0x000000081500720c */ /* 0x080fe40003f26270 */
[-C--:B------:R-:W-:Y:S02]  /*ab30*/  ISETP.GE.AND P2, PT, R73, R8.reuse, PT ;  /* 0x000000084900720c */ /* 0x080fe40003f46270 */
[----:B------:R-:W-:-:S07]  /*ab40*/  ISETP.GE.AND P3, PT, R72, R8, PT ;  /* 0x000000084800720c */ /* 0x000fce0003f66270 */
[----:B-1----:R-:W-:Y:S06]  /*ab50*/  @P0 BRA `(.L_x_1695) ;  /* 0x0000000000a80947 */ /* 0x002fec0003800000 */
[----:B-----5:R-:W1:Y:S01]  /*ab60*/  LDS.128 R8, [R126] ;  /* 0x000000007e087984 */ /* 0x020e620000000c00 */
[----:B------:R-:W-:Y:S01]  /*ab70*/  SHF.R.U32.HI R120, RZ, 0x10, R81 ;  /* 0x00000010ff787819 */ /* 0x000fe20000011651 */
[----:B------:R-:W-:Y:S01]  /*ab80*/  HADD2.F32 R91, -RZ, R117.H0_H0 ;  /* 0x20000075ff5b7230 */ /* 0x000fe20000004100 */
[--C-:B------:R-:W-:Y:S01]  /*ab90*/  SHF.R.U32.HI R109, RZ, 0x10, R83.reuse ;  /* 0x00000010ff6d7819 */ /* 0x100fe20000011653 */
[----:B0-----:R-:W-:Y:S01]  /*aba0*/  HADD2.F32 R119, -RZ, R118.H0_H0 ;  /* 0x20000076ff777230 */ /* 0x001fe20000004100 */
[----:B------:R-:W-:Y:S01]  /*abb0*/  SHF.R.U64 R125, R82, 0x10, R83 ;  /* 0x00000010527d7819 */ /* 0x000fe20000001253 */
[----:B------:R-:W-:Y:S01]  /*abc0*/  HADD2.F32 R120, -RZ, R120.H0_H0 ;  /* 0x20000078ff787230 */ /* 0x000fe20000004100 */
[----:B------:R-:W-:Y:S01]  /*abd0*/  SHF.R.U64 R123, R80, 0x10, R81 ;  /* 0x00000010507b7819 */ /* 0x000fe20000001251 */
[----:B------:R-:W-:Y:S02]  /*abe0*/  HADD2.F32 R109, -RZ, R109.H0_H0 ;  /* 0x2000006dff6d7230 */ /* 0x000fe40000004100 */
[----:B------:R-:W-:-:S02]  /*abf0*/  HADD2.F32 R118, -RZ, R118.H1_H1 ;  /* 0x30000076ff767230 */ /* 0x000fc40000004100 */
[----:B------:R-:W-:Y:S02]  /*ac00*/  HADD2.F32 R117, -RZ, R117.H1_H1 ;  /* 0x30000075ff757230 */ /* 0x000fe40000004100 */
[--C-:B-1----:R-:W-:Y:S02]  /*ac10*/  HADD2.F32 R83, -RZ, R11.reuse.H1_H1 ;  /* 0x3000000bff537230 */ /* 0x102fe40000004100 */
[----:B------:R-:W-:Y:S02]  /*ac20*/  HADD2.F32 R82, -RZ, R11.H0_H0 ;  /* 0x2000000bff527230 */ /* 0x000fe40000004100 */
[--C-:B------:R-:W-:Y:S02]  /*ac30*/  HADD2.F32 R11, -RZ, R8.reuse.H0_H0 ;  /* 0x20000008ff0b7230 */ /* 0x100fe40000004100 */
[C---:B------:R-:W-:Y:S01]  /*ac40*/  FMUL.FTZ R121, R83.reuse, R120 ;  /* 0x0000007853797220 */ /* 0x040fe20000410000 */
[----:B------:R-:W-:Y:S02]  /*ac50*/  HADD2.F32 R8, -RZ, R8.H1_H1 ;  /* 0x30000008ff087230 */ /* 0x000fe40000004100 */
[----:B------:R-:W-:Y:S01]  /*ac60*/  FMUL.FTZ R83, R83, R109 ;  /* 0x0000006d53537220 */ /* 0x000fe20000410000 */
[----:B------:R-:W-:-:S02]  /*ac70*/  HADD2.F32 R80, -RZ, R10.H0_H0 ;  /* 0x2000000aff507230 */ /* 0x000fc40000004100 */
[C---:B------:R-:W-:Y:S01]  /*ac80*/  FFMA.FTZ R121, R82.reuse, R109, -R121 ;  /* 0x0000006d52797223 */ /* 0x040fe20000010879 */
[----:B------:R-:W-:Y:S02]  /*ac90*/  HADD2.F32 R81, -RZ, R10.H1_H1 ;  /* 0x3000000aff517230 */ /* 0x000fe40000004100 */
[----:B------:R-:W-:Y:S01]  /*aca0*/  FFMA.FTZ R124, R82, R120, R83 ;  /* 0x00000078527c7223 */ /* 0x000fe20000010053 */
[--C-:B------:R-:W-:Y:S02]  /*acb0*/  HADD2.F32 R10, -RZ, R9.reuse.H0_H0 ;  /* 0x20000009ff0a7230 */ /* 0x100fe40000004100 */
[C---:B------:R-:W-:Y:S01]  /*acc0*/  FMUL.FTZ R122, R8.reuse, R119 ;  /* 0x00000077087a7220 */ /* 0x040fe20000410000 */
[----:B------:R-:W-:Y:S01]  /*acd0*/  FMUL.FTZ R120, R8, R91 ;  /* 0x0000005b08787220 */ /* 0x000fe20000410000 */
[----:B------:R-:W-:Y:S02]  /*ace0*/  HADD2.F32 R9, -RZ, R9.H1_H1 ;  /* 0x30000009ff097230 */ /* 0x000fe40000004100 */
[----:B------:R-:W-:Y:S01]  /*acf0*/  FMUL.FTZ R83, R81, R118 ;  /* 0x0000007651537220 */ /* 0x000fe20000410000 */
[----:B------:R-:W-:-:S02]  /*ad00*/  HADD2.F32 R82, -RZ, R123.H0_H0 ;  /* 0x2000007bff527230 */ /* 0x000fc40000004100 */
[C---:B------:R-:W-:Y:S01]  /*ad10*/  FFMA.FTZ R122, R11.reuse, R91, -R122 ;  /* 0x0000005b0b7a7223 */ /* 0x040fe2000001087a */
[----:B------:R-:W-:Y:S02]  /*ad20*/  HADD2.F32 R8, -RZ, R125.H0_H0 ;  /* 0x2000007dff087230 */ /* 0x000fe40000004100 */
[----:B------:R-:W-:Y:S01]  /*ad30*/  FFMA.FTZ R119, R11, R119, R120 ;  /* 0x000000770b777223 */ /* 0x000fe20000010078 */
[-C--:B------:R-:W-:Y:S01]  /*ad40*/  FMUL.FTZ R91, R81, R117.reuse ;  /* 0x00000075515b7220 */ /* 0x080fe20000410000 */
[C---:B------:R-:W-:Y:S01]  /*ad50*/  FMUL.FTZ R11, R9.reuse, R82 ;  /* 0x00000052090b7220 */ /* 0x040fe20000410000 */
[C---:B------:R-:W-:Y:S01]  /*ad60*/  FFMA.FTZ R83, R80.reuse, R117, -R83 ;  /* 0x0000007550537223 */ /* 0x040fe20000010853 */
[----:B------:R-:W-:Y:S01]  /*ad70*/  FMUL.FTZ R81, R9, R8 ;  /* 0x0000000809517220 */ /* 0x000fe20000410000 */
[----:B------:R-:W-:Y:S01]  /*ad80*/  FFMA.FTZ R80, R80, R118, R91 ;  /* 0x0000007650507223 */ /* 0x000fe2000001005b */
[----:B------:R-:W-:Y:S01]  /*ad90*/  FFMA.FTZ R9, R10, R8, -R11 ;  /* 0x000000080a097223 */ /* 0x000fe2000001080b */
[----:B------:R-:W-:Y:S01]  /*ada0*/  F2FP.F16.F32.PACK_AB R11, R124, R121 ;  /* 0x000000797c0b723e */ /* 0x000fe200000000ff */
[----:B------:R-:W-:Y:S01]  /*adb0*/  FFMA.FTZ R82, R10, R82, R81 ;  /* 0x000000520a527223 */ /* 0x000fe20000010051 */
[----:B------:R-:W-:-:S02]  /*adc0*/  F2FP.F16.F32.PACK_AB R8, R119, R122 ;  /* 0x0000007a7708723e */ /* 0x000fc400000000ff */
[----:B------:R-:W-:Y:S02]  /*add0*/  F2FP.F16.F32.PACK_AB R10, R80, R83 ;  /* 0x00000053500a723e */ /* 0x000fe400000000ff */
[----:B------:R-:W-:-:S05]  /*ade0*/  F2FP.F16.F32.PACK_AB R9, R82, R9 ;  /* 0x000000095209723e */ /* 0x000fca00000000ff */
[----:B------:R1:W-:Y:S02]  /*adf0*/  STS.128 [R126], R8 ;  /* 0x000000087e007388 */ /* 0x0003e40000000c00 */
.L_x_1695:
[----:B------:R-:W-:Y:S05]  /*ae00*/  BSYNC B2 ;  /* 0x0000000000027941 */ /* 0x000fea0003800000 */
.L_x_1694:
[----:B------:R-:W-:Y:S04]  /*ae10*/  BSSY B2, `(.L_x_1696) ;  /* 0x000002c000027945 */ /* 0x000fe80003800000 */
[----:B------:R-:W-:Y:S05]  /*ae20*/  @P1 BRA `(.L_x_1697) ;  /* 0x0000000000a81947 */ /* 0x000fea0003800000 */
[----:B-1---5:R-:W1:Y:S01]  /*ae30*/  LDS.128 R8, [R126+0x4000] ;  /* 0x004000007e087984 */ /* 0x022e620000000c00 */
[----:B------:R-:W-:Y:S01]  /*ae40*/  SHF.R.U32.HI R81, RZ, 0x10, R79 ;  /* 0x00000010ff517819 */ /* 0x000fe2000001164f */
[----:B------:R-:W-:Y:S01]  /*ae50*/  HADD2.F32 R80, -RZ, R115.H0_H0 ;  /* 0x20000073ff507230 */ /* 0x000fe20000004100 */
[----:B------:R-:W-:Y:S01]  /*ae60*/  SHF.R.U32.HI R83, RZ, 0x10, R77 ;  /* 0x00000010ff537819 */ /* 0x000fe2000001164d */
[--C-:B------:R-:W-:Y:S01]  /*ae70*/  HADD2.F32 R82, -RZ, R116.reuse.H0_H0 ;  /* 0x20000074ff527230 */ /* 0x100fe20000004100 */
        /* <DEDUP_REMOVED lines=13> */
[----:B------:R-:W-:Y:S01]  /*af50*/  FFMA.FTZ R122, R78, R83, R120 ;  /* 0x000000534e7a7223 */ /* 0x000fe20000010078 */
[----:B------:R-:W-:Y:S02]  /*af60*/  HADD2.F32 R77, -RZ, R10.H1_H1 ;  /* 0x3000000aff4d7230 */ /* 0x000fe40000004100 */
[----:B------:R-:W-:Y:S01]  /*af70*/  FMUL.FTZ R118, R8, R82 ;  /* 0x0000005208767220 */ /* 0x000fe20000410000 */
[--C-:B------:R-:W-:Y:S02]  /*af80*/  HADD2.F32 R10, -RZ, R9.reuse.H0_H0 ;  /* 0x20000009ff0a7230 */ /* 0x100fe40000004100 */
[----:B------:R-:W-:Y:S01]  /*af90*/  FFMA.FTZ R91, R78, R81, -R91 ;  /* 0x000000514e5b7223 */ /* 0x000fe2000001085b */
[-C--:B------:R-:W-:Y:S01]  /*afa0*/  FMUL.FTZ R120, R8, R80.reuse ;  /* 0x0000005008787220 */ /* 0x080fe20000410000 */
[----:B------:R-:W-:Y:S02]  /*afb0*/  HADD2.F32 R9, -RZ, R9.H1_H1 ;  /* 0x30000009ff097230 */ /* 0x000fe40000004100 */
[----:B------:R-:W-:Y:S01]  /*afc0*/  FFMA.FTZ R118, R11, R80, -R118 ;  /* 0x000000500b767223 */ /* 0x000fe20000010876 */
[----:B------:R-:W-:-:S02]  /*afd0*/  HADD2.F32 R78, -RZ, R109.H0_H0 ;  /* 0x2000006dff4e7230 */ /* 0x000fc40000004100 */
[----:B------:R-:W-:Y:S01]  /*afe0*/  FFMA.FTZ R79, R11, R82, R120 ;  /* 0x000000520b4f7223 */ /* 0x000fe20000010078 */
[----:B------:R-:W-:Y:S02]  /*aff0*/  HADD2.F32 R8, -RZ, R117.H0_H0 ;  /* 0x20000075ff087230 */ /* 0x000fe40000004100 */
[C---:B------:R-:W-:Y:S01]  /*b000*/  FMUL.FTZ R81, R77.reuse, R116 ;  /* 0x000000744d517220 */ /* 0x040fe20000410000 */
[-C--:B------:R-:W-:Y:S01]  /*b010*/  FMUL.FTZ R83, R77, R115.reuse ;  /* 0x000000734d537220 */ /* 0x080fe20000410000 */
[C---:B------:R-:W-:Y:S01]  /*b020*/  FMUL.FTZ R11, R9.reuse, R78 ;  /* 0x0000004e090b7220 */ /* 0x040fe20000410000 */
[----:B------:R-:W-:Y:S01]  /*b030*/  FMUL.FTZ R77, R9, R8 ;  /* 0x00000008094d7220 */ /* 0x000fe20000410000 */
[C---:B------:R-:W-:Y:S01]  /*b040*/  FFMA.FTZ R81, R76.reuse, R115, -R81 ;  /* 0x000000734c517223 */ /* 0x040fe20000010851 */
[----:B------:R-:W-:Y:S01]  /*b050*/  FFMA.FTZ R76, R76, R116, R83 ;  /* 0x000000744c4c7223 */ /* 0x000fe20000010053 */
[C---:B------:R-:W-:Y:S01]  /*b060*/  FFMA.FTZ R9, R10.reuse, R8, -R11 ;  /* 0x000000080a097223 */ /* 0x040fe2000001080b */
[----:B------:R-:W-:Y:S01]  /*b070*/  FFMA.FTZ R78, R10, R78, R77 ;  /* 0x0000004e0a4e7223 */ /* 0x000fe2000001004d */
[----:B------:R-:W-:-:S02]  /*b080*/  F2FP.F16.F32.PACK_AB R11, R122, R91 ;  /* 0x0000005b7a0b723e */ /* 0x000fc400000000ff */
[----:B------:R-:W-:Y:S02]  /*b090*/  F2FP.F16.F32.PACK_AB R10, R76, R81 ;  /* 0x000000514c0a723e */ /* 0x000fe400000000ff */
[----:B------:R-:W-:Y:S02]  /*b0a0*/  F2FP.F16.F32.PACK_AB R8, R79, R118 ;  /* 0x000000764f08723e */ /* 0x000fe400000000ff */
[----:B------:R-:W-:-:S05]  /*b0b0*/  F2FP.F16.F32.PACK_AB R9, R78, R9 ;  /* 0x000000094e09723e */ /* 0x000fca00000000ff */
[----:B------:R2:W-:Y:S02]  /*b0c0*/  STS.128 [R126+0x4000], R8 ;  /* 0x004000087e007388 */ /* 0x0005e40000000c00 */
.L_x_1697:
[----:B------:R-:W-:Y:S05]  /*b0d0*/  BSYNC B2 ;  /* 0x0000000000027941 */ /* 0x000fea0003800000 */
.L_x_1696:
[----:B------:R-:W-:Y:S04]  /*b0e0*/  BSSY B2, `(.L_x_1698) ;  /* 0x000002c000027945 */ /* 0x000fe80003800000 */
[----:B------:R-:W-:Y:S05]  /*b0f0*/  @P2 BRA `(.L_x_1699) ;  /* 0x0000000000a82947 */ /* 0x000fea0003800000 */
[----:B-12--5:R-:W1:Y:S01]  /*b100*/  LDS.128 R8, [R126+0x8000] ;  /* 0x008000007e087984 */ /* 0x026e620000000c00 */
[----:B------:R-:W-:Y:S01]  /*b110*/  SHF.R.U32.HI R77, RZ, 0x10, R71 ;  /* 0x00000010ff4d7819 */ /* 0x000fe20000011647 */
[----:B------:R-:W-:Y:S01]  /*b120*/  HADD2.F32 R76, -RZ, R114.H1_H1 ;  /* 0x30000072ff4c7230 */ /* 0x000fe20000004100 */
[----:B------:R-:W-:Y:S01]  /*b130*/  SHF.R.U32.HI R79, RZ, 0x10, R69 ;  /* 0x00000010ff4f7819 */ /* 0x000fe20000011645 */
[----:B------:R-:W-:Y:S01]  /*b140*/  HADD2.F32 R78, -RZ, R113.H1_H1 ;  /* 0x30000071ff4e7230 */ /* 0x000fe20000004100 */
[----:B------:R-:W-:Y:S01]  /*b150*/  SHF.R.U64 R91, R70, 0x10, R71 ;  /* 0x00000010465b7819 */ /* 0x000fe20000001247 */
[----:B------:R-:W-:Y:S01]  /*b160*/  HADD2.F32 R77, -RZ, R77.H0_H0 ;  /* 0x2000004dff4d7230 */ /* 0x000fe20000004100 */
[----:B------:R-:W-:Y:S01]  /*b170*/  SHF.R.U64 R83, R68, 0x10, R69 ;  /* 0x0000001044537819 */ /* 0x000fe20000001245 */
[----:B------:R-:W-:Y:S02]  /*b180*/  HADD2.F32 R79, -RZ, R79.H0_H0 ;  /* 0x2000004fff4f7230 */ /* 0x000fe40000004100 */
[----:B------:R-:W-:-:S02]  /*b190*/  HADD2.F32 R113, -RZ, R113.H0_H0 ;  /* 0x20000071ff717230 */ /* 0x000fc40000004100 */
[----:B------:R-:W-:Y:S02]  /*b1a0*/  HADD2.F32 R114, -RZ, R114.H0_H0 ;  /* 0x20000072ff727230 */ /* 0x000fe40000004100 */
        /* <DEDUP_REMOVED lines=18> */
[CC--:B------:R-:W-:Y:S01]  /*b2d0*/  FMUL.FTZ R77, R69.reuse, R113.reuse ;  /* 0x00000071454d7220 */ /* 0x0c0fe20000410000 */
[----:B------:R-:W-:Y:S01]  /*b2e0*/  FMUL.FTZ R76, R69, R114 ;  /* 0x00000072454c7220 */ /* 0x000fe20000410000 */
        /* <DEDUP_REMOVED lines=11> */
.L_x_1699:
[----:B------:R-:W-:Y:S05]  /*b3a0*/  BSYNC B2 ;  /* 0x0000000000027941 */ /* 0x000fea0003800000 */
.L_x_1698:
[----:B------:R-:W-:Y:S05]  /*b3b0*/  @P3 BRA `(.L_x_1693) ;  /* 0x0000000000a83947 */ /* 0x000fea0003800000 */
[----:B-123-5:R-:W1:Y:S01]  /*b3c0*/  LDS.128 R8, [R126+0xc000] ;  /* 0x00c000007e087984 */ /* 0x02ee620000000c00 */
[----:B------:R-:W-:Y:S01]  /*b3d0*/  SHF.R.U32.HI R69, RZ, 0x10, R61 ;  /* 0x00000010ff457819 */ /* 0x000fe2000001163d */
[----:B------:R-:W-:Y:S01]  /*b3e0*/  HADD2.F32 R68, -RZ, R111.H1_H1 ;  /* 0x3000006fff447230 */ /* 0x000fe20000004100 */
[--C-:B------:R-:W-:Y:S01]  /*b3f0*/  SHF.R.U32.HI R71, RZ, 0x10, R63.reuse ;  /* 0x00000010ff477819 */ /* 0x100fe2000001163f */
[--C-:B------:R-:W-:Y:S01]  /*b400*/  HADD2.F32 R70, -RZ, R112.reuse.H0_H0 ;  /* 0x20000070ff467230 */ /* 0x100fe20000004100 */
[----:B------:R-:W-:Y:S01]  /*b410*/  SHF.R.U64 R79, R62, 0x10, R63 ;  /* 0x000000103e4f7819 */ /* 0x000fe2000000123f */
[----:B------:R-:W-:Y:S01]  /*b420*/  HADD2.F32 R69, -RZ, R69.H0_H0 ;  /* 0x20000045ff457230 */ /* 0x000fe20000004100 */
[----:B------:R-:W-:Y:S01]  /*b430*/  SHF.R.U64 R81, R60, 0x10, R61 ;  /* 0x000000103c517819 */ /* 0x000fe2000000123d */
[----:B------:R-:W-:Y:S02]  /*b440*/  HADD2.F32 R71, -RZ, R71.H0_H0 ;  /* 0x20000047ff477230 */ /* 0x000fe40000004100 */
[----:B------:R-:W-:-:S02]  /*b450*/  HADD2.F32 R112, -RZ, R112.H1_H1 ;  /* 0x30000070ff707230 */ /* 0x000fc40000004100 */
        /* <DEDUP_REMOVED lines=32> */
.L_x_1693:
[----:B------:R-:W-:Y:S05]  /*b660*/  BSYNC B1 ;  /* 0x0000000000017941 */ /* 0x000fea0003800000 */
.L_x_1692:
[----:B-1234-:R-:W2:Y:S01]  /*b670*/  LDL R8, [R1+0x9c] ;  /* 0x00009c0001087983 */ /* 0x01eea20000100800 */
[----:B------:R-:W-:Y:S01]  /*b680*/  BSSY B1, `(.L_x_1700) ;  /* 0x00000bb000017945 */ /* 0x000fe20003800000 */
[----:B--2---:R-:W-:-:S13]  /*b690*/  ISETP.GE.AND P0, PT, R8, R0, PT ;  /* 0x000000000800720c */ /* 0x004fda0003f06270 */
        /* <DEDUP_REMOVED lines=9> */
[----:B-----5:R-:W1:Y:S01]  /*b730*/  LDS.128 R8, [R78+0x1000] ;  /* 0x001000004e087984 */ /* 0x020e620000000c00 */
[--C-:B------:R-:W-:Y:S01]  /*b740*/  SHF.R.U64 R77, R64, 0x10, R65.reuse ;  /* 0x00000010404d7819 */ /* 0x100fe20000001241 */
[--C-:B------:R-:W-:Y:S01]  /*b750*/  HADD2.F32 R64, -RZ, R108.reuse.H0_H0 ;  /* 0x2000006cff407230 */ /* 0x100fe20000004100 */
[----:B------:R-:W-:Y:S01]  /*b760*/  SHF.R.U32.HI R65, RZ, 0x10, R65 ;  /* 0x00000010ff417819 */ /* 0x000fe20000011641 */
[----:B------:R-:W-:Y:S01]  /*b770*/  HADD2.F32 R108, -RZ, R108.H1_H1 ;  /* 0x3000006cff6c7230 */ /* 0x000fe20000004100 */
[--C-:B------:R-:W-:Y:S01]  /*b780*/  SHF.R.U64 R71, R66, 0x10, R67.reuse ;  /* 0x0000001042477819 */ /* 0x100fe20000001243 */
[--C-:B------:R-:W-:Y:S01]  /*b790*/  HADD2.F32 R66, -RZ, R110.reuse.H0_H0 ;  /* 0x2000006eff427230 */ /* 0x100fe20000004100 */
[----:B------:R-:W-:Y:S01]  /*b7a0*/  SHF.R.U32.HI R67, RZ, 0x10, R67 ;  /* 0x00000010ff437819 */ /* 0x000fe20000011643 */
        /* <DEDUP_REMOVED lines=34> */
.L_x_1703:
[----:B------:R-:W-:Y:S05]  /*b9d0*/  BSYNC B2 ;  /* 0x0000000000027941 */ /* 0x000fea0003800000 */
.L_x_1702:
[----:B------:R-:W-:Y:S04]  /*b9e0*/  BSSY B2, `(.L_x_1704) ;  /* 0x000002c000027945 */ /* 0x000fe80003800000 */
[----:B------:R-:W-:Y:S05]  /*b9f0*/  @P1 BRA `(.L_x_1705) ;  /* 0x0000000000a81947 */ /* 0x000fea0003800000 */
[----:B-1---5:R-:W1:Y:S01]  /*ba00*/  LDS.128 R8, [R78+0x5000] ;  /* 0x005000004e087984 */ /* 0x022e620000000c00 */
[----:B------:R-:W-:Y:S01]  /*ba10*/  SHF.R.U32.HI R61, RZ, 0x10, R57 ;  /* 0x00000010ff3d7819 */ /* 0x000fe20000011639 */
[----:B------:R-:W-:Y:S01]  /*ba20*/  HADD2.F32 R60, -RZ, R106.H0_H0 ;  /* 0x2000006aff3c7230 */ /* 0x000fe20000004100 */
[--C-:B------:R-:W-:Y:S01]  /*ba30*/  SHF.R.U32.HI R63, RZ, 0x10, R59.reuse ;  /* 0x00000010ff3f7819 */ /* 0x100fe2000001163b */
[----:B------:R-:W-:Y:S01]  /*ba40*/  HADD2.F32 R62, -RZ, R107.H0_H0 ;  /* 0x2000006bff3e7230 */ /* 0x000fe20000004100 */
        /* <DEDUP_REMOVED lines=37> */
.L_x_1705:
[----:B------:R-:W-:Y:S05]  /*bca0*/  BSYNC B2 ;  /* 0x0000000000027941 */ /* 0x000fea0003800000 */
.L_x_1704:
[----:B------:R-:W-:Y:S04]  /*bcb0*/  BSSY B2, `(.L_x_1706) ;  /* 0x000002c000027945 */ /* 0x000fe80003800000 */
[----:B------:R-:W-:Y:S05]  /*bcc0*/  @P2 BRA `(.L_x_1707) ;  /* 0x0000000000a82947 */ /* 0x000fea0003800000 */
[----:B-12--5:R-:W1:Y:S01]  /*bcd0*/  LDS.128 R8, [R78+0x9000] ;  /* 0x009000004e087984 */ /* 0x026e620000000c00 */
        /* <DEDUP_REMOVED lines=31> */
[-C--:B------:R-:W-:Y:S01]  /*bed0*/  FMUL.FTZ R53, R9, R8.reuse ;  /* 0x0000000809357220 */ /* 0x080fe20000410000 */
        /* <DEDUP_REMOVED lines=9> */
.L_x_1707:
[----:B------:R-:W-:Y:S05]  /*bf70*/  BSYNC B2 ;  /* 0x0000000000027941 */ /* 0x000fea0003800000 */
.L_x_1706:
[----:B------:R-:W-:Y:S05]  /*bf80*/  @P3 BRA `(.L_x_1701) ;  /* 0x0000000000a83947 */ /* 0x000fea0003800000 */
[----:B-123-5:R-:W1:Y:S01]  /*bf90*/  LDS.128 R8, [R78+0xd000] ;  /* 0x00d000004e087984 */ /* 0x02ee620000000c00 */
[----:B------:R-:W-:Y:S01]  /*bfa0*/  SHF.R.U32.HI R53, RZ, 0x10, R49 ;  /* 0x00000010ff357819 */ /* 0x000fe20000011631 */
[----:B------:R-:W-:Y:S01]  /*bfb0*/  HADD2.F32 R52, -RZ, R99.H0_H0 ;  /* 0x20000063ff347230 */ /* 0x000fe20000004100 */
[--C-:B------:R-:W-:Y:S01]  /*bfc0*/  SHF.R.U32.HI R55, RZ, 0x10, R51.reuse ;  /* 0x00000010ff377819 */ /* 0x100fe20000011633 */
        /* <DEDUP_REMOVED lines=38> */
.L_x_1701:
[----:B------:R-:W-:Y:S05]  /*c230*/  BSYNC B1 ;  /* 0x0000000000017941 */ /* 0x000fea0003800000 */
.L_x_1700:
[----:B------:R-:W-:Y:S01]  /*c240*/  ISETP.GE.AND P0, PT, R20, R0, PT ;  /* 0x000000001400720c */ /* 0x000fe20003f06270 */
[----:B------:R-:W-:-:S12]  /*c250*/  BSSY B1, `(.L_x_1708) ;  /* 0x00000ba000017945 */ /* 0x000fd80003800000 */
[----:B------:R-:W-:Y:S05]  /*c260*/  @P0 BRA `(.L_x_1709) ;  /* 0x0000000800e00947 */ /* 0x000fea0003800000 */
[----:B------:R0:W5:Y:S01]  /*c270*/  LDL R56, [R1+0x5c] ;  /* 0x00005c0001387983 */ /* 0x0001620000100800 */
[----:B-1234-:R-:W1:Y:S01]  /*c280*/  LDC R8, c[0x0][0x3f4] ;  /* 0x0000fd00ff087b82 */ /* 0x01ee620000000800 */
[----:B------:R-:W-:Y:S01]  /*c290*/  BSSY B2, `(.L_x_1710) ;  /* 0x0000030000027945 */ /* 0x000fe20003800000 */
[-C--:B-1----:R-:W-:Y:S02]  /*c2a0*/  ISETP.GE.AND P0, PT, R74, R8.reuse, PT ;  /* 0x000000084a00720c */ /* 0x082fe40003f06270 */
[-C--:B------:R-:W-:Y:S02]  /*c2b0*/  ISETP.GE.AND P1, PT, R21, R8.reuse, PT ;  /* 0x000000081500720c */ /* 0x080fe40003f26270 */
[-C--:B------:R-:W-:Y:S02]  /*c2c0*/  ISETP.GE.AND P2, PT, R73, R8.reuse, PT ;  /* 0x000000084900720c */ /* 0x080fe40003f46270 */
[----:B------:R-:W-:-:S07]  /*c2d0*/  ISETP.GE.AND P3, PT, R72, R8, PT ;  /* 0x000000084800720c */ /* 0x000fce0003f66270 */
[----:B0-----:R-:W-:Y:S06]  /*c2e0*/  @P0 BRA `(.L_x_1711) ;  /* 0x0000000000a80947 */ /* 0x001fec0003800000 */
[----:B-----5:R-:W0:Y:S01]  /*c2f0*/  LDS.128 R8, [R56+0x2000] ;  /* 0x0020000038087984 */ /* 0x020e220000000c00 */
[----:B------:R-:W-:Y:S01]  /*c300*/  SHF.R.U32.HI R50, RZ, 0x10, R47 ;  /* 0x00000010ff327819 */ /* 0x000fe2000001162f */
[--C-:B------:R-:W-:Y:S01]  /*c310*/  HADD2.F32 R49, -RZ, R105.reuse.H0_H0 ;  /* 0x20000069ff317230 */ /* 0x100fe20000004100 */
[--C-:B------:R-:W-:Y:S01]  /*c320*/  SHF.R.U32.HI R48, RZ, 0x10, R45.reuse ;  /* 0x00000010ff307819 */ /* 0x100fe2000001162d */
[----:B------:R-:W-:Y:S01]  /*c330*/  HADD2.F32 R105, -RZ, R105.H1_H1 ;  /* 0x30000069ff697230 */ /* 0x000fe20000004100 */
[----:B------:R-:W-:Y:S01]  /*c340*/  SHF.R.U64 R55, R44, 0x10, R45 ;  /* 0x000000102c377819 */ /* 0x000fe2000000122d */
[----:B------:R-:W-:Y:S01]  /*c350*/  HADD2.F32 R50, -RZ, R50.H0_H0 ;  /* 0x20000032ff327230 */ /* 0x000fe20000004100 */
[----:B------:R-:W-:Y:S01]  /*c360*/  SHF.R.U64 R54, R46, 0x10, R47 ;  /* 0x000000102e367819 */ /* 0x000fe2000000122f */
[----:B------:R-:W-:Y:S02]  /*c370*/  HADD2.F32 R48, -RZ, R48.H0_H0 ;  /* 0x20000030ff307230 */ /* 0x000fe40000004100 */
[----:B------:R-:W-:-:S02]  /*c380*/  HADD2.F32 R47, -RZ, R104.H0_H0 ;  /* 0x20000068ff2f7230 */ /* 0x000fc40000004100 */
[--C-:B0-----:R-:W-:Y:S02]  /*c390*/  HADD2.F32 R45, -RZ, R11.reuse.H0_H0 ;  /* 0x2000000bff2d7230 */ /* 0x101fe40000004100 */
[----:B------:R-:W-:Y:S02]  /*c3a0*/  HADD2.F32 R46, -RZ, R11.H1_H1 ;  /* 0x3000000bff2e7230 */ /* 0x000fe40000004100 */
[--C-:B------:R-:W-:Y:S02]  /*c3b0*/  HADD2.F32 R11, -RZ, R8.reuse.H0_H0 ;  /* 0x20000008ff0b7230 */ /* 0x100fe40000004100 */
[----:B------:R-:W-:Y:S02]  /*c3c0*/  HADD2.F32 R8, -RZ, R8.H1_H1 ;  /* 0x30000008ff087230 */ /* 0x000fe40000004100 */
[C---:B------:R-:W-:Y:S01]  /*c3d0*/  FMUL.FTZ R52, R46.reuse, R50 ;  /* 0x000000322e347220 */ /* 0x040fe20000410000 */
[----:B------:R-:W-:Y:S01]  /*c3e0*/  FMUL.FTZ R51, R46, R48 ;  /* 0x000000302e337220 */ /* 0x000fe20000410000 */
[----:B------:R-:W-:-:S02]  /*c3f0*/  HADD2.F32 R20, -RZ, R10.H0_H0 ;  /* 0x2000000aff147230 */ /* 0x000fc40000004100 */
[C---:B------:R-:W-:Y:S01]  /*c400*/  FMUL.FTZ R46, R8.reuse, R49 ;  /* 0x00000031082e7220 */ /* 0x040fe20000410000 */
[C---:B------:R-:W-:Y:S01]  /*c410*/  FFMA.FTZ R52, R45.reuse, R48, -R52 ;  /* 0x000000302d347223 */ /* 0x040fe20000010834 */
[----:B------:R-:W-:Y:S02]  /*c420*/  HADD2.F32 R44, -RZ, R10.H1_H1 ;  /* 0x3000000aff2c7230 */ /* 0x000fe40000004100 */
[-C--:B------:R-:W-:Y:S01]  /*c430*/  FMUL.FTZ R48, R8, R47.reuse ;  /* 0x0000002f08307220 */ /* 0x080fe20000410000 */
[--C-:B------:R-:W-:Y:S02]  /*c440*/  HADD2.F32 R10, -RZ, R9.reuse.H0_H0 ;  /* 0x20000009ff0a7230 */ /* 0x100fe40000004100 */
[----:B------:R-:W-:Y:S01]  /*c450*/  FFMA.FTZ R53, R45, R50, R51 ;  /* 0x000000322d357223 */ /* 0x000fe20000010033 */
[C---:B------:R-:W-:Y:S01]  /*c460*/  FFMA.FTZ R47, R11.reuse, R47, -R46 ;  /* 0x0000002f0b2f7223 */ /* 0x040fe2000001082e */
[----:B------:R-:W-:Y:S02]  /*c470*/  HADD2.F32 R9, -RZ, R9.H1_H1 ;  /* 0x30000009ff097230 */ /* 0x000fe40000004100 */
[----:B------:R-:W-:Y:S01]  /*c480*/  FFMA.FTZ R48, R11, R49, R48 ;  /* 0x000000310b307223 */ /* 0x000fe20000010030 */
[----:B------:R-:W-:-:S02]  /*c490*/  HADD2.F32 R45, -RZ, R104.H1_H1 ;  /* 0x30000068ff2d7230 */ /* 0x000fc40000004100 */
[C---:B------:R-:W-:Y:S01]  /*c4a0*/  FMUL.FTZ R51, R44.reuse, R105 ;  /* 0x000000692c337220 */ /* 0x040fe20000410000 */
[----:B------:R-:W-:Y:S02]  /*c4b0*/  HADD2.F32 R46, -RZ, R54.H0_H0 ;  /* 0x20000036ff2e7230 */ /* 0x000fe40000004100 */
[----:B------:R-:W-:Y:S02]  /*c4c0*/  HADD2.F32 R8, -RZ, R55.H0_H0 ;  /* 0x20000037ff087230 */ /* 0x000fe40000004100 */
[-C--:B------:R-:W-:Y:S01]  /*c4d0*/  FMUL.FTZ R44, R44, R45.reuse ;  /* 0x0000002d2c2c7220 */ /* 0x080fe20000410000 */
[C---:B------:R-:W-:Y:S01]  /*c4e0*/  FFMA.FTZ R51, R20.reuse, R45, -R51 ;  /* 0x0000002d14337223 */ /* 0x040fe20000010833 */
[C---:B------:R-:W-:Y:S01]  /*c4f0*/  FMUL.FTZ R11, R9.reuse, R46 ;  /* 0x0000002e090b7220 */ /* 0x040fe20000410000 */
[-C--:B------:R-:W-:Y:S01]  /*c500*/  FMUL.FTZ R49, R9, R8.reuse ;  /* 0x0000000809317220 */ /* 0x080fe20000410000 */
[----:B------:R-:W-:Y:S02]  /*c510*/  FFMA.FTZ R44, R20, R105, R44 ;  /* 0x00000069142c7223 */ /* 0x000fe4000001002c */
[C---:B------:R-:W-:Y:S01]  /*c520*/  FFMA.FTZ R9, R10.reuse, R8, -R11 ;  /* 0x000000080a097223 */ /* 0x040fe2000001080b */
[----:B------:R-:W-:Y:S01]  /*c530*/  F2FP.F16.F32.PACK_AB R11, R53, R52 ;  /* 0x00000034350b723e */ /* 0x000fe200000000ff */
[----:B------:R-:W-:Y:S01]  /*c540*/  FFMA.FTZ R46, R10, R46, R49 ;  /* 0x0000002e0a2e7223 */ /* 0x000fe20000010031 */
[----:B------:R-:W-:-:S02]  /*c550*/  F2FP.F16.F32.PACK_AB R8, R48, R47 ;  /* 0x0000002f3008723e */ /* 0x000fc400000000ff */
[----:B------:R-:W-:Y:S02]  /*c560*/  F2FP.F16.F32.PACK_AB R10, R44, R51 ;  /* 0x000000332c0a723e */ /* 0x000fe400000000ff */
[----:B------:R-:W-:-:S05]  /*c570*/  F2FP.F16.F32.PACK_AB R9, R46, R9 ;  /* 0x000000092e09723e */ /* 0x000fca00000000ff */
[----:B------:R0:W-:Y:S02]  /*c580*/  STS.128 [R56+0x2000], R8 ;  /* 0x0020000838007388 */ /* 0x0001e40000000c00 */
.L_x_1711:
[----:B------:R-:W-:Y:S05]  /*c590*/  BSYNC B2 ;  /* 0x0000000000027941 */ /* 0x000fea0003800000 */
.L_x_1710:
[----:B------:R-:W-:Y:S04]  /*c5a0*/  BSSY B2, `(.L_x_1712) ;  /* 0x000002c000027945 */ /* 0x000fe80003800000 */
[----:B------:R-:W-:Y:S05]  /*c5b0*/  @P1 BRA `(.L_x_1713) ;  /* 0x0000000000a81947 */ /* 0x000fea0003800000 */
[----:B0----5:R-:W0:Y:S01]  /*c5c0*/  LDS.128 R8, [R56+0x6000] ;  /* 0x0060000038087984 */ /* 0x021e220000000c00 */
[----:B------:R-:W-:Y:S01]  /*c5d0*/  SHF.R.U32.HI R44, RZ, 0x10, R41 ;  /* 0x00000010ff2c7819 */ /* 0x000fe20000011629 */
[----:B------:R-:W-:Y:S01]  /*c5e0*/  HADD2.F32 R45, -RZ, R98.H0_H0 ;  /* 0x20000062ff2d7230 */ /* 0x000fe20000004100 */
[----:B------:R-:W-:Y:S02]  /*c5f0*/  SHF.R.U32.HI R46, RZ, 0x10, R43 ;  /* 0x00000010ff2e7819 */ /* 0x000fe4000001162b */
        /* <DEDUP_REMOVED lines=14> */
[----:B------:R-:W-:Y:S01]  /*c6e0*/  FFMA.FTZ R51, R41, R46, R47 ;  /* 0x0000002e29337223 */ /* 0x000fe2000001002f */
[----:B------:R-:W-:Y:S02]  /*c6f0*/  HADD2.F32 R40, -RZ, R10.H1_H1 ;  /* 0x3000000aff287230 */ /* 0x000fe40000004100 */
[-C--:B------:R-:W-:Y:S01]  /*c700*/  FMUL.FTZ R46, R8, R43.reuse ;  /* 0x0000002b082e7220 */ /* 0x080fe20000410000 */
[C---:B------:R-:W-:Y:S01]  /*c710*/  FFMA.FTZ R44, R11.reuse, R43, -R42 ;  /* 0x0000002b0b2c7223 */ /* 0x040fe2000001082a */
[--C-:B------:R-:W-:Y:S02]  /*c720*/  HADD2.F32 R10, -RZ, R9.reuse.H0_H0 ;  /* 0x20000009ff0a7230 */ /* 0x100fe40000004100 */
[----:B------:R-:W-:Y:S02]  /*c730*/  HADD2.F32 R43, -RZ, R98.H1_H1 ;  /* 0x30000062ff2b7230 */ /* 0x000fe40000004100 */
[----:B------:R-:W-:Y:S01]  /*c740*/  FFMA.FTZ R45, R11, R45, R46 ;  /* 0x0000002d0b2d7223 */ /* 0x000fe2000001002e */
[----:B------:R-:W-:-:S02]  /*c750*/  HADD2.F32 R9, -RZ, R9.H1_H1 ;  /* 0x30000009ff097230 */ /* 0x000fc40000004100 */
[----:B------:R-:W-:Y:S02]  /*c760*/  HADD2.F32 R41, -RZ, R96.H1_H1 ;  /* 0x30000060ff297230 */ /* 0x000fe40000004100 */
[----:B------:R-:W-:Y:S02]  /*c770*/  HADD2.F32 R42, -RZ, R49.H0_H0 ;  /* 0x20000031ff2a7230 */ /* 0x000fe40000004100 */
[C---:B------:R-:W-:Y:S01]  /*c780*/  FMUL.FTZ R49, R40.reuse, R43 ;  /* 0x0000002b28317220 */ /* 0x040fe20000410000 */
[----:B------:R-:W-:Y:S02]  /*c790*/  HADD2.F32 R8, -RZ, R50.H0_H0 ;  /* 0x20000032ff087230 */ /* 0x000fe40000004100 */
        /* <DEDUP_REMOVED lines=8> */
[----:B------:R-:W-:-:S02]  /*c820*/  F2FP.F16.F32.PACK_AB R8, R45, R44 ;  /* 0x0000002c2d08723e */ /* 0x000fc400000000ff */
[----:B------:R-:W-:Y:S02]  /*c830*/  F2FP.F16.F32.PACK_AB R10, R40, R49 ;  /* 0x00000031280a723e */ /* 0x000fe400000000ff */
[----:B------:R-:W-:-:S05]  /*c840*/  F2FP.F16.F32.PACK_AB R9, R42, R9 ;  /* 0x000000092a09723e */ /* 0x000fca00000000ff */
[----:B------:R1:W-:Y:S02]  /*c850*/  STS.128 [R56+0x6000], R8 ;  /* 0x0060000838007388 */ /* 0x0003e40000000c00 */
.L_x_1713:
[----:B------:R-:W-:Y:S05]  /*c860*/  BSYNC B2 ;  /* 0x0000000000027941 */ /* 0x000fea0003800000 */
.L_x_1712:
[----:B------:R-:W-:Y:S04]  /*c870*/  BSSY B2, `(.L_x_1714) ;  /* 0x000002c000027945 */ /* 0x000fe80003800000 */
[----:B------:R-:W-:Y:S05]  /*c880*/  @P2 BRA `(.L_x_1715) ;  /* 0x0000000000a82947 */ /* 0x000fea0003800000 */
[----:B01---5:R-:W0:Y:S01]  /*c890*/  LDS.128 R8, [R56+0xa000] ;  /* 0x00a0000038087984 */ /* 0x023e220000000c00 */
        /* <DEDUP_REMOVED lines=41> */
.L_x_1715:
[----:B------:R-:W-:Y:S05]  /*cb30*/  BSYNC B2 ;  /* 0x0000000000027941 */ /* 0x000fea0003800000 */
.L_x_1714:
[----:B------:R-:W-:Y:S05]  /*cb40*/  @P3 BRA `(.L_x_1709) ;  /* 0x0000000000a83947 */ /* 0x000fea0003800000 */
[----:B012--5:R-:W0:Y:S01]  /*cb50*/  LDS.128 R8, [R56+0xe000] ;  /* 0x00e0000038087984 */ /* 0x027e220000000c00 */
        /* <DEDUP_REMOVED lines=41> */
.L_x_1709:
[----:B------:R-:W-:Y:S05]  /*cdf0*/  BSYNC B1 ;  /* 0x0000000000017941 */ /* 0x000fea0003800000 */
.L_x_1708:
[----:B------:R-:W-:-:S13]  /*ce00*/  ISETP.GE.AND P0, PT, R3, R0, PT ;  /* 0x000000000300720c */ /* 0x000fda0003f06270 */
[----:B------:R-:W-:Y:S05]  /*ce10*/  @P0 BRA `(.L_x_1716) ;  /* 0x0000005000f40947 */ /* 0x000fea0003800000 */
[----:B------:R0:W5:Y:S01]  /*ce20*/  LDL R37, [R1+0x5c] ;  /* 0x00005c0001257983 */ /* 0x0001620000100800 */
[----:B------:R-:W1:Y:S01]  /*ce30*/  LDC R0, c[0x0][0x3f4] ;  /* 0x0000fd00ff007b82 */ /* 0x000e620000000800 */
[----:B------:R-:W-:Y:S01]  /*ce40*/  BSSY B1, `(.L_x_1717) ;  /* 0x0000030000017945 */ /* 0x000fe20003800000 */
[-C--:B-1----:R-:W-:Y:S02]  /*ce50*/  ISETP.GE.AND P0, PT, R74, R0.reuse, PT ;  /* 0x000000004a00720c */ /* 0x082fe40003f06270 */
[-C--:B------:R-:W-:Y:S02]  /*ce60*/  ISETP.GE.AND P1, PT, R21, R0.reuse, PT ;  /* 0x000000001500720c */ /* 0x080fe40003f26270 */
[-C--:B------:R-:W-:Y:S02]  /*ce70*/  ISETP.GE.AND P2, PT, R73, R0.reuse, PT ;  /* 0x000000004900720c */ /* 0x080fe40003f46270 */
[----:B------:R-:W-:-:S07]  /*ce80*/  ISETP.GE.AND P3, PT, R72, R0, PT ;  /* 0x000000004800720c */ /* 0x000fce0003f66270 */
[----:B0-----:R-:W-:Y:S06]  /*ce90*/  @P0 BRA `(.L_x_1718) ;  /* 0x0000000000a80947 */ /* 0x001fec0003800000 */
[----:B--2345:R-:W0:Y:S01]  /*cea0*/  LDS.128 R8, [R37+0x3000] ;  /* 0x0030000025087984 */ /* 0x03ce220000000c00 */
        /* <DEDUP_REMOVED lines=10> */
[--C-:B0-----:R-:W-:Y:S02]  /*cf50*/  HADD2.F32 R21, -RZ, R11.reuse.H1_H1 ;  /* 0x3000000bff157230 */ /* 0x101fe40000004100 */
[--C-:B------:R-:W-:Y:S02]  /*cf60*/  HADD2.F32 R0, -RZ, R8.reuse.H0_H0 ;  /* 0x20000008ff007230 */ /* 0x100fe40000004100 */
[----:B------:R-:W-:Y:S02]  /*cf70*/  HADD2.F32 R20, -RZ, R11.H0_H0 ;  /* 0x2000000bff147230 */ /* 0x000fe40000004100 */
[C---:B------:R-:W-:Y:S01]  /*cf80*/  FMUL.FTZ R33, R21.reuse, R30 ;  /* 0x0000001e15217220 */ /* 0x040fe20000410000 */
[----:B------:R-:W-:Y:S02]  /*cf90*/  HADD2.F32 R8, -RZ, R8.H1_H1 ;  /* 0x30000008ff087230 */ /* 0x000fe40000004100 */
[----:B------:R-:W-:Y:S01]  /*cfa0*/  FMUL.FTZ R35, R21, R28 ;  /* 0x0000001c15237220 */ /* 0x000fe20000410000 */
[----:B------:R-:W-:-:S02]  /*cfb0*/  HADD2.F32 R11, -RZ, R10.H0_H0 ;  /* 0x2000000aff0b7230 */ /* 0x000fc40000004100 */
[----:B------:R-:W-:Y:S01]  /*cfc0*/  FFMA.FTZ R32, R20, R28, -R33 ;  /* 0x0000001c14207223 */ /* 0x000fe20000010821 */
[----:B------:R-:W-:Y:S02]  /*cfd0*/  HADD2.F32 R10, -RZ, R10.H1_H1 ;  /* 0x3000000aff0a7230 */ /* 0x000fe40000004100 */
[----:B------:R-:W-:Y:S01]  /*cfe0*/  FMUL.FTZ R21, R8, R31 ;  /* 0x0000001f08157220 */ /* 0x000fe20000410000 */
[--C-:B------:R-:W-:Y:S02]  /*cff0*/  HADD2.F32 R3, -RZ, R9.reuse.H0_H0 ;  /* 0x20000009ff037230 */ /* 0x100fe40000004100 */
[----:B------:R-:W-:Y:S01]  /*d000*/  FFMA.FTZ R35, R20, R30, R35 ;  /* 0x0000001e14237223 */ /* 0x000fe20000010023 */
        /* <DEDUP_REMOVED lines=19> */
.L_x_1718:
[----:B------:R-:W-:Y:S05]  /*d140*/  BSYNC B1 ;  /* 0x0000000000017941 */ /* 0x000fea0003800000 */
.L_x_1717:
[----:B------:R-:W-:Y:S04]  /*d150*/  BSSY B1, `(.L_x_1719) ;  /* 0x000002c000017945 */ /* 0x000fe80003800000 */
[----:B------:R-:W-:Y:S05]  /*d160*/  @P1 BRA `(.L_x_1720) ;  /* 0x0000000000a81947 */ /* 0x000fea0003800000 */
[----:B0-2345:R-:W0:Y:S01]  /*d170*/  LDS.128 R8, [R37+0x7000] ;  /* 0x0070000025087984 */ /* 0x03de220000000c00 */
[----:B------:R-:W-:Y:S02]  /*d180*/  SHF.R.U64 R30, R26, 0x10, R27 ;  /* 0x000000101a1e7819 */ /* 0x000fe4000000121b */
[----:B------:R-:W-:Y:S02]  /*d190*/  SHF.R.U64 R32, R24, 0x10, R25 ;  /* 0x0000001018207819 */ /* 0x000fe40000001219 */
[----:B------:R-:W-:Y:S01]  /*d1a0*/  SHF.R.U32.HI R26, RZ, 0x10, R27 ;  /* 0x00000010ff1a7819 */ /* 0x000fe2000001161b */
[----:B------:R-:W-:Y:S01]  /*d1b0*/  HADD2.F32 R27, -RZ, R88.H0_H0 ;  /* 0x20000058ff1b7230 */ /* 0x000fe20000004100 */
[----:B------:R-:W-:Y:S01]  /*d1c0*/  SHF.R.U32.HI R24, RZ, 0x10, R25 ;  /* 0x00000010ff187819 */ /* 0x000fe20000011619 */
[----:B------:R-:W-:Y:S02]  /*d1d0*/  HADD2.F32 R25, -RZ, R87.H1_H1 ;  /* 0x30000057ff197230 */ /* 0x000fe40000004100 */
[----:B------:R-:W-:-:S02]  /*d1e0*/  HADD2.F32 R26, -RZ, R26.H0_H0 ;  /* 0x2000001aff1a7230 */ /* 0x000fc40000004100 */
[----:B------:R-:W-:Y:S02]  /*d1f0*/  HADD2.F32 R24, -RZ, R24.H0_H0 ;  /* 0x20000018ff187230 */ /* 0x000fe40000004100 */
[----:B------:R-:W-:Y:S02]  /*d200*/  HADD2.F32 R88, -RZ, R88.H1_H1 ;  /* 0x30000058ff587230 */ /* 0x000fe40000004100 */
[----:B------:R-:W-:Y:S02]  /*d210*/  HADD2.F32 R87, -RZ, R87.H0_H0 ;  /* 0x20000057ff577230 */ /* 0x000fe40000004100 */
[--C-:B0-----:R-:W-:Y:S02]  /*d220*/  HADD2.F32 R21, -RZ, R11.reuse.H1_H1 ;  /* 0x3000000bff157230 */ /* 0x101fe40000004100 */
[----:B------:R-:W-:Y:S02]  /*d230*/  HADD2.F32 R0, -RZ, R8.H0_H0 ;  /* 0x20000008ff007230 */ /* 0x000fe40000004100 */
[----:B------:R-:W-:-:S02]  /*d240*/  HADD2.F32 R20, -RZ, R11.H0_H0 ;  /* 0x2000000bff147230 */ /* 0x000fc40000004100 */
[C---:B------:R-:W-:Y:S01]  /*d250*/  FMUL.FTZ R29, R21.reuse, R26 ;  /* 0x0000001a151d7220 */ /* 0x040fe20000410000 */
[----:B------:R-:W-:Y:S02]  /*d260*/  HADD2.F32 R8, -RZ, R8.H1_H1 ;  /* 0x30000008ff087230 */ /* 0x000fe40000004100 */
[-C--:B------:R-:W-:Y:S01]  /*d270*/  FMUL.FTZ R31, R21, R24.reuse ;  /* 0x00000018151f7220 */ /* 0x080fe20000410000 */
[--C-:B------:R-:W-:Y:S02]  /*d280*/  HADD2.F32 R11, -RZ, R10.reuse.H0_H0 ;  /* 0x2000000aff0b7230 */ /* 0x100fe40000004100 */
[----:B------:R-:W-:Y:S01]  /*d290*/  FFMA.FTZ R28, R20, R24, -R29 ;  /* 0x00000018141c7223 */ /* 0x000fe2000001081d */
[----:B------:R-:W-:Y:S02]  /*d2a0*/  HADD2.F32 R10, -RZ, R10.H1_H1 ;  /* 0x3000000aff0a7230 */ /* 0x000fe40000004100 */
[----:B------:R-:W-:Y:S01]  /*d2b0*/  FMUL.FTZ R21, R8, R27 ;  /* 0x0000001b08157220 */ /* 0x000fe20000410000 */
[----:B------:R-:W-:-:S02]  /*d2c0*/  HADD2.F32 R3, -RZ, R9.H0_H0 ;  /* 0x20000009ff037230 */ /* 0x000fc40000004100 */
[----:B------:R-:W-:Y:S01]  /*d2d0*/  FFMA.FTZ R31, R20, R26, R31 ;  /* 0x0000001a141f7223 */ /* 0x000fe2000001001f */
[-C--:B------:R-:W-:Y:S01]  /*d2e0*/  FMUL.FTZ R29, R8, R25.reuse ;  /* 0x00000019081d7220 */ /* 0x080fe20000410000 */
[----:B------:R-:W-:Y:S02]  /*d2f0*/  HADD2.F32 R9, -RZ, R9.H1_H1 ;  /* 0x30000009ff097230 */ /* 0x000fe40000004100 */
[C---:B------:R-:W-:Y:S01]  /*d300*/  FFMA.FTZ R21, R0.reuse, R25, -R21 ;  /* 0x0000001900157223 */ /* 0x040fe20000010815 */
[----:B------:R-:W-:Y:S02]  /*d310*/  HADD2.F32 R20, -RZ, R30.H0_H0 ;  /* 0x2000001eff147230 */ /* 0x000fe40000004100 */
        /* <DEDUP_REMOVED lines=15> */
.L_x_1720:
[----:B------:R-:W-:Y:S05]  /*d410*/  BSYNC B1 ;  /* 0x0000000000017941 */ /* 0x000fea0003800000 */
.L_x_1719:
[----:B------:R-:W-:Y:S04]  /*d420*/  BSSY B1, `(.L_x_1721) ;  /* 0x000002c000017945 */ /* 0x000fe80003800000 */
[----:B------:R-:W-:Y:S05]  /*d430*/  @P2 BRA `(.L_x_1722) ;  /* 0x0000000000a82947 */ /* 0x000fea0003800000 */
[----:B012345:R-:W0:Y:S01]  /*d440*/  LDS.128 R8, [R37+0xb000] ;  /* 0x00b0000025087984 */ /* 0x03fe220000000c00 */
[----:B------:R-:W-:Y:S01]  /*d450*/  SHF.R.U64 R28, R14, 0x10, R15 ;  /* 0x000000100e1c7819 */ /* 0x000fe2000000120f */
[--C-:B------:R-:W-:Y:S01]  /*d460*/  HADD2.F32 R21, -RZ, R86.reuse.H0_H0 ;  /* 0x20000056ff157230 */ /* 0x100fe20000004100 */
[----:B------:R-:W-:Y:S01]  /*d470*/  SHF.R.U32.HI R20, RZ, 0x10, R13 ;  /* 0x00000010ff147819 */ /* 0x000fe2000001160d */
[----:B------:R-:W-:Y:S01]  /*d480*/  HADD2.F32 R86, -RZ, R86.H1_H1 ;  /* 0x30000056ff567230 */ /* 0x000fe20000004100 */
[----:B------:R-:W-:Y:S01]  /*d490*/  SHF.R.U32.HI R14, RZ, 0x10, R15 ;  /* 0x00000010ff0e7819 */ /* 0x000fe2000001160f */
[----:B------:R-:W-:Y:S01]  /*d4a0*/  HADD2.F32 R15, -RZ, R85.H0_H0 ;  /* 0x20000055ff0f7230 */ /* 0x000fe20000004100 */
[----:B------:R-:W-:Y:S01]  /*d4b0*/  SHF.R.U64 R26, R12, 0x10, R13 ;  /* 0x000000100c1a7819 */ /* 0x000fe2000000120d */
[----:B------:R-:W-:Y:S02]  /*d4c0*/  HADD2.F32 R20, -RZ, R20.H0_H0 ;  /* 0x20000014ff147230 */ /* 0x000fe40000004100 */
[----:B------:R-:W-:-:S02]  /*d4d0*/  HADD2.F32 R14, -RZ, R14.H0_H0 ;  /* 0x2000000eff0e7230 */ /* 0x000fc40000004100 */
        /* <DEDUP_REMOVED lines=32> */
.L_x_1722:
[----:B------:R-:W-:Y:S05]  /*d6e0*/  BSYNC B1 ;  /* 0x0000000000017941 */ /* 0x000fea0003800000 */
.L_x_1721:
[----:B------:R-:W-:Y:S05]  /*d6f0*/  @P3 BRA `(.L_x_1716) ;  /* 0x0000004800bc3947 */ /* 0x000fea0003800000 */
[----:B012345:R-:W0:Y:S01]  /*d700*/  LDS.128 R8, [R37+0xf000] ;  /* 0x00f0000025087984 */ /* 0x03fe220000000c00 */
[--C-:B------:R-:W-:Y:S01]  /*d710*/  SHF.R.U64 R24, R4, 0x10, R5.reuse ;  /* 0x0000001004187819 */ /* 0x100fe20000001205 */
[----:B------:R-:W-:Y:S01]  /*d720*/  HADD2.F32 R13, -RZ, R84.H0_H0 ;  /* 0x20000054ff0d7230 */ /* 0x000fe20000004100 */
[----:B------:R-:W-:Y:S02]  /*d730*/  SHF.R.U32.HI R4, RZ, 0x10, R5 ;  /* 0x00000010ff047819 */ /* 0x000fe40000011605 */
[--C-:B------:R-:W-:Y:S02]  /*d740*/  SHF.R.U32.HI R12, RZ, 0x10, R7.reuse ;  /* 0x00000010ff0c7819 */ /* 0x100fe40000011607 */
[----:B------:R-:W-:Y:S01]  /*d750*/  SHF.R.U64 R20, R6, 0x10, R7 ;  /* 0x0000001006147819 */ /* 0x000fe20000001207 */
[----:B------:R-:W-:Y:S02]  /*d760*/  HADD2.F32 R6, -RZ, R4.H0_H0 ;  /* 0x20000004ff067230 */ /* 0x000fe40000004100 */
[----:B------:R-:W-:-:S02]  /*d770*/  HADD2.F32 R12, -RZ, R12.H0_H0 ;  /* 0x2000000cff0c7230 */ /* 0x000fc40000004100 */
[--C-:B------:R-:W-:Y:S02]  /*d780*/  HADD2.F32 R7, -RZ, R75.reuse.H1_H1 ;  /* 0x3000004bff077230 */ /* 0x100fe40000004100 */
[----:B------:R-:W-:Y:S02]  /*d790*/  HADD2.F32 R75, -RZ, R75.H0_H0 ;  /* 0x2000004bff4b7230 */ /* 0x000fe40000004100 */
[--C-:B0-----:R-:W-:Y:S02]  /*d7a0*/  HADD2.F32 R5, -RZ, R11.reuse.H0_H0 ;  /* 0x2000000bff057230 */ /* 0x101fe40000004100 */
[----:B------:R-:W-:Y:S02]  /*d7b0*/  HADD2.F32 R11, -RZ, R11.H1_H1 ;  /* 0x3000000bff0b7230 */ /* 0x000fe40000004100 */
[--C-:B------:R-:W-:Y:S02]  /*d7c0*/  HADD2.F32 R0, -RZ, R8.reuse.H0_H0 ;  /* 0x20000008ff007230 */ /* 0x100fe40000004100 */
[----:B------:R-:W-:-:S02]  /*d7d0*/  HADD2.F32 R8, -RZ, R8.H1_H1 ;  /* 0x30000008ff087230 */ /* 0x000fc40000004100 */
[C---:B------:R-:W-:Y:S01]  /*d7e0*/  FMUL.FTZ R14, R11.reuse, R12 ;  /* 0x0000000c0b0e7220 */ /* 0x040fe20000410000 */
[-C--:B------:R-:W-:Y:S01]  /*d7f0*/  FMUL.FTZ R15, R11, R6.reuse ;  /* 0x000000060b0f7220 */ /* 0x080fe20000410000 */
[--C-:B------:R-:W-:Y:S02]  /*d800*/  HADD2.F32 R4, -RZ, R10.reuse.H0_H0 ;  /* 0x2000000aff047230 */ /* 0x100fe40000004100 */
[C---:B------:R-:W-:Y:S01]  /*d810*/  FFMA.FTZ R14, R5.reuse, R6, -R14 ;  /* 0x00000006050e7223 */ /* 0x040fe2000001080e */
[----:B------:R-:W-:Y:S01]  /*d820*/  FFMA.FTZ R21, R5, R12, R15 ;  /* 0x0000000c05157223 */ /* 0x000fe2000001000f */
[----:B------:R-:W-:Y:S02]  /*d830*/  HADD2.F32 R10, -RZ, R10.H1_H1 ;  /* 0x3000000aff0a7230 */ /* 0x000fe40000004100 */
[C---:B------:R-:W-:Y:S01]  /*d840*/  FMUL.FTZ R11, R8.reuse, R13 ;  /* 0x0000000d080b7220 */ /* 0x040fe20000410000 */
[----:B------:R-:W-:Y:S02]  /*d850*/  HADD2.F32 R3, -RZ, R9.H0_H0 ;  /* 0x20000009ff037230 */ /* 0x000fe40000004100 */
[----:B------:R-:W-:Y:S01]  /*d860*/  FMUL.FTZ R15, R8, R7 ;  /* 0x00000007080f7220 */ /* 0x000fe20000410000 */
[----:B------:R-:W-:-:S02]  /*d870*/  HADD2.F32 R5, -RZ, R84.H1_H1 ;  /* 0x30000054ff057230 */ /* 0x000fc40000004100 */
[----:B------:R-:W-:Y:S01]  /*d880*/  FFMA.FTZ R11, R0, R7, -R11 ;  /* 0x00000007000b7223 */ /* 0x000fe2000001080b */
[----:B------:R-:W-:Y:S02]  /*d890*/  HADD2.F32 R9, -RZ, R9.H1_H1 ;  /* 0x30000009ff097230 */ /* 0x000fe40000004100 */
[C---:B------:R-:W-:Y:S01]  /*d8a0*/  FMUL.FTZ R12, R10.reuse, R75 ;  /* 0x0000004b0a0c7220 */ /* 0x040fe20000410000 */
[----:B------:R-:W-:Y:S02]  /*d8b0*/  HADD2.F32 R8, -RZ, R20.H0_H0 ;  /* 0x20000014ff087230 */ /* 0x000fe40000004100 */
[-C--:B------:R-:W-:Y:S01]  /*d8c0*/  FMUL.FTZ R7, R10, R5.reuse ;  /* 0x000000050a077220 */ /* 0x080fe20000410000 */
[----:B------:R-:W-:Y:S02]  /*d8d0*/  HADD2.F32 R6, -RZ, R24.H0_H0 ;  /* 0x20000018ff067230 */ /* 0x000fe40000004100 */
[----:B------:R-:W-:Y:S01]  /*d8e0*/  FFMA.FTZ R12, R4, R5, R12 ;  /* 0x00000005040c7223 */ /* 0x000fe2000001000c */
[----:B------:R-:W-:Y:S01]  /*d8f0*/  FFMA.FTZ R0, R0, R13, R15 ;  /* 0x0000000d00007223 */ /* 0x000fe2000001000f */
[C---:B------:R-:W-:Y:S01]  /*d900*/  FMUL.FTZ R10, R9.reuse, R8 ;  /* 0x00000008090a7220 */ /* 0x040fe20000410000 */
[----:B------:R-:W-:Y:S01]  /*d910*/  FFMA.FTZ R75, R4, R75, -R7 ;  /* 0x0000004b044b7223 */ /* 0x000fe20000010807 */
[----:B------:R-:W-:Y:S01]  /*d920*/  FMUL.FTZ R9, R9, R6 ;  /* 0x0000000609097220 */ /* 0x000fe20000410000 */
[----:B------:R-:W-:Y:S01]  /*d930*/  F2FP.F16.F32.PACK_AB R7, R21, R14 ;  /* 0x0000000e1507723e */ /* 0x000fe200000000ff */
[C---:B------:R-:W-:Y:S01]  /*d940*/  FFMA.FTZ R5, R3.reuse, R6, -R10 ;  /* 0x0000000603057223 */ /* 0x040fe2000001080a */
[----:B------:R-:W-:Y:S01]  /*d950*/  F2FP.F16.F32.PACK_AB R4, R0, R11 ;  /* 0x0000000b0004723e */ /* 0x000fe200000000ff */
[----:B------:R-:W-:Y:S01]  /*d960*/  FFMA.FTZ R8, R3, R8, R9 ;  /* 0x0000000803087223 */ /* 0x000fe20000010009 */
[----:B------:R-:W-:-:S04]  /*d970*/  F2FP.F16.F32.PACK_AB R6, R12, R75 ;  /* 0x0000004b0c06723e */ /* 0x000fc800000000ff */
[----:B------:R-:W-:-:S05]  /*d980*/  F2FP.F16.F32.PACK_AB R5, R8, R5 ;  /* 0x000000050805723e */ /* 0x000fca00000000ff */
[----:B------:R0:W-:Y:S01]  /*d990*/  STS.128 [R37+0xf000], R4 ;  /* 0x00f0000425007388 */ /* 0x0001e20000000c00 */
[----:B------:R-:W-:Y:S05]  /*d9a0*/  BRA `(.L_x_1716) ;  /* 0x0000004800107947 */ /* 0x000fea0003800000 */
.L_x_1677:
[----:B------:R-:W0:Y:S01]  /*d9b0*/  LDC R87, c[0x0][0x448] ;  /* 0x00011200ff577b82 */ /* 0x000e220000000800 */
[----:B------:R-:W-:Y:S01]  /*d9c0*/  ULDC.64 UR4, c[0x0][0x3f8] ;  /* 0x0000fe0000047ab9 */ /* 0x000fe20000000a00 */
[----:B------:R-:W-:Y:S01]  /*d9d0*/  ULDC.64 UR6, c[0x0][0x408] ;  /* 0x0001020000067ab9 */ /* 0x000fe20000000a00 */
[----:B------:R-:W-:Y:S01]  /*d9e0*/  MOV R27, R31 ;  /* 0x0000001f001b7202 */ /* 0x000fe20000000f00 */
[----:B------:R-:W-:Y:S01]  /*d9f0*/  IMAD.MOV.U32 R25, RZ, RZ, R29 ;  /* 0x000000ffff197224 */ /* 0x000fe200078e001d */
[----:B0-----:R-:W-:-:S13]  /*da00*/  ISETP.NE.AND P0, PT, R87, 0x1, PT ;  /* 0x000000015700780c */ /* 0x001fda0003f05270 */
[----:B------:R-:W0:Y:S08]  /*da10*/  @P0 LDC R0, c[0x0][0x44c] ;  /* 0x00011300ff000b82 */ /* 0x000e300000000800 */
[----:B------:R-:W1:Y:S01]  /*da20*/  @P0 LDC R5, c[0x0][0x450] ;  /* 0x00011400ff050b82 */ /* 0x000e620000000800 */
[----:B0-----:R-:W-:-:S05]  /*da30*/  @P0 IMAD.HI.U32 R0, R7, R0, RZ ;  /* 0x0000000007000227 */ /* 0x001fca00078e00ff */
[----:B-1----:R-:W-:-:S04]  /*da40*/  @P0 SHF.R.U32.HI R7, RZ, R5, R0 ;  /* 0x00000005ff070219 */ /* 0x002fc80000011600 */
[----:B------:R-:W-:Y:S01]  /*da50*/  SHF.R.S32.HI R0, RZ, 0x1f, R7 ;  /* 0x0000001fff007819 */ /* 0x000fe20000011407 */
[----:B------:R-:W-:-:S04]  /*da60*/  IMAD.WIDE.U32 R24, R7, UR4, R24 ;  /* 0x0000000407187c25 */ /* 0x000fc8000f8e0018 */
[C---:B------:R-:W-:Y:S02]  /*da70*/  IMAD R4, R0.reuse, UR4, RZ ;  /* 0x0000000400047c24 */ /* 0x040fe4000f8e02ff */
[----:B------:R-:W-:Y:S02]  /*da80*/  IMAD R0, R0, UR6, RZ ;  /* 0x0000000600007c24 */ /* 0x000fe4000f8e02ff */
[C---:B------:R-:W-:Y:S01]  /*da90*/  IMAD R5, R7.reuse, UR5, R4 ;  /* 0x0000000507057c24 */ /* 0x040fe2000f8e0204 */
[----:B------:R-:W-:Y:S01]  /*daa0*/  ULDC.64 UR4, c[0x0][0x3e8] ;  /* 0x0000fa0000047ab9 */ /* 0x000fe20000000a00 */
[C---:B------:R-:W-:Y:S01]  /*dab0*/  IMAD.WIDE.U32 R26, R7.reuse, UR6, R26 ;  /* 0x00000006071a7c25 */ /* 0x040fe2000f8e001a */
[----:B------:R-:W-:Y:S01]  /*dac0*/  LEA R6, P0, R24, UR4, 0x1 ;  /* 0x0000000418067c11 */ /* 0x000fe2000f8008ff */
[----:B------:R-:W-:Y:S02]  /*dad0*/  UMOV UR4, 0xffffffff ;  /* 0xffffffff00047882 */ /* 0x000fe40000000000 */
[----:B------:R-:W-:Y:S01]  /*dae0*/  IMAD R7, R7, UR7, R0 ;  /* 0x0000000707077c24 */ /* 0x000fe2000f8e0200 */
[----:B------:R-:W-:Y:S01]  /*daf0*/  ULDC.64 UR6, c[0x0][0x400] ;  /* 0x0001000000067ab9 */ /* 0x000fe20000000a00 */
[----:B------:R-:W-:Y:S01]  /*db00*/  IMAD.IADD R5, R25, 0x1, R5 ;  /* 0x0000000119057824 */ /* 0x000fe200078e0205 */
[----:B------:R-:W-:Y:S01]  /*db10*/  LEA R0, P1, R26, UR6, 0x1 ;  /* 0x000000061a007c11 */ /* 0x000fe2000f8208ff */
[----:B------:R-:W-:-:S03]  /*db20*/  IMAD.IADD R9, R27, 0x1, R7 ;  /* 0x000000011b097824 */ /* 0x000fc600078e0207 */
[----:B------:R-:W-:Y:S02]  /*db30*/  LEA.HI.X R7, R24, UR5, R5, 0x1, P0 ;  /* 0x0000000518077c11 */ /* 0x000fe400080f0c05 */
[----:B------:R-:W-:Y:S01]  /*db40*/  LEA.HI.X R8, R26, UR7, R9, 0x1, P1 ;  /* 0x000000071a087c11 */ /* 0x000fe200088f0c09 */
[----:B------:R-:W-:Y:S06]  /*db50*/  BRA.DIV UR4, `(.L_x_1723) ;  /* 0x000001ce04bc7947 */ /* 0x000fec000b800000 */
[----:B------:R0:W1:Y:S04]  /*db60*/  SHFL.IDX PT, R4, R7, RZ, 0x181f ;  /* 0x00181fff07047589 */ /* 0x00006800000e0000 */
[----:B------:R0:W2:Y:S04]  /*db70*/  SHFL.IDX PT, R5, R6, RZ, 0x181f ;  /* 0x00181fff06057589 */ /* 0x0000a800000e0000 */
[----:B------:R0:W3:Y:S04]  /*db80*/  SHFL.IDX PT, R9, R8, RZ, 0x181f ;  /* 0x00181fff08097589 */ /* 0x0000e800000e0000 */
[----:B------:R0:W4:Y:S02]  /*db90*/  SHFL.IDX PT, R14, R0, RZ, 0x181f ;  /* 0x00181fff000e7589 */ /* 0x00012400000e0000 */
.L_x_2063:
        /* <DEDUP_REMOVED lines=17> */
[----:B------:R-:W-:-:S07]  /*dcb0*/  CS2R R68, SRZ ;  /* 0x0000000000447805 */ /* 0x000fce000001ff00 */
[C---:B------:R-:W-:Y:S01]  /*dcc0*/  @!P4 IMAD.SHL.U32 R12, R16.reuse, 0x2, RZ ;  /* 0x00000002100cc824 */ /* 0x040fe200078e00ff */
[----:B------:R-:W-:-:S03]  /*dcd0*/  @!P4 SHF.L.U64.HI R13, R16, 0x1, R17 ;  /* 0x00000001100dc819 */ /* 0x000fc60000010211 */
[----:B------:R-:W-:Y:S02]  /*dce0*/  @!P5 SHF.L.U32 R15, R201, 0x1, RZ ;  /* 0x00000001c90fd819 */ /* 0x000fe400000006ff */
[CC--:B--2---:R-:W-:Y:S02]  /*dcf0*/  @!P4 IADD3 R10, P0, R5.reuse, R12.reuse, RZ ;  /* 0x0000000c050ac210 */ /* 0x0c4fe40007f1e0ff */
[-C--:B------:R-:W-:Y:S02]  /*dd00*/  @!P5 IADD3 R24, P2, R5, R15.reuse, RZ ;  /* 0x0000000f0518d210 */ /* 0x080fe40007f5e0ff */
[----:B----4-:R-:W-:Y:S01]  /*dd10*/  @!P4 IADD3 R12, P1, R14, R12, RZ ;  /* 0x0000000c0e0cc210 */ /* 0x010fe20007f3e0ff */
[----:B-1----:R-:W-:Y:S01]  /*dd20*/  @!P4 IMAD.X R11, R4, 0x1, R13, P0 ;  /* 0x00000001040bc824 */ /* 0x002fe200000e060d */
[----:B------:R-:W-:Y:S02]  /*dd30*/  @!P5 SHF.L.U64.HI R5, R201, 0x1, R224 ;  /* 0x00000001c905d819 */ /* 0x000fe400000102e0 */
[----:B------:R-:W-:-:S02]  /*dd40*/  @!P5 IADD3 R14, P3, R14, R15, RZ ;  /* 0x0000000f0e0ed210 */ /* 0x000fc40007f7e0ff */
[----:B------:R-:W-:Y:S02]  /*dd50*/  CS2R R70, SRZ ;  /* 0x0000000000467805 */ /* 0x000fe4000001ff00 */
[----:B------:R-:W-:Y:S02]  /*dd60*/  CS2R R56, SRZ ;  /* 0x0000000000387805 */ /* 0x000fe4000001ff00 */
[----:B------:R-:W-:Y:S02]  /*dd70*/  CS2R R58, SRZ ;  /* 0x00000000003a7805 */ /* 0x000fe4000001ff00 */
[----:B------:R-:W-:Y:S02]  /*dd80*/  CS2R R64, SRZ ;  /* 0x0000000000407805 */ /* 0x000fe4000001ff00 */
[----:B------:R-:W-:Y:S01]  /*dd90*/  CS2R R66, SRZ ;  /* 0x0000000000427805 */ /* 0x000fe2000001ff00 */
[C---:B---3--:R-:W-:Y:S01]  /*dda0*/  @!P4 IMAD.X R13, R9.reuse, 0x1, R13, P1 ;  /* 0x00000001090dc824 */ /* 0x048fe200008e060d */
[----:B------:R-:W-:Y:S01]  /*ddb0*/  @!P5 IADD3.X R15, R9, R5, RZ, P3, !PT ;  /* 0x00000005090fd210 */ /* 0x000fe20001ffe4ff */
[----:B------:R-:W-:Y:S01]  /*ddc0*/  @!P5 IMAD.X R25, R4, 0x1, R5, P2 ;  /* 0x000000010419d824 */ /* 0x000fe200010e0605 */
[----:B------:R1:W5:Y:S04]  /*ddd0*/  @!P4 LD.E.128 R60, desc[UR60][R10.64] ;  /* 0x0000003c0a3cc980 */ /* 0x000368000c101d00 */
[----:B------:R1:W5:Y:S04]  /*dde0*/  @!P4 LD.E.128 R68, desc[UR60][R12.64] ;  /* 0x0000003c0c44c980 */ /* 0x000368000c101d00 */
[----:B------:R1:W5:Y:S04]  /*ddf0*/  @!P5 LD.E.128 R56, desc[UR60][R24.64] ;  /* 0x0000003c1838d980 */ /* 0x000368000c101d00 */
[----:B------:R1:W5:Y:S02]  /*de00*/  @!P5 LD.E.128 R64, desc[UR60][R14.64] ;  /* 0x0000003c0e40d980 */ /* 0x000364000c101d00 */
.L_x_1725:
[----:B------:R-:W-:Y:S05]  /*de10*/  BSYNC B1 ;  /* 0x0000000000017941 */ /* 0x000fea0003800000 */
.L_x_1724:
[----:B-1---5:R-:W-:Y:S01]  /*de20*/  IMAD.MOV.U32 R4, RZ, RZ, R68 ;  /* 0x000000ffff047224 */ /* 0x022fe200078e0044 */
[----:B------:R-:W-:Y:S01]  /*de30*/  MOV R10, R71 ;  /* 0x00000047000a7202 */ /* 0x000fe20000000f00 */
[----:B--2---:R-:W-:Y:S01]  /*de40*/  IMAD.MOV.U32 R5, RZ, RZ, R69 ;  /* 0x000000ffff057224 */ /* 0x004fe200078e0045 */
[----:B------:R-:W-:Y:S01]  /*de50*/  UMOV UR4, 0xffffffff ;  /* 0xffffffff00047882 */ /* 0x000fe20000000000 */
[----:B---3--:R-:W-:Y:S01]  /*de60*/  IMAD.MOV.U32 R9, RZ, RZ, R70 ;  /* 0x000000ffff097224 */ /* 0x008fe200078e0046 */
        /* <DEDUP_REMOVED lines=21> */
[----:B------:R-:W-:Y:S01]  /*dfc0*/  IMAD.MOV.U32 R9, RZ, RZ, R58 ;  /* 0x000000ffff097224 */ /* 0x000fe200078e003a */
[----:B------:R-:W-:Y:S02]  /*dfd0*/  PRMT R114, R114, 0x5410, R10 ;  /* 0x0000541072727816 */ /* 0x000fe4000000000a */
[----:B------:R-:W-:Y:S02]  /*dfe0*/  MOV R10, R59 ;  /* 0x0000003b000a7202 */ /* 0x000fe40000000f00 */
[----:B------:R-:W-:-:S02]  /*dff0*/  PRMT R113, R113, 0x5410, R5 ;  /* 0x0000541071717816 */ /* 0x000fc40000000005 */
[----:B------:R-:W-:Y:S02]  /*e000*/  PRMT R112, R4, 0x5410, R10 ;  /* 0x0000541004707816 */ /* 0x000fe4000000000a */
[----:B------:R-:W-:Y:S01]  /*e010*/  PRMT R111, R111, 0x5410, R9 ;  /* 0x000054106f6f7816 */ /* 0x000fe20000000009 */
[----:B------:R-:W-:Y:S06]  /*e020*/  BRA.DIV UR4, `(.L_x_1726) ;  /* 0x000001ca04f87947 */ /* 0x000fec000b800000 */
[----:B------:R1:W2:Y:S04]  /*e030*/  SHFL.IDX PT, R4, R7, 0x1, 0x181f ;  /* 0x00381f0007047f89 */ /* 0x0002a800000e0000 */
[----:B------:R1:W3:Y:S04]  /*e040*/  SHFL.IDX PT, R5, R6, 0x1, 0x181f ;  /* 0x00381f0006057f89 */ /* 0x0002e800000e0000 */
[----:B------:R1:W0:Y:S04]  /*e050*/  SHFL.IDX PT, R9, R8, 0x1, 0x181f ;  /* 0x00381f0008097f89 */ /* 0x00022800000e0000 */
[----:B----4-:R1:W4:Y:S02]  /*e060*/  SHFL.IDX PT, R14, R0, 0x1, 0x181f ;  /* 0x00381f00000e7f89 */ /* 0x01032400000e0000 */
.L_x_2069:
        /* <DEDUP_REMOVED lines=15> */
[----:B------:R-:W-:-:S09]  /*e160*/  ISETP.GE.AND P5, PT, R219, UR4, PT ;  /* 0x00000004db007c0c */ /* 0x000fd2000bfa6270 */
[C---:B------:R-:W-:Y:S01]  /*e170*/  @!P4 IMAD.SHL.U32 R12, R16.reuse, 0x2, RZ ;  /* 0x00000002100cc824 */ /* 0x040fe200078e00ff */
[----:B------:R-:W-:-:S03]  /*e180*/  @!P4 SHF.L.U64.HI R13, R16, 0x1, R17 ;  /* 0x00000001100dc819 */ /* 0x000fc60000010211 */
[----:B------:R-:W-:Y:S01]  /*e190*/  @!P5 IMAD.SHL.U32 R15, R201, 0x2, RZ ;  /* 0x00000002c90fd824 */ /* 0x000fe200078e00ff */
[CC--:B---3--:R-:W-:Y:S02]  /*e1a0*/  @!P4 IADD3 R10, P0, R5.reuse, R12.reuse, RZ ;  /* 0x0000000c050ac210 */ /* 0x0c8fe40007f1e0ff */
[C---:B----4-:R-:W-:Y:S02]  /*e1b0*/  @!P4 IADD3 R12, P1, R14.reuse, R12, RZ ;  /* 0x0000000c0e0cc210 */ /* 0x050fe40007f3e0ff */
[-C--:B------:R-:W-:Y:S02]  /*e1c0*/  @!P5 IADD3 R24, P2, R5, R15.reuse, RZ ;  /* 0x0000000f0518d210 */ /* 0x080fe40007f5e0ff */
[----:B------:R-:W-:Y:S02]  /*e1d0*/  @!P5 IADD3 R14, P3, R14, R15, RZ ;  /* 0x0000000f0e0ed210 */ /* 0x000fe40007f7e0ff */
[----:B------:R-:W-:Y:S02]  /*e1e0*/  @!P5 SHF.L.U64.HI R5, R201, 0x1, R224 ;  /* 0x00000001c905d819 */ /* 0x000fe400000102e0 */
[----:B------:R-:W-:-:S02]  /*e1f0*/  CS2R R52, SRZ ;  /* 0x0000000000347805 */ /* 0x000fc4000001ff00 */
[C---:B--2---:R-:W-:Y:S02]  /*e200*/  @!P4 IADD3.X R11, R4.reuse, R13, RZ, P0, !PT ;  /* 0x0000000d040bc210 */ /* 0x044fe400007fe4ff */
[----:B------:R-:W-:Y:S02]  /*e210*/  CS2R R54, SRZ ;  /* 0x0000000000367805 */ /* 0x000fe4000001ff00 */
[----:B------:R-:W-:Y:S02]  /*e220*/  CS2R R40, SRZ ;  /* 0x0000000000287805 */ /* 0x000fe4000001ff00 */
[----:B------:R-:W-:Y:S02]  /*e230*/  CS2R R42, SRZ ;  /* 0x00000000002a7805 */ /* 0x000fe4000001ff00 */
[----:B------:R-:W-:Y:S02]  /*e240*/  CS2R R48, SRZ ;  /* 0x0000000000307805 */ /* 0x000fe4000001ff00 */
[----:B------:R-:W-:Y:S01]  /*e250*/  CS2R R50, SRZ ;  /* 0x0000000000327805 */ /* 0x000fe2000001ff00 */
[----:B0-----:R-:W-:Y:S01]  /*e260*/  @!P4 IMAD.X R13, R9, 0x1, R13, P1 ;  /* 0x00000001090dc824 */ /* 0x001fe200008e060d */
[----:B------:R0:W5:Y:S01]  /*e270*/  @!P4 LD.E.128 R44, desc[UR60][R10.64] ;  /* 0x0000003c0a2cc980 */ /* 0x000162000c101d00 */
[----:B------:R-:W-:-:S02]  /*e280*/  @!P5 IMAD.X R25, R4, 0x1, R5, P2 ;  /* 0x000000010419d824 */ /* 0x000fc400010e0605 */
[----:B------:R-:W-:Y:S01]  /*e290*/  @!P5 IMAD.X R15, R9, 0x1, R5, P3 ;  /* 0x00000001090fd824 */ /* 0x000fe200018e0605 */
[----:B------:R0:W5:Y:S04]  /*e2a0*/  @!P4 LD.E.128 R52, desc[UR60][R12.64] ;  /* 0x0000003c0c34c980 */ /* 0x000168000c101d00 */
[----:B------:R0:W5:Y:S04]  /*e2b0*/  @!P5 LD.E.128 R40, desc[UR60][R24.64] ;  /* 0x0000003c1828d980 */ /* 0x000168000c101d00 */
[----:B------:R0:W5:Y:S02]  /*e2c0*/  @!P5 LD.E.128 R48, desc[UR60][R14.64] ;  /* 0x0000003c0e30d980 */ /* 0x000164000c101d00 */
.L_x_1728:
[----:B------:R-:W-:Y:S05]  /*e2d0*/  BSYNC B1 ;  /* 0x0000000000017941 */ /* 0x000fea0003800000 */
.L_x_1727:
[----:B---3-5:R-:W-:Y:S01]  /*e2e0*/  IMAD.MOV.U32 R5, RZ, RZ, R53 ;  /* 0x000000ffff057224 */ /* 0x028fe200078e0035 */
[----:B--2---:R-:W-:Y:S01]  /*e2f0*/  MOV R4, R52 ;  /* 0x0000003400047202 */ /* 0x004fe20000000f00 */
[----:B0-----:R-:W-:Y:S01]  /*e300*/  IMAD.MOV.U32 R9, RZ, RZ, R54 ;  /* 0x000000ffff097224 */ /* 0x001fe200078e0036 */
[----:B------:R-:W-:Y:S01]  /*e310*/  UMOV UR4, 0xffffffff ;  /* 0xffffffff00047882 */ /* 0x000fe20000000000 */
        /* <DEDUP_REMOVED lines=25> */
[----:B----4-:R4:W0:Y:S02]  /*e4b0*/  SHFL.IDX PT, R14, R0, 0x2, 0x181f ;  /* 0x00581f00000e7f89 */ /* 0x01082400000e0000 */
.L_x_2075:
[----:B------:R-:W-:Y:S01]  /*e4c0*/  IADD3 R10, R84, 0x40, RZ ;  /* 0x00000040540a7810 */ /* 0x000fe20007ffe0ff */
        /* <DEDUP_REMOVED lines=8> */
[----:B------:R-:W-:Y:S02]  /*e550*/  CS2R R24, SRZ ;  /* 0x0000000000187805 */ /* 0x000fe4000001ff00 */
[----:B------:R-:W-:Y:S01]  /*e560*/  CS2R R26, SRZ ;  /* 0x00000000001a7805 */ /* 0x000fe2000001ff00 */
[----:B------:R-:W-:Y:S06]  /*e570*/  @P0 BRA `(.L_x_1731) ;  /* 0x00000000006c0947 */ /* 0x000fec0003800000 */
        /* <DEDUP_REMOVED lines=9> */
[----:B0-----:R-:W-:Y:S02]  /*e610*/  @!P4 IADD3 R10, P1, R14, R10, RZ ;  /* 0x0000000a0e0ac210 */ /* 0x001fe40007f3e0ff */
[-C--:B------:R-:W-:Y:S01]  /*e620*/  @!P5 IADD3 R12, P2, R5, R15.reuse, RZ ;  /* 0x0000000f050cd210 */ /* 0x080fe20007f5e0ff */
[----:B--2---:R-:W-:Y:S01]  /*e630*/  @!P4 IMAD.X R73, R4, 0x1, R11, P0 ;  /* 0x000000010449c824 */ /* 0x004fe200000e060b */
[----:B------:R-:W-:Y:S02]  /*e640*/  @!P5 IADD3 R14, P3, R14, R15, RZ ;  /* 0x0000000f0e0ed210 */ /* 0x000fe40007f7e0ff */
[----:B------:R-:W-:Y:S02]  /*e650*/  @!P5 SHF.L.U64.HI R5, R201, 0x1, R224 ;  /* 0x00000001c905d819 */ /* 0x000fe400000102e0 */
[----:B------:R-:W-:-:S02]  /*e660*/  CS2R R36, SRZ ;  /* 0x0000000000247805 */ /* 0x000fc4000001ff00 */
[----:B------:R-:W-:Y:S02]  /*e670*/  CS2R R38, SRZ ;  /* 0x0000000000267805 */ /* 0x000fe4000001ff00 */
[----:B------:R-:W-:Y:S02]  /*e680*/  CS2R R24, SRZ ;  /* 0x0000000000187805 */ /* 0x000fe4000001ff00 */
[----:B------:R-:W-:Y:S02]  /*e690*/  CS2R R26, SRZ ;  /* 0x00000000001a7805 */ /* 0x000fe4000001ff00 */
[----:B------:R-:W-:Y:S02]  /*e6a0*/  CS2R R32, SRZ ;  /* 0x0000000000207805 */ /* 0x000fe4000001ff00 */
[----:B------:R-:W-:Y:S02]  /*e6b0*/  CS2R R34, SRZ ;  /* 0x0000000000227805 */ /* 0x000fe4000001ff00 */
[C---:B------:R-:W-:Y:S01]  /*e6c0*/  @!P4 IADD3.X R11, R9.reuse, R11, RZ, P1, !PT ;  /* 0x0000000b090bc210 */ /* 0x040fe20000ffe4ff */
[--C-:B------:R-:W-:Y:S01]  /*e6d0*/  @!P5 IMAD.X R13, R4, 0x1, R5.reuse, P2 ;  /* 0x00000001040dd824 */ /* 0x100fe200010e0605 */
[----:B------:R0:W5:Y:S01]  /*e6e0*/  @!P4 LD.E.128 R28, desc[UR60][R72.64] ;  /* 0x0000003c481cc980 */ /* 0x000162000c101d00 */
[----:B------:R-:W-:-:S03]  /*e6f0*/  @!P5 IMAD.X R15, R9, 0x1, R5, P3 ;  /* 0x00000001090fd824 */ /* 0x000fc600018e0605 */
[----:B------:R0:W5:Y:S04]  /*e700*/  @!P4 LD.E.128 R36, desc[UR60][R10.64] ;  /* 0x0000003c0a24c980 */ /* 0x000168000c101d00 */
[----:B------:R0:W5:Y:S04]  /*e710*/  @!P5 LD.E.128 R24, desc[UR60][R12.64] ;  /* 0x0000003c0c18d980 */ /* 0x000168000c101d00 */
[----:B------:R0:W5:Y:S02]  /*e720*/  @!P5 LD.E.128 R32, desc[UR60][R14.64] ;  /* 0x0000003c0e20d980 */ /* 0x000164000c101d00 */
.L_x_1731:
[----:B------:R-:W-:Y:S05]  /*e730*/  BSYNC B1 ;  /* 0x0000000000017941 */ /* 0x000fea0003800000 */
.L_x_1730:
[----:B--2--5:R-:W-:Y:S01]  /*e740*/  IMAD.MOV.U32 R4, RZ, RZ, R36 ;  /* 0x000000ffff047224 */ /* 0x024fe200078e0024 */
[----:B---3--:R-:W-:Y:S01]  /*e750*/  MOV R5, R37 ;  /* 0x0000002500057202 */ /* 0x008fe20000000f00 */
        /* <DEDUP_REMOVED lines=22> */
[----:B------:R-:W-:-:S04]  /*e8c0*/  CS2R R4, SRZ ;  /* 0x0000000000047805 */ /* 0x000fc8000001ff00 */
[----:B------:R-:W-:Y:S01]  /*e8d0*/  PRMT R91, R9, 0x5410, R10 ;  /* 0x00005410095b7816 */ /* 0x000fe2000000000a */
[----:B------:R-:W-:Y:S06]  /*e8e0*/  BRA.DIV UR4, `(.L_x_1732) ;  /* 0x000001c604a87947 */ /* 0x000fec000b800000 */
[----:B------:R0:W2:Y:S04]  /*e8f0*/  SHFL.IDX PT, R21, R7, 0x3, 0x181f ;  /* 0x00781f0007157f89 */ /* 0x0000a800000e0000 */
[----:B------:R0:W3:Y:S04]  /*e900*/  SHFL.IDX PT, R76, R6, 0x3, 0x181f ;  /* 0x00781f00064c7f89 */ /* 0x0000e800000e0000 */
[----:B------:R0:W0:Y:S04]  /*e910*/  SHFL.IDX PT, R77, R8, 0x3, 0x181f ;  /* 0x00781f00084d7f89 */ /* 0x00002800000e0000 */
[----:B-1--4-:R-:W1:Y:S02]  /*e920*/  SHFL.IDX PT, R0, R0, 0x3, 0x181f ;  /* 0x00781f0000007f89 */ /* 0x012e6400000e0000 */
.L_x_2081:
[----:B------:R-:W4:Y:S01]  /*e930*/  LDL R13, [R1+0x78] ;  /* 0x00007800010d7983 */ /* 0x000f220000100800 */
[----:B------:R-:W-:Y:S01]  /*e940*/  VIADD R84, R84, 0x60 ;  /* 0x0000006054547836 */ /* 0x000fe20000000000 */
[----:B------:R-:W-:Y:S01]  /*e950*/  BSSY B1, `(.L_x_1733) ;  /* 0x0000029000017945 */ /* 0x000fe20003800000 */
[----:B0-----:R-:W-:Y:S02]  /*e960*/  CS2R R6, SRZ ;  /* 0x0000000000067805 */ /* 0x001fe4000001ff00 */
[----:B------:R-:W-:Y:S02]  /*e970*/  CS2R R10, SRZ ;  /* 0x00000000000a7805 */ /* 0x000fe4000001ff00 */
[----:B------:R-:W-:Y:S02]  /*e980*/  CS2R R14, SRZ ;  /* 0x00000000000e7805 */ /* 0x000fe4000001ff00 */
[----:B------:R-:W-:Y:S02]  /*e990*/  ISETP.GE.AND P0, PT, R84, R87, PT ;  /* 0x000000575400720c */ /* 0x000fe40003f06270 */
[----:B------:R-:W-:-:S02]  /*e9a0*/  CS2R R72, SRZ ;  /* 0x0000000000487805 */ /* 0x000fc4000001ff00 */
[----:B------:R-:W-:Y:S02]  /*e9b0*/  CS2R R74, SRZ ;  /* 0x00000000004a7805 */ /* 0x000fe4000001ff00 */
[----:B----4-:R-:W-:-:S04]  /*e9c0*/  LEA.HI R8, R13, R13, RZ, 0x1 ;  /* 0x0000000d0d087211 */ /* 0x010fc800078f08ff */
[----:B------:R-:W-:Y:S02]  /*e9d0*/  LOP3.LUT R12, R8, 0xfffffffe, RZ, 0xc0, !PT ;  /* 0xfffffffe080c7812 */ /* 0x000fe400078ec0ff */
[----:B------:R-:W-:Y:S02]  /*e9e0*/  CS2R R8, SRZ ;  /* 0x0000000000087805 */ /* 0x000fe4000001ff00 */
[----:B------:R-:W-:Y:S02]  /*e9f0*/  IADD3 R115, R13, -R12, RZ ;  /* 0x8000000c0d737210 */ /* 0x000fe40007ffe0ff */
[----:B------:R-:W-:Y:S02]  /*ea00*/  CS2R R12, SRZ ;  /* 0x00000000000c7805 */ /* 0x000fe4000001ff00 */
[----:B------:R-:W-:Y:S01]  /*ea10*/  SHF.L.U32 R115, R115, 0x1f, RZ ;  /* 0x0000001f73737819 */ /* 0x000fe200000006ff */
        /* <DEDUP_REMOVED lines=9> */
[----:B---3--:R-:W-:-:S04]  /*eab0*/  @!P4 IADD3 R82, P0, R76, R79, RZ ;  /* 0x0000004f4c52c210 */ /* 0x008fc80007f1e0ff */
[----:B------:R-:W-:Y:S02]  /*eac0*/  @!P5 IADD3 R80, P2, R76, R5, RZ ;  /* 0x000000054c50d210 */ /* 0x000fe40007f5e0ff */
[C---:B-1----:R-:W-:Y:S01]  /*ead0*/  @!P4 IADD3 R78, P1, R0.reuse, R79, RZ ;  /* 0x0000004f004ec210 */ /* 0x042fe20007f3e0ff */
[----:B--2---:R-:W-:Y:S01]  /*eae0*/  @!P4 IMAD.X R83, R21, 0x1, R4, P0 ;  /* 0x000000011553c824 */ /* 0x004fe200000e0604 */
[----:B------:R-:W-:Y:S02]  /*eaf0*/  @!P5 IADD3 R76, P3, R0, R5, RZ ;  /* 0x00000005004cd210 */ /* 0x000fe40007f7e0ff */
[----:B------:R-:W-:Y:S02]  /*eb00*/  @!P5 SHF.L.U64.HI R0, R201, 0x1, R224 ;  /* 0x00000001c900d819 */ /* 0x000fe400000102e0 */
[----:B------:R-:W-:Y:S02]  /*eb10*/  CS2R R6, SRZ ;  /* 0x0000000000067805 */ /* 0x000fe4000001ff00 */
[----:B------:R-:W-:-:S02]  /*eb20*/  @!P4 IADD3.X R79, R77, R4, RZ, P1, !PT ;  /* 0x000000044d4fc210 */ /* 0x000fc40000ffe4ff */
[----:B------:R-:W-:Y:S02]  /*eb30*/  CS2R R4, SRZ ;  /* 0x0000000000047805 */ /* 0x000fe4000001ff00 */
[----:B------:R-:W-:Y:S02]  /*eb40*/  CS2R R72, SRZ ;  /* 0x0000000000487805 */ /* 0x000fe4000001ff00 */
[----:B------:R-:W-:Y:S02]  /*eb50*/  CS2R R74, SRZ ;  /* 0x00000000004a7805 */ /* 0x000fe4000001ff00 */
[----:B------:R-:W-:Y:S02]  /*eb60*/  CS2R R8, SRZ ;  /* 0x0000000000087805 */ /* 0x000fe4000001ff00 */
[----:B------:R-:W-:Y:S01]  /*eb70*/  CS2R R10, SRZ ;  /* 0x00000000000a7805 */ /* 0x000fe2000001ff00 */
[--C-:B------:R-:W-:Y:S01]  /*eb80*/  @!P5 IMAD.X R81, R21, 0x1, R0.reuse, P2 ;  /* 0x000000011551d824 */ /* 0x100fe200010e0600 */
[----:B------:R0:W5:Y:S01]  /*eb90*/  @!P4 LD.E.128 R12, desc[UR60][R82.64] ;  /* 0x0000003c520cc980 */ /* 0x000162000c101d00 */
[----:B------:R-:W-:-:S03]  /*eba0*/  @!P5 IMAD.X R77, R77, 0x1, R0, P3 ;  /* 0x000000014d4dd824 */ /* 0x000fc600018e0600 */
[----:B------:R0:W5:Y:S04]  /*ebb0*/  @!P4 LD.E.128 R4, desc[UR60][R78.64] ;  /* 0x0000003c4e04c980 */ /* 0x000168000c101d00 */
[----:B------:R0:W5:Y:S04]  /*ebc0*/  @!P5 LD.E.128 R72, desc[UR60][R80.64] ;  /* 0x0000003c5048d980 */ /* 0x000168000c101d00 */
[----:B------:R0:W5:Y:S02]  /*ebd0*/  @!P5 LD.E.128 R8, desc[UR60][R76.64] ;  /* 0x0000003c4c08d980 */ /* 0x000164000c101d00 */
.L_x_1734:
[----:B------:R-:W-:Y:S05]  /*ebe0*/  BSYNC B1 ;  /* 0x0000000000017941 */ /* 0x000fea0003800000 */
.L_x_1733:
[----:B0-----:R-:W4:Y:S01]  /*ebf0*/  LDL R79, [R1+0x48] ;  /* 0x00004800014f7983 */ /* 0x001f220000100800 */
[----:B------:R-:W0:Y:S03]  /*ec00*/  SYNCS.PHASECHK.TRANS64.TRYWAIT P0, [R18+URZ+0x30800], R115 ;  /* 0x03080073120075a7 */ /* 0x000e26000800017f */
[----:B------:R-:W4:Y:S01]  /*ec10*/  LDL R78, [R1+0x10] ;  /* 0x00001000014e7983 */ /* 0x000f220000100800 */
[----:B-1---5:R-:W-:Y:S01]  /*ec20*/  IMAD.MOV.U32 R0, RZ, RZ, R4 ;  /* 0x000000ffff007224 */ /* 0x022fe200078e0004 */
[----:B--2---:R-:W-:Y:S01]  /*ec30*/  MOV R21, R5 ;  /* 0x0000000500157202 */ /* 0x004fe20000000f00 */
[----:B---3--:R-:W-:Y:S01]  /*ec40*/  IMAD.MOV.U32 R76, RZ, RZ, R7 ;  /* 0x000000ffff4c7224 */ /* 0x008fe200078e0007 */
[----:B------:R-:W-:Y:S01]  /*ec50*/  BSSY B1, `(.L_x_1735) ;  /* 0x000001d000017945 */ /* 0x000fe20003800000 */
[----:B------:R-:W-:Y:S01]  /*ec60*/  IMAD.MOV.U32 R77, RZ, RZ, R8 ;  /* 0x000000ffff4d7224 */ /* 0x000fe200078e0008 */
[----:B------:R-:W-:Y:S01]  /*ec70*/  PRMT R92, R0, 0x5410, R21 ;  /* 0x00005410005c7816 */ /* 0x000fe20000000015 */
[----:B------:R-:W-:-:S02]  /*ec80*/  IMAD.MOV.U32 R0, RZ, RZ, R6 ;  /* 0x000000ffff007224 */ /* 0x000fc400078e0006 */
        /* <DEDUP_REMOVED lines=10> */
[----:B------:R-:W-:-:S02]  /*ed30*/  PRMT R84, R84, 0x5410, R0 ;  /* 0x0000541054547816 */ /* 0x000fc40000000000 */
[----:B------:R-:W-:Y:S02]  /*ed40*/  MOV R0, R13 ;  /* 0x0000000d00007202 */ /* 0x000fe40000000f00 */
[----:B------:R-:W-:Y:S01]  /*ed50*/  PRMT R95, R76, 0x5410, R77 ;  /* 0x000054104c5f7816 */ /* 0x000fe2000000004d */
[----:B------:R-:W-:Y:S01]  /*ed60*/  IMAD.MOV.U32 R76, RZ, RZ, R72 ;  /* 0x000000ffff4c7224 */ /* 0x000fe200078e0048 */
[----:B------:R-:W-:Y:S02]  /*ed70*/  PRMT R94, R94, 0x5410, R0 ;  /* 0x000054105e5e7816 */ /* 0x000fe40000000000 */
[----:B------:R-:W-:Y:S02]  /*ed80*/  MOV R77, R73 ;  /* 0x00000049004d7202 */ /* 0x000fe40000000f00 */
[----:B------:R-:W-:Y:S02]  /*ed90*/  SHF.R.S32.HI R0, RZ, 0x1f, R219 ;  /* 0x0000001fff007819 */ /* 0x000fe400000114db */
[----:B------:R-:W-:Y:S01]  /*eda0*/  PRMT R86, R76, 0x5410, R77 ;  /* 0x000054104c567816 */ /* 0x000fe2000000004d */
[----:B------:R-:W-:Y:S01]  /*edb0*/  IMAD.MOV.U32 R76, RZ, RZ, R75 ;  /* 0x000000ffff4c7224 */ /* 0x000fe200078e004b */
[----:B------:R-:W-:-:S02]  /*edc0*/  LEA.HI R0, R0, R219, RZ, 0x3 ;  /* 0x000000db00007211 */ /* 0x000fc400078f18ff */
[----:B----4-:R-:W-:-:S04]  /*edd0*/  VIADDMNMX R21, R87, -R79, 0x80, PT ;  /* 0x0000008057157446 */ /* 0x010fc8000380094f */
[----:B------:R-:W-:Y:S01]  /*ede0*/  ISETP.GE.AND P1, PT, R78, R21, PT ;  /* 0x000000154e00720c */ /* 0x000fe20003f26270 */
[----:B------:R-:W-:-:S05]  /*edf0*/  IMAD.MOV.U32 R78, RZ, RZ, R74 ;  /* 0x000000ffff4e7224 */ /* 0x000fca00078e004a */
[----:B------:R-:W-:Y:S01]  /*ee00*/  PRMT R87, R78, 0x7610, R87 ;  /* 0x000076104e577816 */ /* 0x000fe20000000057 */
[----:B0-----:R-:W-:Y:S06]  /*ee10*/  @!P0 BRA `(.L_x_1736) ;  /* 0x000001c000d08947 */ /* 0x001fec0003800000 */
.L_x_2082:
[----:B------:R-:W-:Y:S05]  /*ee20*/  BSYNC B1 ;  /* 0x0000000000017941 */ /* 0x000fea0003800000 */
.L_x_1735:
[----:B------:R-:W-:Y:S01]  /*ee30*/  BSSY B1, `(.L_x_1737) ;  /* 0x00000cd000017945 */ /* 0x000fe20003800000 */
[----:B------:R-:W-:Y:S02]  /*ee40*/  PRMT R87, R87, 0x5410, R76 ;  /* 0x0000541057577816 */ /* 0x000fe4000000004c */
[----:B------:R-:W-:Y:S01]  /*ee50*/  SHF.R.S32.HI R0, RZ, 0x3, R0 ;  /* 0x00000003ff007819 */ /* 0x000fe20000011400 */
[----:B------:R-:W-:Y:S06]  /*ee60*/  @P1 BRA `(.L_x_1738) ;  /* 0x0000000c00241947 */ /* 0x000fec0003800000 */
[----:B------:R1:W5:Y:S01]  /*ee70*/  LDL R135, [R1+0x50] ;  /* 0x0000500001877983 */ /* 0x0003620000100800 */
[----:B0-----:R-:W0:Y:S03]  /*ee80*/  LDC R115, c[0x0][0x3f4] ;  /* 0x0000fd00ff737b82 */ /* 0x001e260000000800 */
[----:B------:R1:W5:Y:S04]  /*ee90*/  LDL R134, [R1+0xa4] ;  /* 0x0000a40001867983 */ /* 0x0003680000100800 */
[----:B------:R1:W5:Y:S01]  /*eea0*/  LDL R133, [R1+0x58] ;  /* 0x0000580001857983 */ /* 0x0003620000100800 */
[----:B------:R-:W-:Y:S01]  /*eeb0*/  BSSY B2, `(.L_x_1739) ;  /* 0x0000064000027945 */ /* 0x000fe20003800000 */
[----:B0-----:R-:W-:-:S02]  /*eec0*/  ISETP.GE.AND P0, PT, R16, R115, PT ;  /* 0x000000731000720c */ /* 0x001fc40003f06270 */
[----:B------:R-:W-:-:S11]  /*eed0*/  ISETP.GE.AND P1, PT, R219, R115, PT ;  /* 0x00000073db00720c */ /* 0x000fd60003f26270 */
[----:B-1----:R-:W-:Y:S05]  /*eee0*/  @P0 BRA `(.L_x_1740) ;  /* 0x0000000400800947 */ /* 0x002fea0003800000 */
[----:B------:R-:W2:Y:S04]  /*eef0*/  LDL R77, [R1+0x68] ;  /* 0x00006800014d7983 */ /* 0x000ea80000100800 */
[----:B------:R-:W3:Y:S01]  /*ef00*/  LDL R136, [R1+0x5c] ;  /* 0x00005c0001887983 */ /* 0x000ee20000100800 */
[----:B------:R-:W-:Y:S01]  /*ef10*/  SHF.R.U32.HI R130, RZ, 0x10, R69 ;  /* 0x00000010ff827819 */ /* 0x000fe20000011645 */
[--C-:B------:R-:W-:Y:S01]  /*ef20*/  HADD2.F32 R129, -RZ, R119.reuse.H0_H0 ;  /* 0x20000077ff817230 */ /* 0x100fe20000004100 */
[--C-:B------:R-:W-:Y:S01]  /*ef30*/  SHF.R.U32.HI R127, RZ, 0x10, R61.reuse ;  /* 0x00000010ff7f7819 */ /* 0x100fe2000001163d */
[----:B------:R-:W-:Y:S01]  /*ef40*/  HADD2.F32 R126, -RZ, R119.H1_H1 ;  /* 0x30000077ff7e7230 */ /* 0x000fe20000004100 */
[----:B------:R-:W-:Y:S01]  /*ef50*/  SHF.R.U64 R60, R60, 0x10, R61 ;  /* 0x000000103c3c7819 */ /* 0x000fe2000000123d */
[----:B------:R-:W-:Y:S01]  /*ef60*/  HADD2.F32 R130, -RZ, R130.H0_H0 ;  /* 0x20000082ff827230 */ /* 0x000fe20000004100 */
[----:B------:R-:W-:Y:S01]  /*ef70*/  SHF.R.U64 R61, R68, 0x10, R69 ;  /* 0x00000010443d7819 */ /* 0x000fe20000001245 */
[----:B------:R-:W-:Y:S01]  /*ef80*/  HADD2.F32 R127, -RZ, R127.H0_H0 ;  /* 0x2000007fff7f7230 */ /* 0x000fe20000004100 */
[--C-:B------:R-:W-:Y:S01]  /*ef90*/  SHF.R.U64 R62, R62, 0x10, R63.reuse ;  /* 0x000000103e3e7819 */ /* 0x100fe2000000123f */
[----:B------:R-:W-:Y:S01]  /*efa0*/  HADD2.F32 R128, -RZ, R118.H1_H1 ;  /* 0x30000076ff807230 */ /* 0x000fe20000004100 */
[----:B------:R-:W-:-:S02]  /*efb0*/  SHF.R.U32.HI R68, RZ, 0x10, R63 ;  /* 0x00000010ff447819 */ /* 0x000fc4000001163f */
[--C-:B------:R-:W-:Y:S02]  /*efc0*/  SHF.R.U64 R63, R70, 0x10, R71.reuse ;  /* 0x00000010463f7819 */ /* 0x100fe40000001247 */
[----:B------:R-:W-:Y:S01]  /*efd0*/  SHF.R.U32.HI R70, RZ, 0x10, R71 ;  /* 0x00000010ff467819 */ /* 0x000fe20000011647 */
[----:B------:R-:W-:-:S04]  /*efe0*/  HADD2.F32 R68, -RZ, R68.H0_H0 ;  /* 0x20000044ff447230 */ /* 0x000fc80000004100 */
[----:B------:R-:W-:Y:S01]  /*eff0*/  HADD2.F32 R70, -RZ, R70.H0_H0 ;  /* 0x20000046ff467230 */ /* 0x000fe20000004100 */
[----:B--2---:R-:W-:-:S04]  /*f000*/  LEA.HI R76, R115, R77, RZ, 0x1d ;  /* 0x0000004d734c7211 */ /* 0x004fc800078fe8ff */
[----:B------:R-:W-:Y:S01]  /*f010*/  SHF.R.S32.HI R79, RZ, 0x1f, R76 ;  /* 0x0000001fff4f7819 */ /* 0x000fe2000001144c */
[----:B------:R-:W-:-:S03]  /*f020*/  IMAD.SHL.U32 R77, R76, 0x8, RZ ;  /* 0x000000084c4d7824 */ /* 0x000fc600078e00ff */
[----:B------:R-:W-:Y:S02]  /*f030*/  LEA.HI R79, R79, R76, RZ, 0x3 ;  /* 0x0000004c4f4f7211 */ /* 0x000fe400078f18ff */
[----:B-----5:R-:W-:Y:S02]  /*f040*/  LOP3.LUT R77, R135, 0x38, R77, 0xf8, !PT ;  /* 0x00000038874d7812 */ /* 0x020fe400078ef84d */
[----:B------:R-:W-:Y:S02]  /*f050*/  SHF.L.U32 R79, R79, 0xa, RZ ;  /* 0x0000000a4f4f7819 */ /* 0x000fe400000006ff */
[----:B------:R-:W-:Y:S02]  /*f060*/  LOP3.LUT R81, R77, R134, RZ, 0x3c, !PT ;  /* 0x000000864d517212 */ /* 0x000fe400078e3cff */
[----:B------:R-:W-:Y:S02]  /*f070*/  LOP3.LUT R80, R79, 0x7fffe000, RZ, 0xc0, !PT ;  /* 0x7fffe0004f507812 */ /* 0x000fe400078ec0ff */
[----:B---3--:R-:W0:Y:S02]  /*f080*/  LDS.128 R76, [R136] ;  /* 0x00000000884c7984 */ /* 0x008e240000000c00 */
[----:B------:R-:W-:-:S05]  /*f090*/  IADD3 R81, R81, R80, R133 ;  /* 0x0000005051517210 */ /* 0x000fca0007ffe085 */
[----:B------:R-:W-:-:S05]  /*f0a0*/  IMAD R117, R81, 0x2, R18 ;  /* 0x0000000251757824 */ /* 0x000fca00078e0212 */
[----:B------:R-:W1:Y:S01]  /*f0b0*/  LDS.128 R80, [R117+0x10400] ;  /* 0x0104000075507984 */ /* 0x000e620000000c00 */
[--C-:B0-----:R-:W-:Y:S02]  /*f0c0*/  HADD2.F32 R120, -RZ, R77.reuse.H0_H0 ;  /* 0x2000004dff787230 */ /* 0x101fe40000004100 */
[----:B------:R-:W-:Y:S02]  /*f0d0*/  HADD2.F32 R123, -RZ, R77.H1_H1 ;  /* 0x3000004dff7b7230 */ /* 0x000fe40000004100 */
[----:B------:R-:W-:Y:S02]  /*f0e0*/  HADD2.F32 R122, -RZ, R76.H0_H0 ;  /* 0x2000004cff7a7230 */ /* 0x000fe40000004100 */
[----:B------:R-:W-:Y:S02]  /*f0f0*/  HADD2.F32 R69, -RZ, R78.H0_H0 ;  /* 0x2000004eff457230 */ /* 0x000fe40000004100 */
[--C-:B------:R-:W-:Y:S02]  /*f100*/  HADD2.F32 R71, -RZ, R79.reuse.H0_H0 ;  /* 0x2000004fff477230 */ /* 0x100fe40000004100 */
[----:B------:R-:W-:-:S02]  /*f110*/  HADD2.F32 R79, -RZ, R79.H1_H1 ;  /* 0x3000004fff4f7230 */ /* 0x000fc40000004100 */
[--C-:B-1----:R-:W-:Y:S02]  /*f120*/  HADD2.F32 R77, -RZ, R81.reuse.H0_H0 ;  /* 0x20000051ff4d7230 */ /* 0x102fe40000004100 */
[----:B------:R-:W-:Y:S02]  /*f130*/  HADD2.F32 R124, -RZ, R81.H1_H1 ;  /* 0x30000051ff7c7230 */ /* 0x000fe40000004100 */
[----:B------:R-:W-:Y:S02]  /*f140*/  HADD2.F32 R119, -RZ, R80.H0_H0 ;  /* 0x20000050ff777230 */ /* 0x000fe40000004100 */
[C---:B------:R-:W-:Y:S01]  /*f150*/  FMUL.FTZ R81, R77.reuse, R129 ;  /* 0x000000814d517220 */ /* 0x040fe20000410000 */
[----:B------:R-:W-:Y:S01]  /*f160*/  FMUL.FTZ R131, R77, R126 ;  /* 0x0000007e4d837220 */ /* 0x000fe20000410000 */
[----:B------:R-:W-:Y:S01]  /*f170*/  FMUL.FTZ R132, R124, R130 ;  /* 0x000000827c847220 */ /* 0x000fe20000410000 */
[----:B------:R-:W-:Y:S02]  /*f180*/  HADD2.F32 R125, -RZ, R82.H0_H0 ;  /* 0x20000052ff7d7230 */ /* 0x000fe40000004100 */
[----:B------:R-:W-:Y:S01]  /*f190*/  FFMA.FTZ R77, R120, R126, -R81 ;  /* 0x0000007e784d7223 */ /* 0x000fe20000010851 */
[----:B------:R-:W-:-:S02]  /*f1a0*/  HADD2.F32 R126, -RZ, R118.H0_H0 ;  /* 0x20000076ff7e7230 */ /* 0x000fc40000004100 */
[----:B------:R-:W-:Y:S01]  /*f1b0*/  FFMA.FTZ R81, R120, R129, R131 ;  /* 0x0000008178517223 */ /* 0x000fe20000010083 */
[-C--:B------:R-:W-:Y:S01]  /*f1c0*/  FMUL.FTZ R120, R124, R127.reuse ;  /* 0x0000007f7c787220 */ /* 0x080fe20000410000 */
[----:B------:R-:W-:Y:S01]  /*f1d0*/  FFMA.FTZ R118, R123, R127, -R132 ;  /* 0x0000007f7b767223 */ /* 0x000fe20000010884 */
[C---:B------:R-:W-:Y:S01]  /*f1e0*/  FMUL.FTZ R127, R119.reuse, R128 ;  /* 0x00000080777f7220 */ /* 0x040fe20000410000 */
[----:B------:R-:W-:Y:S01]  /*f1f0*/  FMUL.FTZ R129, R119, R126 ;  /* 0x0000007e77817220 */ /* 0x000fe20000410000 */
[--C-:B------:R-:W-:Y:S02]  /*f200*/  HADD2.F32 R132, -RZ, R116.reuse.H1_H1 ;  /* 0x30000074ff847230 */ /* 0x100fe40000004100 */
[----:B------:R-:W-:Y:S01]  /*f210*/  FFMA.FTZ R120, R123, R130, R120 ;  /* 0x000000827b787223 */ /* 0x000fe20000010078 */
[----:B------:R-:W-:Y:S02]  /*f220*/  HADD2.F32 R124, -RZ, R116.H0_H0 ;  /* 0x20000074ff7c7230 */ /* 0x000fe40000004100 */
[C---:B------:R-:W-:Y:S01]  /*f230*/  FFMA.FTZ R119, R122.reuse, R126, -R127 ;  /* 0x0000007e7a777223 */ /* 0x040fe2000001087f */
[----:B------:R-:W-:Y:S01]  /*f240*/  FFMA.FTZ R116, R122, R128, R129 ;  /* 0x000000807a747223 */ /* 0x000fe20000010081 */
[----:B------:R-:W-:-:S02]  /*f250*/  HADD2.F32 R122, -RZ, R114.H1_H1 ;  /* 0x30000072ff7a7230 */ /* 0x000fc40000004100 */
[C---:B------:R-:W-:Y:S01]  /*f260*/  FMUL.FTZ R126, R125.reuse, R132 ;  /* 0x000000847d7e7220 */ /* 0x040fe20000410000 */
[--C-:B------:R-:W-:Y:S02]  /*f270*/  HADD2.F32 R121, -RZ, R83.reuse.H0_H0 ;  /* 0x20000053ff797230 */ /* 0x100fe40000004100 */
[-C--:B------:R-:W-:Y:S01]  /*f280*/  FMUL.FTZ R128, R125, R124.reuse ;  /* 0x0000007c7d807220 */ /* 0x080fe20000410000 */
[----:B------:R-:W-:Y:S02]  /*f290*/  HADD2.F32 R114, -RZ, R114.H0_H0 ;  /* 0x20000072ff727230 */ /* 0x000fe40000004100 */
[C---:B------:R-:W-:Y:S01]  /*f2a0*/  FFMA.FTZ R126, R69.reuse, R124, -R126 ;  /* 0x0000007c457e7223 */ /* 0x040fe2000001087e */
[----:B------:R-:W-:Y:S02]  /*f2b0*/  HADD2.F32 R83, -RZ, R83.H1_H1 ;  /* 0x30000053ff537230 */ /* 0x000fe40000004100 */
[----:B------:R-:W-:Y:S01]  /*f2c0*/  FFMA.FTZ R128, R69, R132, R128 ;  /* 0x0000008445807223 */ /* 0x000fe20000010080 */
[----:B------:R-:W-:-:S02]  /*f2d0*/  HADD2.F32 R80, -RZ, R80.H1_H1 ;  /* 0x30000050ff507230 */ /* 0x000fc40000004100 */
[C---:B------:R-:W-:Y:S01]  /*f2e0*/  FMUL.FTZ R124, R121.reuse, R114 ;  /* 0x00000072797c7220 */ /* 0x040fe20000410000 */
[----:B------:R-:W-:Y:S01]  /*f2f0*/  FMUL.FTZ R121, R121, R122 ;  /* 0x0000007a79797220 */ /* 0x000fe20000410000 */
[----:B------:R-:W-:Y:S02]  /*f300*/  HADD2.F32 R82, -RZ, R82.H1_H1 ;  /* 0x30000052ff527230 */ /* 0x000fe40000004100 */
[----:B------:R-:W-:Y:S01]  /*f310*/  FMUL.FTZ R130, R83, R70 ;  /* 0x0000004653827220 */ /* 0x000fe20000410000 */
[C---:B------:R-:W-:Y:S01]  /*f320*/  FFMA.FTZ R124, R71.reuse, R122, -R124 ;  /* 0x0000007a477c7223 */ /* 0x040fe2000001087c */
[----:B------:R-:W-:Y:S01]  /*f330*/  FFMA.FTZ R114, R71, R114, R121 ;  /* 0x0000007247727223 */ /* 0x000fe20000010079 */
[-C--:B------:R-:W-:Y:S01]  /*f340*/  FMUL.FTZ R122, R83, R68.reuse ;  /* 0x00000044537a7220 */ /* 0x080fe20000410000 */
[----:B------:R-:W-:Y:S02]  /*f350*/  HADD2.F32 R69, -RZ, R61.H0_H0 ;  /* 0x2000003dff457230 */ /* 0x000fe40000004100 */
[----:B------:R-:W-:Y:S01]  /*f360*/  FFMA.FTZ R123, R79, R68, -R130 ;  /* 0x000000444f7b7223 */ /* 0x000fe20000010882 */
[----:B------:R-:W-:-:S02]  /*f370*/  HADD2.F32 R71, -RZ, R63.H0_H0 ;  /* 0x2000003fff477230 */ /* 0x000fc40000004100 */
[----:B------:R-:W-:Y:S01]  /*f380*/  FFMA.FTZ R125, R79, R70, R122 ;  /* 0x000000464f7d7223 */ /* 0x000fe2000001007a */
[----:B------:R-:W-:Y:S02]  /*f390*/  HADD2.F32 R61, -RZ, R60.H0_H0 ;  /* 0x2000003cff3d7230 */ /* 0x000fe40000004100 */
[----:B------:R-:W-:Y:S01]  /*f3a0*/  FMUL.FTZ R79, R80, R69 ;  /* 0x00000045504f7220 */ /* 0x000fe20000410000 */
[----:B------:R-:W-:Y:S02]  /*f3b0*/  HADD2.F32 R63, -RZ, R62.H0_H0 ;  /* 0x2000003eff3f7230 */ /* 0x000fe40000004100 */
[----:B------:R-:W-:Y:S01]  /*f3c0*/  FMUL.FTZ R83, R82, R71 ;  /* 0x0000004752537220 */ /* 0x000fe20000410000 */
[----:B------:R-:W-:Y:S02]  /*f3d0*/  HADD2.F32 R76, -RZ, R76.H1_H1 ;  /* 0x3000004cff4c7230 */ /* 0x000fe40000004100 */
[----:B------:R-:W-:Y:S01]  /*f3e0*/  FMUL.FTZ R80, R80, R61 ;  /* 0x0000003d50507220 */ /* 0x000fe20000410000 */
[----:B------:R-:W-:-:S02]  /*f3f0*/  HADD2.F32 R78, -RZ, R78.H1_H1 ;  /* 0x3000004eff4e7230 */ /* 0x000fc40000004100 */
[----:B------:R-:W-:Y:S01]  /*f400*/  FMUL.FTZ R82, R82, R63 ;  /* 0x0000003f52527220 */ /* 0x000fe20000410000 */
[C---:B------:R-:W-:Y:S01]  /*f410*/  FFMA.FTZ R60, R76.reuse, R61, -R79 ;  /* 0x0000003d4c3c7223 */ /* 0x040fe2000001084f */
[----:B------:R-:W-:Y:S01]  /*f420*/  FFMA.FTZ R79, R76, R69, R80 ;  /* 0x000000454c4f7223 */ /* 0x000fe20000010050 */
[C---:B------:R-:W-:Y:S01]  /*f430*/  FFMA.FTZ R83, R78.reuse, R63, -R83 ;  /* 0x0000003f4e537223 */ /* 0x040fe20000010853 */
[----:B------:R-:W-:Y:S01]  /*f440*/  FFMA.FTZ R121, R78, R71, R82 ;  /* 0x000000474e797223 */ /* 0x000fe20000010052 */
[----:B------:R-:W-:Y:S02]  /*f450*/  F2FP.F16.F32.PACK_AB R63, R123, R124 ;  /* 0x0000007c7b3f723e */ /* 0x000fe400000000ff */
[----:B------:R-:W-:Y:S02]  /*f460*/  F2FP.F16.F32.PACK_AB R61, R118, R77 ;  /* 0x0000004d763d723e */ /* 0x000fe400000000ff */
[----:B------:R-:W-:Y:S02]  /*f470*/  F2FP.F16.F32.PACK_AB R60, R60, R119 ;  /* 0x000000773c3c723e */ /* 0x000fe400000000ff */
[----:B------:R-:W-:-:S02]  /*f480*/  F2FP.F16.F32.PACK_AB R62, R83, R126 ;  /* 0x0000007e533e723e */ /* 0x000fc400000000ff */
[----:B------:R-:W-:Y:S02]  /*f490*/  F2FP.F16.F32.PACK_AB R71, R125, R114 ;  /* 0x000000727d47723e */ /* 0x000fe400000000ff */
[----:B------:R-:W-:Y:S01]  /*f4a0*/  F2FP.F16.F32.PACK_AB R69, R120, R81 ;  /* 0x000000517845723e */ /* 0x000fe200000000ff */
[----:B------:R0:W-:Y:S01]  /*f4b0*/  STS.128 [R136], R60 ;  /* 0x0000003c88007388 */ /* 0x0001e20000000c00 */
[----:B------:R-:W-:Y:S02]  /*f4c0*/  F2FP.F16.F32.PACK_AB R68, R79, R116 ;  /* 0x000000744f44723e */ /* 0x000fe400000000ff */
[----:B------:R-:W-:-:S05]  /*f4d0*/  F2FP.F16.F32.PACK_AB R70, R121, R128 ;  /* 0x000000807946723e */ /* 0x000fca00000000ff */
[----:B------:R0:W-:Y:S02]  /*f4e0*/  STS.128 [R117+0x10400], R68 ;  /* 0x0104004475007388 */ /* 0x0001e40000000c00 */
.L_x_1740:
[----:B------:R-:W-:Y:S05]  /*f4f0*/  BSYNC B2 ;  /* 0x0000000000027941 */ /* 0x000fea0003800000 */
.L_x_1739:
[----:B------:R-:W-:Y:S05]  /*f500*/  @P1 BRA `(.L_x_1738) ;  /* 0x00000004007c1947 */ /* 0x000fea0003800000 */
[----:B------:R-:W2:Y:S01]  /*f510*/  LDL R121, [R1+0x98] ;  /* 0x0000980001797983 */ /* 0x000ea20000100800 */
[----:B------:R-:W-:Y:S01]  /*f520*/  LEA.HI R115, R115, R0, RZ, 0x1d ;  /* 0x0000000073737211 */ /* 0x000fe200078fe8ff */
[--C-:B------:R-:W-:Y:S01]  /*f530*/  HADD2.F32 R82, -RZ, R113.reuse.H1_H1 ;  /* 0x30000071ff527230 */ /* 0x100fe20000004100 */
[----:B------:R-:W-:Y:S01]  /*f540*/  SHF.R.U32.HI R119, RZ, 0x10, R57 ;  /* 0x00000010ff777819 */ /* 0x000fe20000011639 */
[----:B------:R-:W-:Y:S01]  /*f550*/  HADD2.F32 R116, -RZ, R113.H0_H0 ;  /* 0x20000071ff747230 */ /* 0x000fe20000004100 */
[----:B0-----:R-:W-:Y:S01]  /*f560*/  SHF.R.S32.HI R62, RZ, 0x1f, R115 ;  /* 0x0000001fff3e7819 */ /* 0x001fe20000011473 */
[----:B------:R-:W-:Y:S01]  /*f570*/  IMAD.SHL.U32 R60, R115, 0x8, RZ ;  /* 0x00000008733c7824 */ /* 0x000fe200078e00ff */
[--C-:B------:R-:W-:Y:S02]  /*f580*/  SHF.R.U32.HI R81, RZ, 0x10, R65.reuse ;  /* 0x00000010ff517819 */ /* 0x100fe40000011641 */
[----:B------:R-:W-:Y:S02]  /*f590*/  LEA.HI R62, R62, R115, RZ, 0x3 ;  /* 0x000000733e3e7211 */ /* 0x000fe400078f18ff */
[----:B-----5:R-:W-:Y:S01]  /*f5a0*/  LOP3.LUT R60, R135, 0x38, R60, 0xf8, !PT ;  /* 0x00000038873c7812 */ /* 0x020fe200078ef83c */
[----:B------:R-:W-:Y:S01]  /*f5b0*/  HADD2.F32 R81, -RZ, R81.H0_H0 ;  /* 0x20000051ff517230 */ /* 0x000fe20000004100 */
[----:B------:R-:W-:Y:S01]  /*f5c0*/  SHF.R.U64 R64, R64, 0x10, R65 ;  /* 0x0000001040407819 */ /* 0x000fe20000001241 */
[----:B------:R-:W-:Y:S01]  /*f5d0*/  IMAD.SHL.U32 R62, R62, 0x400, RZ ;  /* 0x000004003e3e7824 */ /* 0x000fe200078e00ff */
[----:B------:R-:W-:-:S02]  /*f5e0*/  LOP3.LUT R69, R60, R134, RZ, 0x3c, !PT ;  /* 0x000000863c457212 */ /* 0x000fc400078e3cff */
[----:B------:R-:W-:Y:S02]  /*f5f0*/  SHF.R.U64 R56, R56, 0x10, R57 ;  /* 0x0000001038387819 */ /* 0x000fe40000001239 */
[----:B------:R-:W-:Y:S02]  /*f600*/  LOP3.LUT R68, R62, 0x7fffe000, RZ, 0xc0, !PT ;  /* 0x7fffe0003e447812 */ /* 0x000fe400078ec0ff */
[----:B------:R-:W-:Y:S02]  /*f610*/  SHF.R.U64 R57, R58, 0x10, R59 ;  /* 0x000000103a397819 */ /* 0x000fe4000000123b */
[----:B------:R-:W-:Y:S02]  /*f620*/  IADD3 R69, R69, R68, R133 ;  /* 0x0000004445457210 */ /* 0x000fe40007ffe085 */
[----:B------:R-:W-:Y:S01]  /*f630*/  SHF.R.U32.HI R117, RZ, 0x10, R59 ;  /* 0x00000010ff757819 */ /* 0x000fe2000001163b */
[----:B------:R-:W-:Y:S01]  /*f640*/  HADD2.F32 R57, -RZ, R57.H0_H0 ;  /* 0x20000039ff397230 */ /* 0x000fe20000004100 */
[----:B------:R-:W-:-:S02]  /*f650*/  LEA R76, R69, R18, 0x1 ;  /* 0x00000012454c7211 */ /* 0x000fc400078e08ff */
[--C-:B------:R-:W-:Y:S02]  /*f660*/  SHF.R.U32.HI R115, RZ, 0x10, R67.reuse ;  /* 0x00000010ff737819 */ /* 0x100fe40000011643 */
[----:B------:R-:W-:Y:S01]  /*f670*/  SHF.R.U64 R58, R66, 0x10, R67 ;  /* 0x00000010423a7819 */ /* 0x000fe20000001243 */
[----:B------:R-:W0:Y:S02]  /*f680*/  LDS.128 R68, [R76+0x10400] ;  /* 0x010400004c447984 */ /* 0x000e240000000c00 */
[--C-:B0-----:R-:W-:Y:S02]  /*f690*/  HADD2.F32 R77, -RZ, R69.reuse.H0_H0 ;  /* 0x20000045ff4d7230 */ /* 0x101fe40000004100 */
[----:B------:R-:W-:Y:S02]  /*f6a0*/  HADD2.F32 R78, -RZ, R69.H1_H1 ;  /* 0x30000045ff4e7230 */ /* 0x000fe40000004100 */
[----:B------:R-:W-:Y:S02]  /*f6b0*/  HADD2.F32 R69, -RZ, R68.H0_H0 ;  /* 0x20000044ff457230 */ /* 0x000fe40000004100 */
[C---:B------:R-:W-:Y:S01]  /*f6c0*/  FMUL.FTZ R114, R77.reuse, R116 ;  /* 0x000000744d727220 */ /* 0x040fe20000410000 */
[----:B------:R-:W-:Y:S01]  /*f6d0*/  FMUL.FTZ R118, R77, R82 ;  /* 0x000000524d767220 */ /* 0x000fe20000410000 */
[----:B------:R-:W-:-:S02]  /*f6e0*/  HADD2.F32 R77, -RZ, R119.H0_H0 ;  /* 0x20000077ff4d7230 */ /* 0x000fc40000004100 */
[----:B------:R-:W-:Y:S01]  /*f6f0*/  FMUL.FTZ R120, R78, R81 ;  /* 0x000000514e787220 */ /* 0x000fe20000410000 */
[----:B------:R-:W-:Y:S02]  /*f700*/  HADD2.F32 R79, -RZ, R70.H0_H0 ;  /* 0x20000046ff4f7230 */ /* 0x000fe40000004100 */
[--C-:B------:R-:W-:Y:S02]  /*f710*/  HADD2.F32 R80, -RZ, R71.reuse.H0_H0 ;  /* 0x20000047ff507230 */ /* 0x100fe40000004100 */
[----:B------:R-:W-:Y:S02]  /*f720*/  HADD2.F32 R71, -RZ, R71.H1_H1 ;  /* 0x30000047ff477230 */ /* 0x000fe40000004100 */
[----:B------:R-:W-:Y:S02]  /*f730*/  HADD2.F32 R68, -RZ, R68.H1_H1 ;  /* 0x30000044ff447230 */ /* 0x000fe40000004100 */
[----:B------:R-:W-:Y:S01]  /*f740*/  HADD2.F32 R70, -RZ, R70.H1_H1 ;  /* 0x30000046ff467230 */ /* 0x000fe20000004100 */
[----:B--2---:R-:W0:Y:S02]  /*f750*/  LDS.128 R60, [R121] ;  /* 0x00000000793c7984 */ /* 0x004e240000000c00 */
[----:B0-----:R-:W-:-:S02]  /*f760*/  HADD2.F32 R65, -RZ, R61.H0_H0 ;  /* 0x2000003dff417230 */ /* 0x001fc40000004100 */
[----:B------:R-:W-:Y:S02]  /*f770*/  HADD2.F32 R61, -RZ, R61.H1_H1 ;  /* 0x3000003dff3d7230 */ /* 0x000fe40000004100 */
[----:B------:R-:W-:Y:S02]  /*f780*/  HADD2.F32 R59, -RZ, R60.H0_H0 ;  /* 0x2000003cff3b7230 */ /* 0x000fe40000004100 */
[C---:B------:R-:W-:Y:S01]  /*f790*/  FFMA.FTZ R83, R65.reuse, R82, -R114 ;  /* 0x0000005241537223 */ /* 0x040fe20000010872 */
[----:B------:R-:W-:Y:S02]  /*f7a0*/  HADD2.F32 R114, -RZ, R110.H0_H0 ;  /* 0x2000006eff727230 */ /* 0x000fe40000004100 */
[----:B------:R-:W-:Y:S01]  /*f7b0*/  FFMA.FTZ R118, R65, R116, R118 ;  /* 0x0000007441767223 */ /* 0x000fe20000010076 */
[----:B------:R-:W-:Y:S02]  /*f7c0*/  HADD2.F32 R82, -RZ, R112.H0_H0 ;  /* 0x20000070ff527230 */ /* 0x000fe40000004100 */
[-C--:B------:R-:W-:Y:S01]  /*f7d0*/  FMUL.FTZ R116, R78, R77.reuse ;  /* 0x0000004d4e747220 */ /* 0x080fe20000410000 */
[----:B------:R-:W-:Y:S01]  /*f7e0*/  FFMA.FTZ R120, R61, R77, -R120 ;  /* 0x0000004d3d787223 */ /* 0x000fe20000010878 */
[----:B------:R-:W-:Y:S01]  /*f7f0*/  FMUL.FTZ R78, R69, R114 ;  /* 0x00000072454e7220 */ /* 0x000fe20000410000 */
[----:B------:R-:W-:-:S02]  /*f800*/  HADD2.F32 R110, -RZ, R110.H1_H1 ;  /* 0x3000006eff6e7230 */ /* 0x000fc40000004100 */
[-C--:B------:R-:W-:Y:S01]  /*f810*/  FMUL.FTZ R65, R69, R82.reuse ;  /* 0x0000005245417220 */ /* 0x080fe20000410000 */
[----:B------:R-:W-:Y:S01]  /*f820*/  FFMA.FTZ R81, R61, R81, R116 ;  /* 0x000000513d517223 */ /* 0x000fe20000010074 */
[--C-:B------:R-:W-:Y:S02]  /*f830*/  HADD2.F32 R61, -RZ, R111.reuse.H1_H1 ;  /* 0x3000006fff3d7230 */ /* 0x100fe40000004100 */
[C---:B------:R-:W-:Y:S01]  /*f840*/  FFMA.FTZ R69, R59.reuse, R82, -R78 ;  /* 0x000000523b457223 */ /* 0x040fe2000001084e */
[----:B------:R-:W-:Y:S01]  /*f850*/  FFMA.FTZ R114, R59, R114, R65 ;  /* 0x000000723b727223 */ /* 0x000fe20000010041 */
[----:B------:R-:W-:Y:S02]  /*f860*/  HADD2.F32 R111, -RZ, R111.H0_H0 ;  /* 0x2000006fff6f7230 */ /* 0x000fe40000004100 */
[C---:B------:R-:W-:Y:S01]  /*f870*/  FMUL.FTZ R59, R79.reuse, R110 ;  /* 0x0000006e4f3b7220 */ /* 0x040fe20000410000 */
[----:B------:R-:W-:Y:S02]  /*f880*/  HADD2.F32 R66, -RZ, R62.H0_H0 ;  /* 0x2000003eff427230 */ /* 0x000fe40000004100 */
[----:B------:R-:W-:Y:S01]  /*f890*/  FMUL.FTZ R79, R79, R61 ;  /* 0x0000003d4f4f7220 */ /* 0x000fe20000410000 */
[----:B------:R-:W-:-:S02]  /*f8a0*/  HADD2.F32 R112, -RZ, R112.H1_H1 ;  /* 0x30000070ff707230 */ /* 0x000fc40000004100 */
[----:B------:R-:W-:Y:S01]  /*f8b0*/  FMUL.FTZ R116, R80, R111 ;  /* 0x0000006f50747220 */ /* 0x000fe20000410000 */
[----:B------:R-:W-:Y:S02]  /*f8c0*/  HADD2.F32 R82, -RZ, R115.H0_H0 ;  /* 0x20000073ff527230 */ /* 0x000fe40000004100 */
[----:B------:R-:W-:Y:S01]  /*f8d0*/  FFMA.FTZ R77, R66, R61, -R59 ;  /* 0x0000003d424d7223 */ /* 0x000fe2000001083b */
[----:B------:R-:W-:Y:S02]  /*f8e0*/  HADD2.F32 R78, -RZ, R117.H0_H0 ;  /* 0x20000075ff4e7230 */ /* 0x000fe40000004100 */
[----:B------:R-:W-:Y:S01]  /*f8f0*/  FMUL.FTZ R80, R80, R112 ;  /* 0x0000007050507220 */ /* 0x000fe20000410000 */
[--C-:B------:R-:W-:Y:S02]  /*f900*/  HADD2.F32 R67, -RZ, R63.reuse.H0_H0 ;  /* 0x2000003fff437230 */ /* 0x100fe40000004100 */
[----:B------:R-:W-:Y:S01]  /*f910*/  FFMA.FTZ R79, R66, R110, R79 ;  /* 0x0000006e424f7223 */ /* 0x000fe2000001004f */
[----:B------:R-:W-:-:S02]  /*f920*/  HADD2.F32 R63, -RZ, R63.H1_H1 ;  /* 0x3000003fff3f7230 */ /* 0x000fc40000004100 */
[C---:B------:R-:W-:Y:S01]  /*f930*/  FMUL.FTZ R66, R71.reuse, R82 ;  /* 0x0000005247427220 */ /* 0x040fe20000410000 */
[-C--:B------:R-:W-:Y:S01]  /*f940*/  FMUL.FTZ R110, R71, R78.reuse ;  /* 0x0000004e476e7220 */ /* 0x080fe20000410000 */
[----:B------:R-:W-:Y:S02]  /*f950*/  HADD2.F32 R61, -RZ, R64.H0_H0 ;  /* 0x20000040ff3d7230 */ /* 0x000fe40000004100 */
[----:B------:R-:W-:Y:S01]  /*f960*/  FFMA.FTZ R80, R67, R111, R80 ;  /* 0x0000006f43507223 */ /* 0x000fe20000010050 */
[----:B------:R-:W-:Y:S02]  /*f970*/  HADD2.F32 R65, -RZ, R58.H0_H0 ;  /* 0x2000003aff417230 */ /* 0x000fe40000004100 */
[C---:B------:R-:W-:Y:S01]  /*f980*/  FFMA.FTZ R111, R63.reuse, R78, -R66 ;  /* 0x0000004e3f6f7223 */ /* 0x040fe20000010842 */
[----:B------:R-:W-:Y:S02]  /*f990*/  HADD2.F32 R59, -RZ, R56.H0_H0 ;  /* 0x20000038ff3b7230 */ /* 0x000fe40000004100 */
[----:B------:R-:W-:Y:S01]  /*f9a0*/  FFMA.FTZ R113, R63, R82, R110 ;  /* 0x000000523f717223 */ /* 0x000fe2000001006e */
[----:B------:R-:W-:-:S02]  /*f9b0*/  HADD2.F32 R60, -RZ, R60.H1_H1 ;  /* 0x3000003cff3c7230 */ /* 0x000fc40000004100 */
[----:B------:R-:W-:Y:S01]  /*f9c0*/  FMUL.FTZ R63, R68, R61 ;  /* 0x0000003d443f7220 */ /* 0x000fe20000410000 */
[----:B------:R-:W-:Y:S02]  /*f9d0*/  HADD2.F32 R62, -RZ, R62.H1_H1 ;  /* 0x3000003eff3e7230 */ /* 0x000fe40000004100 */
[----:B------:R-:W-:Y:S01]  /*f9e0*/  FMUL.FTZ R71, R70, R65 ;  /* 0x0000004146477220 */ /* 0x000fe20000410000 */
[----:B------:R-:W-:Y:S01]  /*f9f0*/  FMUL.FTZ R68, R68, R59 ;  /* 0x0000003b44447220 */ /* 0x000fe20000410000 */
[----:B------:R-:W-:Y:S01]  /*fa00*/  FMUL.FTZ R70, R70, R57 ;  /* 0x0000003946467220 */ /* 0x000fe20000410000 */
[----:B------:R-:W-:Y:S01]  /*fa10*/  FFMA.FTZ R116, R67, R112, -R116 ;  /* 0x0000007043747223 */ /* 0x000fe20000010874 */
        /* <DEDUP_REMOVED lines=14> */
.L_x_1738:
[----:B------:R-:W-:Y:S05]  /*fb00*/  BSYNC B1 ;  /* 0x0000000000017941 */ /* 0x000fea0003800000 */
.L_x_1737:
[----:B-1----:R-:W2:Y:S01]  /*fb10*/  LDL R56, [R1+0x9c] ;  /* 0x00009c0001387983 */ /* 0x002ea20000100800 */
[----:B------:R-:W-:Y:S01]  /*fb20*/  BSSY B1, `(.L_x_1741) ;  /* 0x00000cc000017945 */ /* 0x000fe20003800000 */
[----:B--2---:R-:W-:-:S13]  /*fb30*/  ISETP.GE.AND P0, PT, R56, R21, PT ;  /* 0x000000153800720c */ /* 0x004fda0003f06270 */
[----:B------:R-:W-:Y:S05]  /*fb40*/  @P0 BRA `(.L_x_1742) ;  /* 0x0000000c00240947 */ /* 0x000fea0003800000 */
[----:B------:R1:W5:Y:S01]  /*fb50*/  LDL R114, [R1+0x4c] ;  /* 0x00004c0001727983 */ /* 0x0003620000100800 */
[----:B------:R-:W2:Y:S03]  /*fb60*/  LDC R65, c[0x0][0x3f4] ;  /* 0x0000fd00ff417b82 */ /* 0x000ea60000000800 */
[----:B------:R1:W5:Y:S04]  /*fb70*/  LDL R113, [R1+0xa0] ;  /* 0x0000a00001717983 */ /* 0x0003680000100800 */
[----:B------:R1:W5:Y:S01]  /*fb80*/  LDL R112, [R1+0x54] ;  /* 0x0000540001707983 */ /* 0x0003620000100800 */
[----:B------:R-:W-:Y:S01]  /*fb90*/  BSSY B2, `(.L_x_1743) ;  /* 0x0000064000027945 */ /* 0x000fe20003800000 */
[----:B--2---:R-:W-:-:S02]  /*fba0*/  ISETP.GE.AND P0, PT, R16, R65, PT ;  /* 0x000000411000720c */ /* 0x004fc40003f06270 */
[----:B------:R-:W-:-:S11]  /*fbb0*/  ISETP.GE.AND P1, PT, R219, R65, PT ;  /* 0x00000041db00720c */ /* 0x000fd60003f26270 */
[----:B-1----:R-:W-:Y:S05]  /*fbc0*/  @P0 BRA `(.L_x_1744) ;  /* 0x0000000400800947 */ /* 0x002fea0003800000 */
[----:B------:R-:W2:Y:S04]  /*fbd0*/  LDL R56, [R1+0x68] ;  /* 0x0000680001387983 */ /* 0x000ea80000100800 */
[----:B0-----:R-:W3:Y:S01]  /*fbe0*/  LDL R115, [R1+0x94] ;  /* 0x0000940001737983 */ /* 0x001ee20000100800 */
[--C-:B------:R-:W-:Y:S01]  /*fbf0*/  SHF.R.U64 R82, R52, 0x10, R53.reuse ;  /* 0x0000001034527819 */ /* 0x100fe20000001235 */
[----:B------:R-:W-:Y:S01]  /*fc00*/  HADD2.F32 R68, -RZ, R106.H1_H1 ;  /* 0x3000006aff447230 */ /* 0x000fe20000004100 */
[----:B------:R-:W-:Y:S01]  /*fc10*/  SHF.R.U32.HI R70, RZ, 0x10, R53 ;  /* 0x00000010ff467819 */ /* 0x000fe20000011635 */
[----:B------:R-:W-:Y:S01]  /*fc20*/  HADD2.F32 R66, -RZ, R108.H1_H1 ;  /* 0x3000006cff427230 */ /* 0x000fe20000004100 */
[--C-:B------:R-:W-:Y:S02]  /*fc30*/  SHF.R.U64 R111, R44, 0x10, R45.reuse ;  /* 0x000000102c6f7819 */ /* 0x100fe4000000122d */
[----:B------:R-:W-:Y:S01]  /*fc40*/  SHF.R.U32.HI R67, RZ, 0x10, R45 ;  /* 0x00000010ff437819 */ /* 0x000fe2000001162d */
[----:B------:R-:W-:Y:S01]  /*fc50*/  HADD2.F32 R70, -RZ, R70.H0_H0 ;  /* 0x20000046ff467230 */ /* 0x000fe20000004100 */
[----:B------:R-:W-:-:S02]  /*fc60*/  SHF.R.U64 R81, R54, 0x10, R55 ;  /* 0x0000001036517819 */ /* 0x000fc40000001237 */
[----:B------:R-:W-:Y:S02]  /*fc70*/  SHF.R.U32.HI R79, RZ, 0x10, R55 ;  /* 0x00000010ff4f7819 */ /* 0x000fe40000011637 */
[--C-:B------:R-:W-:Y:S02]  /*fc80*/  SHF.R.U32.HI R83, RZ, 0x10, R47.reuse ;  /* 0x00000010ff537819 */ /* 0x100fe4000001162f */
[----:B------:R-:W-:Y:S02]  /*fc90*/  SHF.R.U64 R110, R46, 0x10, R47 ;  /* 0x000000102e6e7819 */ /* 0x000fe4000000122f */
[----:B--2---:R-:W-:-:S04]  /*fca0*/  LEA.HI R56, R65, R56, RZ, 0x1d ;  /* 0x0000003841387211 */ /* 0x004fc800078fe8ff */
[----:B------:R-:W-:Y:S01]  /*fcb0*/  SHF.R.S32.HI R59, RZ, 0x1f, R56 ;  /* 0x0000001fff3b7819 */ /* 0x000fe20000011438 */
[----:B------:R-:W-:-:S03]  /*fcc0*/  IMAD.SHL.U32 R57, R56, 0x8, RZ ;  /* 0x0000000838397824 */ /* 0x000fc600078e00ff */
[----:B------:R-:W-:Y:S02]  /*fcd0*/  LEA.HI R59, R59, R56, RZ, 0x3 ;  /* 0x000000383b3b7211 */ /* 0x000fe400078f18ff */
[----:B-----5:R-:W-:-:S03]  /*fce0*/  LOP3.LUT R56, R114, 0x38, R57, 0xf8, !PT ;  /* 0x0000003872387812 */ /* 0x020fc600078ef839 */
[----:B------:R-:W-:Y:S01]  /*fcf0*/  IMAD.SHL.U32 R59, R59, 0x400, RZ ;  /* 0x000004003b3b7824 */ /* 0x000fe200078e00ff */
[----:B------:R-:W-:-:S04]  /*fd00*/  LOP3.LUT R60, R56, R113, RZ, 0x3c, !PT ;  /* 0x00000071383c7212 */ /* 0x000fc800078e3cff */
        /* <DEDUP_REMOVED lines=16> */
[----:B------:R-:W-:Y:S02]  /*fe10*/  HADD2.F32 R53, -RZ, R106.H0_H0 ;  /* 0x2000006aff357230 */ /* 0x000fe40000004100 */
[----:B------:R-:W-:Y:S01]  /*fe20*/  FMUL.FTZ R80, R61, R70 ;  /* 0x000000463d507220 */ /* 0x000fe20000410000 */
[----:B------:R-:W-:Y:S01]  /*fe30*/  FFMA.FTZ R76, R45, R66, -R76 ;  /* 0x000000422d4c7223 */ /* 0x000fe2000001084c */
[----:B------:R-:W-:-:S02]  /*fe40*/  HADD2.F32 R66, -RZ, R67.H0_H0 ;  /* 0x20000043ff427230 */ /* 0x000fc40000004100 */
[----:B------:R-:W-:Y:S01]  /*fe50*/  FFMA.FTZ R78, R45, R68, R78 ;  /* 0x000000442d4e7223 */ /* 0x000fe2000001004e */
[----:B------:R-:W-:Y:S02]  /*fe60*/  HADD2.F32 R45, -RZ, R108.H0_H0 ;  /* 0x2000006cff2d7230 */ /* 0x000fe40000004100 */
[C---:B------:R-:W-:Y:S01]  /*fe70*/  FMUL.FTZ R67, R52.reuse, R53 ;  /* 0x0000003534437220 */ /* 0x040fe20000410000 */
[----:B------:R-:W-:Y:S02]  /*fe80*/  HADD2.F32 R54, -RZ, R62.H0_H0 ;  /* 0x2000003eff367230 */ /* 0x000fe40000004100 */
[-C--:B------:R-:W-:Y:S01]  /*fe90*/  FMUL.FTZ R68, R61, R66.reuse ;  /* 0x000000423d447220 */ /* 0x080fe20000410000 */
[C---:B------:R-:W-:Y:S01]  /*fea0*/  FFMA.FTZ R69, R57.reuse, R66, -R80 ;  /* 0x0000004239457223 */ /* 0x040fe20000010850 */
[-C--:B------:R-:W-:Y:S01]  /*feb0*/  FMUL.FTZ R52, R52, R45.reuse ;  /* 0x0000002d34347220 */ /* 0x080fe20000410000 */
[----:B------:R-:W-:Y:S01]  /*fec0*/  FFMA.FTZ R67, R44, R45, -R67 ;  /* 0x0000002d2c437223 */ /* 0x000fe20000010843 */
[----:B------:R-:W-:Y:S01]  /*fed0*/  FFMA.FTZ R71, R57, R70, R68 ;  /* 0x0000004639477223 */ /* 0x000fe20000010044 */
[----:B------:R-:W-:-:S02]  /*fee0*/  HADD2.F32 R55, -RZ, R63.H0_H0 ;  /* 0x2000003fff377230 */ /* 0x000fc40000004100 */
[----:B------:R-:W-:Y:S01]  /*fef0*/  FFMA.FTZ R57, R44, R53, R52 ;  /* 0x000000352c397223 */ /* 0x000fe20000010034 */
[----:B------:R-:W-:Y:S02]  /*ff00*/  HADD2.F32 R61, -RZ, R107.H0_H0 ;  /* 0x2000006bff3d7230 */ /* 0x000fe40000004100 */
[----:B------:R-:W-:Y:S02]  /*ff10*/  HADD2.F32 R45, -RZ, R109.H0_H0 ;  /* 0x2000006dff2d7230 */ /* 0x000fe40000004100 */
[----:B------:R-:W-:Y:S02]  /*ff20*/  HADD2.F32 R66, -RZ, R107.H1_H1 ;  /* 0x3000006bff427230 */ /* 0x000fe40000004100 */
[C---:B------:R-:W-:Y:S01]  /*ff30*/  FMUL.FTZ R53, R54.reuse, R61 ;  /* 0x0000003d36357220 */ /* 0x040fe20000410000 */
[----:B------:R-:W-:Y:S02]  /*ff40*/  HADD2.F32 R44, -RZ, R109.H1_H1 ;  /* 0x3000006dff2c7230 */ /* 0x000fe40000004100 */
[----:B------:R-:W-:Y:S01]  /*ff50*/  FMUL.FTZ R77, R54, R45 ;  /* 0x0000002d364d7220 */ /* 0x000fe20000410000 */
[----:B------:R-:W-:-:S02]  /*ff60*/  HADD2.F32 R63, -RZ, R63.H1_H1 ;  /* 0x3000003fff3f7230 */ /* 0x000fc40000004100 */
[C---:B------:R-:W-:Y:S01]  /*ff70*/  FMUL.FTZ R70, R55.reuse, R66 ;  /* 0x0000004237467220 */ /* 0x040fe20000410000 */
[----:B------:R-:W-:Y:S02]  /*ff80*/  HADD2.F32 R54, -RZ, R79.H0_H0 ;  /* 0x2000004fff367230 */ /* 0x000fe40000004100 */
[-C--:B------:R-:W-:Y:S01]  /*ff90*/  FMUL.FTZ R55, R55, R44.reuse ;  /* 0x0000002c37377220 */ /* 0x080fe20000410000 */
[----:B------:R-:W-:Y:S02]  /*ffa0*/  HADD2.F32 R52, -RZ, R83.H0_H0 ;  /* 0x20000053ff347230 */ /* 0x000fe40000004100 */
[C---:B------:R-:W-:Y:S01]  /*ffb0*/  FFMA.FTZ R68, R46.reuse, R45, -R53 ;  /* 0x0000002d2e447223 */ /* 0x040fe20000010835 */
[----:B------:R-:W-:Y:S01]  /*ffc0*/  FFMA.FTZ R77, R46, R61, R77 ;  /* 0x0000003d2e4d7223 */ /* 0x000fe2000001004d */
[C---:B------:R-:W-:Y:S01]  /*ffd0*/  FFMA.FTZ R70, R47.reuse, R44, -R70 ;  /* 0x0000002c2f467223 */ /* 0x040fe20000010846 */
[----:B------:R-:W-:Y:S01]  /*ffe0*/  FFMA.FTZ R66, R47, R66, R55 ;  /* 0x000000422f427223 */ /* 0x000fe20000010037 */
[----:B------:R-:W-:-:S02]  /*fff0*/  HADD2.F32 R60, -RZ, R60.H1_H1 ;  /* 0x3000003cff3c7230 */ /* 0x000fc40000004100 */
[C---:B------:R-:W-:Y:S01]  /*10000*/  FMUL.FTZ R46, R63.reuse, R54 ;  /* 0x000000363f2e7220 */ /* 0x040fe20000410000 */
[----:B------:R-:W-:Y:S02]  /*10010*/  HADD2.F32 R62, -RZ, R62.H1_H1 ;  /* 0x3000003eff3e7230 */ /* 0x000fe40000004100 */
[-C--:B------:R-:W-:Y:S01]  /*10020*/  FMUL.FTZ R44, R63, R52.reuse ;  /* 0x000000343f2c7220 */ /* 0x080fe20000410000 */
[----:B------:R-:W-:Y:S02]  /*10030*/  HADD2.F32 R53, -RZ, R82.H0_H0 ;  /* 0x20000052ff357230 */ /* 0x000fe40000004100 */
[C---:B------:R-:W-:Y:S01]  /*10040*/  FFMA.FTZ R63, R59.reuse, R52, -R46 ;  /* 0x000000343b3f7223 */ /* 0x040fe2000001082e */
[----:B------:R-:W-:Y:S02]  /*10050*/  HADD2.F32 R55, -RZ, R81.H0_H0 ;  /* 0x20000051ff377230 */ /* 0x000fe40000004100 */
[----:B------:R-:W-:Y:S01]  /*10060*/  FFMA.FTZ R79, R59, R54, R44 ;  /* 0x000000363b4f7223 */ /* 0x000fe2000001002c */
[----:B------:R-:W-:-:S02]  /*10070*/  HADD2.F32 R45, -RZ, R111.H0_H0 ;  /* 0x2000006fff2d7230 */ /* 0x000fc40000004100 */
[----:B------:R-:W-:Y:S01]  /*10080*/  FMUL.FTZ R59, R60, R53 ;  /* 0x000000353c3b7220 */ /* 0x000fe20000410000 */
[----:B------:R-:W-:Y:S02]  /*10090*/  HADD2.F32 R47, -RZ, R110.H0_H0 ;  /* 0x2000006eff2f7230 */ /* 0x000fe40000004100 */
[----:B------:R-:W-:Y:S01]  /*100a0*/  FMUL.FTZ R61, R62, R55 ;  /* 0x000000373e3d7220 */ /* 0x000fe20000410000 */
[----:B------:R-:W-:Y:S02]  /*100b0*/  HADD2.F32 R56, -RZ, R56.H1_H1 ;  /* 0x30000038ff387230 */ /* 0x000fe40000004100 */
[----:B------:R-:W-:Y:S01]  /*100c0*/  FMUL.FTZ R60, R60, R45 ;  /* 0x0000002d3c3c7220 */ /* 0x000fe20000410000 */
[----:B------:R-:W-:Y:S02]  /*100d0*/  HADD2.F32 R58, -RZ, R58.H1_H1 ;  /* 0x3000003aff3a7230 */ /* 0x000fe40000004100 */
        /* <DEDUP_REMOVED lines=15> */
.L_x_1744:
[----:B------:R-:W-:Y:S05]  /*101d0*/  BSYNC B2 ;  /* 0x0000000000027941 */ /* 0x000fea0003800000 */
.L_x_1743:
[----:B------:R-:W-:Y:S05]  /*101e0*/  @P1 BRA `(.L_x_1742) ;  /* 0x00000004007c1947 */ /* 0x000fea0003800000 */
[----:B------:R-:W2:Y:S01]  /*101f0*/  LDL R76, [R1+0x90] ;  /* 0x00009000014c7983 */ /* 0x000ea20000100800 */
[----:B------:R-:W-:Y:S01]  /*10200*/  LEA.HI R65, R65, R0, RZ, 0x1d ;  /* 0x0000000041417211 */ /* 0x000fe200078fe8ff */
[--C-:B0-----:R-:W-:Y:S01]  /*10210*/  HADD2.F32 R60, -RZ, R101.reuse.H1_H1 ;  /* 0x30000065ff3c7230 */ /* 0x101fe20000004100 */
[----:B------:R-:W-:Y:S01]  /*10220*/  SHF.R.U64 R67, R48, 0x10, R49 ;  /* 0x0000001030437819 */ /* 0x000fe20000001231 */
[----:B------:R-:W-:Y:S01]  /*10230*/  HADD2.F32 R58, -RZ, R104.H1_H1 ;  /* 0x30000068ff3a7230 */ /* 0x000fe20000004100 */
[----:B-1----:R-:W-:Y:S01]  /*10240*/  SHF.R.S32.HI R46, RZ, 0x1f, R65 ;  /* 0x0000001fff2e7819 */ /* 0x002fe20000011441 */
[----:B------:R-:W-:Y:S01]  /*10250*/  HADD2.F32 R101, -RZ, R101.H0_H0 ;  /* 0x20000065ff657230 */ /* 0x000fe20000004100 */
[----:B------:R-:W-:Y:S02]  /*10260*/  SHF.L.U32 R44, R65, 0x3, RZ ;  /* 0x00000003412c7819 */ /* 0x000fe400000006ff */
[----:B------:R-:W-:Y:S02]  /*10270*/  LEA.HI R46, R46, R65, RZ, 0x3 ;  /* 0x000000412e2e7211 */ /* 0x000fe400078f18ff */
[----:B-----5:R-:W-:-:S02]  /*10280*/  LOP3.LUT R44, R114, 0x38, R44, 0xf8, !PT ;  /* 0x00000038722c7812 */ /* 0x020fc400078ef82c */
[----:B------:R-:W-:Y:S01]  /*10290*/  SHF.R.U32.HI R62, RZ, 0x10, R49 ;  /* 0x00000010ff3e7819 */ /* 0x000fe20000011631 */
[----:B------:R-:W-:Y:S01]  /*102a0*/  IMAD.SHL.U32 R46, R46, 0x400, RZ ;  /* 0x000004002e2e7824 */ /* 0x000fe200078e00ff */
[----:B------:R-:W-:Y:S02]  /*102b0*/  LOP3.LUT R52, R44, R113, RZ, 0x3c, !PT ;  /* 0x000000712c347212 */ /* 0x000fe400078e3cff */
[--C-:B------:R-:W-:Y:S01]  /*102c0*/  SHF.R.U64 R71, R40, 0x10, R41.reuse ;  /* 0x0000001028477819 */ /* 0x100fe20000001229 */
[----:B------:R-:W-:Y:S01]  /*102d0*/  HADD2.F32 R62, -RZ, R62.H0_H0 ;  /* 0x2000003eff3e7230 */ /* 0x000fe20000004100 */
[----:B------:R-:W-:Y:S02]  /*102e0*/  LOP3.LUT R53, R46, 0x7fffe000, RZ, 0xc0, !PT ;  /* 0x7fffe0002e357812 */ /* 0x000fe400078ec0ff */
[----:B------:R-:W-:Y:S02]  /*102f0*/  SHF.R.U32.HI R57, RZ, 0x10, R41 ;  /* 0x00000010ff397819 */ /* 0x000fe40000011629 */
[----:B------:R-:W-:-:S02]  /*10300*/  IADD3 R53, R52, R53, R112 ;  /* 0x0000003534357210 */ /* 0x000fc40007ffe070 */
[--C-:B------:R-:W-:Y:S02]  /*10310*/  SHF.R.U64 R65, R50, 0x10, R51.reuse ;  /* 0x0000001032417819 */ /* 0x100fe40000001233 */
[----:B------:R-:W-:Y:S01]  /*10320*/  SHF.R.U32.HI R63, RZ, 0x10, R51 ;  /* 0x00000010ff3f7819 */ /* 0x000fe20000011633 */
[----:B------:R-:W-:Y:S01]  /*10330*/  IMAD R56, R53, 0x2, R18 ;  /* 0x0000000235387824 */ /* 0x000fe200078e0212 */
[--C-:B------:R-:W-:Y:S02]  /*10340*/  SHF.R.U32.HI R69, RZ, 0x10, R43.reuse ;  /* 0x00000010ff457819 */ /* 0x100fe4000001162b */
[----:B------:R-:W-:Y:S02]  /*10350*/  SHF.R.U64 R70, R42, 0x10, R43 ;  /* 0x000000102a467819 */ /* 0x000fe4000000122b */
[----:B------:R-:W0:Y:S02]  /*10360*/  LDS.128 R52, [R56+0x10400] ;  /* 0x0104000038347984 */ /* 0x000e240000000c00 */
[----:B0-----:R-:W-:-:S02]  /*10370*/  HADD2.F32 R49, -RZ, R53.H0_H0 ;  /* 0x20000035ff317230 */ /* 0x001fc40000004100 */
[----:B------:R-:W-:Y:S02]  /*10380*/  HADD2.F32 R53, -RZ, R53.H1_H1 ;  /* 0x30000035ff357230 */ /* 0x000fe40000004100 */
[----:B------:R-:W-:Y:S02]  /*10390*/  HADD2.F32 R48, -RZ, R52.H0_H0 ;  /* 0x20000034ff307230 */ /* 0x000fe40000004100 */
[C---:B------:R-:W-:Y:S01]  /*103a0*/  FMUL.FTZ R64, R49.reuse, R60 ;  /* 0x0000003c31407220 */ /* 0x040fe20000410000 */
[----:B------:R-:W-:Y:S01]  /*103b0*/  FMUL.FTZ R66, R49, R58 ;  /* 0x0000003a31427220 */ /* 0x000fe20000410000 */
[----:B------:R-:W-:Y:S01]  /*103c0*/  FMUL.FTZ R68, R53, R62 ;  /* 0x0000003e35447220 */ /* 0x000fe20000410000 */
[----:B------:R-:W-:Y:S02]  /*103d0*/  HADD2.F32 R50, -RZ, R54.H0_H0 ;  /* 0x20000036ff327230 */ /* 0x000fe40000004100 */
[----:B------:R-:W-:Y:S02]  /*103e0*/  HADD2.F32 R49, -RZ, R103.H0_H0 ;  /* 0x20000067ff317230 */ /* 0x000fe40000004100 */
[----:B------:R-:W-:-:S02]  /*103f0*/  HADD2.F32 R51, -RZ, R55.H0_H0 ;  /* 0x20000037ff337230 */ /* 0x000fc40000004100 */
[----:B------:R-:W-:Y:S02]  /*10400*/  HADD2.F32 R55, -RZ, R55.H1_H1 ;  /* 0x30000037ff377230 */ /* 0x000fe40000004100 */
[----:B------:R-:W-:Y:S02]  /*10410*/  HADD2.F32 R52, -RZ, R52.H1_H1 ;  /* 0x30000034ff347230 */ /* 0x000fe40000004100 */
[----:B------:R-:W-:Y:S01]  /*10420*/  HADD2.F32 R54, -RZ, R54.H1_H1 ;  /* 0x30000036ff367230 */ /* 0x000fe20000004100 */
[----:B--2---:R-:W0:Y:S02]  /*10430*/  LDS.128 R44, [R76] ;  /* 0x000000004c2c7984 */ /* 0x004e240000000c00 */
[--C-:B0-----:R-:W-:Y:S02]  /*10440*/  HADD2.F32 R41, -RZ, R45.reuse.H0_H0 ;  /* 0x2000002dff297230 */ /* 0x101fe40000004100 */
[----:B------:R-:W-:Y:S02]  /*10450*/  HADD2.F32 R40, -RZ, R44.H0_H0 ;  /* 0x2000002cff287230 */ /* 0x000fe40000004100 */
[----:B------:R-:W-:-:S02]  /*10460*/  HADD2.F32 R45, -RZ, R45.H1_H1 ;  /* 0x3000002dff2d7230 */ /* 0x000fc40000004100 */
[C---:B------:R-:W-:Y:S01]  /*10470*/  FFMA.FTZ R64, R41.reuse, R58, -R64 ;  /* 0x0000003a29407223 */ /* 0x040fe20000010840 */
[----:B------:R-:W-:Y:S02]  /*10480*/  HADD2.F32 R58, -RZ, R57.H0_H0 ;  /* 0x20000039ff3a7230 */ /* 0x000fe40000004100 */
[----:B------:R-:W-:Y:S01]  /*10490*/  FFMA.FTZ R66, R41, R60, R66 ;  /* 0x0000003c29427223 */ /* 0x000fe20000010042 */
[----:B------:R-:W-:Y:S02]  /*104a0*/  HADD2.F32 R41, -RZ, R104.H0_H0 ;  /* 0x20000068ff297230 */ /* 0x000fe40000004100 */
[----:B------:R-:W-:Y:S02]  /*104b0*/  HADD2.F32 R42, -RZ, R46.H0_H0 ;  /* 0x2000002eff2a7230 */ /* 0x000fe40000004100 */
[-C--:B------:R-:W-:Y:S01]  /*104c0*/  FMUL.FTZ R60, R53, R58.reuse ;  /* 0x0000003a353c7220 */ /* 0x080fe20000410000 */
[C---:B------:R-:W-:Y:S01]  /*104d0*/  FMUL.FTZ R53, R48.reuse, R101 ;  /* 0x0000006530357220 */ /* 0x040fe20000410000 */
[----:B------:R-:W-:Y:S01]  /*104e0*/  FMUL.FTZ R48, R48, R41 ;  /* 0x0000002930307220 */ /* 0x000fe20000410000 */
[----:B------:R-:W-:Y:S01]  /*104f0*/  FFMA.FTZ R57, R45, R58, -R68 ;  /* 0x0000003a2d397223 */ /* 0x000fe20000010844 */
[----:B------:R-:W-:-:S02]  /*10500*/  HADD2.F32 R58, -RZ, R103.H1_H1 ;  /* 0x30000067ff3a7230 */ /* 0x000fc40000004100 */
[C---:B------:R-:W-:Y:S01]  /*10510*/  FFMA.FTZ R53, R40.reuse, R41, -R53 ;  /* 0x0000002928357223 */ /* 0x040fe20000010835 */
[--C-:B------:R-:W-:Y:S02]  /*10520*/  HADD2.F32 R41, -RZ, R105.reuse.H0_H0 ;  /* 0x20000069ff297230 */ /* 0x100fe40000004100 */
[----:B------:R-:W-:Y:S01]  /*10530*/  FFMA.FTZ R101, R40, R101, R48 ;  /* 0x0000006528657223 */ /* 0x000fe20000010030 */
[----:B------:R-:W-:Y:S02]  /*10540*/  HADD2.F32 R40, -RZ, R105.H1_H1 ;  /* 0x30000069ff287230 */ /* 0x000fe40000004100 */
[----:B------:R-:W-:Y:S01]  /*10550*/  FFMA.FTZ R59, R45, R62, R60 ;  /* 0x0000003e2d3b7223 */ /* 0x000fe2000001003c */
[----:B------:R-:W-:Y:S02]  /*10560*/  HADD2.F32 R43, -RZ, R47.H0_H0 ;  /* 0x2000002fff2b7230 */ /* 0x000fe40000004100 */
[C---:B------:R-:W-:Y:S01]  /*10570*/  FMUL.FTZ R45, R50.reuse, R49 ;  /* 0x00000031322d7220 */ /* 0x040fe20000410000 */
[----:B------:R-:W-:Y:S01]  /*10580*/  FMUL.FTZ R61, R50, R41 ;  /* 0x00000029323d7220 */ /* 0x000fe20000410000 */
[----:B------:R-:W-:-:S02]  /*10590*/  HADD2.F32 R50, -RZ, R63.H0_H0 ;  /* 0x2000003fff327230 */ /* 0x000fc40000004100 */
[C---:B------:R-:W-:Y:S01]  /*105a0*/  FMUL.FTZ R62, R51.reuse, R58 ;  /* 0x0000003a333e7220 */ /* 0x040fe20000410000 */
[----:B------:R-:W-:Y:S02]  /*105b0*/  HADD2.F32 R48, -RZ, R69.H0_H0 ;  /* 0x20000045ff307230 */ /* 0x000fe40000004100 */
[-C--:B------:R-:W-:Y:S01]  /*105c0*/  FMUL.FTZ R51, R51, R40.reuse ;  /* 0x0000002833337220 */ /* 0x080fe20000410000 */
[----:B------:R-:W-:Y:S02]  /*105d0*/  HADD2.F32 R47, -RZ, R47.H1_H1 ;  /* 0x3000002fff2f7230 */ /* 0x000fe40000004100 */
[C---:B------:R-:W-:Y:S01]  /*105e0*/  FFMA.FTZ R60, R42.reuse, R41, -R45 ;  /* 0x000000292a3c7223 */ /* 0x040fe2000001082d */
[----:B------:R-:W-:Y:S01]  /*105f0*/  FFMA.FTZ R61, R42, R49, R61 ;  /* 0x000000312a3d7223 */ /* 0x000fe2000001003d */
[----:B------:R-:W-:Y:S01]  /*10600*/  FFMA.FTZ R62, R43, R40, -R62 ;  /* 0x000000282b3e7223 */ /* 0x000fe2000001083e */
[----:B------:R-:W-:Y:S01]  /*10610*/  FMUL.FTZ R42, R55, R50 ;  /* 0x00000032372a7220 */ /* 0x000fe20000410000 */
[----:B------:R-:W-:Y:S01]  /*10620*/  FFMA.FTZ R58, R43, R58, R51 ;  /* 0x0000003a2b3a7223 */ /* 0x000fe20000010033 */
[----:B------:R-:W-:Y:S01]  /*10630*/  FMUL.FTZ R40, R55, R48 ;  /* 0x0000003037287220 */ /* 0x000fe20000410000 */
[----:B------:R-:W-:-:S02]  /*10640*/  HADD2.F32 R45, -RZ, R67.H0_H0 ;  /* 0x20000043ff2d7230 */ /* 0x000fc40000004100 */
[C---:B------:R-:W-:Y:S01]  /*10650*/  FFMA.FTZ R55, R47.reuse, R48, -R42 ;  /* 0x000000302f377223 */ /* 0x040fe2000001082a */
[----:B------:R-:W-:Y:S02]  /*10660*/  HADD2.F32 R49, -RZ, R65.H0_H0 ;  /* 0x20000041ff317230 */ /* 0x000fe40000004100 */
[----:B------:R-:W-:Y:S01]  /*10670*/  FFMA.FTZ R63, R47, R50, R40 ;  /* 0x000000322f3f7223 */ /* 0x000fe20000010028 */
[----:B------:R-:W-:Y:S02]  /*10680*/  HADD2.F32 R41, -RZ, R71.H0_H0 ;  /* 0x20000047ff297230 */ /* 0x000fe40000004100 */
[----:B------:R-:W-:Y:S01]  /*10690*/  FMUL.FTZ R47, R52, R45 ;  /* 0x0000002d342f7220 */ /* 0x000fe20000410000 */
[----:B------:R-:W-:Y:S02]  /*106a0*/  HADD2.F32 R43, -RZ, R70.H0_H0 ;  /* 0x20000046ff2b7230 */ /* 0x000fe40000004100 */
[----:B------:R-:W-:Y:S01]  /*106b0*/  FMUL.FTZ R51, R54, R49 ;  /* 0x0000003136337220 */ /* 0x000fe20000410000 */
[----:B------:R-:W-:-:S02]  /*106c0*/  HADD2.F32 R44, -RZ, R44.H1_H1 ;  /* 0x3000002cff2c7230 */ /* 0x000fc40000004100 */
[----:B------:R-:W-:Y:S01]  /*106d0*/  FMUL.FTZ R52, R52, R41 ;  /* 0x0000002934347220 */ /* 0x000fe20000410000 */
[----:B------:R-:W-:Y:S02]  /*106e0*/  HADD2.F32 R46, -RZ, R46.H1_H1 ;  /* 0x3000002eff2e7230 */ /* 0x000fe40000004100 */
[----:B------:R-:W-:Y:S01]  /*106f0*/  FMUL.FTZ R54, R54, R43 ;  /* 0x0000002b36367220 */ /* 0x000fe20000410000 */
        /* <DEDUP_REMOVED lines=14> */
.L_x_1742:
[----:B------:R-:W-:Y:S05]  /*107e0*/  BSYNC B1 ;  /* 0x0000000000017941 */ /* 0x000fea0003800000 */
.L_x_1741:
[----:B------:R-:W-:Y:S01]  /*107f0*/  ISETP.GE.AND P0, PT, R20, R21, PT ;  /* 0x000000151400720c */ /* 0x000fe20003f06270 */
[----:B------:R-:W-:-:S12]  /*10800*/  BSSY B1, `(.L_x_1745) ;  /* 0x00000cf000017945 */ /* 0x000fd80003800000 */
[----:B------:R-:W-:Y:S05]  /*10810*/  @P0 BRA `(.L_x_1746) ;  /* 0x0000000c00340947 */ /* 0x000fea0003800000 */
[----:B------:R-:W3:Y:S01]  /*10820*/  LDC R65, c[0x0][0x3f4] ;  /* 0x0000fd00ff417b82 */ /* 0x000ee20000000800 */
[----:B--2---:R-:W-:Y:S01]  /*10830*/  SHF.R.S32.HI R41, RZ, 0x1f, R20 ;  /* 0x0000001fff297819 */ /* 0x004fe20000011414 */
[----:B------:R-:W-:Y:S01]  /*10840*/  IMAD.SHL.U32 R40, R20, 0x40, RZ ;  /* 0x0000004014287824 */ /* 0x000fe200078e00ff */
[----:B------:R-:W-:Y:S02]  /*10850*/  BSSY B2, `(.L_x_1747) ;  /* 0x0000069000027945 */ /* 0x000fe40003800000 */
[----:B------:R-:W-:Y:S02]  /*10860*/  LEA.HI R41, R41, R20, RZ, 0x3 ;  /* 0x0000001429297211 */ /* 0x000fe400078f18ff */
[----:B-1----:R-:W-:Y:S02]  /*10870*/  LOP3.LUT R64, R40, 0x1c0, RZ, 0xc0, !PT ;  /* 0x000001c028407812 */ /* 0x002fe400078ec0ff */
[----:B------:R-:W-:Y:S02]  /*10880*/  SHF.L.U32 R20, R41, 0x6, RZ ;  /* 0x0000000629147819 */ /* 0x000fe400000006ff */
[----:B------:R-:W-:-:S02]  /*10890*/  SHF.R.U32.HI R67, RZ, 0x3, R64 ;  /* 0x00000003ff437819 */ /* 0x000fc40000011640 */
[----:B------:R-:W-:Y:S02]  /*108a0*/  LOP3.LUT R20, R20, 0xfffffe00, RZ, 0xc0, !PT ;  /* 0xfffffe0014147812 */ /* 0x000fe400078ec0ff */
[-C--:B---3--:R-:W-:Y:S02]  /*108b0*/  ISETP.GE.AND P0, PT, R16, R65.reuse, PT ;  /* 0x000000411000720c */ /* 0x088fe40003f06270 */
[----:B------:R-:W-:-:S11]  /*108c0*/  ISETP.GE.AND P1, PT, R219, R65, PT ;  /* 0x00000041db00720c */ /* 0x000fd60003f26270 */
[----:B------:R-:W-:Y:S05]  /*108d0*/  @P0 BRA `(.L_x_1748) ;  /* 0x0000000400800947 */ /* 0x000fea0003800000 */
[----:B------:R-:W2:Y:S04]  /*108e0*/  LDL R42, [R1+0x68] ;  /* 0x00006800012a7983 */ /* 0x000ea80000100800 */
[----:B------:R-:W3:Y:S01]  /*108f0*/  LDL R66, [R1+0x8c] ;  /* 0x00008c0001427983 */ /* 0x000ee20000100800 */
[--C-:B------:R-:W-:Y:S01]  /*10900*/  SHF.R.U64 R59, R36, 0x10, R37.reuse ;  /* 0x00000010243b7819 */ /* 0x100fe20000001225 */
[----:B------:R-:W-:Y:S01]  /*10910*/  HADD2.F32 R52, -RZ, R96.H1_H1 ;  /* 0x30000060ff347230 */ /* 0x000fe20000004100 */
[----:B------:R-:W-:Y:S01]  /*10920*/  SHF.R.U32.HI R54, RZ, 0x10, R37 ;  /* 0x00000010ff367819 */ /* 0x000fe20000011625 */
[--C-:B------:R-:W-:Y:S01]  /*10930*/  HADD2.F32 R50, -RZ, R99.reuse.H1_H1 ;  /* 0x30000063ff327230 */ /* 0x100fe20000004100 */
[--C-:B0-----:R-:W-:Y:S01]  /*10940*/  SHF.R.U64 R63, R28, 0x10, R29.reuse ;  /* 0x000000101c3f7819 */ /* 0x101fe2000000121d */
[----:B------:R-:W-:Y:S01]  /*10950*/  HADD2.F32 R99, -RZ, R99.H0_H0 ;  /* 0x20000063ff637230 */ /* 0x000fe20000004100 */
        /* <DEDUP_REMOVED lines=10> */
[----:B------:R-:W-:-:S03]  /*10a00*/  LOP3.LUT R40, R64, 0x38, R41, 0xf8, !PT ;  /* 0x0000003840287812 */ /* 0x000fc600078ef829 */
        /* <DEDUP_REMOVED lines=8> */
[----:B------:R-:W-:Y:S02]  /*10a90*/  HADD2.F32 R28, -RZ, R40.H0_H0 ;  /* 0x20000028ff1c7230 */ /* 0x000fe40000004100 */
[----:B------:R-:W-:Y:S02]  /*10aa0*/  HADD2.F32 R41, -RZ, R41.H1_H1 ;  /* 0x30000029ff297230 */ /* 0x000fe40000004100 */
[----:B------:R-:W-:Y:S02]  /*10ab0*/  HADD2.F32 R30, -RZ, R42.H0_H0 ;  /* 0x2000002aff1e7230 */ /* 0x000fe40000004100 */
[--C-:B------:R-:W-:Y:S02]  /*10ac0*/  HADD2.F32 R31, -RZ, R43.reuse.H0_H0 ;  /* 0x2000002bff1f7230 */ /* 0x100fe40000004100 */
[----:B------:R-:W-:-:S02]  /*10ad0*/  HADD2.F32 R43, -RZ, R43.H1_H1 ;  /* 0x3000002bff2b7230 */ /* 0x000fc40000004100 */
[--C-:B-1----:R-:W-:Y:S02]  /*10ae0*/  HADD2.F32 R37, -RZ, R45.reuse.H0_H0 ;  /* 0x2000002dff257230 */ /* 0x102fe40000004100 */
[----:B------:R-:W-:Y:S02]  /*10af0*/  HADD2.F32 R36, -RZ, R44.H0_H0 ;  /* 0x2000002cff247230 */ /* 0x000fe40000004100 */
[----:B------:R-:W-:Y:S02]  /*10b00*/  HADD2.F32 R45, -RZ, R45.H1_H1 ;  /* 0x3000002dff2d7230 */ /* 0x000fe40000004100 */
[C---:B------:R-:W-:Y:S01]  /*10b10*/  FMUL.FTZ R56, R37.reuse, R52 ;  /* 0x0000003425387220 */ /* 0x040fe20000410000 */
[-C--:B------:R-:W-:Y:S01]  /*10b20*/  FMUL.FTZ R58, R37, R50.reuse ;  /* 0x00000032253a7220 */ /* 0x080fe20000410000 */
[----:B------:R-:W-:Y:S02]  /*10b30*/  HADD2.F32 R37, -RZ, R96.H0_H0 ;  /* 0x20000060ff257230 */ /* 0x000fe40000004100 */
[----:B------:R-:W-:Y:S01]  /*10b40*/  FFMA.FTZ R56, R29, R50, -R56 ;  /* 0x000000321d387223 */ /* 0x000fe20000010838 */
[----:B------:R-:W-:-:S02]  /*10b50*/  HADD2.F32 R50, -RZ, R49.H0_H0 ;  /* 0x20000031ff327230 */ /* 0x000fc40000004100 */
[----:B------:R-:W-:Y:S01]  /*10b60*/  FFMA.FTZ R58, R29, R52, R58 ;  /* 0x000000341d3a7223 */ /* 0x000fe2000001003a */
[C---:B------:R-:W-:Y:S01]  /*10b70*/  FMUL.FTZ R29, R36.reuse, R37 ;  /* 0x00000025241d7220 */ /* 0x040fe20000410000 */
[C---:B------:R-:W-:Y:S01]  /*10b80*/  FMUL.FTZ R60, R45.reuse, R54 ;  /* 0x000000362d3c7220 */ /* 0x040fe20000410000 */
[-C--:B------:R-:W-:Y:S01]  /*10b90*/  FMUL.FTZ R36, R36, R99.reuse ;  /* 0x0000006324247220 */ /* 0x080fe20000410000 */
[-C--:B------:R-:W-:Y:S01]  /*10ba0*/  FMUL.FTZ R52, R45, R50.reuse ;  /* 0x000000322d347220 */ /* 0x080fe20000410000 */
[----:B------:R-:W-:Y:S02]  /*10bb0*/  HADD2.F32 R45, -RZ, R98.H0_H0 ;  /* 0x20000062ff2d7230 */ /* 0x000fe40000004100 */
[----:B------:R-:W-:Y:S01]  /*10bc0*/  FFMA.FTZ R99, R28, R99, -R29 ;  /* 0x000000631c637223 */ /* 0x000fe2000001081d */
[----:B------:R-:W-:Y:S02]  /*10bd0*/  HADD2.F32 R39, -RZ, R47.H0_H0 ;  /* 0x2000002fff277230 */ /* 0x000fe40000004100 */
[----:B------:R-:W-:Y:S01]  /*10be0*/  FFMA.FTZ R49, R41, R50, -R60 ;  /* 0x0000003229317223 */ /* 0x000fe2000001083c */
[----:B------:R-:W-:-:S02]  /*10bf0*/  HADD2.F32 R29, -RZ, R100.H0_H0 ;  /* 0x20000064ff1d7230 */ /* 0x000fc40000004100 */
[----:B------:R-:W-:Y:S01]  /*10c00*/  FFMA.FTZ R51, R41, R54, R52 ;  /* 0x0000003629337223 */ /* 0x000fe20000010034 */
[----:B------:R-:W-:Y:S02]  /*10c10*/  HADD2.F32 R98, -RZ, R98.H1_H1 ;  /* 0x30000062ff627230 */ /* 0x000fe40000004100 */
[----:B------:R-:W-:Y:S01]  /*10c20*/  FFMA.FTZ R41, R28, R37, R36 ;  /* 0x000000251c297223 */ /* 0x000fe20000010024 */
[----:B------:R-:W-:Y:S02]  /*10c30*/  HADD2.F32 R38, -RZ, R46.H0_H0 ;  /* 0x2000002eff267230 */ /* 0x000fe40000004100 */
[----:B------:R-:W-:Y:S02]  /*10c40*/  HADD2.F32 R100, -RZ, R100.H1_H1 ;  /* 0x30000064ff647230 */ /* 0x000fe40000004100 */
[----:B------:R-:W-:Y:S01]  /*10c50*/  FMUL.FTZ R50, R39, R98 ;  /* 0x0000006227327220 */ /* 0x000fe20000410000 */
[----:B------:R-:W-:Y:S02]  /*10c60*/  HADD2.F32 R47, -RZ, R47.H1_H1 ;  /* 0x3000002fff2f7230 */ /* 0x000fe40000004100 */
[C---:B------:R-:W-:Y:S01]  /*10c70*/  FMUL.FTZ R37, R38.reuse, R45 ;  /* 0x0000002d26257220 */ /* 0x040fe20000410000 */
[----:B------:R-:W-:Y:S01]  /*10c80*/  FMUL.FTZ R53, R38, R29 ;  /* 0x0000001d26357220 */ /* 0x000fe20000410000 */
[----:B------:R-:W-:-:S02]  /*10c90*/  HADD2.F32 R36, -RZ, R55.H0_H0 ;  /* 0x20000037ff247230 */ /* 0x000fc40000004100 */
[----:B------:R-:W-:Y:S01]  /*10ca0*/  FMUL.FTZ R39, R39, R100 ;  /* 0x0000006427277220 */ /* 0x000fe20000410000 */
[----:B------:R-:W-:Y:S02]  /*10cb0*/  HADD2.F32 R28, -RZ, R61.H0_H0 ;  /* 0x2000003dff1c7230 */ /* 0x000fe40000004100 */
[C---:B------:R-:W-:Y:S01]  /*10cc0*/  FFMA.FTZ R38, R30.reuse, R29, -R37 ;  /* 0x0000001d1e267223 */ /* 0x040fe20000010825 */
[----:B------:R-:W-:Y:S01]  /*10cd0*/  FFMA.FTZ R53, R30, R45, R53 ;  /* 0x0000002d1e357223 */ /* 0x000fe20000010035 */
[----:B------:R-:W-:Y:S01]  /*10ce0*/  FFMA.FTZ R98, R31, R98, R39 ;  /* 0x000000621f627223 */ /* 0x000fe20000010027 */
[----:B------:R-:W-:Y:S02]  /*10cf0*/  HADD2.F32 R44, -RZ, R44.H1_H1 ;  /* 0x3000002cff2c7230 */ /* 0x000fe40000004100 */
[----:B------:R-:W-:Y:S01]  /*10d00*/  FMUL.FTZ R30, R47, R36 ;  /* 0x000000242f1e7220 */ /* 0x000fe20000410000 */
[----:B------:R-:W-:Y:S02]  /*10d10*/  HADD2.F32 R46, -RZ, R46.H1_H1 ;  /* 0x3000002eff2e7230 */ /* 0x000fe40000004100 */
[----:B------:R-:W-:Y:S01]  /*10d20*/  FFMA.FTZ R50, R31, R100, -R50 ;  /* 0x000000641f327223 */ /* 0x000fe20000010832 */
        /* <DEDUP_REMOVED lines=27> */
.L_x_1748:
[----:B------:R-:W-:Y:S05]  /*10ee0*/  BSYNC B2 ;  /* 0x0000000000027941 */ /* 0x000fea0003800000 */
.L_x_1747:
[----:B------:R-:W-:Y:S05]  /*10ef0*/  @P1 BRA `(.L_x_1746) ;  /* 0x00000004007c1947 */ /* 0x000fea0003800000 */
[----:B------:R-:W2:Y:S01]  /*10f00*/  LDL R55, [R1+0x88] ;  /* 0x0000880001377983 */ /* 0x000ea20000100800 */
[----:B------:R-:W-:Y:S01]  /*10f10*/  LEA.HI R65, R65, R0, RZ, 0x1d ;  /* 0x0000000041417211 */ /* 0x000fe200078fe8ff */
[----:B------:R-:W-:Y:S01]  /*10f20*/  HADD2.F32 R42, -RZ, R88.H1_H1 ;  /* 0x30000058ff2a7230 */ /* 0x000fe20000004100 */
[----:B------:R-:W-:Y:S01]  /*10f30*/  SHF.R.U64 R51, R32, 0x10, R33 ;  /* 0x0000001020337819 */ /* 0x000fe20000001221 */
[----:B------:R-:W-:Y:S01]  /*10f40*/  HADD2.F32 R40, -RZ, R90.H1_H1 ;  /* 0x3000005aff287230 */ /* 0x000fe20000004100 */
[----:B-1----:R-:W-:Y:S02]  /*10f50*/  SHF.R.S32.HI R30, RZ, 0x1f, R65 ;  /* 0x0000001fff1e7819 */ /* 0x002fe40000011441 */
[----:B------:R-:W-:Y:S02]  /*10f60*/  SHF.L.U32 R28, R65, 0x3, RZ ;  /* 0x00000003411c7819 */ /* 0x000fe400000006ff */
[----:B------:R-:W-:Y:S02]  /*10f70*/  LEA.HI R30, R30, R65, RZ, 0x3 ;  /* 0x000000411e1e7211 */ /* 0x000fe400078f18ff */
[----:B------:R-:W-:-:S02]  /*10f80*/  LOP3.LUT R28, R64, 0x38, R28, 0xf8, !PT ;  /* 0x00000038401c7812 */ /* 0x000fc400078ef81c */
        /* <DEDUP_REMOVED lines=13> */
[----:B------:R-:W1:Y:S02]  /*11060*/  LDS.128 R36, [R20+0x10400] ;  /* 0x0104000014247984 */ /* 0x000e640000000c00 */
[----:B-1----:R-:W-:-:S02]  /*11070*/  HADD2.F32 R33, -RZ, R37.H0_H0 ;  /* 0x20000025ff217230 */ /* 0x002fc40000004100 */
[----:B------:R-:W-:Y:S02]  /*11080*/  HADD2.F32 R32, -RZ, R36.H0_H0 ;  /* 0x20000024ff207230 */ /* 0x000fe40000004100 */
[----:B------:R-:W-:Y:S02]  /*11090*/  HADD2.F32 R37, -RZ, R37.H1_H1 ;  /* 0x30000025ff257230 */ /* 0x000fe40000004100 */
[C---:B------:R-:W-:Y:S01]  /*110a0*/  FMUL.FTZ R46, R33.reuse, R42 ;  /* 0x0000002a212e7220 */ /* 0x040fe20000410000 */
[----:B------:R-:W-:Y:S01]  /*110b0*/  FMUL.FTZ R48, R33, R40 ;  /* 0x0000002821307220 */ /* 0x000fe20000410000 */
[----:B------:R-:W-:Y:S02]  /*110c0*/  HADD2.F32 R33, -RZ, R88.H0_H0 ;  /* 0x20000058ff217230 */ /* 0x000fe40000004100 */
[----:B------:R-:W-:Y:S01]  /*110d0*/  FMUL.FTZ R50, R37, R44 ;  /* 0x0000002c25327220 */ /* 0x000fe20000410000 */
[----:B------:R-:W-:Y:S02]  /*110e0*/  HADD2.F32 R34, -RZ, R38.H0_H0 ;  /* 0x20000026ff227230 */ /* 0x000fe40000004100 */
[----:B------:R-:W-:-:S02]  /*110f0*/  HADD2.F32 R35, -RZ, R39.H0_H0 ;  /* 0x20000027ff237230 */ /* 0x000fc40000004100 */
[----:B------:R-:W-:Y:S02]  /*11100*/  HADD2.F32 R39, -RZ, R39.H1_H1 ;  /* 0x30000027ff277230 */ /* 0x000fe40000004100 */
[----:B------:R-:W-:Y:S02]  /*11110*/  HADD2.F32 R36, -RZ, R36.H1_H1 ;  /* 0x30000024ff247230 */ /* 0x000fe40000004100 */
[----:B------:R-:W-:Y:S01]  /*11120*/  HADD2.F32 R38, -RZ, R38.H1_H1 ;  /* 0x30000026ff267230 */ /* 0x000fe20000004100 */
[----:B--2---:R-:W1:Y:S02]  /*11130*/  LDS.128 R28, [R55] ;  /* 0x00000000371c7984 */ /* 0x004e640000000c00 */
[--C-:B-1----:R-:W-:Y:S02]  /*11140*/  HADD2.F32 R25, -RZ, R29.reuse.H0_H0 ;  /* 0x2000001dff197230 */ /* 0x102fe40000004100 */
[----:B------:R-:W-:Y:S02]  /*11150*/  HADD2.F32 R24, -RZ, R28.H0_H0 ;  /* 0x2000001cff187230 */ /* 0x000fe40000004100 */
[----:B------:R-:W-:-:S02]  /*11160*/  HADD2.F32 R29, -RZ, R29.H1_H1 ;  /* 0x3000001dff1d7230 */ /* 0x000fc40000004100 */
[C---:B------:R-:W-:Y:S01]  /*11170*/  FFMA.FTZ R46, R25.reuse, R40, -R46 ;  /* 0x00000028192e7223 */ /* 0x040fe2000001082e */
[----:B------:R-:W-:Y:S02]  /*11180*/  HADD2.F32 R40, -RZ, R41.H0_H0 ;  /* 0x20000029ff287230 */ /* 0x000fe40000004100 */
[----:B------:R-:W-:Y:S01]  /*11190*/  FFMA.FTZ R48, R25, R42, R48 ;  /* 0x0000002a19307223 */ /* 0x000fe20000010030 */
[----:B------:R-:W-:Y:S02]  /*111a0*/  HADD2.F32 R25, -RZ, R90.H0_H0 ;  /* 0x2000005aff197230 */ /* 0x000fe40000004100 */
[C---:B------:R-:W-:Y:S01]  /*111b0*/  FMUL.FTZ R41, R32.reuse, R33 ;  /* 0x0000002120297220 */ /* 0x040fe20000410000 */
[----:B------:R-:W-:Y:S02]  /*111c0*/  HADD2.F32 R26, -RZ, R30.H0_H0 ;  /* 0x2000001eff1a7230 */ /* 0x000fe40000004100 */
[-C--:B------:R-:W-:Y:S01]  /*111d0*/  FMUL.FTZ R42, R37, R40.reuse ;  /* 0x00000028252a7220 */ /* 0x080fe20000410000 */
[----:B------:R-:W-:Y:S01]  /*111e0*/  FFMA.FTZ R43, R29, R40, -R50 ;  /* 0x000000281d2b7223 */ /* 0x000fe20000010832 */
[-C--:B------:R-:W-:Y:S01]  /*111f0*/  FMUL.FTZ R32, R32, R25.reuse ;  /* 0x0000001920207220 */ /* 0x080fe20000410000 */
[----:B------:R-:W-:Y:S01]  /*11200*/  FFMA.FTZ R41, R24, R25, -R41 ;  /* 0x0000001918297223 */ /* 0x000fe20000010829 */
[----:B------:R-:W-:-:S02]  /*11210*/  HADD2.F32 R37, -RZ, R89.H0_H0 ;  /* 0x20000059ff257230 */ /* 0x000fc40000004100 */
[----:B------:R-:W-:Y:S01]  /*11220*/  FFMA.FTZ R45, R29, R44, R42 ;  /* 0x0000002c1d2d7223 */ /* 0x000fe2000001002a */
[----:B------:R-:W-:Y:S02]  /*11230*/  HADD2.F32 R25, -RZ, R91.H0_H0 ;  /* 0x2000005bff197230 */ /* 0x000fe40000004100 */
[----:B------:R-:W-:Y:S01]  /*11240*/  FFMA.FTZ R42, R24, R33, R32 ;  /* 0x00000021182a7223 */ /* 0x000fe20000010020 */
[----:B------:R-:W-:Y:S02]  /*11250*/  HADD2.F32 R40, -RZ, R89.H1_H1 ;  /* 0x30000059ff287230 */ /* 0x000fe40000004100 */
[C---:B------:R-:W-:Y:S01]  /*11260*/  FMUL.FTZ R29, R34.reuse, R37 ;  /* 0x00000025221d7220 */ /* 0x040fe20000410000 */
[----:B------:R-:W-:Y:S02]  /*11270*/  HADD2.F32 R24, -RZ, R91.H1_H1 ;  /* 0x3000005bff187230 */ /* 0x000fe40000004100 */
[----:B------:R-:W-:Y:S01]  /*11280*/  FMUL.FTZ R33, R34, R25 ;  /* 0x0000001922217220 */ /* 0x000fe20000410000 */
[----:B------:R-:W-:-:S02]  /*11290*/  HADD2.F32 R27, -RZ, R31.H0_H0 ;  /* 0x2000001fff1b7230 */ /* 0x000fc40000004100 */
[C---:B------:R-:W-:Y:S01]  /*112a0*/  FMUL.FTZ R50, R35.reuse, R40 ;  /* 0x0000002823327220 */ /* 0x040fe20000410000 */
[----:B------:R-:W-:Y:S02]  /*112b0*/  HADD2.F32 R34, -RZ, R47.H0_H0 ;  /* 0x2000002fff227230 */ /* 0x000fe40000004100 */
[-C--:B------:R-:W-:Y:S01]  /*112c0*/  FMUL.FTZ R35, R35, R24.reuse ;  /* 0x0000001823237220 */ /* 0x080fe20000410000 */
[----:B------:R-:W-:Y:S02]  /*112d0*/  HADD2.F32 R32, -RZ, R52.H0_H0 ;  /* 0x20000034ff207230 */ /* 0x000fe40000004100 */
[C---:B------:R-:W-:Y:S01]  /*112e0*/  FFMA.FTZ R44, R26.reuse, R25, -R29 ;  /* 0x000000191a2c7223 */ /* 0x040fe2000001081d */
[----:B------:R-:W-:Y:S02]  /*112f0*/  HADD2.F32 R31, -RZ, R31.H1_H1 ;  /* 0x3000001fff1f7230 */ /* 0x000fe40000004100 */
        /* <DEDUP_REMOVED lines=31> */
.L_x_1746:
[----:B------:R-:W-:Y:S05]  /*114f0*/  BSYNC B1 ;  /* 0x0000000000017941 */ /* 0x000fea0003800000 */
.L_x_1745:
[----:B------:R-:W-:-:S13]  /*11500*/  ISETP.GE.AND P0, PT, R3, R21, PT ;  /* 0x000000150300720c */ /* 0x000fda0003f06270 */
[----:B------:R-:W-:Y:S05]  /*11510*/  @P0 BRA `(.L_x_1716) ;  /* 0x0000000c00340947 */ /* 0x000fea0003800000 */
[----:B-12---:R-:W1:Y:S01]  /*11520*/  LDC R47, c[0x0][0x3f4] ;  /* 0x0000fd00ff2f7b82 */ /* 0x006e620000000800 */
[----:B---3--:R-:W-:Y:S01]  /*11530*/  SHF.R.S32.HI R24, RZ, 0x1f, R3 ;  /* 0x0000001fff187819 */ /* 0x008fe20000011403 */
[----:B------:R-:W-:Y:S01]  /*11540*/  IMAD.SHL.U32 R20, R3, 0x40, RZ ;  /* 0x0000004003147824 */ /* 0x000fe200078e00ff */
[----:B------:R-:W-:Y:S02]  /*11550*/  BSSY B1, `(.L_x_1749) ;  /* 0x0000069000017945 */ /* 0x000fe40003800000 */
[----:B------:R-:W-:Y:S02]  /*11560*/  LEA.HI R24, R24, R3, RZ, 0x3 ;  /* 0x0000000318187211 */ /* 0x000fe400078f18ff */
[----:B------:R-:W-:Y:S02]  /*11570*/  LOP3.LUT R46, R20, 0x1c0, RZ, 0xc0, !PT ;  /* 0x000001c0142e7812 */ /* 0x000fe400078ec0ff */
[----:B------:R-:W-:Y:S02]  /*11580*/  SHF.L.U32 R24, R24, 0x6, RZ ;  /* 0x0000000618187819 */ /* 0x000fe400000006ff */
[----:B------:R-:W-:-:S02]  /*11590*/  SHF.R.U32.HI R48, RZ, 0x3, R46 ;  /* 0x00000003ff307819 */ /* 0x000fc4000001162e */
[----:B------:R-:W-:Y:S02]  /*115a0*/  LOP3.LUT R49, R24, 0xfffffe00, RZ, 0xc0, !PT ;  /* 0xfffffe0018317812 */ /* 0x000fe400078ec0ff */
[-C--:B-1----:R-:W-:Y:S02]  /*115b0*/  ISETP.GE.AND P0, PT, R16, R47.reuse, PT ;  /* 0x0000002f1000720c */ /* 0x082fe40003f06270 */
[----:B------:R-:W-:-:S11]  /*115c0*/  ISETP.GE.AND P1, PT, R219, R47, PT ;  /* 0x0000002fdb00720c */ /* 0x000fd60003f26270 */
[----:B------:R-:W-:Y:S05]  /*115d0*/  @P0 BRA `(.L_x_1750) ;  /* 0x0000000400800947 */ /* 0x000fea0003800000 */
[----:B------:R-:W2:Y:S04]  /*115e0*/  LDL R25, [R1+0x68] ;  /* 0x0000680001197983 */ /* 0x000ea80000100800 */
[----:B------:R-:W3:Y:S01]  /*115f0*/  LDL R50, [R1+0x84] ;  /* 0x0000840001327983 */ /* 0x000ee20000100800 */
[--C-:B------:R-:W-:Y:S01]  /*11600*/  SHF.R.U64 R45, R12, 0x10, R13.reuse ;  /* 0x000000100c2d7819 */ /* 0x100fe2000000120d */
[----:B------:R-:W-:Y:S01]  /*11610*/  HADD2.F32 R32, -RZ, R92.H1_H1 ;  /* 0x3000005cff207230 */ /* 0x000fe20000004100 */
[----:B------:R-:W-:Y:S02]  /*11620*/  SHF.R.U32.HI R21, RZ, 0x10, R13 ;  /* 0x00000010ff157819 */ /* 0x000fe4000001160d */
[--C-:B------:R-:W-:Y:S02]  /*11630*/  SHF.R.U64 R42, R4, 0x10, R5.reuse ;  /* 0x00000010042a7819 */ /* 0x100fe40000001205 */
[----:B------:R-:W-:-:S02]  /*11640*/  SHF.R.U32.HI R34, RZ, 0x10, R5 ;  /* 0x00000010ff227819 */ /* 0x000fc40000011605 */
[--C-:B------:R-:W-:Y:S02]  /*11650*/  SHF.R.U64 R44, R14, 0x10, R15.reuse ;  /* 0x000000100e2c7819 */ /* 0x100fe4000000120f */
[----:B------:R-:W-:Y:S01]  /*11660*/  SHF.R.U32.HI R43, RZ, 0x10, R15 ;  /* 0x00000010ff2b7819 */ /* 0x000fe2000001160f */
[----:B------:R-:W-:Y:S01]  /*11670*/  HADD2.F32 R34, -RZ, R34.H0_H0 ;  /* 0x20000022ff227230 */ /* 0x000fe20000004100 */
        /* <DEDUP_REMOVED lines=10> */
[----:B---3--:R-:W1:Y:S02]  /*11720*/  LDS.128 R24, [R50] ;  /* 0x0000000032187984 */ /* 0x008e640000000c00 */
[----:B------:R-:W-:Y:S01]  /*11730*/  IADD3 R3, R3, R20, R49 ;  /* 0x0000001403037210 */ /* 0x000fe20007ffe031 */
[----:B------:R-:W-:-:S04]  /*11740*/  HADD2.F32 R20, -RZ, R94.H1_H1 ;  /* 0x3000005eff147230 */ /* 0x000fc80000004100 */
[----:B------:R-:W-:-:S05]  /*11750*/  IMAD R3, R3, 0x2, R18 ;  /* 0x0000000203037824 */ /* 0x000fca00078e0212 */
[----:B------:R-:W2:Y:S01]  /*11760*/  LDS.128 R28, [R3+0x10400] ;  /* 0x01040000031c7984 */ /* 0x000ea20000000c00 */
[--C-:B-1----:R-:W-:Y:S02]  /*11770*/  HADD2.F32 R5, -RZ, R25.reuse.H0_H0 ;  /* 0x20000019ff057230 */ /* 0x102fe40000004100 */
[----:B------:R-:W-:Y:S02]  /*11780*/  HADD2.F32 R25, -RZ, R25.H1_H1 ;  /* 0x30000019ff197230 */ /* 0x000fe40000004100 */
[----:B------:R-:W-:Y:S02]  /*11790*/  HADD2.F32 R4, -RZ, R24.H0_H0 ;  /* 0x20000018ff047230 */ /* 0x000fe40000004100 */
[----:B------:R-:W-:Y:S02]  /*117a0*/  HADD2.F32 R6, -RZ, R26.H0_H0 ;  /* 0x2000001aff067230 */ /* 0x000fe40000004100 */
[--C-:B------:R-:W-:Y:S02]  /*117b0*/  HADD2.F32 R7, -RZ, R27.reuse.H0_H0 ;  /* 0x2000001bff077230 */ /* 0x100fe40000004100 */
[----:B------:R-:W-:-:S02]  /*117c0*/  HADD2.F32 R27, -RZ, R27.H1_H1 ;  /* 0x3000001bff1b7230 */ /* 0x000fc40000004100 */
[--C-:B--2---:R-:W-:Y:S02]  /*117d0*/  HADD2.F32 R13, -RZ, R29.reuse.H0_H0 ;  /* 0x2000001dff0d7230 */ /* 0x104fe40000004100 */
        /* <DEDUP_REMOVED lines=10> */
[----:B------:R-:W-:Y:S02]  /*11880*/  HADD2.F32 R14, -RZ, R30.H0_H0 ;  /* 0x2000001eff0e7230 */ /* 0x000fe40000004100 */
[-C--:B------:R-:W-:Y:S01]  /*11890*/  FMUL.FTZ R32, R29, R20.reuse ;  /* 0x000000141d207220 */ /* 0x080fe20000410000 */
[C---:B------:R-:W-:Y:S01]  /*118a0*/  FMUL.FTZ R29, R12.reuse, R13 ;  /* 0x0000000d0c1d7220 */ /* 0x040fe20000410000 */
[-C--:B------:R-:W-:Y:S01]  /*118b0*/  FMUL.FTZ R12, R12, R5.reuse ;  /* 0x000000050c0c7220 */ /* 0x080fe20000410000 */
[C---:B------:R-:W-:Y:S01]  /*118c0*/  FFMA.FTZ R33, R25.reuse, R20, -R40 ;  /* 0x0000001419217223 */ /* 0x040fe20000010828 */
[----:B------:R-:W-:Y:S01]  /*118d0*/  FFMA.FTZ R35, R25, R34, R32 ;  /* 0x0000002219237223 */ /* 0x000fe20000010020 */
[----:B------:R-:W-:Y:S01]  /*118e0*/  FFMA.FTZ R29, R4, R5, -R29 ;  /* 0x00000005041d7223 */ /* 0x000fe2000001081d */
        /* <DEDUP_REMOVED lines=47> */
.L_x_1750:
[----:B------:R-:W-:Y:S05]  /*11be0*/  BSYNC B1 ;  /* 0x0000000000017941 */ /* 0x000fea0003800000 */
.L_x_1749:
[----:B------:R-:W-:Y:S05]  /*11bf0*/  @P1 BRA `(.L_x_1716) ;  /* 0x00000004007c1947 */ /* 0x000fea0003800000 */
[----:B------:R-:W2:Y:S01]  /*11c00*/  LDL R37, [R1+0x80] ;  /* 0x0000800001257983 */ /* 0x000ea20000100800 */
[----:B------:R-:W-:Y:S01]  /*11c10*/  LEA.HI R0, R47, R0, RZ, 0x1d ;  /* 0x000000002f007211 */ /* 0x000fe200078fe8ff */
[----:B------:R-:W-:Y:S01]  /*11c20*/  HADD2.F32 R25, -RZ, R86.H1_H1 ;  /* 0x30000056ff197230 */ /* 0x000fe20000004100 */
[----:B------:R-:W-:Y:S01]  /*11c30*/  SHF.R.U32.HI R26, RZ, 0x10, R9 ;  /* 0x00000010ff1a7819 */ /* 0x000fe20000011609 */
[--C-:B------:R-:W-:Y:S01]  /*11c40*/  HADD2.F32 R27, -RZ, R84.reuse.H1_H1 ;  /* 0x30000054ff1b7230 */ /* 0x100fe20000004100 */
[----:B-1----:R-:W-:Y:S01]  /*11c50*/  SHF.R.S32.HI R5, RZ, 0x1f, R0 ;  /* 0x0000001fff057819 */ /* 0x002fe20000011400 */
[----:B------:R-:W-:Y:S01]  /*11c60*/  HADD2.F32 R84, -RZ, R84.H0_H0 ;  /* 0x20000054ff547230 */ /* 0x000fe20000004100 */
[----:B------:R-:W-:Y:S01]  /*11c70*/  SHF.L.U32 R3, R0, 0x3, RZ ;  /* 0x0000000300037819 */ /* 0x000fe200000006ff */
[----:B------:R-:W-:Y:S01]  /*11c80*/  HADD2.F32 R26, -RZ, R26.H0_H0 ;  /* 0x2000001aff1a7230 */ /* 0x000fe20000004100 */
[----:B------:R-:W-:Y:S01]  /*11c90*/  LEA.HI R5, R5, R0, RZ, 0x3 ;  /* 0x0000000005057211 */ /* 0x000fe200078f18ff */
[----:B------:R-:W-:Y:S01]  /*11ca0*/  HADD2.F32 R86, -RZ, R86.H0_H0 ;  /* 0x20000056ff567230 */ /* 0x000fe20000004100 */
[----:B------:R-:W-:-:S02]  /*11cb0*/  LOP3.LUT R0, R46, 0x38, R3, 0xf8, !PT ;  /* 0x000000382e007812 */ /* 0x000fc400078ef803 */
[--C-:B------:R-:W-:Y:S01]  /*11cc0*/  SHF.R.U64 R36, R72, 0x10, R73.reuse ;  /* 0x0000001048247819 */ /* 0x100fe20000001249 */
[----:B------:R-:W-:Y:S01]  /*11cd0*/  IMAD.SHL.U32 R5, R5, 0x400, RZ ;  /* 0x0000040005057824 */ /* 0x000fe200078e00ff */
[----:B------:R-:W-:Y:S02]  /*11ce0*/  LOP3.LUT R0, R0, R48, RZ, 0x3c, !PT ;  /* 0x0000003000007212 */ /* 0x000fe400078e3cff */
[----:B------:R-:W-:Y:S02]  /*11cf0*/  SHF.R.U32.HI R72, RZ, 0x10, R73 ;  /* 0x00000010ff487819 */ /* 0x000fe40000011649 */
[----:B------:R-:W-:Y:S02]  /*11d00*/  LOP3.LUT R3, R5, 0x7fffe000, RZ, 0xc0, !PT ;  /* 0x7fffe00005037812 */ /* 0x000fe400078ec0ff */
[----:B------:R-:W-:Y:S02]  /*11d10*/  SHF.R.U64 R34, R8, 0x10, R9 ;  /* 0x0000001008227819 */ /* 0x000fe40000001209 */
[----:B------:R-:W-:-:S02]  /*11d20*/  IADD3 R3, R0, R3, R49 ;  /* 0x0000000300037210 */ /* 0x000fc40007ffe031 */
[--C-:B------:R-:W-:Y:S02]  /*11d30*/  SHF.R.U64 R33, R10, 0x10, R11.reuse ;  /* 0x000000100a217819 */ /* 0x100fe4000000120b */
[----:B------:R-:W-:Y:S01]  /*11d40*/  SHF.R.U32.HI R32, RZ, 0x10, R11 ;  /* 0x00000010ff207819 */ /* 0x000fe2000001160b */
[----:B------:R-:W-:Y:S01]  /*11d50*/  IMAD R3, R3, 0x2, R18 ;  /* 0x0000000203037824 */ /* 0x000fe200078e0212 */
[--C-:B------:R-:W-:Y:S02]  /*11d60*/  SHF.R.U64 R35, R74, 0x10, R75.reuse ;  /* 0x000000104a237819 */ /* 0x100fe4000000124b */
[----:B------:R-:W-:Y:S02]  /*11d70*/  SHF.R.U32.HI R74, RZ, 0x10, R75 ;  /* 0x00000010ff4a7819 */ /* 0x000fe4000001164b */
[----:B------:R-:W1:Y:S02]  /*11d80*/  LDS.128 R12, [R3+0x10400] ;  /* 0x01040000030c7984 */ /* 0x000e640000000c00 */
[----:B-1----:R-:W-:-:S02]  /*11d90*/  HADD2.F32 R20, -RZ, R13.H0_H0 ;  /* 0x2000000dff147230 */ /* 0x002fc40000004100 */
[----:B------:R-:W-:Y:S02]  /*11da0*/  HADD2.F32 R13, -RZ, R13.H1_H1 ;  /* 0x3000000dff0d7230 */ /* 0x000fe40000004100 */
[----:B------:R-:W-:Y:S02]  /*11db0*/  HADD2.F32 R11, -RZ, R12.H0_H0 ;  /* 0x2000000cff0b7230 */ /* 0x000fe40000004100 */
        /* <DEDUP_REMOVED lines=11> */
[----:B------:R-:W-:Y:S02]  /*11e70*/  HADD2.F32 R5, -RZ, R5.H1_H1 ;  /* 0x30000005ff057230 */ /* 0x000fe40000004100 */
[----:B------:R-:W-:-:S02]  /*11e80*/  HADD2.F32 R0, -RZ, R4.H0_H0 ;  /* 0x20000004ff007230 */ /* 0x000fc40000004100 */
[C---:B------:R-:W-:Y:S01]  /*11e90*/  FFMA.FTZ R29, R8.reuse, R25, -R29 ;  /* 0x00000019081d7223 */ /* 0x040fe2000001081d */
[----:B------:R-:W-:Y:S01]  /*11ea0*/  FFMA.FTZ R31, R8, R27, R31 ;  /* 0x0000001b081f7223 */ /* 0x000fe2000001001f */
[-C--:B------:R-:W-:Y:S01]  /*11eb0*/  FMUL.FTZ R8, R13, R20.reuse ;  /* 0x000000140d087220 */ /* 0x080fe20000410000 */
[----:B------:R-:W-:Y:S01]  /*11ec0*/  FFMA.FTZ R28, R5, R20, -R28 ;  /* 0x00000014051c7223 */ /* 0x000fe2000001081c */
[C---:B------:R-:W-:Y:S01]  /*11ed0*/  FMUL.FTZ R13, R11.reuse, R84 ;  /* 0x000000540b0d7220 */ /* 0x040fe20000410000 */
[----:B------:R-:W-:Y:S02]  /*11ee0*/  HADD2.F32 R20, -RZ, R85.H0_H0 ;  /* 0x20000055ff147230 */ /* 0x000fe40000004100 */
[----:B------:R-:W-:Y:S01]  /*11ef0*/  FMUL.FTZ R11, R11, R86 ;  /* 0x000000560b0b7220 */ /* 0x000fe20000410000 */
[----:B------:R-:W-:Y:S01]  /*11f00*/  FFMA.FTZ R26, R5, R26, R8 ;  /* 0x0000001a051a7223 */ /* 0x000fe20000010008 */
[----:B------:R-:W-:Y:S02]  /*11f10*/  HADD2.F32 R9, -RZ, R6.H0_H0 ;  /* 0x20000006ff097230 */ /* 0x000fe40000004100 */
[----:B------:R-:W-:Y:S01]  /*11f20*/  FFMA.FTZ R86, R0, R86, -R13 ;  /* 0x0000005600567223 */ /* 0x000fe2000001080d */
[----:B------:R-:W-:-:S02]  /*11f30*/  HADD2.F32 R8, -RZ, R87.H0_H0 ;  /* 0x20000057ff087230 */ /* 0x000fc40000004100 */
[----:B------:R-:W-:Y:S01]  /*11f40*/  FFMA.FTZ R84, R0, R84, R11 ;  /* 0x0000005400547223 */ /* 0x000fe2000001000b */
[----:B------:R-:W-:Y:S02]  /*11f50*/  HADD2.F32 R85, -RZ, R85.H1_H1 ;  /* 0x30000055ff557230 */ /* 0x000fe40000004100 */
[C---:B------:R-:W-:Y:S01]  /*11f60*/  FMUL.FTZ R0, R21.reuse, R20 ;  /* 0x0000001415007220 */ /* 0x040fe20000410000 */
[----:B------:R-:W-:Y:S02]  /*11f70*/  HADD2.F32 R87, -RZ, R87.H1_H1 ;  /* 0x30000057ff577230 */ /* 0x000fe40000004100 */
[-C--:B------:R-:W-:Y:S01]  /*11f80*/  FMUL.FTZ R30, R21, R8.reuse ;  /* 0x00000008151e7220 */ /* 0x080fe20000410000 */
[----:B------:R-:W-:Y:S02]  /*11f90*/  HADD2.F32 R10, -RZ, R7.H0_H0 ;  /* 0x20000007ff0a7230 */ /* 0x000fe40000004100 */
[----:B------:R-:W-:Y:S01]  /*11fa0*/  FFMA.FTZ R25, R9, R8, -R0 ;  /* 0x0000000809197223 */ /* 0x000fe20000010800 */
[----:B------:R-:W-:Y:S01]  /*11fb0*/  FMUL.FTZ R5, R24, R85 ;  /* 0x0000005518057220 */ /* 0x000fe20000410000 */
[----:B------:R-:W-:-:S02]  /*11fc0*/  HADD2.F32 R8, -RZ, R32.H0_H0 ;  /* 0x20000020ff087230 */ /* 0x000fc40000004100 */
[-C--:B------:R-:W-:Y:S01]  /*11fd0*/  FMUL.FTZ R24, R24, R87.reuse ;  /* 0x0000005718187220 */ /* 0x080fe20000410000 */
[----:B------:R-:W-:Y:S02]  /*11fe0*/  HADD2.F32 R0, -RZ, R74.H0_H0 ;  /* 0x2000004aff007230 */ /* 0x000fe40000004100 */
[----:B------:R-:W-:Y:S01]  /*11ff0*/  FFMA.FTZ R30, R9, R20, R30 ;  /* 0x00000014091e7223 */ /* 0x000fe2000001001e */
[----:B------:R-:W-:Y:S02]  /*12000*/  HADD2.F32 R7, -RZ, R7.H1_H1 ;  /* 0x30000007ff077230 */ /* 0x000fe40000004100 */
[C---:B------:R-:W-:Y:S01]  /*12010*/  FFMA.FTZ R87, R10.reuse, R87, -R5 ;  /* 0x000000570a577223 */ /* 0x040fe20000010805 */
[----:B------:R-:W-:Y:S01]  /*12020*/  FFMA.FTZ R24, R10, R85, R24 ;  /* 0x000000550a187223 */ /* 0x000fe20000010018 */
[C---:B------:R-:W-:Y:S01]  /*12030*/  FMUL.FTZ R20, R15.reuse, R8 ;  /* 0x000000080f147220 */ /* 0x040fe20000410000 */
[----:B------:R-:W-:Y:S01]  /*12040*/  FMUL.FTZ R10, R15, R0 ;  /* 0x000000000f0a7220 */ /* 0x000fe20000410000 */
[----:B------:R-:W-:-:S02]  /*12050*/  HADD2.F32 R11, -RZ, R34.H0_H0 ;  /* 0x20000022ff0b7230 */ /* 0x000fc40000004100 */
[----:B------:R-:W-:Y:S02]  /*12060*/  HADD2.F32 R13, -RZ, R33.H0_H0 ;  /* 0x20000021ff0d7230 */ /* 0x000fe40000004100 */
[C---:B------:R-:W-:Y:S01]  /*12070*/  FFMA.FTZ R20, R7.reuse, R0, -R20 ;  /* 0x0000000007147223 */ /* 0x040fe20000010814 */
[----:B------:R-:W-:Y:S02]  /*12080*/  HADD2.F32 R5, -RZ, R36.H0_H0 ;  /* 0x20000024ff057230 */ /* 0x000fe40000004100 */
[----:B------:R-:W-:Y:S01]  /*12090*/  FFMA.FTZ R33, R7, R8, R10 ;  /* 0x0000000807217223 */ /* 0x000fe2000001000a */
[----:B------:R-:W-:Y:S02]  /*120a0*/  HADD2.F32 R9, -RZ, R35.H0_H0 ;  /* 0x20000023ff097230 */ /* 0x000fe40000004100 */
[----:B------:R-:W-:Y:S01]  /*120b0*/  FMUL.FTZ R7, R12, R11 ;  /* 0x0000000b0c077220 */ /* 0x000fe20000410000 */
[----:B------:R-:W-:Y:S02]  /*120c0*/  HADD2.F32 R4, -RZ, R4.H1_H1 ;  /* 0x30000004ff047230 */ /* 0x000fe40000004100 */
[----:B------:R-:W-:Y:S01]  /*120d0*/  FMUL.FTZ R27, R14, R13 ;  /* 0x0000000d0e1b7220 */ /* 0x000fe20000410000 */
[----:B------:R-:W-:-:S02]  /*120e0*/  HADD2.F32 R6, -RZ, R6.H1_H1 ;  /* 0x30000006ff067230 */ /* 0x000fc40000004100 */
[----:B------:R-:W-:Y:S01]  /*120f0*/  FMUL.FTZ R12, R12, R5 ;  /* 0x000000050c0c7220 */ /* 0x000fe20000410000 */
[----:B------:R-:W-:Y:S01]  /*12100*/  FMUL.FTZ R14, R14, R9 ;  /* 0x000000090e0e7220 */ /* 0x000fe20000410000 */
[----:B------:R-:W-:Y:S01]  /*12110*/  FFMA.FTZ R15, R4, R5, -R7 ;  /* 0x00000005040f7223 */ /* 0x000fe20000010807 */
[----:B------:R-:W-:Y:S01]  /*12120*/  F2FP.F16.F32.PACK_AB R7, R33, R24 ;  /* 0x000000182107723e */ /* 0x000fe200000000ff */
[----:B------:R-:W-:Y:S01]  /*12130*/  FFMA.FTZ R10, R6, R9, -R27 ;  /* 0x00000009060a7223 */ /* 0x000fe2000001081b */
[----:B------:R-:W-:Y:S01]  /*12140*/  FFMA.FTZ R21, R4, R11, R12 ;  /* 0x0000000b04157223 */ /* 0x000fe2000001000c */
[----:B------:R-:W-:Y:S01]  /*12150*/  FFMA.FTZ R13, R6, R13, R14 ;  /* 0x0000000d060d7223 */ /* 0x000fe2000001000e */
[----:B------:R-:W-:Y:S02]  /*12160*/  F2FP.F16.F32.PACK_AB R11, R20, R87 ;  /* 0x00000057140b723e */ /* 0x000fe400000000ff */
[----:B------:R-:W-:Y:S02]  /*12170*/  F2FP.F16.F32.PACK_AB R9, R28, R29 ;  /* 0x0000001d1c09723e */ /* 0x000fe400000000ff */
[----:B------:R-:W-:-:S02]  /*12180*/  F2FP.F16.F32.PACK_AB R8, R15, R86 ;  /* 0x000000560f08723e */ /* 0x000fc400000000ff */
[----:B------:R-:W-:Y:S02]  /*12190*/  F2FP.F16.F32.PACK_AB R10, R10, R25 ;  /* 0x000000190a0a723e */ /* 0x000fe400000000ff */
[----:B------:R-:W-:Y:S02]  /*121a0*/  F2FP.F16.F32.PACK_AB R5, R26, R31 ;  /* 0x0000001f1a05723e */ /* 0x000fe400000000ff */
[----:B------:R-:W-:Y:S01]  /*121b0*/  F2FP.F16.F32.PACK_AB R4, R21, R84 ;  /* 0x000000541504723e */ /* 0x000fe200000000ff */
[----:B------:R4:W-:Y:S01]  /*121c0*/  STS.128 [R37], R8 ;  /* 0x0000000825007388 */ /* 0x0009e20000000c00 */
[----:B------:R-:W-:-:S05]  /*121d0*/  F2FP.F16.F32.PACK_AB R6, R13, R30 ;  /* 0x0000001e0d06723e */ /* 0x000fca00000000ff */
[----:B------:R4:W-:Y:S02]  /*121e0*/  STS.128 [R3+0x10400], R4 ;  /* 0x0104000403007388 */ /* 0x0009e40000000c00 */
.L_x_1716:
[----:B------:R-:W-:Y:S05]  /*121f0*/  BSYNC B0 ;  /* 0x0000000000007941 */ /* 0x000fea0003800000 */
.L_x_1676:
        /* <DEDUP_REMOVED lines=8> */
.L_x_1673:
[----:B------:R-:W-:-:S13]  /*12280*/  ISETP.NE.AND P0, PT, R225, 0x3, PT ;  /* 0x00000003e100780c */ /* 0x000fda0003f05270 */
[----:B------:R-:W-:Y:S05]  /*12290*/  @!P0 BRA `(.L_x_1751) ;  /* 0x0000000000048947 */ /* 0x000fea0003800000 */
[----:B------:R-:W-:Y:S01]  /*122a0*/  BPT.TRAP 0x1 ;  /* 0x000000040000795c */ /* 0x000fe20000300000 */
.L_x_1751:
[----:B------:R-:W-:Y:S01]  /*122b0*/  IMAD R58, R202, 0x8, R18 ;  /* 0x00000008ca3a7824 */ /* 0x000fe200078e0212 */
[----:B01--4-:R-:W-:-:S04]  /*122c0*/  SHF.L.U32 R3, R203, 0x1f, RZ ;  /* 0x0000001fcb037819 */ /* 0x013fc800000006ff */
[----:B------:R0:W1:Y:S01]  /*122d0*/  SYNCS.PHASECHK.TRANS64.TRYWAIT P1, [R58+URZ+0x30830], R3 ;  /* 0x030830033a0075a7 */ /* 0x000062000802017f */
[----:B------:R-:W-:Y:S05]  /*122e0*/  @!P0 BRA `(.L_x_1752) ;  /* 0x0000000000048947 */ /* 0x000fea0003800000 */
[----:B------:R-:W-:Y:S01]  /*122f0*/  BPT.TRAP 0x1 ;  /* 0x000000040000795c */ /* 0x000fe20000300000 */
.L_x_1752:
[----:B------:R-:W-:Y:S01]  /*12300*/  IADD3 R0, R18, 0x20400, RZ ;  /* 0x0002040012007810 */ /* 0x000fe20007ffe0ff */
[----:B------:R-:W-:Y:S01]  /*12310*/  IMAD.MOV.U32 R7, RZ, RZ, 0x40000040 ;  /* 0x40000040ff077424 */ /* 0x000fe200078e00ff */
[----:B------:R-:W-:Y:S02]  /*12320*/  LOP3.LUT R6, R2, 0x10000, RZ, 0xfc, !PT ;  /* 0x0001000002067812 */ /* 0x000fe400078efcff */
[----:B------:R-:W-:-:S04]  /*12330*/  SHF.R.U32.HI R0, RZ, 0x4, R0 ;  /* 0x00000004ff007819 */ /* 0x000fc80000011600 */
[----:B------:R-:W-:-:S04]  /*12340*/  LOP3.LUT R0, R0, 0x3fff, RZ, 0xc0, !PT ;  /* 0x00003fff00007812 */ /* 0x000fc800078ec0ff */
[----:B------:R-:W-:-:S05]  /*12350*/  LOP3.LUT R0, R0, 0x10000, RZ, 0xfc, !PT ;  /* 0x0001000000007812 */ /* 0x000fca00078efcff */
[----:B------:R4:W-:Y:S01]  /*12360*/  STL [R1+0x40], R0 ;  /* 0x0000400001007387 */ /* 0x0009e20000100800 */
[----:B-1----:R-:W-:Y:S05]  /*12370*/  @P1 BRA `(.L_x_1753) ;  /* 0x0000000000081947 */ /* 0x002fea0003800000 */
[----:B------:R-:W1:Y:S02]  /*12380*/  SYNCS.PHASECHK.TRANS64.TRYWAIT P1, [R58+URZ+0x30830], R3 ;  /* 0x030830033a0075a7 */ /* 0x000e64000802017f */
[----:B-1----:R-:W-:Y:S05]  /*12390*/  @!P1 BRA `(.L_x_1754) ;  /* 0x0000018c00849947 */ /* 0x002fea0003800000 */
.L_x_1753:
[----:B----4-:R-:W4:Y:S01]  /*123a0*/  LDL R0, [R1+0x40] ;  /* 0x0000400001007983 */ /* 0x010f220000100800 */
[----:B01----:R-:W-:Y:S01]  /*123b0*/  IMAD.MOV.U32 R3, RZ, RZ, 0x40000040 ;  /* 0x40000040ff037424 */ /* 0x003fe200078e00ff */
[----:B------:R-:W-:Y:S05]  /*123c0*/  WARPSYNC.ALL ;  /* 0x0000000000007948 */ /* 0x000fea0003800000 */
[C---:B------:R-:W-:Y:S01]  /*123d0*/  R2UR UR4, R6.reuse ;  /* 0x00000000060472ca */ /* 0x040fe200000e0000 */
[----:B--23-5:R-:W-:Y:S01]  /*123e0*/  WARPGROUP.ARRIVE ;  /* 0x00000000000079c5 */ /* 0x02cfe20000000000 */
[----:B------:R-:W-:Y:S01]  /*123f0*/  R2UR UR5, R7 ;  /* 0x00000000070572ca */ /* 0x000fe200000e0000 */
[----:B------:R-:W-:Y:S01]  /*12400*/  IMAD.MOV.U32 R63, RZ, RZ, 0x40000040 ;  /* 0x40000040ff3f7424 */ /* 0x000fe200078e00ff */
[----:B------:R-:W-:Y:S01]  /*12410*/  R2UR UR7, R3 ;  /* 0x00000000030772ca */ /* 0x000fe200000e0000 */
[----:B------:R-:W-:Y:S01]  /*12420*/  IMAD.MOV.U32 R5, RZ, RZ, 0x40000040 ;  /* 0x40000040ff057424 */ /* 0x000fe200078e00ff */
[C---:B------:R-:W-:Y:S01]  /*12430*/  IADD3 R62, R6.reuse, 0x2, RZ ;  /* 0x00000002063e7810 */ /* 0x040fe20007ffe0ff */
        /* <DEDUP_REMOVED lines=27> */
[----:B------:R-:W-:Y:S01]  /*125f0*/  IADD3 R8, R6, 0xc06, RZ ;  /* 0x00000c0606087810 */ /* 0x000fe20007ffe0ff */
[----:B------:R-:W-:Y:S01]  /*12600*/  IMAD.MOV.U32 R3, RZ, RZ, 0x40000040 ;  /* 0x40000040ff037424 */ /* 0x000fe200078e00ff */
[----:B------:R0:W-:Y:S04]  /*12610*/  STL.64 [R1+0x38], R62 ;  /* 0x0000383e01007387 */ /* 0x0001e80000100a00 */
[----:B------:R0:W-:Y:S04]  /*12620*/  STL.64 [R1+0x30], R60 ;  /* 0x0000303c01007387 */ /* 0x0001e80000100a00 */
[----:B------:R0:W-:Y:S04]  /*12630*/  STL.64 [R1+0x28], R56 ;  /* 0x0000283801007387 */ /* 0x0001e80000100a00 */
[----:B------:R0:W-:Y:S01]  /*12640*/  STL.64 [R1+0x20], R12 ;  /* 0x0000200c01007387 */ /* 0x0001e20000100a00 */
[----:B----4-:R-:W-:-:S04]  /*12650*/  IMAD R2, R202, 0x800, R0 ;  /* 0x00000800ca027824 */ /* 0x010fc800078e0200 */
[C---:B------:R-:W-:Y:S01]  /*12660*/  VIADD R4, R2.reuse, 0x2 ;  /* 0x0000000202047836 */ /* 0x040fe20000000000 */
[----:B------:R-:W-:-:S13]  /*12670*/  R2UR UR6, R2 ;  /* 0x00000000020672ca */ /* 0x000fda00000e0000 */
[----:B------:R-:W-:Y:S01]  /*12680*/  HGMMA.64x64x16.F32 R24, gdesc[UR4], RZ, !UPT, gsb0 ;  /* 0x00e00000041879f0 */ /* 0x000fe2000c0008ff */
[----:B------:R-:W-:Y:S02]  /*12690*/  R2UR UR4, R62 ;  /* 0x000000003e0472ca */ /* 0x000fe400000e0000 */
[----:B------:R-:W-:Y:S02]  /*126a0*/  R2UR UR5, R63 ;  /* 0x000000003f0572ca */ /* 0x000fe400000e0000 */
[----:B------:R-:W-:Y:S01]  /*126b0*/  R2UR UR6, R4 ;  /* 0x00000000040672ca */ /* 0x000fe200000e0000 */
[----:B------:R-:W-:Y:S01]  /*126c0*/  VIADD R4, R2, 0x4 ;  /* 0x0000000402047836 */ /* 0x000fe20000000000 */
[----:B------:R-:W-:Y:S01]  /*126d0*/  R2UR UR7, R5 ;  /* 0x00000000050772ca */ /* 0x000fe200000e0000 */
[----:B------:R-:W-:Y:S01]  /*126e0*/  IMAD.MOV.U32 R5, RZ, RZ, 0x40000040 ;  /* 0x40000040ff057424 */ /* 0x000fe200078e00ff */
[----:B------:R-:W-:Y:S02]  /*126f0*/  WARPGROUP.DEPBAR.LE gsb0, 0x0 ;  /* 0x00008000000079c5 */ /* 0x000fe40000010000 */
[----:B------:R-:W-:-:S09]  /*12700*/  WARPGROUP.ARRIVE ;  /* 0x00000000000079c5 */ /* 0x000fd20000000000 */
[----:B------:R-:W-:Y:S01]  /*12710*/  HGMMA.64x64x16.F32 R24, gdesc[UR4], R24, gsb0 ;  /* 0x00e00000041879f0 */ /* 0x000fe20008000818 */
        /* <DEDUP_REMOVED lines=102> */
[C---:B------:R-:W-:Y:S01]  /*12d80*/  VIADD R4, R2.reuse, 0x604 ;  /* 0x0000060402047836 */ /* 0x040fe20000000000 */
[----:B------:R-:W-:Y:S01]  /*12d90*/  R2UR UR7, R5 ;  /* 0x00000000050772ca */ /* 0x000fe200000e0000 */
[----:B------:R-:W-:Y:S02]  /*12da0*/  IMAD.MOV.U32 R5, RZ, RZ, 0x40000040 ;  /* 0x40000040ff057424 */ /* 0x000fe400078e00ff */
[----:B------:R-:W-:Y:S01]  /*12db0*/  VIADD R2, R2, 0x606 ;  /* 0x0000060602027836 */ /* 0x000fe20000000000 */
[----:B------:R-:W-:-:S02]  /*12dc0*/  WARPGROUP.DEPBAR.LE gsb0, 0x0 ;  /* 0x00008000000079c5 */ /* 0x000fc40000010000 */
[----:B------:R-:W-:-:S07]  /*12dd0*/  WARPGROUP.ARRIVE ;  /* 0x00000000000079c5 */ /* 0x000fce0000000000 */
[----:B------:R-:W-:Y:S01]  /*12de0*/  HGMMA.64x64x16.F32 R24, gdesc[UR4], R24, gsb0 ;  /* 0x00e00000041879f0 */ /* 0x000fe20008000818 */
[----:B------:R-:W-:Y:S02]  /*12df0*/  R2UR UR4, R10 ;  /* 0x000000000a0472ca */ /* 0x000fe400000e0000 */
[----:B------:R-:W-:Y:S02]  /*12e00*/  R2UR UR5, R11 ;  /* 0x000000000b0572ca */ /* 0x000fe400000e0000 */
[----:B------:R-:W-:Y:S02]  /*12e10*/  R2UR UR6, R4 ;  /* 0x00000000040672ca */ /* 0x000fe400000e0000 */
[----:B------:R-:W-:Y:S01]  /*12e20*/  R2UR UR7, R5 ;  /* 0x00000000050772ca */ /* 0x000fe200000e0000 */
[----:B------:R-:W-:Y:S02]  /*12e30*/  WARPGROUP.DEPBAR.LE gsb0, 0x0 ;  /* 0x00008000000079c5 */ /* 0x000fe40000010000 */
[----:B------:R-:W-:-:S10]  /*12e40*/  WARPGROUP.ARRIVE ;  /* 0x00000000000079c5 */ /* 0x000fd40000000000 */
[----:B------:R-:W-:Y:S01]  /*12e50*/  HGMMA.64x64x16.F32 R24, gdesc[UR4], R24, gsb0 ;  /* 0x00e00000041879f0 */ /* 0x000fe20008000818 */
[----:B------:R-:W-:Y:S02]  /*12e60*/  R2UR UR4, R8 ;  /* 0x00000000080472ca */ /* 0x000fe400000e0000 */
[----:B------:R-:W-:Y:S02]  /*12e70*/  R2UR UR5, R9 ;  /* 0x00000000090572ca */ /* 0x000fe400000e0000 */
[----:B------:R-:W-:Y:S02]  /*12e80*/  R2UR UR6, R2 ;  /* 0x00000000020672ca */ /* 0x000fe400000e0000 */
[----:B------:R-:W-:Y:S01]  /*12e90*/  R2UR UR7, R3 ;  /* 0x00000000030772ca */ /* 0x000fe200000e0000 */
[----:B------:R-:W-:Y:S02]  /*12ea0*/  WARPGROUP.DEPBAR.LE gsb0, 0x0 ;  /* 0x00008000000079c5 */ /* 0x000fe40000010000 */
[----:B------:R-:W-:-:S10]  /*12eb0*/  WARPGROUP.ARRIVE ;  /* 0x00000000000079c5 */ /* 0x000fd40000000000 */
[----:B------:R-:W-:Y:S03]  /*12ec0*/  HGMMA.64x64x16.F32 R24, gdesc[UR4], R24, gsb0 ;  /* 0x00e00000041879f0 */ /* 0x000fe60008000818 */
[----:B------:R-:W-:Y:S02]  /*12ed0*/  WARPGROUP.DEPBAR.LE gsb0, 0x0 ;  /* 0x00008000000079c5 */ /* 0x000fe40000010000 */
[----:B0-----:R-:W-:Y:S05]  /*12ee0*/  @!P0 BRA `(.L_x_1755) ;  /* 0x0000000000048947 */ /* 0x001fea0003800000 */
[----:B------:R-:W-:Y:S01]  /*12ef0*/  BPT.TRAP 0x1 ;  /* 0x000000040000795c */ /* 0x000fe20000300000 */
.L_x_1755:
[----:B------:R-:W2:Y:S01]  /*12f00*/  LDL R12, [R1+0x60] ;  /* 0x00006000010c7983 */ /* 0x000ea20000100800 */
[----:B------:R-:W0:Y:S01]  /*12f10*/  LDC R74, c[0x0][0x448] ;  /* 0x00011200ff4a7b82 */ /* 0x000e220000000800 */
[----:B------:R-:W-:Y:S02]  /*12f20*/  ULDC UR4, c[0x0][0x9d8] ;  /* 0x0002760000047ab9 */ /* 0x000fe40000000800 */
[----:B------:R-:W2:Y:S04]  /*12f30*/  LDL R72, [R1+0x48] ;  /* 0x0000480001487983 */ /* 0x000ea80000100800 */
[----:B------:R-:W3:Y:S04]  /*12f40*/  LDL R64, [R1+0x8] ;  /* 0x0000080001407983 */ /* 0x000ee80000100800 */
[----:B------:R-:W4:Y:S01]  /*12f50*/  LDL R76, [R1+0xc] ;  /* 0x00000c00014c7983 */ /* 0x000f220000100800 */
[----:B0-----:R-:W-:Y:S01]  /*12f60*/  ISETP.NE.AND P1, PT, R74, 0x1, PT ;  /* 0x000000014a00780c */ /* 0x001fe20003f25270 */
[----:B------:R-:W-:-:S12]  /*12f70*/  FMUL.FTZ R0, R26, UR4 ;  /* 0x000000041a007c20 */ /* 0x000fd80008410000 */
[----:B------:R-:W0:Y:S08]  /*12f80*/  @P1 LDC R13, c[0x0][0x44c] ;  /* 0x00011300ff0d1b82 */ /* 0x000e300000000800 */
[----:B------:R-:W1:Y:S01]  /*12f90*/  @P1 LDC R26, c[0x0][0x450] ;  /* 0x00011400ff1a1b82 */ /* 0x000e620000000800 */
[----:B------:R-:W-:-:S04]  /*12fa0*/  FMUL.FTZ R25, R25, UR4 ;  /* 0x0000000419197c20 */ /* 0x000fc80008410000 */
[----:B------:R5:W0:Y:S02]  /*12fb0*/  MUFU.TANH R57, R25 ;  /* 0x0000001900397308 */ /* 0x000a240000002400 */
[----:B-----5:R-:W-:Y:S01]  /*12fc0*/  FMUL.FTZ R25, R34, UR4 ;  /* 0x0000000422197c20 */ /* 0x020fe20008410000 */
[----:B------:R-:W-:Y:S01]  /*12fd0*/  FMUL.FTZ R28, R28, UR4 ;  /* 0x000000041c1c7c20 */ /* 0x000fe20008410000 */
[----:B------:R-:W-:Y:S01]  /*12fe0*/  FMUL.FTZ R43, R43, UR4 ;  /* 0x000000042b2b7c20 */ /* 0x000fe20008410000 */
[----:B------:R-:W-:-:S03]  /*12ff0*/  FMUL.FTZ R47, R47, UR4 ;  /* 0x000000042f2f7c20 */ /* 0x000fc60008410000 */
[----:B------:R5:W0:Y:S01]  /*13000*/  MUFU.TANH R59, R28 ;  /* 0x0000001c003b7308 */ /* 0x000a220000002400 */
[----:B------:R-:W-:Y:S01]  /*13010*/  FMUL.FTZ R29, R29, UR4 ;  /* 0x000000041d1d7c20 */ /* 0x000fe20008410000 */
[----:B------:R-:W-:Y:S01]  /*13020*/  FMUL.FTZ R32, R32, UR4 ;  /* 0x0000000420207c20 */ /* 0x000fe20008410000 */
[----:B-----5:R-:W-:-:S05]  /*13030*/  IMAD.MOV.U32 R28, RZ, RZ, -0x40 ;  /* 0xffffffc0ff1c7424 */ /* 0x020fca00078e00ff */
[----:B------:R-:W0:Y:S01]  /*13040*/  MUFU.TANH R62, R43 ;  /* 0x0000002b003e7308 */ /* 0x000e220000002400 */
[----:B------:R-:W-:Y:S01]  /*13050*/  FMUL.FTZ R56, R24, UR4 ;  /* 0x0000000418387c20 */ /* 0x000fe20008410000 */
[----:B------:R-:W-:Y:S01]  /*13060*/  FMUL.FTZ R24, R31, UR4 ;  /* 0x000000041f187c20 */ /* 0x000fe20008410000 */
[----:B------:R-:W-:-:S05]  /*13070*/  LOP3.LUT R22, R22, 0xffffffbf, RZ, 0xc0, !PT ;  /* 0xffffffbf16167812 */ /* 0x000fca00078ec0ff */
[----:B------:R5:W0:Y:S01]  /*13080*/  MUFU.TANH R63, R47 ;  /* 0x0000002f003f7308 */ /* 0x000a220000002400 */
[----:B------:R-:W-:Y:S01]  /*13090*/  FMUL.FTZ R4, R30, UR4 ;  /* 0x000000041e047c20 */ /* 0x000fe20008410000 */
[----:B------:R-:W-:Y:S01]  /*130a0*/  FMUL.FTZ R2, R27, UR4 ;  /* 0x000000041b027c20 */ /* 0x000fe20008410000 */
[----:B------:R-:W-:Y:S01]  /*130b0*/  FMUL.FTZ R33, R33, UR4 ;  /* 0x0000000421217c20 */ /* 0x000fe20008410000 */
[----:B-----5:R-:W-:-:S04]  /*130c0*/  IMAD R47, R97, R28, 0x40 ;  /* 0x00000040612f7424 */ /* 0x020fc800078e021c */
[----:B------:R5:W0:Y:S01]  /*130d0*/  MUFU.TANH R60, R29 ;  /* 0x0000001d003c7308 */ /* 0x000a220000002400 */
[----:B------:R-:W-:Y:S01]  /*130e0*/  FMUL.FTZ R30, R35, UR4 ;  /* 0x00000004231e7c20 */ /* 0x000fe20008410000 */
[----:B------:R-:W-:Y:S01]  /*130f0*/  FMUL.FTZ R37, R37, UR4 ;  /* 0x0000000425257c20 */ /* 0x000fe20008410000 */
[----:B------:R-:W-:Y:S01]  /*13100*/  FMUL.FTZ R40, R40, UR4 ;  /* 0x0000000428287c20 */ /* 0x000fe20008410000 */
[----:B------:R-:W-:Y:S01]  /*13110*/  FMUL.FTZ R41, R41, UR4 ;  /* 0x0000000429297c20 */ /* 0x000fe20008410000 */
[----:B------:R-:W-:Y:S01]  /*13120*/  FMUL.FTZ R42, R42, UR4 ;  /* 0x000000042a2a7c20 */ /* 0x000fe20008410000 */
[----:B------:R-:W-:Y:S01]  /*13130*/  FMUL.FTZ R45, R45, UR4 ;  /* 0x000000042d2d7c20 */ /* 0x000fe20008410000 */
[----:B------:R-:W-:Y:S01]  /*13140*/  FMUL.FTZ R46, R46, UR4 ;  /* 0x000000042e2e7c20 */ /* 0x000fe20008410000 */
[----:B------:R1:W0:Y:S01]  /*13150*/  MUFU.TANH R31, R32 ;  /* 0x00000020001f7308 */ /* 0x0002220000002400 */
[----:B-----5:R-:W-:Y:S01]  /*13160*/  IADD3 R29, R47, 0x1, RZ ;  /* 0x000000012f1d7810 */ /* 0x020fe20007ffe0ff */
[----:B------:R-:W-:Y:S01]  /*13170*/  FMUL.FTZ R48, R48, UR4 ;  /* 0x0000000430307c20 */ /* 0x000fe20008410000 */
[----:B------:R-:W-:Y:S01]  /*13180*/  FMUL.FTZ R49, R49, UR4 ;  /* 0x0000000431317c20 */ /* 0x000fe20008410000 */
[----:B------:R-:W-:Y:S01]  /*13190*/  FMUL.FTZ R5, R50, UR4 ;  /* 0x0000000432057c20 */ /* 0x000fe20008410000 */
[----:B------:R-:W-:Y:S01]  /*131a0*/  FMUL.FTZ R3, R51, UR4 ;  /* 0x0000000433037c20 */ /* 0x000fe20008410000 */
[----:B------:R-:W-:Y:S01]  /*131b0*/  FMUL.FTZ R52, R52, UR4 ;  /* 0x0000000434347c20 */ /* 0x000fe20008410000 */
[----:B------:R-:W-:Y:S01]  /*131c0*/  FMUL.FTZ R53, R53, UR4 ;  /* 0x0000000435357c20 */ /* 0x000fe20008410000 */
[----:B------:R-:W-:Y:S01]  /*131d0*/  FMUL.FTZ R28, R55, UR4 ;  /* 0x00000004371c7c20 */ /* 0x000fe20008410000 */
[----:B-1----:R-:W-:Y:S01]  /*131e0*/  FMUL.FTZ R32, R38, UR4 ;  /* 0x0000000426207c20 */ /* 0x002fe20008410000 */
[----:B------:R-:W-:Y:S01]  /*131f0*/  @P1 LOP3.LUT R22, R22, 0x40, RZ, 0xfc, !PT ;  /* 0x0000004016161812 */ /* 0x000fe200078efcff */
[----:B------:R-:W-:Y:S01]  /*13200*/  FMUL.FTZ R36, R36, UR4 ;  /* 0x0000000424247c20 */ /* 0x000fe20008410000 */
[----:B------:R-:W-:Y:S01]  /*13210*/  FMUL.FTZ R39, R39, UR4 ;  /* 0x0000000427277c20 */ /* 0x000fe20008410000 */
[----:B------:R-:W-:Y:S01]  /*13220*/  FMUL.FTZ R44, R44, UR4 ;  /* 0x000000042c2c7c20 */ /* 0x000fe20008410000 */
[----:B------:R-:W-:Y:S01]  /*13230*/  FMUL.FTZ R54, R54, UR4 ;  /* 0x0000000436367c20 */ /* 0x000fe20008410000 */
[----:B------:R-:W-:Y:S01]  /*13240*/  ULDC UR4, c[0x0][0x9dc] ;  /* 0x0002770000047ab9 */ /* 0x000fe20000000800 */
[----:B------:R-:W1:Y:S01]  /*13250*/  MUFU.TANH R56, R56 ;  /* 0x0000003800387308 */ /* 0x000e620000002400 */
[----:B------:R-:W-:-:S07]  /*13260*/  ULOP3.LUT UR5, URZ, UR4, URZ, 0x33, !UPT ;  /* 0x000000043f057292 */ /* 0x000fce000f8e333f */
        /* <DEDUP_REMOVED lines=17> */
[----:B------:R-:W1:Y:S01]  /*13380*/  MUFU.TANH R3, R3 ;  /* 0x0000000300037308 */ /* 0x000e620000002400 */
[----:B--2---:R-:W-:-:S05]  /*13390*/  IADD3 R12, R12, R72, RZ ;  /* 0x000000480c0c7210 */ /* 0x004fca0007ffe0ff */
[----:B0-----:R-:W-:-:S04]  /*133a0*/  @P1 IMAD.HI.U32 R13, R12, R13, RZ ;  /* 0x0000000d0c0d1227 */ /* 0x001fc800078e00ff */
[----:B------:R-:W-:Y:S01]  /*133b0*/  IMAD.MOV.U32 R34, RZ, RZ, R12 ;  /* 0x000000ffff227224 */ /* 0x000fe200078e000c */
[----:B------:R-:W-:Y:S02]  /*133c0*/  @P1 SHF.R.U32.HI R34, RZ, R26, R13 ;  /* 0x0000001aff221219 */ /* 0x000fe4000001160d */
[----:B------:R-:W0:Y:S03]  /*133d0*/  LDC.64 R12, c[0x0][0x9e0] ;  /* 0x00027800ff0c7b82 */ /* 0x000e260000000a00 */
[----:B------:R-:W2:Y:S01]  /*133e0*/  SHFL.IDX PT, R43, R34, RZ, 0x1c1f ;  /* 0x001c1fff222b7589 */ /* 0x000ea200000e0000 */
[----:B------:R-:W-:Y:S02]  /*133f0*/  VIADD R26, R58, 0x30840 ;  /* 0x000308403a1a7836 */ /* 0x000fe40000000000 */
[----:B----4-:R-:W-:Y:S01]  /*13400*/  IMAD R29, R76, -0x2, R29 ;  /* 0xfffffffe4c1d7824 */ /* 0x010fe200078e021d */
[----:B------:R-:W4:Y:S02]  /*13410*/  MUFU.TANH R52, R52 ;  /* 0x0000003400347308 */ /* 0x000f240000002400 */
[----:B---3--:R-:W-:-:S02]  /*13420*/  PRMT R27, R64, 0x654, R26 ;  /* 0x00000654401b7816 */ /* 0x008fc4000000001a */
[----:B------:R-:W-:Y:S02]  /*13430*/  IADD3 R29, -R218, R29, R220 ;  /* 0x0000001dda1d7210 */ /* 0x000fe40007ffe1dc */
[----:B------:R3:W-:Y:S02]  /*13440*/  SYNCS.ARRIVE.TRANS64.RED.A1T0 RZ, [R27+URZ], RZ ;  /* 0x000000ff1bff79a7 */ /* 0x0007e4000810043f */
[----:B------:R-:W0:Y:S02]  /*13450*/  MUFU.TANH R53, R53 ;  /* 0x0000003500357308 */ /* 0x000e240000002400 */
[----:B0-----:R-:W-:-:S06]  /*13460*/  ISETP.GE.AND P1, PT, R13, 0x1, PT ;  /* 0x000000010d00780c */ /* 0x001fcc0003f26270 */
[----:B------:R-:W0:Y:S01]  /*13470*/  MUFU.TANH R28, R28 ;  /* 0x0000001c001c7308 */ /* 0x000e220000002400 */
[----:B---3--:R-:W-:Y:S01]  /*13480*/  IMAD.IADD R27, R220, 0x1, R47 ;  /* 0x00000001dc1b7824 */ /* 0x008fe200078e022f */
[----:B------:R-:W-:Y:S02]  /*13490*/  IADD3 R51, R29, R12, RZ ;  /* 0x0000000c1d337210 */ /* 0x000fe40007ffe0ff */
[----:B------:R-:W-:Y:S01]  /*134a0*/  LOP3.LUT R22, R22, 0xffffffdf, RZ, 0xc0, !PT ;  /* 0xffffffdf16167812 */ /* 0x000fe200078ec0ff */
[----:B------:R-:W-:-:S03]  /*134b0*/  IMAD R50, R76, -0x2, R27 ;  /* 0xfffffffe4c327824 */ /* 0x000fc600078e021b */
[----:B------:R3:W0:Y:S08]  /*134c0*/  MUFU.TANH R35, R36 ;  /* 0x0000002400237308 */ /* 0x0006300000002400 */
[----:B------:R5:W0:Y:S01]  /*134d0*/  MUFU.TANH R26, R54 ;  /* 0x00000036001a7308 */ /* 0x000a220000002400 */
[----:B---3--:R-:W-:Y:S01]  /*134e0*/  IMAD.U32 R36, RZ, RZ, UR5 ;  /* 0x00000005ff247e24 */ /* 0x008fe2000f8e00ff */
[----:B------:R-:W-:-:S04]  /*134f0*/  @P1 LOP3.LUT R22, R22, 0x20, RZ, 0xfc, !PT ;  /* 0x0000002016161812 */ /* 0x000fc800078efcff */
[----:B------:R3:W-:Y:S01]  /*13500*/  STL [R1], R36 ;  /* 0x0000002401007387 */ /* 0x0007e20000100800 */
[----:B-----5:R-:W-:Y:S01]  /*13510*/  VIADD R54, R29, UR5 ;  /* 0x000000051d367c36 */ /* 0x020fe20008000000 */
[----:B------:R-:W0:Y:S03]  /*13520*/  MUFU.TANH R61, R39 ;  /* 0x00000027003d7308 */ /* 0x000e260000002400 */
[----:B--2---:R-:W-:Y:S01]  /*13530*/  IMAD.IADD R29, R54, 0x1, R43 ;  /* 0x00000001361d7824 */ /* 0x004fe200078e022b */
[----:B---3--:R-:W-:-:S04]  /*13540*/  VIADDMNMX R36, R43, R51, R50, PT ;  /* 0x000000332b247246 */ /* 0x008fc80003800132 */
[----:B------:R2:W3:Y:S02]  /*13550*/  MUFU.TANH R39, R44 ;  /* 0x0000002c00277308 */ /* 0x0004e40000002400 */
[----:B--2---:R-:W-:Y:S01]  /*13560*/  LEA R44, R97, 0xffffffc0, 0x6 ;  /* 0xffffffc0612c7811 */ /* 0x004fe200078e30ff */
[----:B01--4-:R-:W-:Y:S06]  /*13570*/  @!P1 BRA `(.L_x_1756) ;  /* 0x0000000000509947 */ /* 0x013fec0003800000 */
[----:B------:R-:W-:Y:S01]  /*13580*/  IADD3 R27, -R218, R220, R43 ;  /* 0x000000dcda1b7210 */ /* 0x000fe20007ffe12b */
[----:B------:R-:W-:Y:S03]  /*13590*/  BSSY B0, `(.L_x_1757) ;  /* 0x000000e000007945 */ /* 0x000fe60003800000 */
[----:B------:R-:W-:-:S13]  /*135a0*/  ISETP.GT.AND P1, PT, R27, -0x1, PT ;  /* 0xffffffff1b00780c */ /* 0x000fda0003f24270 */
        /* <DEDUP_REMOVED lines=8> */
.L_x_1758:
[----:B------:R-:W-:-:S13]  /*13630*/  ISETP.NE.AND P1, PT, R13, 0x1, PT ;  /* 0x000000010d00780c */ /* 0x000fda0003f25270 */
[----:B------:R-:W0:Y:S02]  /*13640*/  @P1 LDC.64 R64, c[0x0][0x9e8] ;  /* 0x00027a00ff401b82 */ /* 0x000e240000000a00 */
[----:B0-----:R-:W-:-:S05]  /*13650*/  @P1 IMAD.HI.U32 R38, R27, R64, RZ ;  /* 0x000000401b261227 */ /* 0x001fca00078e00ff */
[----:B------:R-:W-:-:S07]  /*13660*/  @P1 SHF.R.U32.HI R27, RZ, R65, R38 ;  /* 0x00000041ff1b1219 */ /* 0x000fce0000011626 */
.L_x_1759:
[----:B------:R-:W-:Y:S05]  /*13670*/  BSYNC B0 ;  /* 0x0000000000007941 */ /* 0x000fea0003800000 */
.L_x_1757:
[----:B------:R-:W-:-:S04]  /*13680*/  IMAD R27, R27, R13, -R44 ;  /* 0x0000000d1b1b7224 */ /* 0x000fc800078e0a2c */
[----:B------:R-:W-:-:S05]  /*13690*/  IMAD R38, R76, -0x2, R27 ;  /* 0xfffffffe4c267824 */ /* 0x000fca00078e021b */
[----:B------:R-:W-:Y:S02]  /*136a0*/  VIMNMX R29, R29, R38, !PT ;  /* 0x000000261d1d7248 */ /* 0x000fe40007fe0100 */
[----:B------:R-:W-:-:S07]  /*136b0*/  VIADDMNMX R36, R38, R13, R36, PT ;  /* 0x0000000d26247246 */ /* 0x000fce0003800124 */
.L_x_1756:
[C---:B------:R-:W-:Y:S02]  /*136c0*/  ISETP.GE.AND P2, PT, R47.reuse, 0x9, PT ;  /* 0x000000092f00780c */ /* 0x040fe40003f46270 */
[----:B------:R-:W-:Y:S02]  /*136d0*/  ISETP.GE.AND P1, PT, R47, 0x2, PT ;  /* 0x000000022f00780c */ /* 0x000fe40003f26270 */
[C---:B------:R-:W-:Y:S02]  /*136e0*/  ISETP.GT.AND P3, PT, R29.reuse, 0x8, !P2 ;  /* 0x000000081d00780c */ /* 0x040fe40005764270 */
[----:B------:R-:W-:Y:S02]  /*136f0*/  ISETP.GT.AND P4, PT, R29, 0x1, !P1 ;  /* 0x000000011d00780c */ /* 0x000fe40004f84270 */
[----:B------:R-:W-:Y:S02]  /*13700*/  ISETP.LT.OR P3, PT, R36, 0x9, P3 ;  /* 0x000000092400780c */ /* 0x000fe40001f61670 */
[----:B------:R-:W-:-:S02]  /*13710*/  ISETP.GE.AND P5, PT, R47, 0xa, PT ;  /* 0x0000000a2f00780c */ /* 0x000fc40003fa6270 */
[----:B------:R-:W-:Y:S02]  /*13720*/  FSEL R71, R59, -INF , !P3 ;  /* 0xff8000003b477808 */ /* 0x000fe40005800000 */
[C---:B------:R-:W-:Y:S02]  /*13730*/  ISETP.LT.OR P4, PT, R36.reuse, 0x2, P4 ;  /* 0x000000022400780c */ /* 0x040fe40002781670 */
[----:B------:R-:W-:Y:S02]  /*13740*/  ISETP.GT.AND P3, PT, R29, 0x9, !P5 ;  /* 0x000000091d00780c */ /* 0x000fe40006f64270 */
[----:B------:R-:W-:Y:S02]  /*13750*/  FSEL R67, R57, -INF , !P4 ;  /* 0xff80000039437808 */ /* 0x000fe40006000000 */
        /* <DEDUP_REMOVED lines=16> */
[----:B------:R-:W-:Y:S02]  /*13860*/  ISETP.GE.AND P4, PT, R47, 0x1a, PT ;  /* 0x0000001a2f00780c */ /* 0x000fe40003f86270 */
[----:B------:R-:W-:Y:S02]  /*13870*/  FSEL R79, R35, -INF , !P3 ;  /* 0xff800000234f7808 */ /* 0x000fe40005800000 */
[----:B------:R-:W-:Y:S02]  /*13880*/  ISETP.GT.AND P3, PT, R29, 0x19, !P4 ;  /* 0x000000191d00780c */ /* 0x000fe40006764270 */
[----:B------:R-:W-:-:S02]  /*13890*/  P2R R60, PR, RZ, 0x10 ;  /* 0x00000010ff3c7803 */ /* 0x000fc40000000000 */
[C---:B------:R-:W-:Y:S02]  /*138a0*/  ISETP.LT.OR P3, PT, R36.reuse, 0x1a, P3 ;  /* 0x0000001a2400780c */ /* 0x040fe40001f61670 */
[----:B------:R-:W-:Y:S02]  /*138b0*/  ISETP.GE.AND P4, PT, R47, 0x21, PT ;  /* 0x000000212f00780c */ /* 0x000fe40003f86270 */
[----:B------:R-:W-:Y:S02]  /*138c0*/  FSEL R81, R37, -INF , !P3 ;  /* 0xff80000025517808 */ /* 0x000fe40005800000 */
[----:B------:R-:W-:Y:S01]  /*138d0*/  ISETP.GT.AND P3, PT, R29, 0x20, !P4 ;  /* 0x000000201d00780c */ /* 0x000fe20006764270 */
[----:B------:R-:W0:Y:S01]  /*138e0*/  SHFL.IDX PT, R37, R34, 0x1, 0x1c1f ;  /* 0x003c1f0022257f89 */ /* 0x000e2200000e0000 */
        /* <DEDUP_REMOVED lines=11> */
[----:B------:R-:W-:Y:S01]  /*139a0*/  ISETP.LT.OR P3, PT, R36, 0x29, P3 ;  /* 0x000000292400780c */ /* 0x000fe20001f61670 */
[----:B0-----:R-:W-:Y:S01]  /*139b0*/  IMAD.IADD R40, R54, 0x1, R37 ;  /* 0x0000000136287824 */ /* 0x001fe200078e0225 */
[----:B------:R-:W-:Y:S02]  /*139c0*/  ISETP.GE.AND P4, PT, R47, 0x2a, PT ;  /* 0x0000002a2f00780c */ /* 0x000fe40003f86270 */
[----:B---3--:R-:W-:-:S02]  /*139d0*/  FSEL R39, R39, -INF , !P3 ;  /* 0xff80000027277808 */ /* 0x008fc40005800000 */
        /* <DEDUP_REMOVED lines=15> */
[----:B------:R-:W-:Y:S02]  /*13ad0*/  ISETP.GE.AND P3, PT, R47, 0x39, PT ;  /* 0x000000392f00780c */ /* 0x000fe40003f66270 */
[----:B------:R-:W-:Y:S02]  /*13ae0*/  P2R R55, PR, RZ, 0x20 ;  /* 0x00000020ff377803 */ /* 0x000fe40000000000 */
[----:B------:R-:W-:-:S02]  /*13af0*/  ISETP.GT.AND P4, PT, R29, 0x38, !P3 ;  /* 0x000000381d00780c */ /* 0x000fc40005f84270 */
[----:B------:R-:W-:Y:S02]  /*13b00*/  ISETP.GE.AND P5, PT, R47, 0x3a, PT ;  /* 0x0000003a2f00780c */ /* 0x000fe40003fa6270 */
[----:B------:R-:W-:Y:S02]  /*13b10*/  ISETP.LT.OR P4, PT, R36, 0x39, P4 ;  /* 0x000000392400780c */ /* 0x000fe40002781670 */
[----:B------:R-:W-:Y:S02]  /*13b20*/  VIADDMNMX R38, R37, R51, R50, PT ;  /* 0x0000003325267246 */ /* 0x000fe40003800132 */
[----:B------:R-:W-:Y:S02]  /*13b30*/  FSEL R27, R52, -INF , !P4 ;  /* 0xff800000341b7808 */ /* 0x000fe40006000000 */
[----:B------:R-:W-:-:S04]  /*13b40*/  ISETP.GT.AND P4, PT, R29, RZ, !P6 ;  /* 0x000000ff1d00720c */ /* 0x000fc80007784270 */
[----:B------:R-:W-:-:S04]  /*13b50*/  ISETP.LT.OR P4, PT, R36, 0x1, P4 ;  /* 0x000000012400780c */ /* 0x000fc80002781670 */
[----:B------:R-:W-:Y:S02]  /*13b60*/  FSEL R65, R56, -INF , !P4 ;  /* 0xff80000038417808 */ /* 0x000fe40006000000 */
[----:B------:R-:W-:-:S04]  /*13b70*/  ISETP.GT.AND P4, PT, R29, 0x39, !P5 ;  /* 0x000000391d00780c */ /* 0x000fc80006f84270 */
[----:B------:R-:W-:-:S04]  /*13b80*/  ISETP.LT.OR P4, PT, R36, 0x3a, P4 ;  /* 0x0000003a2400780c */ /* 0x000fc80002781670 */
[----:B------:R-:W-:Y:S02]  /*13b90*/  FSEL R29, R53, -INF , !P4 ;  /* 0xff800000351d7808 */ /* 0x000fe40006000000 */
[----:B------:R-:W-:-:S13]  /*13ba0*/  ISETP.GE.AND P4, PT, R13, 0x1, PT ;  /* 0x000000010d00780c */ /* 0x000fda0003f86270 */
[----:B------:R-:W-:Y:S05]  /*13bb0*/  @!P4 BRA `(.L_x_1760) ;  /* 0x000000000050c947 */ /* 0x000fea0003800000 */
        /* <DEDUP_REMOVED lines=11> */
.L_x_1762:
[----:B------:R-:W-:-:S13]  /*13c70*/  ISETP.NE.AND P4, PT, R13, 0x1, PT ;  /* 0x000000010d00780c */ /* 0x000fda0003f85270 */
[----:B------:R-:W0:Y:S02]  /*13c80*/  @P4 LDC.64 R36, c[0x0][0x9e8] ;  /* 0x00027a00ff244b82 */ /* 0x000e240000000a00 */
[----:B0-----:R-:W-:-:S05]  /*13c90*/  @P4 IMAD.HI.U32 R36, R34, R36, RZ ;  /* 0x0000002422244227 */ /* 0x001fca00078e00ff */
[----:B------:R-:W-:-:S07]  /*13ca0*/  @P4 SHF.R.U32.HI R34, RZ, R37, R36 ;  /* 0x00000025ff224219 */ /* 0x000fce0000011624 */
.L_x_1763:
[----:B------:R-:W-:Y:S05]  /*13cb0*/  BSYNC B0 ;  /* 0x0000000000007941 */ /* 0x000fea0003800000 */
.L_x_1761:
[----:B------:R-:W-:-:S04]  /*13cc0*/  IMAD R34, R34, R13, -R44 ;  /* 0x0000000d22227224 */ /* 0x000fc800078e0a2c */
[----:B------:R-:W-:-:S05]  /*13cd0*/  IMAD R37, R76, -0x2, R34 ;  /* 0xfffffffe4c257824 */ /* 0x000fca00078e0222 */
[----:B------:R-:W-:Y:S02]  /*13ce0*/  VIMNMX R40, R40, R37, !PT ;  /* 0x0000002528287248 */ /* 0x000fe40007fe0100 */
[----:B------:R-:W-:-:S07]  /*13cf0*/  VIADDMNMX R38, R37, R13, R38, PT ;  /* 0x0000000d25267246 */ /* 0x000fce0003800126 */
.L_x_1760:
[C---:B------:R-:W-:Y:S01]  /*13d00*/  ISETP.GT.AND P1, PT, R40.reuse, 0x1, !P1 ;  /* 0x000000012800780c */ /* 0x040fe20004f24270 */
[----:B------:R-:W-:Y:S01]  /*13d10*/  ULDC UR4, c[0x0][0x988] ;  /* 0x0002620000047ab9 */ /* 0x000fe20000000800 */
[----:B------:R-:W-:Y:S02]  /*13d20*/  ISETP.GT.AND P6, PT, R40, RZ, !P6 ;  /* 0x000000ff2800720c */ /* 0x000fe400077c4270 */
[C---:B------:R-:W-:Y:S02]  /*13d30*/  ISETP.LT.OR P1, PT, R38.reuse, 0x2, P1 ;  /* 0x000000022600780c */ /* 0x040fe40000f21670 */
[----:B------:R-:W-:Y:S02]  /*13d40*/  ISETP.LT.OR P6, PT, R38, 0x1, P6 ;  /* 0x000000012600780c */ /* 0x000fe400037c1670 */
[----:B------:R-:W-:Y:S01]  /*13d50*/  FSEL R34, R2, -INF , !P1 ;  /* 0xff80000002227808 */ /* 0x000fe20004800000 */
[----:B------:R-:W-:Y:S01]  /*13d60*/  IMAD.U32 R2, RZ, RZ, UR4 ;  /* 0x00000004ff027e24 */ /* 0x000fe2000f8e00ff */
[----:B------:R-:W-:-:S02]  /*13d70*/  ISETP.NE.AND P1, PT, R55, RZ, PT ;  /* 0x000000ff3700720c */ /* 0x000fc40003f25270 */
[----:B------:R-:W-:Y:S02]  /*13d80*/  FSEL R37, R0, -INF , !P6 ;  /* 0xff80000000257808 */ /* 0x000fe40007000000 */
        /* <DEDUP_REMOVED lines=35> */
[----:B------:R-:W-:Y:S02]  /*13fc0*/  ISETP.GT.AND P1, PT, R40, 0x20, !P1 ;  /* 0x000000202800780c */ /* 0x000fe40004f24270 */
[----:B------:R-:W-:Y:S02]  /*13fd0*/  FMNMX.FTZ R0, R33, R0, !PT ;  /* 0x0000000021007209 */ /* 0x000fe40007810000 */
[----:B------:R-:W-:Y:S02]  /*13fe0*/  ISETP.LT.OR P1, PT, R38, 0x21, P1 ;  /* 0x000000212600780c */ /* 0x000fe40000f21670 */
[----:B------:R-:W-:Y:S02]  /*13ff0*/  ISETP.NE.AND P4, PT, R69, RZ, PT ;  /* 0x000000ff4500720c */ /* 0x000fe40003f85270 */
        /* <DEDUP_REMOVED lines=8> */
[----:B------:R-:W-:Y:S02]  /*14080*/  ISETP.GT.AND P1, PT, R40, 0x28, !P2 ;  /* 0x000000282800780c */ /* 0x000fe40005724270 */
[----:B------:R-:W-:Y:S02]  /*14090*/  ISETP.NE.AND P2, PT, R70, RZ, PT ;  /* 0x000000ff4600720c */ /* 0x000fe40003f45270 */
[----:B------:R-:W-:Y:S02]  /*140a0*/  ISETP.LT.OR P1, PT, R38, 0x29, P1 ;  /* 0x000000292600780c */ /* 0x000fe40000f21670 */
[----:B------:R-:W-:Y:S02]  /*140b0*/  ISETP.GT.AND P3, PT, R40, 0x38, !P3 ;  /* 0x000000382800780c */ /* 0x000fe40005f64270 */
[----:B------:R-:W-:Y:S02]  /*140c0*/  FSEL R61, R46, -INF , !P1 ;  /* 0xff8000002e3d7808 */ /* 0x000fe40004800000 */
[----:B------:R-:W-:-:S02]  /*140d0*/  ISETP.GT.AND P1, PT, R40, 0x29, !P4 ;  /* 0x000000292800780c */ /* 0x000fc40006724270 */
[----:B------:R-:W-:Y:S02]  /*140e0*/  ISETP.NE.AND P4, PT, R48, RZ, PT ;  /* 0x000000ff3000720c */ /* 0x000fe40003f85270 */
[----:B------:R-:W-:Y:S02]  /*140f0*/  ISETP.LT.OR P1, PT, R38, 0x2a, P1 ;  /* 0x0000002a2600780c */ /* 0x000fe40000f21670 */
[----:B------:R-:W-:Y:S02]  /*14100*/  ISETP.GT.AND P5, PT, R40, 0x39, !P5 ;  /* 0x000000392800780c */ /* 0x000fe40006fa4270 */
[----:B------:R-:W-:Y:S02]  /*14110*/  FSEL R25, R63, -INF , !P1 ;  /* 0xff8000003f197808 */ /* 0x000fe40004800000 */
[----:B------:R-:W0:Y:S01]  /*14120*/  SHFL.BFLY PT, R63, R24, 0x2, 0x1f ;  /* 0x0c401f00183f7f89 */ /* 0x000e2200000e0000 */
[C---:B------:R-:W-:Y:S02]  /*14130*/  ISETP.LT.OR P3, PT, R38.reuse, 0x39, P3 ;  /* 0x000000392600780c */ /* 0x040fe40001f61670 */
[----:B------:R-:W-:-:S02]  /*14140*/  ISETP.LT.OR P5, PT, R38, 0x3a, P5 ;  /* 0x0000003a2600780c */ /* 0x000fc40002fa1670 */
[----:B0-----:R-:W-:-:S05]  /*14150*/  FMNMX.FTZ R63, R24, R63, !PT ;  /* 0x0000003f183f7209 */ /* 0x001fca0007810000 */
[----:B------:R-:W0:Y:S02]  /*14160*/  SHFL.BFLY PT, R4, R63, 0x1, 0x1f ;  /* 0x0c201f003f047f89 */ /* 0x000e2400000e0000 */
[----:B0-----:R-:W-:-:S04]  /*14170*/  FMNMX.FTZ R4, R63, R4, !PT ;  /* 0x000000043f047209 */ /* 0x001fc80007810000 */
[C---:B------:R-:W-:Y:S01]  /*14180*/  FSETP.NEU.FTZ.AND P1, PT, R4.reuse, -INF , PT ;  /* 0xff8000000400780b */ /* 0x040fe20003f3d000 */
[----:B------:R-:W-:-:S05]  /*14190*/  FMUL.FTZ R0, R4, R2 ;  /* 0x0000000204007220 */ /* 0x000fca0000410000 */
[----:B------:R-:W-:Y:S02]  /*141a0*/  FSEL R30, R0, RZ, P1 ;  /* 0x000000ff001e7208 */ /* 0x000fe40000800000 */
[----:B------:R-:W-:Y:S02]  /*141b0*/  FMNMX.FTZ R0, R37, R34, !PT ;  /* 0x0000002225007209 */ /* 0x000fe40007810000 */
[C---:B------:R-:W-:Y:S01]  /*141c0*/  ISETP.GT.AND P1, PT, R40.reuse, 0x30, !P2 ;  /* 0x000000302800780c */ /* 0x040fe20005724270 */
[--C-:B------:R-:W-:Y:S01]  /*141d0*/  FFMA.FTZ R24, R65, R2, -R30.reuse ;  /* 0x0000000241187223 */ /* 0x100fe2000001081e */
[----:B------:R-:W-:Y:S01]  /*141e0*/  FMNMX.FTZ R0, R45, R0, !PT ;  /* 0x000000002d007209 */ /* 0x000fe20007810000 */
[--C-:B------:R-:W-:Y:S01]  /*141f0*/  FFMA.FTZ R32, R67, R2, -R30.reuse ;  /* 0x0000000243207223 */ /* 0x100fe2000001081e */
[----:B------:R-:W-:Y:S01]  /*14200*/  ISETP.GT.AND P2, PT, R40, 0x31, !P4 ;  /* 0x000000312800780c */ /* 0x000fe20006744270 */
[----:B------:R0:W-:Y:S01]  /*14210*/  MUFU.EX2 R196, R24 ;  /* 0x0000001800c47308 */ /* 0x0001e20000000800 */
[----:B------:R-:W-:Y:S01]  /*14220*/  FMNMX.FTZ R0, R47, R0, !PT ;  /* 0x000000002f007209 */ /* 0x000fe20007810000 */
[-CC-:B------:R-:W-:Y:S01]  /*14230*/  FFMA.FTZ R29, R29, R2.reuse, -R30.reuse ;  /* 0x000000021d1d7223 */ /* 0x180fe2000001081e */
[C---:B------:R-:W-:Y:S01]  /*14240*/  ISETP.LT.OR P1, PT, R38.reuse, 0x31, P1 ;  /* 0x000000312600780c */ /* 0x040fe20000f21670 */
[--C-:B------:R-:W-:Y:S01]  /*14250*/  FFMA.FTZ R36, R79, R2, -R30.reuse ;  /* 0x000000024f247223 */ /* 0x100fe2000001081e */
[----:B------:R-:W-:Y:S01]  /*14260*/  FMNMX.FTZ R0, R49, R0, !PT ;  /* 0x0000000031007209 */ /* 0x000fe20007810000 */
[--C-:B------:R-:W-:Y:S01]  /*14270*/  FFMA.FTZ R31, R31, R2, -R30.reuse ;  /* 0x000000021f1f7223 */ /* 0x100fe2000001081e */
[----:B------:R-:W-:Y:S01]  /*14280*/  ISETP.LT.OR P2, PT, R38, 0x32, P2 ;  /* 0x000000322600780c */ /* 0x000fe20001741670 */
[----:B------:R1:W2:Y:S01]  /*14290*/  MUFU.EX2 R69, R32 ;  /* 0x0000002000457308 */ /* 0x0002a20000000800 */
[----:B------:R-:W-:Y:S01]  /*142a0*/  FMNMX.FTZ R0, R51, R0, !PT ;  /* 0x0000000033007209 */ /* 0x000fe20007810000 */
[-CC-:B0-----:R-:W-:Y:S01]  /*142b0*/  FFMA.FTZ R24, R71, R2.reuse, -R30.reuse ;  /* 0x0000000247187223 */ /* 0x181fe2000001081e */
[----:B------:R-:W-:Y:S01]  /*142c0*/  FSEL R5, R5, -INF , !P1 ;  /* 0xff80000005057808 */ /* 0x000fe20004800000 */
[--C-:B------:R-:W-:Y:S01]  /*142d0*/  FFMA.FTZ R38, R81, R2, -R30.reuse ;  /* 0x0000000251267223 */ /* 0x100fe2000001081e */
[----:B------:R-:W-:Y:S01]  /*142e0*/  FMNMX.FTZ R0, R53, R0, !PT ;  /* 0x0000000035007209 */ /* 0x000fe20007810000 */
[--C-:B------:R-:W-:Y:S01]  /*142f0*/  FFMA.FTZ R43, R43, R2, -R30.reuse ;  /* 0x000000022b2b7223 */ /* 0x100fe2000001081e */
[----:B------:R-:W-:Y:S01]  /*14300*/  FSEL R63, R3, -INF , !P2 ;  /* 0xff800000033f7808 */ /* 0x000fe20005000000 */
[----:B------:R-:W-:Y:S01]  /*14310*/  MUFU.EX2 R198, R24 ;  /* 0x0000001800c67308 */ /* 0x000fe20000000800 */
[----:B------:R-:W-:Y:S01]  /*14320*/  FMNMX.FTZ R0, R55, R0, !PT ;  /* 0x0000000037007209 */ /* 0x000fe20007810000 */
[-CC-:B-1----:R-:W-:Y:S01]  /*14330*/  FFMA.FTZ R32, R77, R2.reuse, -R30.reuse ;  /* 0x000000024d207223 */ /* 0x182fe2000001081e */
[----:B------:R-:W-:Y:S01]  /*14340*/  FSEL R65, R26, -INF , !P3 ;  /* 0xff8000001a417808 */ /* 0x000fe20005800000 */
[--C-:B------:R-:W-:Y:S01]  /*14350*/  FFMA.FTZ R26, R73, R2, -R30.reuse ;  /* 0x00000002491a7223 */ /* 0x100fe2000001081e */
[----:B------:R-:W-:Y:S01]  /*14360*/  FMNMX.FTZ R0, R57, R0, !PT ;  /* 0x0000000039007209 */ /* 0x000fe20007810000 */
[-CC-:B------:R-:W-:Y:S01]  /*14370*/  FFMA.FTZ R41, R41, R2.reuse, -R30.reuse ;  /* 0x0000000229297223 */ /* 0x180fe2000001081e */
[----:B------:R-:W-:Y:S01]  /*14380*/  FSEL R67, R28, -INF , !P5 ;  /* 0xff8000001c437808 */ /* 0x000fe20006800000 */
[--C-:B------:R-:W-:Y:S01]  /*14390*/  FFMA.FTZ R28, R75, R2, -R30.reuse ;  /* 0x000000024b1c7223 */ /* 0x100fe2000001081e */
[----:B------:R-:W-:Y:S01]  /*143a0*/  FMNMX.FTZ R0, R59, R0, !PT ;  /* 0x000000003b007209 */ /* 0x000fe20007810000 */
[----:B------:R-:W-:Y:S01]  /*143b0*/  MUFU.EX2 R71, R26 ;  /* 0x0000001a00477308 */ /* 0x000fe20000000800 */
[----:B------:R-:W-:Y:S01]  /*143c0*/  ISETP.NE.AND P4, PT, R74, 0x1, PT ;  /* 0x000000014a00780c */ /* 0x000fe20003f85270 */
[--C-:B------:R-:W-:Y:S01]  /*143d0*/  FFMA.FTZ R39, R39, R2, -R30.reuse ;  /* 0x0000000227277223 */ /* 0x100fe2000001081e */
[----:B------:R-:W-:Y:S01]  /*143e0*/  FMNMX.FTZ R0, R61, R0, !PT ;  /* 0x000000003d007209 */ /* 0x000fe20007810000 */
[-CC-:B------:R-:W-:Y:S01]  /*143f0*/  FFMA.FTZ R35, R35, R2.reuse, -R30.reuse ;  /* 0x0000000223237223 */ /* 0x180fe2000001081e */
[-CC-:B------:R-:W-:Y:S01]  /*14400*/  FFMA.FTZ R33, R33, R2.reuse, -R30.reuse ;  /* 0x0000000221217223 */ /* 0x180fe2000001081e */
[----:B------:R-:W-:Y:S01]  /*14410*/  FFMA.FTZ R27, R27, R2, -R30 ;  /* 0x000000021b1b7223 */ /* 0x000fe2000001081e */
[----:B------:R-:W-:Y:S01]  /*14420*/  FMNMX.FTZ R0, R25, R0, !PT ;  /* 0x0000000019007209 */ /* 0x000fe20007810000 */
[----:B------:R-:W-:Y:S03]  /*14430*/  MUFU.EX2 R28, R28 ;  /* 0x0000001c001c7308 */ /* 0x000fe60000000800 */
[----:B------:R-:W-:-:S03]  /*14440*/  FMNMX.FTZ R0, R5, R0, !PT ;  /* 0x0000000005007209 */ /* 0x000fc60007810000 */
[----:B------:R-:W0:Y:S01]  /*14450*/  @P4 LDC R44, c[0x0][0x450] ;  /* 0x00011400ff2c4b82 */ /* 0x000e220000000800 */
[----:B------:R-:W-:Y:S01]  /*14460*/  FMNMX.FTZ R0, R63, R0, !PT ;  /* 0x000000003f007209 */ /* 0x000fe20007810000 */
[----:B------:R-:W1:Y:S03]  /*14470*/  MUFU.EX2 R73, R32 ;  /* 0x0000002000497308 */ /* 0x000e660000000800 */
[----:B------:R-:W-:-:S04]  /*14480*/  FMNMX.FTZ R0, R65, R0, !PT ;  /* 0x0000000041007209 */ /* 0x000fc80007810000 */
[----:B------:R-:W-:Y:S01]  /*14490*/  FMNMX.FTZ R0, R67, R0, !PT ;  /* 0x0000000043007209 */ /* 0x000fe20007810000 */
[----:B------:R2:W-:Y:S04]  /*144a0*/  MUFU.EX2 R186, R29 ;  /* 0x0000001d00ba7308 */ /* 0x0005e80000000800 */
[----:B------:R-:W3:Y:S04]  /*144b0*/  SHFL.BFLY PT, R3, R0, 0x2, 0x1f ;  /* 0x0c401f0000037f89 */ /* 0x000ee800000e0000 */
[----:B------:R4:W-:Y:S01]  /*144c0*/  MUFU.EX2 R75, R38 ;  /* 0x00000026004b7308 */ /* 0x0009e20000000800 */
[----:B--2---:R-:W-:Y:S01]  /*144d0*/  FADD.FTZ R29, R196, R69 ;  /* 0x00000045c41d7221 */ /* 0x004fe20000010000 */
[----:B-1----:R-:W-:-:S02]  /*144e0*/  F2FP.F16.F32.PACK_AB R192, R73, R28 ;  /* 0x0000001c49c0723e */ /* 0x002fc400000000ff */
[----:B------:R-:W-:-:S04]  /*144f0*/  F2FP.F16.F32.PACK_AB R196, R69, R196 ;  /* 0x000000c445c4723e */ /* 0x000fc800000000ff */
[----:B------:R-:W1:Y:S01]  /*14500*/  MUFU.EX2 R36, R36 ;  /* 0x0000002400247308 */ /* 0x000e620000000800 */
[----:B----4-:R-:W-:Y:S01]  /*14510*/  FADD.FTZ R38, R198, R29 ;  /* 0x0000001dc6267221 */ /* 0x010fe20000010000 */
[----:B------:R-:W-:-:S03]  /*14520*/  F2FP.F16.F32.PACK_AB R198, R71, R198 ;  /* 0x000000c647c6723e */ /* 0x000fc600000000ff */
[----:B------:R-:W-:-:S03]  /*14530*/  FADD.FTZ R29, R71, R38 ;  /* 0x00000026471d7221 */ /* 0x000fc60000010000 */
[----:B------:R2:W-:Y:S01]  /*14540*/  MUFU.EX2 R184, R31 ;  /* 0x0000001f00b87308 */ /* 0x0005e20000000800 */
[----:B------:R-:W-:Y:S01]  /*14550*/  FADD.FTZ R40, R28, R29 ;  /* 0x0000001d1c287221 */ /* 0x000fe20000010000 */
[----:B---3--:R-:W-:-:S06]  /*14560*/  FMNMX.FTZ R24, R0, R3, !PT ;  /* 0x0000000300187209 */ /* 0x008fcc0007810000 */
[----:B------:R-:W-:Y:S01]  /*14570*/  MUFU.EX2 R43, R43 ;  /* 0x0000002b002b7308 */ /* 0x000fe20000000800 */
[----:B------:R-:W3:Y:S01]  /*14580*/  SHFL.BFLY PT, R3, R24, 0x1, 0x1f ;  /* 0x0c201f0018037f89 */ /* 0x000ee200000e0000 */
[----:B--2---:R-:W-:Y:S01]  /*14590*/  FADD.FTZ R31, R73, R40 ;  /* 0x00000028491f7221 */ /* 0x004fe20000010000 */
[----:B-1----:R-:W-:-:S03]  /*145a0*/  F2FP.F16.F32.PACK_AB R194, R75, R36 ;  /* 0x000000244bc2723e */ /* 0x002fc600000000ff */
[----:B------:R-:W-:Y:S02]  /*145b0*/  FADD.FTZ R42, R36, R31 ;  /* 0x0000001f242a7221 */ /* 0x000fe40000010000 */
[----:B------:R1:W-:Y:S02]  /*145c0*/  MUFU.EX2 R188, R41 ;  /* 0x0000002900bc7308 */ /* 0x0003e40000000800 */
[----:B------:R-:W-:-:S06]  /*145d0*/  FADD.FTZ R42, R75, R42 ;  /* 0x0000002a4b2a7221 */ /* 0x000fcc0000010000 */
[----:B------:R-:W-:Y:S01]  /*145e0*/  MUFU.EX2 R39, R39 ;  /* 0x0000002700277308 */ /* 0x000fe20000000800 */
[----:B-1----:R-:W1:Y:S07]  /*145f0*/  @P4 LDC R41, c[0x0][0x44c] ;  /* 0x00011300ff294b82 */ /* 0x002e6e0000000800 */
[----:B------:R2:W-:Y:S01]  /*14600*/  MUFU.EX2 R190, R35 ;  /* 0x0000002300be7308 */ /* 0x0005e20000000800 */
[----:B---3--:R-:W-:-:S04]  /*14610*/  FMNMX.FTZ R3, R24, R3, !PT ;  /* 0x0000000318037209 */ /* 0x008fc80007810000 */
[C---:B------:R-:W-:Y:S01]  /*14620*/  FSETP.NEU.FTZ.AND P1, PT, R3.reuse, -INF , PT ;  /* 0xff8000000300780b */ /* 0x040fe20003f3d000 */
[----:B------:R-:W-:Y:S02]  /*14630*/  FMUL.FTZ R0, R3, R2 ;  /* 0x0000000203007220 */ /* 0x000fe40000410000 */
[----:B------:R-:W-:Y:S01]  /*14640*/  MUFU.EX2 R33, R33 ;  /* 0x0000002100217308 */ /* 0x000fe20000000800 */
[----:B--2---:R-:W-:Y:S02]  /*14650*/  MOV R35, R72 ;  /* 0x0000004800237202 */ /* 0x004fe40000000f00 */
[----:B------:R-:W-:-:S05]  /*14660*/  FSEL R0, R0, RZ, P1 ;  /* 0x000000ff00007208 */ /* 0x000fca0000800000 */
[-CC-:B------:R-:W-:Y:S01]  /*14670*/  FFMA.FTZ R37, R37, R2.reuse, -R0.reuse ;  /* 0x0000000225257223 */ /* 0x180fe20000010800 */
[-CC-:B------:R-:W-:Y:S01]  /*14680*/  FFMA.FTZ R34, R34, R2.reuse, -R0.reuse ;  /* 0x0000000222227223 */ /* 0x180fe20000010800 */
[-CC-:B------:R-:W-:Y:S01]  /*14690*/  FFMA.FTZ R45, R45, R2.reuse, -R0.reuse ;  /* 0x000000022d2d7223 */ /* 0x180fe20000010800 */
[-CC-:B------:R-:W-:Y:S01]  /*146a0*/  FFMA.FTZ R47, R47, R2.reuse, -R0.reuse ;  /* 0x000000022f2f7223 */ /* 0x180fe20000010800 */
[-CC-:B------:R-:W-:Y:S01]  /*146b0*/  FFMA.FTZ R49, R49, R2.reuse, -R0.reuse ;  /* 0x0000000231317223 */ /* 0x180fe20000010800 */
[-CC-:B------:R-:W-:Y:S01]  /*146c0*/  FFMA.FTZ R51, R51, R2.reuse, -R0.reuse ;  /* 0x0000000233337223 */ /* 0x180fe20000010800 */
[----:B------:R-:W-:Y:S01]  /*146d0*/  MUFU.EX2 R37, R37 ;  /* 0x0000002500257308 */ /* 0x000fe20000000800 */
[-CC-:B------:R-:W-:Y:S01]  /*146e0*/  FFMA.FTZ R53, R53, R2.reuse, -R0.reuse ;  /* 0x0000000235357223 */ /* 0x180fe20000010800 */
[-CC-:B------:R-:W-:Y:S01]  /*146f0*/  FFMA.FTZ R55, R55, R2.reuse, -R0.reuse ;  /* 0x0000000237377223 */ /* 0x180fe20000010800 */
[-CC-:B------:R-:W-:Y:S01]  /*14700*/  FFMA.FTZ R57, R57, R2.reuse, -R0.reuse ;  /* 0x0000000239397223 */ /* 0x180fe20000010800 */
[-CC-:B------:R-:W-:Y:S01]  /*14710*/  FFMA.FTZ R59, R59, R2.reuse, -R0.reuse ;  /* 0x000000023b3b7223 */ /* 0x180fe20000010800 */
[-CC-:B------:R-:W-:Y:S01]  /*14720*/  FFMA.FTZ R61, R61, R2.reuse, -R0.reuse ;  /* 0x000000023d3d7223 */ /* 0x180fe20000010800 */
[-CC-:B------:R-:W-:Y:S01]  /*14730*/  FFMA.FTZ R25, R25, R2.reuse, -R0.reuse ;  /* 0x0000000219197223 */ /* 0x180fe20000010800 */
[-CC-:B------:R-:W-:Y:S01]  /*14740*/  FFMA.FTZ R5, R5, R2.reuse, -R0.reuse ;  /* 0x0000000205057223 */ /* 0x180fe20000010800 */
[----:B------:R-:W2:Y:S01]  /*14750*/  MUFU.EX2 R34, R34 ;  /* 0x0000002200227308 */ /* 0x000ea20000000800 */
[-CC-:B------:R-:W-:Y:S01]  /*14760*/  FFMA.FTZ R63, R63, R2.reuse, -R0.reuse ;  /* 0x000000023f3f7223 */ /* 0x180fe20000010800 */
[-CC-:B------:R-:W-:Y:S01]  /*14770*/  FFMA.FTZ R65, R65, R2.reuse, -R0.reuse ;  /* 0x0000000241417223 */ /* 0x180fe20000010800 */
[----:B------:R-:W-:Y:S01]  /*14780*/  FFMA.FTZ R67, R67, R2, -R0 ;  /* 0x0000000243437223 */ /* 0x000fe20000010800 */
[----:B-1----:R-:W-:-:S04]  /*14790*/  @P4 IMAD.HI.U32 R41, R72, R41, RZ ;  /* 0x0000002948294227 */ /* 0x002fc800078e00ff */
[----:B------:R-:W1:Y:S01]  /*147a0*/  MUFU.EX2 R45, R45 ;  /* 0x0000002d002d7308 */ /* 0x000e620000000800 */
[----:B0-----:R-:W-:Y:S02]  /*147b0*/  @P4 SHF.R.U32.HI R35, RZ, R44, R41 ;  /* 0x0000002cff234219 */ /* 0x001fe40000011629 */
[----:B------:R-:W-:-:S03]  /*147c0*/  ISETP.GE.AND P4, PT, R13, 0x1, PT ;  /* 0x000000010d00780c */ /* 0x000fc60003f86270 */
[----:B------:R-:W-:Y:S02]  /*147d0*/  IMAD.IADD R31, R102, 0x1, R35 ;  /* 0x00000001661f7824 */ /* 0x000fe400078e0223 */
[----:B------:R-:W0:Y:S01]  /*147e0*/  MUFU.EX2 R24, R47 ;  /* 0x0000002f00187308 */ /* 0x000e220000000800 */
[----:B--2---:R-:W-:Y:S01]  /*147f0*/  FADD.FTZ R38, R37, R34 ;  /* 0x0000002225267221 */ /* 0x004fe20000010000 */
[----:B------:R-:W-:Y:S01]  /*14800*/  F2FP.F16.F32.PACK_AB R197, R34, R37 ;  /* 0x0000002522c5723e */ /* 0x000fe200000000ff */
[----:B------:R-:W-:-:S05]  /*14810*/  IMAD.IADD R12, R31, 0x1, R12 ;  /* 0x000000011f0c7824 */ /* 0x000fca00078e020c */
[----:B------:R-:W2:Y:S01]  /*14820*/  MUFU.EX2 R49, R49 ;  /* 0x0000003100317308 */ /* 0x000ea20000000800 */
[----:B-1----:R-:W-:-:S07]  /*14830*/  FADD.FTZ R29, R45, R38 ;  /* 0x000000262d1d7221 */ /* 0x002fce0000010000 */
[----:B------:R-:W1:Y:S01]  /*14840*/  MUFU.EX2 R26, R51 ;  /* 0x00000033001a7308 */ /* 0x000e620000000800 */
[C---:B0-----:R-:W-:Y:S01]  /*14850*/  FADD.FTZ R40, R24.reuse, R29 ;  /* 0x0000001d18287221 */ /* 0x041fe20000010000 */
[----:B------:R-:W-:-:S06]  /*14860*/  F2FP.F16.F32.PACK_AB R199, R24, R45 ;  /* 0x0000002d18c7723e */ /* 0x000fcc00000000ff */
[----:B------:R-:W-:Y:S01]  /*14870*/  MUFU.EX2 R53, R53 ;  /* 0x0000003500357308 */ /* 0x000fe20000000800 */
[----:B--2---:R-:W-:-:S07]  /*14880*/  FADD.FTZ R29, R49, R40 ;  /* 0x00000028311d7221 */ /* 0x004fce0000010000 */
[----:B------:R-:W0:Y:S01]  /*14890*/  MUFU.EX2 R30, R55 ;  /* 0x00000037001e7308 */ /* 0x000e220000000800 */
[C---:B-1----:R-:W-:Y:S01]  /*148a0*/  FADD.FTZ R40, R26.reuse, R29 ;  /* 0x0000001d1a287221 */ /* 0x042fe20000010000 */
[----:B------:R-:W-:Y:S01]  /*148b0*/  FADD.FTZ R29, R43, R42 ;  /* 0x0000002a2b1d7221 */ /* 0x000fe20000010000 */
[----:B------:R-:W-:-:S03]  /*148c0*/  F2FP.F16.F32.PACK_AB R193, R26, R49 ;  /* 0x000000311ac1723e */ /* 0x000fc600000000ff */
[C---:B------:R-:W-:Y:S01]  /*148d0*/  FADD.FTZ R42, R188.reuse, R29 ;  /* 0x0000001dbc2a7221 */ /* 0x040fe20000010000 */
[----:B------:R-:W-:Y:S01]  /*148e0*/  F2FP.F16.F32.PACK_AB R188, R188, R43 ;  /* 0x0000002bbcbc723e */ /* 0x000fe200000000ff */
[----:B------:R-:W-:Y:S02]  /*148f0*/  MUFU.EX2 R57, R57 ;  /* 0x0000003900397308 */ /* 0x000fe40000000800 */
[----:B------:R-:W-:-:S04]  /*14900*/  FADD.FTZ R29, R39, R42 ;  /* 0x0000002a271d7221 */ /* 0x000fc80000010000 */
[C---:B------:R-:W-:Y:S01]  /*14910*/  FADD.FTZ R42, R190.reuse, R29 ;  /* 0x0000001dbe2a7221 */ /* 0x040fe20000010000 */
[----:B------:R-:W-:Y:S01]  /*14920*/  F2FP.F16.F32.PACK_AB R190, R190, R39 ;  /* 0x00000027bebe723e */ /* 0x000fe200000000ff */
[----:B------:R-:W1:Y:S01]  /*14930*/  MUFU.EX2 R32, R59 ;  /* 0x0000003b00207308 */ /* 0x000e620000000800 */
[----:B0-----:R-:W-:Y:S01]  /*14940*/  F2FP.F16.F32.PACK_AB R195, R30, R53 ;  /* 0x000000351ec3723e */ /* 0x001fe200000000ff */
[----:B------:R-:W-:-:S06]  /*14950*/  FADD.FTZ R29, R33, R42 ;  /* 0x0000002a211d7221 */ /* 0x000fcc0000010000 */
[----:B------:R-:W-:Y:S08]  /*14960*/  MUFU.EX2 R61, R61 ;  /* 0x0000003d003d7308 */ /* 0x000ff00000000800 */
[----:B------:R0:W2:Y:S01]  /*14970*/  MUFU.EX2 R38, R25 ;  /* 0x0000001900267308 */ /* 0x0000a20000000800 */
[----:B-1----:R-:W-:-:S07]  /*14980*/  F2FP.F16.F32.PACK_AB R189, R32, R57 ;  /* 0x0000003920bd723e */ /* 0x002fce00000000ff */
[----:B------:R-:W1:Y:S01]  /*14990*/  MUFU.EX2 R5, R5 ;  /* 0x0000000500057308 */ /* 0x000e620000000800 */
[----:B0-----:R-:W-:-:S04]  /*149a0*/  FADD.FTZ R25, R53, R40 ;  /* 0x0000002835197221 */ /* 0x001fc80000010000 */
[----:B------:R-:W-:-:S03]  /*149b0*/  FADD.FTZ R40, R30, R25 ;  /* 0x000000191e287221 */ /* 0x000fc60000010000 */
[----:B------:R-:W0:Y:S01]  /*149c0*/  MUFU.EX2 R0, R63 ;  /* 0x0000003f00007308 */ /* 0x000e220000000800 */
[----:B------:R-:W-:Y:S01]  /*149d0*/  FADD.FTZ R25, R57, R40 ;  /* 0x0000002839197221 */ /* 0x000fe20000010000 */
[----:B--2---:R-:W-:-:S03]  /*149e0*/  F2FP.F16.F32.PACK_AB R191, R38, R61 ;  /* 0x0000003d26bf723e */ /* 0x004fc600000000ff */
[----:B------:R-:W-:-:S03]  /*149f0*/  FADD.FTZ R40, R32, R25 ;  /* 0x0000001920287221 */ /* 0x000fc60000010000 */
[----:B------:R-:W2:Y:S01]  /*14a00*/  MUFU.EX2 R27, R27 ;  /* 0x0000001b001b7308 */ /* 0x000ea20000000800 */
[----:B------:R-:W-:Y:S01]  /*14a10*/  FADD.FTZ R25, R61, R40 ;  /* 0x000000283d197221 */ /* 0x000fe20000010000 */
[C---:B------:R-:W-:Y:S01]  /*14a20*/  FADD.FTZ R40, R184.reuse, R29 ;  /* 0x0000001db8287221 */ /* 0x040fe20000010000 */
[----:B------:R-:W-:Y:S02]  /*14a30*/  F2FP.F16.F32.PACK_AB R184, R184, R33 ;  /* 0x00000021b8b8723e */ /* 0x000fe400000000ff */
[----:B------:R-:W-:-:S03]  /*14a40*/  FADD.FTZ R36, R38, R25 ;  /* 0x0000001926247221 */ /* 0x000fc60000010000 */
[----:B------:R-:W3:Y:S01]  /*14a50*/  MUFU.EX2 R65, R65 ;  /* 0x0000004100417308 */ /* 0x000ee20000000800 */
[----:B-1----:R-:W-:Y:S01]  /*14a60*/  FADD.FTZ R25, R5, R36 ;  /* 0x0000002405197221 */ /* 0x002fe20000010000 */
[C---:B0-----:R-:W-:Y:S01]  /*14a70*/  F2FP.F16.F32.PACK_AB R185, R0.reuse, R5 ;  /* 0x0000000500b9723e */ /* 0x041fe200000000ff */
[----:B------:R-:W-:Y:S02]  /*14a80*/  VIADD R5, R97, 0xfffffffe ;  /* 0xfffffffe61057836 */ /* 0x000fe40000000000 */
[----:B------:R-:W-:-:S03]  /*14a90*/  FADD.FTZ R34, R0, R25 ;  /* 0x0000001900227221 */ /* 0x000fc60000010000 */
[----:B------:R-:W0:Y:S01]  /*14aa0*/  MUFU.EX2 R28, R67 ;  /* 0x00000043001c7308 */ /* 0x000e220000000800 */
[----:B--2---:R-:W-:-:S04]  /*14ab0*/  FADD.FTZ R223, R27, R40 ;  /* 0x000000281bdf7221 */ /* 0x004fc80000010000 */
[C---:B------:R-:W-:Y:S01]  /*14ac0*/  FADD.FTZ R223, R186.reuse, R223 ;  /* 0x000000dfbadf7221 */ /* 0x040fe20000010000 */
[----:B------:R-:W-:Y:S01]  /*14ad0*/  F2FP.F16.F32.PACK_AB R186, R186, R27 ;  /* 0x0000001bbaba723e */ /* 0x000fe200000000ff */
[----:B---3--:R-:W-:-:S04]  /*14ae0*/  FADD.FTZ R221, R65, R34 ;  /* 0x0000002241dd7221 */ /* 0x008fc80000010000 */
[C---:B0-----:R-:W-:Y:S01]  /*14af0*/  FADD.FTZ R221, R28.reuse, R221 ;  /* 0x000000dd1cdd7221 */ /* 0x041fe20000010000 */
[----:B------:R-:W-:Y:S01]  /*14b00*/  F2FP.F16.F32.PACK_AB R187, R28, R65 ;  /* 0x000000411cbb723e */ /* 0x000fe200000000ff */
[----:B------:R-:W-:Y:S06]  /*14b10*/  @!P4 BRA `(.L_x_1764) ;  /* 0x000000000048c947 */ /* 0x000fec0003800000 */
        /* <DEDUP_REMOVED lines=11> */
.L_x_1766:
[----:B------:R-:W-:-:S13]  /*14bd0*/  ISETP.NE.AND P1, PT, R13, 0x1, PT ;  /* 0x000000010d00780c */ /* 0x000fda0003f25270 */
[----:B------:R-:W0:Y:S02]  /*14be0*/  @P1 LDC.64 R24, c[0x0][0x9e8] ;  /* 0x00027a00ff181b82 */ /* 0x000e240000000a00 */
[----:B0-----:R-:W-:-:S05]  /*14bf0*/  @P1 IMAD.HI.U32 R24, R0, R24, RZ ;  /* 0x0000001800181227 */ /* 0x001fca00078e00ff */
[----:B------:R-:W-:-:S07]  /*14c00*/  @P1 SHF.R.U32.HI R0, RZ, R25, R24 ;  /* 0x00000019ff001219 */ /* 0x000fce0000011618 */
.L_x_1767:
[----:B------:R-:W-:Y:S05]  /*14c10*/  BSYNC B0 ;  /* 0x0000000000007941 */ /* 0x000fea0003800000 */
.L_x_1765:
[----:B------:R-:W-:-:S05]  /*14c20*/  IMAD R13, R0, R13, R13 ;  /* 0x0000000d000d7224 */ /* 0x000fca00078e020d */
[----:B------:R-:W-:-:S07]  /*14c30*/  VIMNMX R12, R12, R13, PT ;  /* 0x0000000d0c0c7248 */ /* 0x000fce0003fe0100 */
.L_x_1764:
[----:B------:R-:W2:Y:S01]  /*14c40*/  LDL R24, [R1+0x64] ;  /* 0x0000640001187983 */ /* 0x000ea20000100800 */
[----:B------:R-:W-:Y:S01]  /*14c50*/  SHF.R.S32.HI R13, RZ, 0x1f, R12 ;  /* 0x0000001fff0d7819 */ /* 0x000fe2000001140c */
[----:B------:R-:W-:Y:S01]  /*14c60*/  BSSY B1, `(.L_x_1768) ;  /* 0x000036a000017945 */ /* 0x000fe20003800000 */
[----:B------:R-:W-:Y:S01]  /*14c70*/  IMAD.MOV.U32 R0, RZ, RZ, 0x3f800000 ;  /* 0x3f800000ff007424 */ /* 0x000fe200078e00ff */
[----:B------:R-:W-:Y:S02]  /*14c80*/  CS2R R150, SRZ ;  /* 0x0000000000967805 */ /* 0x000fe4000001ff00 */
[----:B------:R-:W-:Y:S01]  /*14c90*/  LEA.HI R13, R13, R12, RZ, 0x6 ;  /* 0x0000000c0d0d7211 */ /* 0x000fe200078f30ff */
[----:B------:R-:W-:Y:S01]  /*14ca0*/  IMAD.MOV.U32 R12, RZ, RZ, 0x3f800000 ;  /* 0x3f800000ff0c7424 */ /* 0x000fe200078e00ff */
[----:B------:R-:W-:Y:S02]  /*14cb0*/  CS2R R148, SRZ ;  /* 0x0000000000947805 */ /* 0x000fe4000001ff00 */
[----:B------:R-:W-:-:S02]  /*14cc0*/  CS2R R146, SRZ ;  /* 0x0000000000927805 */ /* 0x000fc4000001ff00 */
[----:B------:R-:W-:Y:S02]  /*14cd0*/  SHF.R.S32.HI R13, RZ, 0x6, R13 ;  /* 0x00000006ff0d7819 */ /* 0x000fe4000001140d */
        /* <DEDUP_REMOVED lines=60> */
[----:B--2---:R-:W-:-:S04]  /*150a0*/  VIMNMX R24, R24, R13, !PT ;  /* 0x0000000d18187248 */ /* 0x004fc80007fe0100 */
[----:B------:R-:W-:Y:S01]  /*150b0*/  ISETP.GE.AND P1, PT, R5, R24, PT ;  /* 0x000000180500720c */ /* 0x000fe20003f26270 */
[----:B------:R0:W-:Y:S02]  /*150c0*/  STL [R1+0x14], R24 ;  /* 0x0000141801007387 */ /* 0x0001e40000100800 */
[----:B0-----:R-:W-:-:S10]  /*150d0*/  CS2R R24, SRZ ;  /* 0x0000000000187805 */ /* 0x001fd4000001ff00 */
[----:B------:R-:W-:Y:S05]  /*150e0*/  @!P1 BRA `(.L_x_1769) ;  /* 0x0000003000849947 */ /* 0x000fea0003800000 */
[----:B------:R-:W-:Y:S01]  /*150f0*/  BSSY B0, `(.L_x_1770) ;  /* 0x000031c000007945 */ /* 0x000fe20003800000 */
[----:B------:R-:W-:Y:S01]  /*15100*/  MOV R0, 0x3f800000 ;  /* 0x3f80000000007802 */ /* 0x000fe20000000f00 */
[----:B------:R-:W-:-:S07]  /*15110*/  IMAD.MOV.U32 R151, RZ, RZ, RZ ;  /* 0x000000ffff977224 */ /* 0x000fce00078e00ff */
.L_x_1791:
[----:B------:R-:W-:-:S05]  /*15120*/  VIADD R222, R202, 0x1 ;  /* 0x00000001cade7836 */ /* 0x000fca0000000000 */
[----:B------:R-:W-:-:S04]  /*15130*/  ISETP.NE.AND P1, PT, R222, 0x2, PT ;  /* 0x00000002de00780c */ /* 0x000fc80003f25270 */
[----:B------:R-:W-:Y:S02]  /*15140*/  SEL R226, RZ, 0x1, P1 ;  /* 0x00000001ffe27807 */ /* 0x000fe40000800000 */
[----:B------:R-:W-:Y:S02]  /*15150*/  SEL R222, R222, RZ, P1 ;  /* 0x000000ffdede7207 */ /* 0x000fe40000800000 */
[----:B------:R-:W-:Y:S01]  /*15160*/  LOP3.LUT R226, R203, R226, RZ, 0x3c, !PT ;  /* 0x000000e2cbe27212 */ /* 0x000fe200078e3cff */
[----:B------:R-:W-:Y:S06]  /*15170*/  @!P0 BRA `(.L_x_1771) ;  /* 0x0000000000048947 */ /* 0x000fec0003800000 */
[----:B------:R-:W-:Y:S01]  /*15180*/  BPT.TRAP 0x1 ;  /* 0x000000040000795c */ /* 0x000fe20000300000 */
.L_x_1771:
[----:B------:R-:W-:Y:S01]  /*15190*/  IMAD R2, R222, 0x8, R18 ;  /* 0x00000008de027824 */ /* 0x000fe200078e0212 */
[----:B------:R-:W-:-:S04]  /*151a0*/  SHF.L.U32 R152, R226, 0x1f, RZ ;  /* 0x0000001fe2987819 */ /* 0x000fc800000006ff */
[----:B------:R0:W1:Y:S01]  /*151b0*/  SYNCS.PHASECHK.TRANS64.TRYWAIT P1, [R2+URZ+0x30830], R152 ;  /* 0x03083098020075a7 */ /* 0x000062000802017f */
[----:B------:R-:W-:Y:S05]  /*151c0*/  @!P0 BRA `(.L_x_1772) ;  /* 0x0000000000048947 */ /* 0x000fea0003800000 */
[----:B------:R-:W-:Y:S01]  /*151d0*/  BPT.TRAP 0x1 ;  /* 0x000000040000795c */ /* 0x000fe20000300000 */
.L_x_1772:
[----:B------:R-:W2:Y:S01]  /*151e0*/  LDL R13, [R1+0x40] ;  /* 0x00004000010d7983 */ /* 0x000ea20000100800 */
[----:B------:R-:W-:Y:S01]  /*151f0*/  BSSY B2, `(.L_x_1773) ;  /* 0x0000007000027945 */ /* 0x000fe20003800000 */
[----:B--2---:R-:W-:-:S05]  /*15200*/  LEA R13, R222, R13, 0xb ;  /* 0x0000000dde0d7211 */ /* 0x004fca00078e58ff */
[C---:B------:R-:W-:Y:S02]  /*15210*/  VIADD R156, R13.reuse, 0x2 ;  /* 0x000000020d9c7836 */ /* 0x040fe40000000000 */
[----:B------:R-:W-:Y:S01]  /*15220*/  VIADD R155, R13, 0x4 ;  /* 0x000000040d9b7836 */ /* 0x000fe20000000000 */
[----:B-1----:R-:W-:Y:S06]  /*15230*/  @P1 BRA `(.L_x_1774) ;  /* 0x0000000000081947 */ /* 0x002fec0003800000 */
[----:B------:R-:W1:Y:S02]  /*15240*/  SYNCS.PHASECHK.TRANS64.TRYWAIT P1, [R2+URZ+0x30830], R152 ;  /* 0x03083098020075a7 */ /* 0x000e64000802017f */
[----:B-1----:R-:W-:Y:S05]  /*15250*/  @!P1 BRA `(.L_x_1775) ;  /* 0x0000015c00e89947 */ /* 0x002fea0003800000 */
.L_x_1774:
[----:B------:R-:W-:Y:S05]  /*15260*/  BSYNC B2 ;  /* 0x0000000000027941 */ /* 0x000fea0003800000 */
.L_x_1773:
[----:B------:R-:W-:Y:S04]  /*15270*/  STL.64 [R1+0xc8], R16 ;  /* 0x0000c81001007387 */ /* 0x000fe80000100a00 */
[----:B------:R2:W-:Y:S04]  /*15280*/  STL.64 [R1+0xc0], R4 ;  /* 0x0000c00401007387 */ /* 0x0005e80000100a00 */
[----:B--2---:R-:W2:Y:S04]  /*15290*/  LDL.64 R4, [R1+0x30] ;  /* 0x0000300001047983 */ /* 0x004ea80000100a00 */
[----:B------:R3:W-:Y:S04]  /*152a0*/  STL.64 [R1+0xb8], R2 ;  /* 0x0000b80201007387 */ /* 0x0007e80000100a00 */
[----:B------:R-:W4:Y:S01]  /*152b0*/  LDL.64 R16, [R1+0x38] ;  /* 0x0000380001107983 */ /* 0x000f220000100a00 */
[----:B01----:R-:W-:-:S05]  /*152c0*/  IMAD.MOV.U32 R152, RZ, RZ, R13 ;  /* 0x000000ffff987224 */ /* 0x003fca00078e000d */
[----:B------:R-:W-:Y:S01]  /*152d0*/  R2UR UR6, R152 ;  /* 0x00000000980672ca */ /* 0x000fe200000e0000 */
[----:B------:R-:W-:Y:S01]  /*152e0*/  IMAD.MOV.U32 R152, RZ, RZ, R156 ;  /* 0x000000ffff987224 */ /* 0x000fe200078e009c */
[----:B---3--:R-:W3:Y:S01]  /*152f0*/  LDL.64 R2, [R1+0x28] ;  /* 0x0000280001027983 */ /* 0x008ee20000100a00 */
[C---:B------:R-:W-:Y:S01]  /*15300*/  VIADD R154, R13.reuse, 0x6 ;  /* 0x000000060d9a7836 */ /* 0x040fe20000000000 */
[----:B------:R-:W-:Y:S02]  /*15310*/  MOV R153, 0x40000040 ;  /* 0x4000004000997802 */ /* 0x000fe40000000f00 */
[----:B------:R-:W-:Y:S01]  /*15320*/  R2UR UR4, R152 ;  /* 0x00000000980472ca */ /* 0x000fe200000e0000 */
[----:B------:R-:W-:Y:S01]  /*15330*/  IMAD.MOV.U32 R152, RZ, RZ, R155 ;  /* 0x000000ffff987224 */ /* 0x000fe200078e009b */
[----:B------:R-:W-:Y:S01]  /*15340*/  R2UR UR10, R154 ;  /* 0x000000009a0a72ca */ /* 0x000fe200000e0000 */
[----:B------:R-:W-:Y:S02]  /*15350*/  IMAD.MOV.U32 R155, RZ, RZ, 0x40000040 ;  /* 0x40000040ff9b7424 */ /* 0x000fe400078e00ff */
[----:B------:R-:W-:Y:S01]  /*15360*/  FMUL.FTZ R24, R24, R12 ;  /* 0x0000000c18187220 */ /* 0x000fe20000410000 */
[----:B------:R-:W-:Y:S01]  /*15370*/  VIADD R156, R13, 0x204 ;  /* 0x000002040d9c7836 */ /* 0x000fe20000000000 */
[----:B------:R-:W-:-:S02]  /*15380*/  R2UR UR8, R152 ;  /* 0x00000000980872ca */ /* 0x000fc400000e0000 */
[----:B------:R-:W-:Y:S02]  /*15390*/  R2UR UR11, R155 ;  /* 0x000000009b0b72ca */ /* 0x000fe400000e0000 */
[----:B------:R-:W-:Y:S01]  /*153a0*/  IADD3 R152, R13, 0x200, RZ ;  /* 0x000002000d987810 */ /* 0x000fe20007ffe0ff */
[-C--:B------:R-:W-:Y:S01]  /*153b0*/  FMUL.FTZ R25, R25, R12.reuse ;  /* 0x0000000c19197220 */ /* 0x080fe20000410000 */
[-C--:B------:R-:W-:Y:S01]  /*153c0*/  FMUL.FTZ R28, R28, R12.reuse ;  /* 0x0000000c1c1c7220 */ /* 0x080fe20000410000 */
[-C--:B------:R-:W-:Y:S01]  /*153d0*/  FMUL.FTZ R29, R29, R12.reuse ;  /* 0x0000000c1d1d7220 */ /* 0x080fe20000410000 */
[----:B------:R-:W-:Y:S02]  /*153e0*/  R2UR UR14, R152 ;  /* 0x00000000980e72ca */ /* 0x000fe400000e0000 */
[----:B------:R-:W-:Y:S01]  /*153f0*/  IADD3 R152, R13, 0x206, RZ ;  /* 0x000002060d987810 */ /* 0x000fe20007ffe0ff */
[-C--:B------:R-:W-:Y:S01]  /*15400*/  FMUL.FTZ R32, R32, R12.reuse ;  /* 0x0000000c20207220 */ /* 0x080fe20000410000 */
[-C--:B------:R-:W-:Y:S01]  /*15410*/  FMUL.FTZ R33, R33, R12.reuse ;  /* 0x0000000c21217220 */ /* 0x080fe20000410000 */
[-C--:B------:R-:W-:Y:S01]  /*15420*/  FMUL.FTZ R36, R36, R12.reuse ;  /* 0x0000000c24247220 */ /* 0x080fe20000410000 */
[----:B------:R-:W-:Y:S01]  /*15430*/  FMUL.FTZ R37, R37, R12 ;  /* 0x0000000c25257220 */ /* 0x000fe20000410000 */
[----:B------:R-:W-:-:S02]  /*15440*/  MOV R154, UR11 ;  /* 0x0000000b009a7c02 */ /* 0x000fc40008000f00 */
[----:B------:R-:W-:Y:S01]  /*15450*/  R2UR UR22, R156 ;  /* 0x000000009c1672ca */ /* 0x000fe200000e0000 */
[C---:B------:R-:W-:Y:S01]  /*15460*/  VIADD R156, R13.reuse, 0x400 ;  /* 0x000004000d9c7836 */ /* 0x040fe20000000000 */
[----:B------:R-:W-:Y:S01]  /*15470*/  R2UR UR26, R152 ;  /* 0x00000000981a72ca */ /* 0x000fe200000e0000 */
[----:B------:R0:W-:Y:S01]  /*15480*/  STL [R1+0x4], R154 ;  /* 0x0000049a01007387 */ /* 0x0001e20000100800 */
[C---:B------:R-:W-:Y:S02]  /*15490*/  IADD3 R152, R13.reuse, 0x404, RZ ;  /* 0x000004040d987810 */ /* 0x040fe40007ffe0ff */
[----:B------:R-:W-:Y:S01]  /*154a0*/  R2UR UR30, R156 ;  /* 0x000000009c1e72ca */ /* 0x000fe200000e0000 */
[----:B------:R-:W-:Y:S01]  /*154b0*/  VIADD R156, R13, 0x406 ;  /* 0x000004060d9c7836 */ /* 0x000fe20000000000 */
[----:B------:R-:W-:Y:S01]  /*154c0*/  R2UR UR38, R152 ;  /* 0x00000000982672ca */ /* 0x000fe200000e0000 */
[-C--:B------:R-:W-:Y:S01]  /*154d0*/  FMUL.FTZ R40, R40, R12.reuse ;  /* 0x0000000c28287220 */ /* 0x080fe20000410000 */
[-C--:B------:R-:W-:Y:S01]  /*154e0*/  FMUL.FTZ R41, R41, R12.reuse ;  /* 0x0000000c29297220 */ /* 0x080fe20000410000 */
[-C--:B------:R-:W-:Y:S01]  /*154f0*/  FMUL.FTZ R44, R44, R12.reuse ;  /* 0x0000000c2c2c7220 */ /* 0x080fe20000410000 */
[----:B------:R-:W-:Y:S01]  /*15500*/  FMUL.FTZ R45, R45, R12 ;  /* 0x0000000c2d2d7220 */ /* 0x000fe20000410000 */
[----:B0-----:R-:W-:-:S02]  /*15510*/  VIADD R154, R13, 0x202 ;  /* 0x000002020d9a7836 */ /* 0x001fc40000000000 */
[-C--:B------:R-:W-:Y:S01]  /*15520*/  FMUL.FTZ R48, R48, R12.reuse ;  /* 0x0000000c30307220 */ /* 0x080fe20000410000 */
[----:B------:R-:W-:Y:S02]  /*15530*/  VIADD R152, R13, 0x600 ;  /* 0x000006000d987836 */ /* 0x000fe40000000000 */
[-C--:B------:R-:W-:Y:S01]  /*15540*/  FMUL.FTZ R49, R49, R12.reuse ;  /* 0x0000000c31317220 */ /* 0x080fe20000410000 */
[-C--:B------:R-:W-:Y:S01]  /*15550*/  FMUL.FTZ R52, R52, R12.reuse ;  /* 0x0000000c34347220 */ /* 0x080fe20000410000 */
[----:B------:R-:W-:Y:S01]  /*15560*/  R2UR UR18, R154 ;  /* 0x000000009a1272ca */ /* 0x000fe200000e0000 */
[C---:B------:R-:W-:Y:S01]  /*15570*/  VIADD R154, R13.reuse, 0x402 ;  /* 0x000004020d9a7836 */ /* 0x040fe20000000000 */
[----:B------:R-:W-:Y:S01]  /*15580*/  R2UR UR42, R156 ;  /* 0x000000009c2a72ca */ /* 0x000fe200000e0000 */
[C---:B------:R-:W-:Y:S01]  /*15590*/  VIADD R156, R13.reuse, 0x602 ;  /* 0x000006020d9c7836 */ /* 0x040fe20000000000 */
[----:B------:R-:W-:Y:S01]  /*155a0*/  R2UR UR46, R152 ;  /* 0x00000000982e72ca */ /* 0x000fe200000e0000 */
[----:B------:R-:W-:Y:S01]  /*155b0*/  VIADD R152, R13, 0x606 ;  /* 0x000006060d987836 */ /* 0x000fe20000000000 */
[----:B------:R-:W-:Y:S01]  /*155c0*/  R2UR UR34, R154 ;  /* 0x000000009a2272ca */ /* 0x000fe200000e0000 */
[-C--:B------:R-:W-:Y:S01]  /*155d0*/  FMUL.FTZ R53, R53, R12.reuse ;  /* 0x0000000c35357220 */ /* 0x080fe20000410000 */
[----:B------:R-:W-:Y:S01]  /*155e0*/  IADD3 R154, R13, 0x604, RZ ;  /* 0x000006040d9a7810 */ /* 0x000fe20007ffe0ff */
        /* <DEDUP_REMOVED lines=49> */
[----:B------:R-:W3:Y:S01]  /*15900*/  LDL.64 R12, [R1+0x20] ;  /* 0x00002000010c7983 */ /* 0x000ee20000100a00 */
        /* <DEDUP_REMOVED lines=63> */
[C---:B------:R-:W-:Y:S01]  /*15d00*/  R2UR UR5, R153.reuse ;  /* 0x00000000990572ca */ /* 0x040fe200000e0000 */
[----:B------:R-:W3:Y:S01]  /*15d10*/  LDL.LU R0, [R1+0x4] ;  /* 0x0000040001007983 */ /* 0x000ee20000300800 */
[----:B------:R-:W-:Y:S01]  /*15d20*/  MOV R227, UR10 ;  /* 0x0000000a00e37c02 */ /* 0x000fe20008000f00 */
[----:B------:R-:W-:Y:S01]  /*15d30*/  UMOV UR10, UR4 ;  /* 0x00000004000a7c82 */ /* 0x000fe20008000000 */
[----:B------:R-:W-:Y:S01]  /*15d40*/  R2UR UR7, R153 ;  /* 0x00000000990772ca */ /* 0x000fe200000e0000 */
[----:B------:R-:W-:Y:S01]  /*15d50*/  IMAD.MOV.U32 R157, RZ, RZ, 0x40000040 ;  /* 0x40000040ff9d7424 */ /* 0x000fe200078e00ff */
[----:B------:R-:W-:-:S02]  /*15d60*/  R2UR UR4, R6 ;  /* 0x00000000060472ca */ /* 0x000fc400000e0000 */
[----:B------:R-:W-:-:S05]  /*15d70*/  R2UR UR9, R153 ;  /* 0x00000000990972ca */ /* 0x000fca00000e0000 */
[----:B------:R-:W-:Y:S01]  /*15d80*/  UMOV UR11, UR5 ;  /* 0x00000005000b7c82 */ /* 0x000fe20008000000 */
[----:B------:R-:W-:Y:S02]  /*15d90*/  R2UR UR5, R7 ;  /* 0x00000000070572ca */ /* 0x000fe400000e0000 */
[----:B------:R-:W-:Y:S02]  /*15da0*/  R2UR UR15, R153 ;  /* 0x00000000990f72ca */ /* 0x000fe400000e0000 */
[----:B------:R-:W-:Y:S02]  /*15db0*/  R2UR UR19, R155 ;  /* 0x000000009b1372ca */ /* 0x000fe400000e0000 */
[----:B------:R-:W-:Y:S02]  /*15dc0*/  R2UR UR23, R157 ;  /* 0x000000009d1772ca */ /* 0x000fe400000e0000 */
[----:B------:R-:W-:Y:S02]  /*15dd0*/  R2UR UR27, R153 ;  /* 0x00000000991b72ca */ /* 0x000fe400000e0000 */
[----:B------:R-:W-:-:S02]  /*15de0*/  R2UR UR31, R157 ;  /* 0x000000009d1f72ca */ /* 0x000fc400000e0000 */
        /* <DEDUP_REMOVED lines=10> */
[----:B------:R-:W-:-:S06]  /*15e90*/  WARPGROUP.ARRIVE ;  /* 0x00000000000079c5 */ /* 0x000fcc0000000000 */
[----:B------:R-:W-:Y:S01]  /*15ea0*/  HGMMA.64x64x16.F32 R152, gdesc[UR4], RZ, !UPT, gsb0 ;  /* 0x00e00000049879f0 */ /* 0x000fe2000c0008ff */
[----:B------:R-:W-:Y:S01]  /*15eb0*/  UMOV UR6, UR8 ;  /* 0x0000000800067c82 */ /* 0x000fe20008000000 */
[----:B------:R-:W-:Y:S01]  /*15ec0*/  UMOV UR7, UR9 ;  /* 0x0000000900077c82 */ /* 0x000fe20008000000 */
[----:B----4-:R-:W-:Y:S02]  /*15ed0*/  R2UR UR8, R16 ;  /* 0x00000000100872ca */ /* 0x010fe400000e0000 */
[----:B------:R-:W-:Y:S01]  /*15ee0*/  R2UR UR9, R17 ;  /* 0x00000000110972ca */ /* 0x000fe200000e0000 */
[----:B------:R-:W-:Y:S02]  /*15ef0*/  WARPGROUP.DEPBAR.LE gsb0, 0x0 ;  /* 0x00008000000079c5 */ /* 0x000fe40000010000 */
[----:B------:R-:W-:Y:S01]  /*15f00*/  WARPGROUP.ARRIVE ;  /* 0x00000000000079c5 */ /* 0x000fe20000000000 */
[----:B--2---:R-:W-:Y:S01]  /*15f10*/  R2UR UR4, R4 ;  /* 0x00000000040472ca */ /* 0x004fe200000e0000 */
[----:B------:R0:W5:Y:S08]  /*15f20*/  LDL.LU.64 R16, [R1+0xc8] ;  /* 0x0000c80001107983 */ /* 0x0001700000300a00 */
[----:B------:R-:W-:Y:S01]  /*15f30*/  HGMMA.64x64x16.F32 R152, gdesc[UR8], R152, gsb0 ;  /* 0x00e00000089879f0 */ /* 0x000fe20008000898 */
[----:B------:R-:W-:-:S02]  /*15f40*/  R2UR UR5, R5 ;  /* 0x00000000050572ca */ /* 0x000fc400000e0000 */
[----:B------:R-:W-:Y:S01]  /*15f50*/  R2UR UR10, R227 ;  /* 0x00000000e30a72ca */ /* 0x000fe200000e0000 */
[----:B------:R0:W5:Y:S01]  /*15f60*/  LDL.LU.64 R4, [R1+0xc0] ;  /* 0x0000c00001047983 */ /* 0x0001620000300a00 */
[----:B------:R-:W-:Y:S02]  /*15f70*/  WARPGROUP.DEPBAR.LE gsb0, 0x0 ;  /* 0x00008000000079c5 */ /* 0x000fe40000010000 */
[----:B------:R-:W-:-:S07]  /*15f80*/  WARPGROUP.ARRIVE ;  /* 0x00000000000079c5 */ /* 0x000fce0000000000 */
[----:B------:R-:W-:Y:S01]  /*15f90*/  HGMMA.64x64x16.F32 R152, gdesc[UR4], R152, gsb0 ;  /* 0x00e00000049879f0 */ /* 0x000fe20008000898 */
[----:B---3--:R-:W-:Y:S02]  /*15fa0*/  R2UR UR8, R2 ;  /* 0x00000000020872ca */ /* 0x008fe400000e0000 */
[----:B------:R-:W-:Y:S02]  /*15fb0*/  R2UR UR9, R3 ;  /* 0x00000000030972ca */ /* 0x000fe400000e0000 */
[----:B------:R-:W-:Y:S01]  /*15fc0*/  R2UR UR16, R216 ;  /* 0x00000000d81072ca */ /* 0x000fe200000e0000 */
[----:B------:R0:W5:Y:S01]  /*15fd0*/  LDL.LU.64 R2, [R1+0xb8] ;  /* 0x0000b80001027983 */ /* 0x0001620000300a00 */
[----:B------:R-:W-:Y:S01]  /*15fe0*/  R2UR UR11, R0 ;  /* 0x00000000000b72ca */ /* 0x000fe200000e0000 */
[----:B------:R-:W-:Y:S02]  /*15ff0*/  WARPGROUP.DEPBAR.LE gsb0, 0x0 ;  /* 0x00008000000079c5 */ /* 0x000fe40000010000 */
[----:B------:R-:W-:-:S10]  /*16000*/  WARPGROUP.ARRIVE ;  /* 0x00000000000079c5 */ /* 0x000fd40000000000 */
[----:B------:R-:W-:Y:S01]  /*16010*/  HGMMA.64x64x16.F32 R152, gdesc[UR8], R152, gsb0 ;  /* 0x00e00000089879f0 */ /* 0x000fe20008000898 */
[----:B------:R-:W-:Y:S02]  /*16020*/  R2UR UR12, R12 ;  /* 0x000000000c0c72ca */ /* 0x000fe400000e0000 */
[----:B------:R-:W-:Y:S01]  /*16030*/  R2UR UR13, R13 ;  /* 0x000000000d0d72ca */ /* 0x000fe200000e0000 */
[----:B------:R-:W-:Y:S02]  /*16040*/  WARPGROUP.DEPBAR.LE gsb0, 0x0 ;  /* 0x00008000000079c5 */ /* 0x000fe40000010000 */
[----:B------:R-:W-:-:S10]  /*16050*/  WARPGROUP.ARRIVE ;  /* 0x00000000000079c5 */ /* 0x000fd40000000000 */
[----:B------:R-:W-:Y:S01]  /*16060*/  HGMMA.64x64x16.F32 R152, gdesc[UR12], R152, gsb0 ;  /* 0x00e000000c9879f0 */ /* 0x000fe20008000898 */
[----:B------:R-:W-:Y:S02]  /*16070*/  R2UR UR17, R217 ;  /* 0x00000000d91172ca */ /* 0x000fe400000e0000 */
[----:B------:R-:W-:Y:S02]  /*16080*/  WARPGROUP.DEPBAR.LE gsb0, 0x0 ;  /* 0x00008000000079c5 */ /* 0x000fe40000010000 */
[----:B------:R-:W-:-:S09]  /*16090*/  WARPGROUP.ARRIVE ;  /* 0x00000000000079c5 */ /* 0x000fd20000000000 */
[----:B------:R-:W-:Y:S01]  /*160a0*/  HGMMA.64x64x16.F32 R152, gdesc[UR16], R152, gsb0 ;  /* 0x00e00000109879f0 */ /* 0x000fe20008000898 */
[----:B------:R-:W-:Y:S02]  /*160b0*/  R2UR UR20, R214 ;  /* 0x00000000d61472ca */ /* 0x000fe400000e0000 */
        /* <DEDUP_REMOVED lines=52> */
.L_x_1776:
[----:B------:R-:W-:Y:S01]  /*16400*/  SHF.L.U32 R0, R203, 0x1f, RZ ;  /* 0x0000001fcb007819 */ /* 0x000fe200000006ff */
[----:B------:R-:W-:-:S04]  /*16410*/  IMAD R203, R202, 0x8, R18 ;  /* 0x00000008cacb7824 */ /* 0x000fc800078e0212 */
[----:B------:R0:W1:Y:S01]  /*16420*/  SYNCS.PHASECHK.TRANS64.TRYWAIT P1, [R203+URZ+0x30850], R0 ;  /* 0x03085000cb0075a7 */ /* 0x000062000802017f */
[----:B------:R-:W-:Y:S05]  /*16430*/  @!P0 BRA `(.L_x_1777) ;  /* 0x0000000000048947 */ /* 0x000fea0003800000 */
[----:B------:R-:W-:Y:S01]  /*16440*/  BPT.TRAP 0x1 ;  /* 0x000000040000795c */ /* 0x000fe20000300000 */
.L_x_1777:
[----:B------:R-:W-:Y:S04]  /*16450*/  BSSY B2, `(.L_x_1778) ;  /* 0x0000004000027945 */ /* 0x000fe80003800000 */
[----:B-1----:R-:W-:Y:S05]  /*16460*/  @P1 BRA `(.L_x_1779) ;  /* 0x0000000000081947 */ /* 0x002fea0003800000 */
[----:B------:R-:W1:Y:S02]  /*16470*/  SYNCS.PHASECHK.TRANS64.TRYWAIT P1, [R203+URZ+0x30850], R0 ;  /* 0x03085000cb0075a7 */ /* 0x000e64000802017f */
[----:B-1----:R-:W-:Y:S05]  /*16480*/  @!P1 BRA `(.L_x_1780) ;  /* 0x0000014c00709947 */ /* 0x002fea0003800000 */
.L_x_1779:
[----:B------:R-:W-:Y:S05]  /*16490*/  BSYNC B2 ;  /* 0x0000000000027941 */ /* 0x000fea0003800000 */
.L_x_1778:
[----:B01----:R-:W-:Y:S01]  /*164a0*/  VIADD R0, R18, 0x400 ;  /* 0x0000040012007836 */ /* 0x003fe20000000000 */
[----:B------:R-:W-:Y:S01]  /*164b0*/  WARPGROUP.ARRIVE ;  /* 0x00000000000079c5 */ /* 0x000fe20000000000 */
[----:B------:R-:W-:-:S03]  /*164c0*/  IMAD.MOV.U32 R13, RZ, RZ, 0x40000040 ;  /* 0x40000040ff0d7424 */ /* 0x000fc600078e00ff */
[----:B------:R-:W-:Y:S02]  /*164d0*/  SHF.R.U32.HI R0, RZ, 0x4, R0 ;  /* 0x00000004ff007819 */ /* 0x000fe40000011600 */
[----:B------:R-:W-:Y:S01]  /*164e0*/  R2UR UR7, R13 ;  /* 0x000000000d0772ca */ /* 0x000fe200000e0000 */
[----:B------:R-:W-:Y:S01]  /*164f0*/  IMAD.MOV.U32 R13, RZ, RZ, 0x40000040 ;  /* 0x40000040ff0d7424 */ /* 0x000fe200078e00ff */
[----:B------:R-:W-:-:S04]  /*16500*/  LOP3.LUT R12, R0, 0x3fff, RZ, 0xc0, !PT ;  /* 0x00003fff000c7812 */ /* 0x000fc800078ec0ff */
[----:B------:R-:W-:-:S04]  /*16510*/  LOP3.LUT R12, R12, 0x2000000, RZ, 0xfc, !PT ;  /* 0x020000000c0c7812 */ /* 0x000fc800078efcff */
[----:B------:R-:W-:-:S04]  /*16520*/  LEA R12, R202, R12, 0xb ;  /* 0x0000000cca0c7211 */ /* 0x000fc800078e58ff */
[----:B------:R-:W-:-:S13]  /*16530*/  R2UR UR6, R12 ;  /* 0x000000000c0672ca */ /* 0x000fda00000e0000 */
[----:B------:R-:W-:Y:S03]  /*16540*/  HGMMA.64x256x16.F32 R24, R196, gdesc[UR4].tnspB, R24, gsb0 ;  /* 0x43e00004c4187df0 */ /* 0x000fe60008000818 */
[----:B------:R-:W-:Y:S02]  /*16550*/  WARPGROUP.DEPBAR.LE gsb0, 0x0 ;  /* 0x00008000000079c5 */ /* 0x000fe40000010000 */
[----:B------:R-:W-:Y:S01]  /*16560*/  VIADD R196, R12, 0x80 ;  /* 0x000000800cc47836 */ /* 0x000fe20000000000 */
[----:B------:R-:W-:Y:S01]  /*16570*/  WARPGROUP.ARRIVE ;  /* 0x00000000000079c5 */ /* 0x000fe20000000000 */
[----:B------:R-:W-:-:S03]  /*16580*/  IMAD.MOV.U32 R197, RZ, RZ, 0x40000040 ;  /* 0x40000040ffc57424 */ /* 0x000fc600078e00ff */
[----:B------:R-:W-:Y:S02]  /*16590*/  R2UR UR6, R196 ;  /* 0x00000000c40672ca */ /* 0x000fe400000e0000 */
[----:B------:R-:W-:-:S15]  /*165a0*/  R2UR UR7, R197 ;  /* 0x00000000c50772ca */ /* 0x000fde00000e0000 */
[----:B------:R-:W-:-:S01]  /*165b0*/  NOP ;  /* 0x0000000000007918 */ /* 0x000fc20000000000 */
[----:B------:R-:W-:Y:S03]  /*165c0*/  HGMMA.64x256x16.F32 R24, R192, gdesc[UR4].tnspB, R24, gsb0 ;  /* 0x43e00004c0187df0 */ /* 0x000fe60008000818 */
[----:B------:R-:W-:Y:S02]  /*165d0*/  WARPGROUP.DEPBAR.LE gsb0, 0x0 ;  /* 0x00008000000079c5 */ /* 0x000fe40000010000 */
[----:B------:R-:W-:Y:S01]  /*165e0*/  IMAD.MOV.U32 R193, RZ, RZ, 0x40000040 ;  /* 0x40000040ffc17424 */ /* 0x000fe200078e00ff */
[C---:B------:R-:W-:Y:S01]  /*165f0*/  IADD3 R192, R12.reuse, 0x100, RZ ;  /* 0x000001000cc07810 */ /* 0x040fe20007ffe0ff */
[----:B------:R-:W-:Y:S01]  /*16600*/  WARPGROUP.ARRIVE ;  /* 0x00000000000079c5 */ /* 0x000fe20000000000 */
[----:B------:R-:W-:Y:S02]  /*16610*/  VIADD R12, R12, 0x180 ;  /* 0x000001800c0c7836 */ /* 0x000fe40000000000 */
[----:B------:R-:W-:-:S02]  /*16620*/  R2UR UR6, R192 ;  /* 0x00000000c00672ca */ /* 0x000fc400000e0000 */
[----:B------:R-:W-:-:S15]  /*16630*/  R2UR UR7, R193 ;  /* 0x00000000c10772ca */ /* 0x000fde00000e0000 */
[----:B------:R-:W-:-:S01]  /*16640*/  NOP ;  /* 0x0000000000007918 */ /* 0x000fc20000000000 */
        /* <DEDUP_REMOVED lines=10> */
.L_x_1781:
[----:B------:R-:W2:Y:S01]  /*166f0*/  LDL R12, [R1] ;  /* 0x00000000010c7983 */ /* 0x000ea20000100800 */
[----:B------:R-:W0:Y:S01]  /*16700*/  LDC R13, c[0x0][0x448] ;  /* 0x00011200ff0d7b82 */ /* 0x000e220000000800 */
[----:B------:R-:W-:Y:S02]  /*16710*/  ULDC UR5, c[0x0][0x9d8] ;  /* 0x0002760000057ab9 */ /* 0x000fe40000000800 */
[----:B------:R-:W3:Y:S04]  /*16720*/  LDL R184, [R1+0x48] ;  /* 0x0000480001b87983 */ /* 0x000ee80000100800 */
[----:B------:R-:W3:Y:S04]  /*16730*/  LDL R0, [R1+0x60] ;  /* 0x0000600001007983 */ /* 0x000ee80000100800 */
[----:B------:R-:W4:Y:S04]  /*16740*/  LDL R190, [R1+0x8] ;  /* 0x0000080001be7983 */ /* 0x000f280000100800 */
[----:B------:R-:W4:Y:S01]  /*16750*/  LDL R191, [R1+0xc] ;  /* 0x00000c0001bf7983 */ /* 0x000f220000100800 */
[----:B0-----:R-:W-:-:S13]  /*16760*/  ISETP.NE.AND P1, PT, R13, 0x1, PT ;  /* 0x000000010d00780c */ /* 0x001fda0003f25270 */
[----:B------:R-:W0:Y:S01]  /*16770*/  @P1 LDC R13, c[0x0][0x44c] ;  /* 0x00011300ff0d1b82 */ /* 0x000e220000000800 */
[----:B-----5:R-:W-:Y:S02]  /*16780*/  VIADD R2, R2, 0x30840 ;  /* 0x0003084002027836 */ /* 0x020fe40000000000 */
        /* <DEDUP_REMOVED lines=16> */
[----:B------:R-:W-:Y:S01]  /*16890*/  LOP3.LUT P5, RZ, R22, 0x20, RZ, 0xc0, !PT ;  /* 0x0000002016ff7812 */ /* 0x000fe200078ac0ff */
        /* <DEDUP_REMOVED lines=16> */
[----:B--2---:R-:W-:-:S02]  /*169a0*/  R2UR UR4, R12 ;  /* 0x000000000c0472ca */ /* 0x004fc400000e0000 */
[----:B------:R-:W2:Y:S01]  /*169b0*/  @P1 LDC R12, c[0x0][0x450] ;  /* 0x00011400ff0c1b82 */ /* 0x000ea20000000800 */
[----:B---3--:R-:W-:-:S05]  /*169c0*/  IADD3 R0, R0, R184, RZ ;  /* 0x000000b800007210 */ /* 0x008fca0007ffe0ff */
[----:B0-----:R-:W-:Y:S01]  /*169d0*/  @P1 IMAD.HI.U32 R13, R0, R13, RZ ;  /* 0x0000000d000d1227 */ /* 0x001fe200078e00ff */
[----:B----4-:R-:W-:-:S03]  /*169e0*/  PRMT R2, R190, 0x654, R2 ;  /* 0x00000654be027816 */ /* 0x010fc60000000002 */
[----:B------:R-:W-:Y:S01]  /*169f0*/  FMUL.FTZ R184, R170, UR5 ;  /* 0x00000005aab87c20 */ /* 0x000fe20008410000 */
[----:B------:R0:W-:Y:S01]  /*16a00*/  SYNCS.ARRIVE.TRANS64.RED.A1T0 RZ, [R2+URZ], RZ ;  /* 0x000000ff02ff79a7 */ /* 0x0001e2000810043f */
[----:B------:R-:W-:Y:S01]  /*16a10*/  FMUL.FTZ R170, R171, UR5 ;  /* 0x00000005abaa7c20 */ /* 0x000fe20008410000 */
[----:B--2---:R-:W-:Y:S01]  /*16a20*/  @P1 SHF.R.U32.HI R0, RZ, R12, R13 ;  /* 0x0000000cff001219 */ /* 0x004fe2000001160d */
[----:B0-----:R-:W-:Y:S02]  /*16a30*/  IMAD.SHL.U32 R2, R5, 0x40, RZ ;  /* 0x0000004005027824 */ /* 0x001fe400078e00ff */
        /* <DEDUP_REMOVED lines=13> */
[----:B------:R-:W-:Y:S01]  /*16b10*/  IADD3 R160, -R2, 0x1, RZ ;  /* 0x0000000102a07810 */ /* 0x000fe20007ffe1ff */
[----:B------:R-:W-:Y:S01]  /*16b20*/  FMUL.FTZ R159, R161, UR5 ;  /* 0x00000005a19f7c20 */ /* 0x000fe20008410000 */
[----:B------:R-:W-:Y:S01]  /*16b30*/  FMUL.FTZ R180, R181, UR5 ;  /* 0x00000005b5b47c20 */ /* 0x000fe20008410000 */
[----:B------:R-:W2:Y:S01]  /*16b40*/  MUFU.TANH R12, R12 ;  /* 0x0000000c000c7308 */ /* 0x000ea20000002400 */
[----:B------:R-:W-:Y:S01]  /*16b50*/  ULDC UR5, c[0x0][0x9e0] ;  /* 0x0002780000057ab9 */ /* 0x000fe20000000800 */
[----:B------:R-:W-:-:S06]  /*16b60*/  IMAD R160, R191, -0x2, R160 ;  /* 0xfffffffebfa07824 */ /* 0x000fcc00078e02a0 */
[----:B------:R-:W3:Y:S01]  /*16b70*/  MUFU.TANH R152, R152 ;  /* 0x0000009800987308 */ /* 0x000ee20000002400 */
[----:B------:R-:W-:-:S07]  /*16b80*/  IADD3 R160, -R218, R160, R220 ;  /* 0x000000a0daa07210 */ /* 0x000fce0007ffe1dc */
[----:B------:R-:W4:Y:S01]  /*16b90*/  MUFU.TANH R13, R13 ;  /* 0x0000000d000d7308 */ /* 0x000f220000002400 */
[----:B------:R-:W-:-:S07]  /*16ba0*/  IADD3 R183, R160, UR4, RZ ;  /* 0x00000004a0b77c10 */ /* 0x000fce000fffe0ff */
        /* <DEDUP_REMOVED lines=11> */
[----:B------:R-:W1:Y:S08]  /*16c60*/  MUFU.TANH R179, R179 ;  /* 0x000000b300b37308 */ /* 0x000e700000002400 */
[----:B------:R-:W1:Y:S01]  /*16c70*/  MUFU.TANH R180, R180 ;  /* 0x000000b400b47308 */ /* 0x000e620000002400 */
[----:B------:R-:W-:-:S02]  /*16c80*/  VIADD R187, R160, UR5 ;  /* 0x00000005a0bb7c36 */ /* 0x000fc40008000000 */
[--C-:B0-----:R-:W-:Y:S02]  /*16c90*/  IMAD.IADD R181, R183, 0x1, R188.reuse ;  /* 0x00000001b7b57824 */ /* 0x101fe400078e02bc */
[----:B------:R-:W-:Y:S01]  /*16ca0*/  IMAD.IADD R182, R187, 0x1, R188 ;  /* 0x00000001bbb67824 */ /* 0x000fe200078e02bc */
[----:B--234-:R-:W-:Y:S06]  /*16cb0*/  @!P5 BRA `(.L_x_1782) ;  /* 0x000000000060d947 */ /* 0x01cfec0003800000 */
[----:B------:R-:W-:Y:S01]  /*16cc0*/  IADD3 R188, -R218, R220, R188 ;  /* 0x000000dcdabc7210 */ /* 0x000fe20007ffe1bc */
[----:B------:R-:W-:Y:S03]  /*16cd0*/  BSSY B2, `(.L_x_1783) ;  /* 0x0000012000027945 */ /* 0x000fe60003800000 */
        /* <DEDUP_REMOVED lines=11> */
.L_x_1784:
[----:B------:R-:W-:Y:S02]  /*16d90*/  ULDC UR4, c[0x0][0x9e4] ;  /* 0x0002790000047ab9 */ /* 0x000fe40000000800 */
[----:B------:R-:W-:-:S04]  /*16da0*/  MOV R189, UR4 ;  /* 0x0000000400bd7c02 */ /* 0x000fc80008000f00 */
[----:B------:R-:W-:-:S13]  /*16db0*/  ISETP.NE.AND P1, PT, R189, 0x1, PT ;  /* 0x00000001bd00780c */ /* 0x000fda0003f25270 */
[----:B------:R-:W0:Y:S02]  /*16dc0*/  @P1 LDC.64 R160, c[0x0][0x9e8] ;  /* 0x00027a00ffa01b82 */ /* 0x000e240000000a00 */
[----:B0-----:R-:W-:-:S05]  /*16dd0*/  @P1 IMAD.HI.U32 R160, R188, R160, RZ ;  /* 0x000000a0bca01227 */ /* 0x001fca00078e00ff */
[----:B------:R-:W-:-:S07]  /*16de0*/  @P1 SHF.R.U32.HI R188, RZ, R161, R160 ;  /* 0x000000a1ffbc1219 */ /* 0x000fce00000116a0 */
.L_x_1785:
[----:B------:R-:W-:Y:S05]  /*16df0*/  BSYNC B2 ;  /* 0x0000000000027941 */ /* 0x000fea0003800000 */
.L_x_1783:
[----:B------:R-:W-:-:S04]  /*16e00*/  IMAD R188, R188, R189, -R2 ;  /* 0x000000bdbcbc7224 */ /* 0x000fc800078e0a02 */
[----:B------:R-:W-:-:S05]  /*16e10*/  IMAD R188, R191, -0x2, R188 ;  /* 0xfffffffebfbc7824 */ /* 0x000fca00078e02bc */
[----:B------:R-:W-:Y:S02]  /*16e20*/  VIMNMX R181, R181, R188, !PT ;  /* 0x000000bcb5b57248 */ /* 0x000fe40007fe0100 */
[----:B------:R-:W-:-:S07]  /*16e30*/  VIADDMNMX R182, R188, R189, R182, PT ;  /* 0x000000bdbcb67246 */ /* 0x000fce00038001b6 */
.L_x_1782:
[----:B------:R-:W-:Y:S01]  /*16e40*/  ISETP.GT.AND P1, PT, R5, -0x1, PT ;  /* 0xffffffff0500780c */ /* 0x000fe20003f24270 */
[----:B------:R-:W0:Y:S03]  /*16e50*/  SHFL.IDX PT, R0, R0, 0x1, 0x1c1f ;  /* 0x003c1f0000007f89 */ /* 0x000e2600000e0000 */
[C---:B------:R-:W-:Y:S02]  /*16e60*/  ISETP.GT.AND P2, PT, R181.reuse, RZ, P1 ;  /* 0x000000ffb500720c */ /* 0x040fe40000f44270 */
[C---:B------:R-:W-:Y:S02]  /*16e70*/  ISETP.GT.AND P4, PT, R181.reuse, 0x1, P1 ;  /* 0x00000001b500780c */ /* 0x040fe40000f84270 */
[----:B------:R-:W-:Y:S02]  /*16e80*/  ISETP.LT.OR P3, PT, R182, 0x1, P2 ;  /* 0x00000001b600780c */ /* 0x000fe40001761670 */
[----:B------:R-:W-:-:S02]  /*16e90*/  ISETP.GT.AND P2, PT, R181, 0x8, P1 ;  /* 0x00000008b500780c */ /* 0x000fc40000f44270 */
[----:B------:R-:W-:Y:S02]  /*16ea0*/  FSEL R12, R12, -INF , !P3 ;  /* 0xff8000000c0c7808 */ /* 0x000fe40005800000 */
[----:B------:R-:W-:Y:S02]  /*16eb0*/  ISETP.GT.AND P3, PT, R181, 0x9, P1 ;  /* 0x00000009b500780c */ /* 0x000fe40000f64270 */
[C---:B------:R-:W-:Y:S02]  /*16ec0*/  ISETP.LT.OR P4, PT, R182.reuse, 0x2, P4 ;  /* 0x00000002b600780c */ /* 0x040fe40002781670 */
[C---:B------:R-:W-:Y:S02]  /*16ed0*/  ISETP.LT.OR P2, PT, R182.reuse, 0x9, P2 ;  /* 0x00000009b600780c */ /* 0x040fe40001741670 */
[----:B------:R-:W-:Y:S02]  /*16ee0*/  ISETP.LT.OR P3, PT, R182, 0xa, P3 ;  /* 0x0000000ab600780c */ /* 0x000fe40001f61670 */
[----:B------:R-:W-:-:S02]  /*16ef0*/  FSEL R152, R152, -INF , !P4 ;  /* 0xff80000098987808 */ /* 0x000fc40006000000 */
[----:B------:R-:W-:Y:S01]  /*16f00*/  FSEL R160, R154, -INF , !P2 ;  /* 0xff8000009aa07808 */ /* 0x000fe20005000000 */
[--C-:B0-----:R-:W-:Y:S01]  /*16f10*/  IMAD.IADD R187, R187, 0x1, R0.reuse ;  /* 0x00000001bbbb7824 */ /* 0x101fe200078e0200 */
[----:B------:R-:W-:Y:S01]  /*16f20*/  FSEL R161, R155, -INF , !P3 ;  /* 0xff8000009ba17808 */ /* 0x000fe20005800000 */
[----:B------:R-:W-:Y:S01]  /*16f30*/  IMAD.IADD R183, R183, 0x1, R0 ;  /* 0x00000001b7b77824 */ /* 0x000fe200078e0200 */
[C---:B------:R-:W-:Y:S02]  /*16f40*/  ISETP.GT.AND P4, PT, R181.reuse, 0x10, P1 ;  /* 0x00000010b500780c */ /* 0x040fe40000f84270 */
[C---:B------:R-:W-:Y:S02]  /*16f50*/  ISETP.GT.AND P2, PT, R181.reuse, 0x11, P1 ;  /* 0x00000011b500780c */ /* 0x040fe40000f44270 */
[----:B------:R-:W-:Y:S02]  /*16f60*/  ISETP.GT.AND P3, PT, R181, 0x18, P1 ;  /* 0x00000018b500780c */ /* 0x000fe40000f64270 */
[----:B------:R-:W-:-:S02]  /*16f70*/  ISETP.LT.OR P4, PT, R182, 0x11, P4 ;  /* 0x00000011b600780c */ /* 0x000fc40002781670 */
[C---:B------:R-:W-:Y:S02]  /*16f80*/  ISETP.LT.OR P2, PT, R182.reuse, 0x12, P2 ;  /* 0x00000012b600780c */ /* 0x040fe40001741670 */
[----:B------:R-:W-:Y:S02]  /*16f90*/  ISETP.LT.OR P3, PT, R182, 0x19, P3 ;  /* 0x00000019b600780c */ /* 0x000fe40001f61670 */
[----:B------:R-:W-:Y:S02]  /*16fa0*/  FSEL R158, R158, -INF , !P4 ;  /* 0xff8000009e9e7808 */ /* 0x000fe40006000000 */
[----:B------:R-:W-:Y:S02]  /*16fb0*/  FSEL R159, R159, -INF , !P2 ;  /* 0xff8000009f9f7808 */ /* 0x000fe40005000000 */
[----:B------:R-:W-:Y:S02]  /*16fc0*/  FSEL R164, R164, -INF , !P3 ;  /* 0xff800000a4a47808 */ /* 0x000fe40005800000 */
[----:B------:R-:W-:-:S02]  /*16fd0*/  ISETP.GT.AND P4, PT, R181, 0x19, P1 ;  /* 0x00000019b500780c */ /* 0x000fc40000f84270 */
[C---:B------:R-:W-:Y:S02]  /*16fe0*/  ISETP.GT.AND P2, PT, R181.reuse, 0x20, P1 ;  /* 0x00000020b500780c */ /* 0x040fe40000f44270 */
[----:B------:R-:W-:Y:S02]  /*16ff0*/  ISETP.GT.AND P3, PT, R181, 0x21, P1 ;  /* 0x00000021b500780c */ /* 0x000fe40000f64270 */
[C---:B------:R-:W-:Y:S02]  /*17000*/  ISETP.LT.OR P4, PT, R182.reuse, 0x1a, P4 ;  /* 0x0000001ab600780c */ /* 0x040fe40002781670 */
[C---:B------:R-:W-:Y:S02]  /*17010*/  ISETP.LT.OR P2, PT, R182.reuse, 0x21, P2 ;  /* 0x00000021b600780c */ /* 0x040fe40001741670 */
[----:B------:R-:W-:Y:S02]  /*17020*/  ISETP.LT.OR P3, PT, R182, 0x22, P3 ;  /* 0x00000022b600780c */ /* 0x000fe40001f61670 */
[----:B------:R-:W-:-:S02]  /*17030*/  FSEL R165, R165, -INF , !P4 ;  /* 0xff800000a5a57808 */ /* 0x000fc40006000000 */
[----:B------:R-:W-:Y:S02]  /*17040*/  FSEL R168, R168, -INF , !P2 ;  /* 0xff800000a8a87808 */ /* 0x000fe40005000000 */
[----:B------:R-:W-:Y:S02]  /*17050*/  FSEL R169, R169, -INF , !P3 ;  /* 0xff800000a9a97808 */ /* 0x000fe40005800000 */
        /* <DEDUP_REMOVED lines=16> */
[----:B-1----:R-:W-:Y:S02]  /*17160*/  FSEL R179, R179, -INF , !P2 ;  /* 0xff800000b3b37808 */ /* 0x002fe40005000000 */
[----:B------:R-:W-:Y:S01]  /*17170*/  FSEL R180, R180, -INF , !P3 ;  /* 0xff800000b4b47808 */ /* 0x000fe20005800000 */
[----:B------:R-:W-:Y:S06]  /*17180*/  @!P5 BRA `(.L_x_1786) ;  /* 0x000000000060d947 */ /* 0x000fec0003800000 */
        /* <DEDUP_REMOVED lines=13> */
.L_x_1788:
[----:B------:R-:W-:Y:S02]  /*17260*/  ULDC UR4, c[0x0][0x9e4] ;  /* 0x0002790000047ab9 */ /* 0x000fe40000000800 */
[----:B------:R-:W-:-:S04]  /*17270*/  MOV R181, UR4 ;  /* 0x0000000400b57c02 */ /* 0x000fc80008000f00 */
[----:B------:R-:W-:-:S13]  /*17280*/  ISETP.NE.AND P2, PT, R181, 0x1, PT ;  /* 0x00000001b500780c */ /* 0x000fda0003f45270 */
[----:B------:R-:W0:Y:S02]  /*17290*/  @P2 LDC.64 R154, c[0x0][0x9e8] ;  /* 0x00027a00ff9a2b82 */ /* 0x000e240000000a00 */
[----:B0-----:R-:W-:-:S05]  /*172a0*/  @P2 IMAD.HI.U32 R154, R0, R154, RZ ;  /* 0x0000009a009a2227 */ /* 0x001fca00078e00ff */
[----:B------:R-:W-:-:S07]  /*172b0*/  @P2 SHF.R.U32.HI R0, RZ, R155, R154 ;  /* 0x0000009bff002219 */ /* 0x000fce000001169a */
.L_x_1789:
[----:B------:R-:W-:Y:S05]  /*172c0*/  BSYNC B2 ;  /* 0x0000000000027941 */ /* 0x000fea0003800000 */
.L_x_1787:
[----:B------:R-:W-:-:S04]  /*172d0*/  IMAD R0, R0, R181, -R2 ;  /* 0x000000b500007224 */ /* 0x000fc800078e0a02 */
[----:B------:R-:W-:-:S05]  /*172e0*/  IMAD R0, R191, -0x2, R0 ;  /* 0xfffffffebf007824 */ /* 0x000fca00078e0200 */
[----:B------:R-:W-:Y:S02]  /*172f0*/  VIMNMX R183, R183, R0, !PT ;  /* 0x00000000b7b77248 */ /* 0x000fe40007fe0100 */
[----:B------:R-:W-:-:S07]  /*17300*/  VIADDMNMX R187, R0, R181, R187, PT ;  /* 0x000000b500bb7246 */ /* 0x000fce00038001bb */
.L_x_1786:
[----:B------:R-:W-:Y:S01]  /*17310*/  FMNMX.FTZ R2, R12, R4, !PT ;  /* 0x000000040c027209 */ /* 0x000fe20007810000 */
[----:B------:R-:W-:Y:S01]  /*17320*/  ULDC UR4, c[0x0][0x988] ;  /* 0x0002620000047ab9 */ /* 0x000fe20000000800 */
[----:B------:R-:W-:Y:S02]  /*17330*/  LOP3.LUT R22, R22, 0xffffdfff, RZ, 0xc0, !PT ;  /* 0xffffdfff16167812 */ /* 0x000fe400078ec0ff */
[----:B------:R-:W-:Y:S02]  /*17340*/  FMNMX.FTZ R2, R152, R2, !PT ;  /* 0x0000000298027209 */ /* 0x000fe40007810000 */
[C---:B------:R-:W-:Y:S02]  /*17350*/  ISETP.GT.AND P2, PT, R183.reuse, 0x1, P1 ;  /* 0x00000001b700780c */ /* 0x040fe40000f44270 */
[----:B------:R-:W-:Y:S02]  /*17360*/  FMNMX.FTZ R2, R160, R2, !PT ;  /* 0x00000002a0027209 */ /* 0x000fe40007810000 */
[----:B------:R-:W-:-:S02]  /*17370*/  ISETP.GT.AND P3, PT, R183, 0x8, P1 ;  /* 0x00000008b700780c */ /* 0x000fc40000f64270 */
[----:B------:R-:W-:Y:S02]  /*17380*/  FMNMX.FTZ R2, R161, R2, !PT ;  /* 0x00000002a1027209 */ /* 0x000fe40007810000 */
[----:B------:R-:W-:Y:S02]  /*17390*/  @P0 LOP3.LUT R22, R22, 0x2000, RZ, 0xfc, !PT ;  /* 0x0000200016160812 */ /* 0x000fe400078efcff */
[----:B------:R-:W-:Y:S02]  /*173a0*/  FMNMX.FTZ R2, R158, R2, !PT ;  /* 0x000000029e027209 */ /* 0x000fe40007810000 */
[----:B------:R-:W-:Y:S02]  /*173b0*/  ISETP.LT.OR P2, PT, R187, 0x2, P2 ;  /* 0x00000002bb00780c */ /* 0x000fe40001741670 */
[----:B------:R-:W-:Y:S02]  /*173c0*/  FMNMX.FTZ R2, R159, R2, !PT ;  /* 0x000000029f027209 */ /* 0x000fe40007810000 */
[----:B------:R-:W-:-:S02]  /*173d0*/  ISETP.LT.OR P3, PT, R187, 0x9, P3 ;  /* 0x00000009bb00780c */ /* 0x000fc40001f61670 */
[----:B------:R-:W-:Y:S02]  /*173e0*/  FMNMX.FTZ R2, R164, R2, !PT ;  /* 0x00000002a4027209 */ /* 0x000fe40007810000 */
[----:B------:R-:W-:Y:S02]  /*173f0*/  ISETP.GT.AND P0, PT, R183, 0x21, P1 ;  /* 0x00000021b700780c */ /* 0x000fe40000f04270 */
[----:B------:R-:W-:Y:S02]  /*17400*/  FMNMX.FTZ R2, R165, R2, !PT ;  /* 0x00000002a5027209 */ /* 0x000fe40007810000 */
[----:B------:R-:W-:Y:S02]  /*17410*/  FSEL R0, R153, -INF , !P2 ;  /* 0xff80000099007808 */ /* 0x000fe40005000000 */
[----:B------:R-:W-:Y:S02]  /*17420*/  FMNMX.FTZ R2, R168, R2, !PT ;  /* 0x00000002a8027209 */ /* 0x000fe40007810000 */
[----:B------:R-:W-:-:S02]  /*17430*/  FSEL R156, R156, -INF , !P3 ;  /* 0xff8000009c9c7808 */ /* 0x000fc40005800000 */
[----:B------:R-:W-:Y:S02]  /*17440*/  FMNMX.FTZ R2, R169, R2, !PT ;  /* 0x00000002a9027209 */ /* 0x000fe40007810000 */
[----:B------:R-:W-:Y:S02]  /*17450*/  ISETP.GT.AND P4, PT, R183, 0x9, P1 ;  /* 0x00000009b700780c */ /* 0x000fe40000f84270 */
[----:B------:R-:W-:Y:S02]  /*17460*/  FMNMX.FTZ R2, R185, R2, !PT ;  /* 0x00000002b9027209 */ /* 0x000fe40007810000 */
[C---:B------:R-:W-:Y:S02]  /*17470*/  ISETP.GT.AND P2, PT, R183.reuse, 0x10, P1 ;  /* 0x00000010b700780c */ /* 0x040fe40000f44270 */
[----:B------:R-:W-:Y:S02]  /*17480*/  FMNMX.FTZ R2, R186, R2, !PT ;  /* 0x00000002ba027209 */ /* 0x000fe40007810000 */
[----:B------:R-:W-:-:S02]  /*17490*/  ISETP.GT.AND P3, PT, R183, 0x11, P1 ;  /* 0x00000011b700780c */ /* 0x000fc40000f64270 */
[----:B------:R-:W-:Y:S02]  /*174a0*/  FMNMX.FTZ R2, R175, R2, !PT ;  /* 0x00000002af027209 */ /* 0x000fe40007810000 */
[C---:B------:R-:W-:Y:S02]  /*174b0*/  ISETP.LT.OR P4, PT, R187.reuse, 0xa, P4 ;  /* 0x0000000abb00780c */ /* 0x040fe40002781670 */
[----:B------:R-:W-:Y:S02]  /*174c0*/  FMNMX.FTZ R2, R176, R2, !PT ;  /* 0x00000002b0027209 */ /* 0x000fe40007810000 */
[----:B------:R-:W-:Y:S02]  /*174d0*/  ISETP.LT.OR P2, PT, R187, 0x11, P2 ;  /* 0x00000011bb00780c */ /* 0x000fe40001741670 */
[----:B------:R-:W-:Y:S02]  /*174e0*/  FMNMX.FTZ R2, R179, R2, !PT ;  /* 0x00000002b3027209 */ /* 0x000fe40007810000 */
[----:B------:R-:W-:-:S02]  /*174f0*/  ISETP.LT.OR P3, PT, R187, 0x12, P3 ;  /* 0x00000012bb00780c */ /* 0x000fc40001f61670 */
[----:B------:R-:W-:Y:S02]  /*17500*/  FMNMX.FTZ R2, R180, R2, !PT ;  /* 0x00000002b4027209 */ /* 0x000fe40007810000 */
[----:B------:R-:W-:Y:S02]  /*17510*/  LOP3.LUT R22, R22, 0xffff7fff, RZ, 0xc0, !PT ;  /* 0xffff7fff16167812 */ /* 0x000fe400078ec0ff */
[----:B------:R-:W-:Y:S01]  /*17520*/  FSEL R157, R157, -INF , !P4 ;  /* 0xff8000009d9d7808 */ /* 0x000fe20006000000 */
[----:B------:R-:W0:Y:S01]  /*17530*/  SHFL.BFLY PT, R153, R2, 0x2, 0x1f ;  /* 0x0c401f0002997f89 */ /* 0x000e2200000e0000 */
[----:B------:R-:W-:Y:S02]  /*17540*/  FSEL R162, R162, -INF , !P2 ;  /* 0xff800000a2a27808 */ /* 0x000fe40005000000 */
[----:B------:R-:W-:Y:S02]  /*17550*/  FSEL R163, R163, -INF , !P3 ;  /* 0xff800000a3a37808 */ /* 0x000fe40005800000 */
[----:B------:R-:W-:-:S02]  /*17560*/  ISETP.GT.AND P4, PT, R183, 0x18, P1 ;  /* 0x00000018b700780c */ /* 0x000fc40000f84270 */
[C---:B------:R-:W-:Y:S02]  /*17570*/  ISETP.GT.AND P2, PT, R183.reuse, 0x19, P1 ;  /* 0x00000019b700780c */ /* 0x040fe40000f44270 */
[C---:B------:R-:W-:Y:S02]  /*17580*/  ISETP.GT.AND P3, PT, R183.reuse, 0x20, P1 ;  /* 0x00000020b700780c */ /* 0x040fe40000f64270 */
[----:B------:R-:W-:Y:S02]  /*17590*/  @P0 LOP3.LUT R22, R22, 0x8000, RZ, 0xfc, !PT ;  /* 0x0000800016160812 */ /* 0x000fe400078efcff */
[----:B------:R-:W-:Y:S02]  /*175a0*/  ISETP.GT.AND P0, PT, R183, RZ, P1 ;  /* 0x000000ffb700720c */ /* 0x000fe40000f04270 */
[C---:B------:R-:W-:Y:S02]  /*175b0*/  ISETP.LT.OR P4, PT, R187.reuse, 0x19, P4 ;  /* 0x00000019bb00780c */ /* 0x040fe40002781670 */
[----:B------:R-:W-:-:S02]  /*175c0*/  ISETP.LT.OR P2, PT, R187, 0x1a, P2 ;  /* 0x0000001abb00780c */ /* 0x000fc40001741670 */
[----:B------:R-:W-:Y:S02]  /*175d0*/  ISETP.LT.OR P3, PT, R187, 0x21, P3 ;  /* 0x00000021bb00780c */ /* 0x000fe40001f61670 */
[----:B------:R-:W-:Y:S02]  /*175e0*/  FSEL R166, R166, -INF , !P4 ;  /* 0xff800000a6a67808 */ /* 0x000fe40006000000 */
[----:B------:R-:W-:Y:S02]  /*175f0*/  FSEL R167, R167, -INF , !P2 ;  /* 0xff800000a7a77808 */ /* 0x000fe40005000000 */
[----:B------:R-:W-:Y:S02]  /*17600*/  FSEL R184, R184, -INF , !P3 ;  /* 0xff800000b8b87808 */ /* 0x000fe40005800000 */
[C---:B------:R-:W-:Y:S02]  /*17610*/  ISETP.GT.AND P2, PT, R183.reuse, 0x28, P1 ;  /* 0x00000028b700780c */ /* 0x040fe40000f44270 */
[----:B------:R-:W-:-:S02]  /*17620*/  ISETP.GT.AND P3, PT, R183, 0x29, P1 ;  /* 0x00000029b700780c */ /* 0x000fc40000f64270 */
[C---:B------:R-:W-:Y:S02]  /*17630*/  ISETP.GT.AND P4, PT, R183.reuse, 0x30, P1 ;  /* 0x00000030b700780c */ /* 0x040fe40000f84270 */
[C---:B------:R-:W-:Y:S02]  /*17640*/  ISETP.GT.AND P5, PT, R183.reuse, 0x31, P1 ;  /* 0x00000031b700780c */ /* 0x040fe40000fa4270 */
[C---:B------:R-:W-:Y:S02]  /*17650*/  ISETP.GT.AND P6, PT, R183.reuse, 0x38, P1 ;  /* 0x00000038b700780c */ /* 0x040fe40000fc4270 */
[----:B------:R-:W-:Y:S02]  /*17660*/  LOP3.LUT R22, R22, 0xfffffff7, RZ, 0xc0, !PT ;  /* 0xfffffff716167812 */ /* 0x000fe400078ec0ff */
[----:B------:R-:W-:Y:S02]  /*17670*/  ISETP.GT.AND P1, PT, R183, 0x39, P1 ;  /* 0x00000039b700780c */ /* 0x000fe40000f24270 */
[----:B------:R-:W-:-:S02]  /*17680*/  @P0 LOP3.LUT R22, R22, 0x8, RZ, 0xfc, !PT ;  /* 0x0000000816160812 */ /* 0x000fc400078efcff */
[----:B0-----:R-:W-:Y:S02]  /*17690*/  FMNMX.FTZ R153, R2, R153, !PT ;  /* 0x0000009902997209 */ /* 0x001fe40007810000 */
[C---:B------:R-:W-:Y:S02]  /*176a0*/  LOP3.LUT P0, RZ, R22.reuse, 0x8000, RZ, 0xc0, !PT ;  /* 0x0000800016ff7812 */ /* 0x040fe4000780c0ff */
[----:B------:R-:W-:Y:S01]  /*176b0*/  LOP3.LUT R22, R22, 0xfffffffd, RZ, 0xc0, !PT ;  /* 0xfffffffd16167812 */ /* 0x000fe200078ec0ff */
[----:B------:R-:W0:Y:S01]  /*176c0*/  SHFL.BFLY PT, R2, R153, 0x1, 0x1f ;  /* 0x0c201f0099027f89 */ /* 0x000e2200000e0000 */
[C---:B------:R-:W-:Y:S02]  /*176d0*/  ISETP.LT.OR P0, PT, R187.reuse, 0x22, P0 ;  /* 0x00000022bb00780c */ /* 0x040fe40000701670 */
[----:B------:R-:W-:Y:S02]  /*176e0*/  ISETP.LT.OR P4, PT, R187, 0x31, P4 ;  /* 0x00000031bb00780c */ /* 0x000fe40002781670 */
[----:B------:R-:W-:-:S02]  /*176f0*/  @P1 LOP3.LUT R22, R22, 0x2, RZ, 0xfc, !PT ;  /* 0x0000000216161812 */ /* 0x000fc400078efcff */
[C---:B------:R-:W-:Y:S02]  /*17700*/  ISETP.LT.OR P5, PT, R187.reuse, 0x32, P5 ;  /* 0x00000032bb00780c */ /* 0x040fe40002fa1670 */
[C---:B------:R-:W-:Y:S02]  /*17710*/  LOP3.LUT P1, RZ, R22.reuse, 0x8, RZ, 0xc0, !PT ;  /* 0x0000000816ff7812 */ /* 0x040fe4000782c0ff */
[----:B------:R-:W-:Y:S02]  /*17720*/  LOP3.LUT R22, R22, 0xffffffef, RZ, 0xc0, !PT ;  /* 0xffffffef16167812 */ /* 0x000fe400078ec0ff */
[----:B------:R-:W-:Y:S02]  /*17730*/  ISETP.LT.OR P1, PT, R187, 0x1, P1 ;  /* 0x00000001bb00780c */ /* 0x000fe40000f21670 */
[----:B------:R-:W-:Y:S02]  /*17740*/  @P0 LOP3.LUT R22, R22, 0x10, RZ, 0xfc, !PT ;  /* 0x0000001016160812 */ /* 0x000fe400078efcff */
[----:B------:R-:W-:-:S02]  /*17750*/  FSEL R13, R13, -INF , !P1 ;  /* 0xff8000000d0d7808 */ /* 0x000fc40004800000 */
[----:B------:R-:W-:Y:S02]  /*17760*/  ISETP.LT.OR P0, PT, R187, 0x29, P2 ;  /* 0x00000029bb00780c */ /* 0x000fe40001701670 */
[----:B------:R-:W-:Y:S02]  /*17770*/  FMNMX.FTZ R155, R13, R3, !PT ;  /* 0x000000030d9b7209 */ /* 0x000fe40007810000 */
[----:B------:R-:W-:Y:S02]  /*17780*/  LOP3.LUT P2, RZ, R22, 0x2, RZ, 0xc0, !PT ;  /* 0x0000000216ff7812 */ /* 0x000fe4000784c0ff */
[----:B------:R-:W-:Y:S02]  /*17790*/  FMNMX.FTZ R155, R0, R155, !PT ;  /* 0x0000009b009b7209 */ /* 0x000fe40007810000 */
[----:B------:R-:W-:Y:S02]  /*177a0*/  LOP3.LUT R22, R22, 0xfffffffb, RZ, 0xc0, !PT ;  /* 0xfffffffb16167812 */ /* 0x000fe400078ec0ff */
[----:B0-----:R-:W-:-:S02]  /*177b0*/  FMNMX.FTZ R153, R153, R2, !PT ;  /* 0x0000000299997209 */ /* 0x001fc40007810000 */
[----:B------:R-:W-:Y:S02]  /*177c0*/  FMNMX.FTZ R155, R156, R155, !PT ;  /* 0x0000009b9c9b7209 */ /* 0x000fe40007810000 */
[----:B------:R-:W-:Y:S02]  /*177d0*/  @P0 LOP3.LUT R22, R22, 0x4, RZ, 0xfc, !PT ;  /* 0x0000000416160812 */ /* 0x000fe400078efcff */
[----:B------:R-:W-:Y:S02]  /*177e0*/  ISETP.LT.OR P0, PT, R187, 0x2a, P3 ;  /* 0x0000002abb00780c */ /* 0x000fe40001f01670 */
[----:B------:R-:W-:Y:S02]  /*177f0*/  FSETP.NEU.FTZ.AND P3, PT, R153, -INF , PT ;  /* 0xff8000009900780b */ /* 0x000fe40003f7d000 */
[----:B------:R-:W-:Y:S02]  /*17800*/  FMNMX.FTZ R155, R157, R155, !PT ;  /* 0x0000009b9d9b7209 */ /* 0x000fe40007810000 */
[----:B------:R-:W-:-:S02]  /*17810*/  FSEL R2, R153, RZ, P3 ;  /* 0x000000ff99027208 */ /* 0x000fc40001800000 */
[----:B------:R-:W-:Y:S02]  /*17820*/  FMNMX.FTZ R155, R162, R155, !PT ;  /* 0x0000009ba29b7209 */ /* 0x000fe40007810000 */
[----:B------:R-:W-:Y:S01]  /*17830*/  LOP3.LUT R22, R22, 0xffffbfff, RZ, 0xc0, !PT ;  /* 0xffffbfff16167812 */ /* 0x000fe200078ec0ff */
[----:B------:R-:W-:Y:S01]  /*17840*/  FADD.FTZ R4, -R2, R4 ;  /* 0x0000000402047221 */ /* 0x000fe20000010100 */
[----:B------:R-:W-:Y:S01]  /*17850*/  FMNMX.FTZ R155, R163, R155, !PT ;  /* 0x0000009ba39b7209 */ /* 0x000fe20007810000 */
[----:B------:R-:W-:Y:S01]  /*17860*/  IMAD.U32 R2, RZ, RZ, UR4 ;  /* 0x00000004ff027e24 */ /* 0x000fe2000f8e00ff */
[----:B------:R-:W-:Y:S02]  /*17870*/  @P0 LOP3.LUT R22, R22, 0x4000, RZ, 0xfc, !PT ;  /* 0x0000400016160812 */ /* 0x000fe400078efcff */
[----:B------:R-:W-:Y:S01]  /*17880*/  FMNMX.FTZ R155, R166, R155, !PT ;  /* 0x0000009ba69b7209 */ /* 0x000fe20007810000 */
[----:B------:R-:W-:Y:S01]  /*17890*/  FMUL.FTZ R154, R153, R2 ;  /* 0x00000002999a7220 */ /* 0x000fe20000410000 */
[----:B------:R-:W-:-:S02]  /*178a0*/  LOP3.LUT P0, RZ, R22, 0x10, RZ, 0xc0, !PT ;  /* 0x0000001016ff7812 */ /* 0x000fc4000780c0ff */
[----:B------:R-:W-:Y:S02]  /*178b0*/  FMNMX.FTZ R155, R167, R155, !PT ;  /* 0x0000009ba79b7209 */ /* 0x000fe40007810000 */
[----:B------:R-:W-:Y:S02]  /*178c0*/  FSEL R154, R154, RZ, P3 ;  /* 0x000000ff9a9a7208 */ /* 0x000fe40001800000 */
[----:B------:R-:W-:Y:S02]  /*178d0*/  LOP3.LUT P3, RZ, R22, 0x4, RZ, 0xc0, !PT ;  /* 0x0000000416ff7812 */ /* 0x000fe4000786c0ff */
[----:B------:R-:W-:Y:S01]  /*178e0*/  FSEL R170, R170, -INF , !P0 ;  /* 0xff800000aaaa7808 */ /* 0x000fe20004000000 */
[-CC-:B------:R-:W-:Y:S01]  /*178f0*/  FFMA.FTZ R12, R12, R2.reuse, -R154.reuse ;  /* 0x000000020c0c7223 */ /* 0x180fe2000001089a */
[----:B------:R-:W-:Y:S01]  /*17900*/  FMNMX.FTZ R155, R184, R155, !PT ;  /* 0x0000009bb89b7209 */ /* 0x000fe20007810000 */
[-CC-:B------:R-:W-:Y:S01]  /*17910*/  FFMA.FTZ R152, R152, R2.reuse, -R154.reuse ;  /* 0x0000000298987223 */ /* 0x180fe2000001089a */
[----:B------:R-:W-:Y:S01]  /*17920*/  LOP3.LUT P0, RZ, R22, 0x4000, RZ, 0xc0, !PT ;  /* 0x0000400016ff7812 */ /* 0x000fe2000780c0ff */
[-CC-:B------:R-:W-:Y:S01]  /*17930*/  FFMA.FTZ R160, R160, R2.reuse, -R154.reuse ;  /* 0x00000002a0a07223 */ /* 0x180fe2000001089a */
[----:B------:R-:W-:Y:S01]  /*17940*/  FSEL R171, R171, -INF , !P3 ;  /* 0xff800000abab7808 */ /* 0x000fe20005800000 */
[-CC-:B------:R-:W-:Y:S01]  /*17950*/  FFMA.FTZ R161, R161, R2.reuse, -R154.reuse ;  /* 0x00000002a1a17223 */ /* 0x180fe2000001089a */
[----:B------:R-:W-:Y:S01]  /*17960*/  FMNMX.FTZ R155, R170, R155, !PT ;  /* 0x0000009baa9b7209 */ /* 0x000fe20007810000 */
        /* <DEDUP_REMOVED lines=9> */
[----:B------:R-:W-:Y:S01]  /*17a00*/  ISETP.LT.OR P6, PT, R187, 0x39, P6 ;  /* 0x00000039bb00780c */ /* 0x000fe200037c1670 */
        /* <DEDUP_REMOVED lines=11> */
[----:B------:R-:W-:Y:S01]  /*17ac0*/  FSEL R178, R178, -INF , !P2 ;  /* 0xff800000b2b27808 */ /* 0x000fe20005000000 */
[----:B------:R-:W-:Y:S01]  /*17ad0*/  FFMA.FTZ R154, R180, R2, -R154 ;  /* 0x00000002b49a7223 */ /* 0x000fe2000001089a */
[----:B------:R-:W-:Y:S01]  /*17ae0*/  FMNMX.FTZ R155, R177, R155, !PT ;  /* 0x0000009bb19b7209 */ /* 0x000fe20007810000 */
[----:B------:R-:W-:Y:S01]  /*17af0*/  MUFU.EX2 R196, R12 ;  /* 0x0000000c00c47308 */ /* 0x000fe20000000800 */
[----:B------:R-:W-:-:S02]  /*17b00*/  LOP3.LUT P0, RZ, R22, 0x2000, RZ, 0xc0, !PT ;  /* 0x0000200016ff7812 */ /* 0x000fc4000780c0ff */
[----:B------:R-:W-:-:S05]  /*17b10*/  FMNMX.FTZ R180, R178, R155, !PT ;  /* 0x0000009bb2b47209 */ /* 0x000fca0007810000 */
[----:B------:R-:W0:Y:S01]  /*17b20*/  SHFL.BFLY PT, R155, R180, 0x2, 0x1f ;  /* 0x0c401f00b49b7f89 */ /* 0x000e2200000e0000 */
[----:B------:R-:W-:Y:S08]  /*17b30*/  MUFU.EX2 R160, R160 ;  /* 0x000000a000a07308 */ /* 0x000ff00000000800 */
[----:B------:R-:W-:Y:S08]  /*17b40*/  MUFU.EX2 R161, R161 ;  /* 0x000000a100a17308 */ /* 0x000ff00000000800 */
[----:B------:R-:W-:Y:S01]  /*17b50*/  MUFU.EX2 R158, R158 ;  /* 0x0000009e009e7308 */ /* 0x000fe20000000800 */
[----:B0-----:R-:W-:-:S07]  /*17b60*/  FMNMX.FTZ R180, R180, R155, !PT ;  /* 0x0000009bb4b47209 */ /* 0x001fce0007810000 */
[----:B------:R-:W-:Y:S01]  /*17b70*/  MUFU.EX2 R159, R159 ;  /* 0x0000009f009f7308 */ /* 0x000fe20000000800 */
[----:B------:R-:W0:Y:S07]  /*17b80*/  SHFL.BFLY PT, R181, R180, 0x1, 0x1f ;  /* 0x0c201f00b4b57f89 */ /* 0x000e2e00000e0000 */
[----:B------:R0:W-:Y:S08]  /*17b90*/  MUFU.EX2 R155, R152 ;  /* 0x00000098009b7308 */ /* 0x0001f00000000800 */
[----:B------:R-:W-:Y:S08]  /*17ba0*/  MUFU.EX2 R164, R164 ;  /* 0x000000a400a47308 */ /* 0x000ff00000000800 */
[----:B------:R-:W-:Y:S01]  /*17bb0*/  MUFU.EX2 R165, R165 ;  /* 0x000000a500a57308 */ /* 0x000fe20000000800 */
[----:B0-----:R-:W-:Y:S01]  /*17bc0*/  FMNMX.FTZ R152, R180, R181, !PT ;  /* 0x000000b5b4987209 */ /* 0x001fe20007810000 */
[----:B------:R-:W-:-:S03]  /*17bd0*/  FMUL.FTZ R180, R4, R2 ;  /* 0x0000000204b47220 */ /* 0x000fc60000410000 */
[----:B------:R-:W-:-:S03]  /*17be0*/  FSETP.NEU.FTZ.AND P1, PT, R152, -INF , PT ;  /* 0xff8000009800780b */ /* 0x000fc60003f3d000 */
[----:B------:R-:W-:Y:S01]  /*17bf0*/  MUFU.EX2 R168, R168 ;  /* 0x000000a800a87308 */ /* 0x000fe20000000800 */
[----:B------:R-:W-:-:S05]  /*17c00*/  FSEL R12, R152, RZ, P1 ;  /* 0x000000ff980c7208 */ /* 0x000fca0000800000 */
[----:B------:R-:W-:Y:S01]  /*17c10*/  FADD.FTZ R3, -R12, R3 ;  /* 0x000000030c037221 */ /* 0x000fe20000010100 */
[-C--:B------:R-:W-:Y:S01]  /*17c20*/  FMUL.FTZ R12, R152, R2.reuse ;  /* 0x00000002980c7220 */ /* 0x080fe20000410000 */
[----:B------:R-:W-:Y:S02]  /*17c30*/  MUFU.EX2 R169, R169 ;  /* 0x000000a900a97308 */ /* 0x000fe40000000800 */
[----:B------:R-:W-:Y:S02]  /*17c40*/  FMUL.FTZ R3, R3, R2 ;  /* 0x0000000203037220 */ /* 0x000fe40000410000 */
[----:B------:R-:W-:-:S04]  /*17c50*/  FSEL R4, R12, RZ, P1 ;  /* 0x000000ff0c047208 */ /* 0x000fc80000800000 */
[----:B------:R-:W0:Y:S01]  /*17c60*/  MUFU.EX2 R12, R180 ;  /* 0x000000b4000c7308 */ /* 0x000e220000000800 */
[-CC-:B------:R-:W-:Y:S01]  /*17c70*/  FFMA.FTZ R13, R13, R2.reuse, -R4.reuse ;  /* 0x000000020d0d7223 */ /* 0x180fe20000010804 */
        /* <DEDUP_REMOVED lines=13> */
[-C--:B------:R-:W-:Y:S01]  /*17d50*/  FFMA.FTZ R174, R174, R2.reuse, -R4 ;  /* 0x00000002aeae7223 */ /* 0x080fe20000010804 */
[----:B------:R-:W-:Y:S01]  /*17d60*/  MUFU.EX2 R13, R13 ;  /* 0x0000000d000d7308 */ /* 0x000fe20000000800 */
[----:B0-----:R-:W-:Y:S01]  /*17d70*/  FFMA.FTZ R223, R12, R223, R196 ;  /* 0x000000df0cdf7223 */ /* 0x001fe200000100c4 */
[-CC-:B------:R-:W-:Y:S01]  /*17d80*/  FFMA.FTZ R177, R177, R2.reuse, -R4.reuse ;  /* 0x00000002b1b17223 */ /* 0x180fe20000010804 */
[----:B------:R-:W-:-:S05]  /*17d90*/  FFMA.FTZ R4, R178, R2, -R4 ;  /* 0x00000002b2047223 */ /* 0x000fca0000010804 */
[----:B------:R0:W1:Y:S08]  /*17da0*/  MUFU.EX2 R0, R3 ;  /* 0x0000000300007308 */ /* 0x0000700000000800 */
[----:B------:R-:W2:Y:S01]  /*17db0*/  MUFU.EX2 R156, R156 ;  /* 0x0000009c009c7308 */ /* 0x000ea20000000800 */
[----:B0-----:R-:W-:-:S04]  /*17dc0*/  FADD.FTZ R3, R155, R223 ;  /* 0x000000df9b037221 */ /* 0x001fc80000010000 */
[----:B------:R-:W-:-:S03]  /*17dd0*/  FADD.FTZ R3, R160, R3 ;  /* 0x00000003a0037221 */ /* 0x000fc60000010000 */
[----:B------:R-:W0:Y:S01]  /*17de0*/  MUFU.EX2 R157, R157 ;  /* 0x0000009d009d7308 */ /* 0x000e220000000800 */
[----:B-1----:R-:W-:Y:S01]  /*17df0*/  FFMA.FTZ R221, R0, R221, R13 ;  /* 0x000000dd00dd7223 */ /* 0x002fe2000001000d */
[----:B------:R-:W-:-:S03]  /*17e00*/  FADD.FTZ R3, R161, R3 ;  /* 0x00000003a1037221 */ /* 0x000fc60000010000 */
[----:B------:R-:W-:Y:S01]  /*17e10*/  FADD.FTZ R178, R197, R221 ;  /* 0x000000ddc5b27221 */ /* 0x000fe20000010000 */
[----:B------:R-:W-:Y:S02]  /*17e20*/  FADD.FTZ R3, R158, R3 ;  /* 0x000000039e037221 */ /* 0x000fe40000010000 */
[----:B------:R-:W1:Y:S01]  /*17e30*/  MUFU.EX2 R162, R162 ;  /* 0x000000a200a27308 */ /* 0x000e620000000800 */
[----:B--2---:R-:W-:Y:S01]  /*17e40*/  FADD.FTZ R178, R156, R178 ;  /* 0x000000b29cb27221 */ /* 0x004fe20000010000 */
[----:B------:R-:W-:-:S04]  /*17e50*/  FADD.FTZ R3, R159, R3 ;  /* 0x000000039f037221 */ /* 0x000fc80000010000 */
[----:B------:R-:W-:Y:S02]  /*17e60*/  FADD.FTZ R3, R164, R3 ;  /* 0x00000003a4037221 */ /* 0x000fe40000010000 */
[----:B------:R-:W2:Y:S01]  /*17e70*/  MUFU.EX2 R163, R163 ;  /* 0x000000a300a37308 */ /* 0x000ea20000000800 */
[----:B0-----:R-:W-:Y:S01]  /*17e80*/  FADD.FTZ R178, R157, R178 ;  /* 0x000000b29db27221 */ /* 0x001fe20000010000 */
[----:B------:R-:W-:-:S04]  /*17e90*/  FADD.FTZ R3, R165, R3 ;  /* 0x00000003a5037221 */ /* 0x000fc80000010000 */
[----:B------:R-:W-:Y:S02]  /*17ea0*/  FADD.FTZ R3, R168, R3 ;  /* 0x00000003a8037221 */ /* 0x000fe40000010000 */
[----:B------:R-:W0:Y:S01]  /*17eb0*/  MUFU.EX2 R166, R166 ;  /* 0x000000a600a67308 */ /* 0x000e220000000800 */
[----:B-1----:R-:W-:Y:S01]  /*17ec0*/  FADD.FTZ R178, R162, R178 ;  /* 0x000000b2a2b27221 */ /* 0x002fe20000010000 */
[----:B------:R-:W-:-:S06]  /*17ed0*/  FADD.FTZ R3, R169, R3 ;  /* 0x00000003a9037221 */ /* 0x000fcc0000010000 */
        /* <DEDUP_REMOVED lines=34> */
.L_x_1790:
[----:B------:R-:W2:Y:S01]  /*18100*/  LDL R3, [R1+0x14] ;  /* 0x0000140001037983 */ /* 0x000ea20000100800 */
[----:B------:R-:W-:Y:S01]  /*18110*/  VIADD R203, R203, 0x30860 ;  /* 0x00030860cbcb7836 */ /* 0x000fe20000000000 */
[----:B------:R-:W-:Y:S01]  /*18120*/  F2FP.F16.F32.PACK_AB R189, R170, R184 ;  /* 0x000000b8aabd723e */ /* 0x000fe200000000ff */
[----:B------:R-:W-:Y:S01]  /*18130*/  IMAD.MOV.U32 R202, RZ, RZ, R222 ;  /* 0x000000ffffca7224 */ /* 0x000fe200078e00de */
[----:B------:R-:W-:Y:S01]  /*18140*/  F2FP.F16.F32.PACK_AB R187, R4, R177 ;  /* 0x000000b104bb723e */ /* 0x000fe200000000ff */
[----:B------:R-:W-:Y:S01]  /*18150*/  IMAD.MOV.U32 R4, RZ, RZ, R153 ;  /* 0x000000ffff047224 */ /* 0x000fe200078e0099 */
[----:B------:R-:W-:Y:S02]  /*18160*/  PRMT R203, R190, 0x654, R203 ;  /* 0x00000654becb7816 */ /* 0x000fe400000000cb */
[----:B------:R-:W-:Y:S02]  /*18170*/  F2FP.F16.F32.PACK_AB R190, R186, R185 ;  /* 0x000000b9babe723e */ /* 0x000fe400000000ff */
[----:B------:R0:W-:Y:S01]  /*18180*/  SYNCS.ARRIVE.TRANS64.RED.A1T0 RZ, [R203+URZ], RZ ;  /* 0x000000ffcbff79a7 */ /* 0x0001e2000810043f */
[----:B------:R-:W-:-:S02]  /*18190*/  F2FP.F16.F32.PACK_AB R196, R155, R196 ;  /* 0x000000c49bc4723e */ /* 0x000fc400000000ff */
[----:B------:R-:W-:Y:S02]  /*181a0*/  F2FP.F16.F32.PACK_AB R197, R197, R13 ;  /* 0x0000000dc5c5723e */ /* 0x000fe400000000ff */
[----:B------:R-:W-:Y:S02]  /*181b0*/  F2FP.F16.F32.PACK_AB R198, R161, R160 ;  /* 0x000000a0a1c6723e */ /* 0x000fe400000000ff */
[----:B------:R-:W-:Y:S01]  /*181c0*/  F2FP.F16.F32.PACK_AB R199, R157, R156 ;  /* 0x0000009c9dc7723e */ /* 0x000fe200000000ff */
[----:B0-----:R-:W-:Y:S01]  /*181d0*/  IMAD.MOV.U32 R203, RZ, RZ, R226 ;  /* 0x000000ffffcb7224 */ /* 0x001fe200078e00e2 */
        /* <DEDUP_REMOVED lines=9> */
[C---:B--2---:R-:W-:Y:S01]  /*18270*/  ISETP.GT.AND P1, PT, R5.reuse, R3, PT ;  /* 0x000000030500720c */ /* 0x044fe20003f24270 */
[----:B------:R-:W-:Y:S01]  /*18280*/  VIADD R5, R5, 0xffffffff ;  /* 0xffffffff05057836 */ /* 0x000fe20000000000 */
[----:B------:R-:W-:-:S11]  /*18290*/  MOV R3, R152 ;  /* 0x0000009800037202 */ /* 0x000fd60000000f00 */
[----:B------:R-:W-:Y:S05]  /*182a0*/  @P1 BRA `(.L_x_1791) ;  /* 0xffffffcc009c1947 */ /* 0x000fea000383ffff */
[----:B------:R-:W-:Y:S05]  /*182b0*/  BSYNC B0 ;  /* 0x0000000000007941 */ /* 0x000fea0003800000 */
.L_x_1770:
[----:B------:R-:W-:Y:S01]  /*182c0*/  MOV R3, R152 ;  /* 0x0000009800037202 */ /* 0x000fe20000000f00 */
[----:B------:R-:W-:Y:S02]  /*182d0*/  IMAD.MOV.U32 R4, RZ, RZ, R153 ;  /* 0x000000ffff047224 */ /* 0x000fe400078e0099 */
[----:B------:R-:W-:Y:S02]  /*182e0*/  IMAD.MOV.U32 R202, RZ, RZ, R222 ;  /* 0x000000ffffca7224 */ /* 0x000fe400078e00de */
[----:B------:R-:W-:-:S07]  /*182f0*/  IMAD.MOV.U32 R203, RZ, RZ, R226 ;  /* 0x000000ffffcb7224 */ /* 0x000fce00078e00e2 */
.L_x_1769:
[----:B------:R-:W-:Y:S05]  /*18300*/  BSYNC B1 ;  /* 0x0000000000017941 */ /* 0x000fea0003800000 */
.L_x_1768:
[----:B------:R-:W2:Y:S01]  /*18310*/  LDL R152, [R1+0x48] ;  /* 0x0000480001987983 */ /* 0x000ea20000100800 */
[----:B------:R-:W0:Y:S01]  /*18320*/  LDC R13, c[0x0][0x448] ;  /* 0x00011200ff0d7b82 */ /* 0x000e220000000800 */
[----:B------:R-:W-:Y:S01]  /*18330*/  LOP3.LUT R22, R22, 0xffffffdf, RZ, 0xc0, !PT ;  /* 0xffffffdf16167812 */ /* 0x000fe200078ec0ff */
[----:B------:R-:W-:-:S06]  /*18340*/  ULDC UR4, c[0x0][0x9dc] ;  /* 0x0002770000047ab9 */ /* 0x000fcc0000000800 */
[----:B------:R-:W1:Y:S01]  /*18350*/  LDC R155, c[0x0][0x9e4] ;  /* 0x00027900ff9b7b82 */ /* 0x000e620000000800 */
[----:B0-----:R-:W-:-:S13]  /*18360*/  ISETP.NE.AND P1, PT, R13, 0x1, PT ;  /* 0x000000010d00780c */ /* 0x001fda0003f25270 */
[----:B------:R-:W0:Y:S01]  /*18370*/  @P1 LDC R153, c[0x0][0x44c] ;  /* 0x00011300ff991b82 */ /* 0x000e220000000800 */
[----:B------:R-:W-:-:S04]  /*18380*/  @P1 LOP3.LUT R22, R22, 0x20, RZ, 0xfc, !PT ;  /* 0x0000002016161812 */ /* 0x000fc800078efcff */
[----:B------:R-:W-:-:S03]  /*18390*/  LOP3.LUT R22, R22, 0xffffffbf, RZ, 0xc0, !PT ;  /* 0xffffffbf16167812 */ /* 0x000fc600078ec0ff */
[----:B------:R-:W3:Y:S01]  /*183a0*/  @P1 LDC R13, c[0x0][0x450] ;  /* 0x00011400ff0d1b82 */ /* 0x000ee20000000800 */
[----:B--2---:R-:W-:-:S05]  /*183b0*/  IADD3 R152, R152, 0x7f, RZ ;  /* 0x0000007f98987810 */ /* 0x004fca0007ffe0ff */
[----:B0-----:R-:W-:-:S05]  /*183c0*/  @P1 IMAD.HI.U32 R153, R152, R153, RZ ;  /* 0x0000009998991227 */ /* 0x001fca00078e00ff */
[----:B---3--:R-:W-:Y:S02]  /*183d0*/  @P1 SHF.R.U32.HI R152, RZ, R13, R153 ;  /* 0x0000000dff981219 */ /* 0x008fe40000011699 */
[----:B-1----:R-:W-:Y:S02]  /*183e0*/  ISETP.GE.AND P1, PT, R155, 0x1, PT ;  /* 0x000000019b00780c */ /* 0x002fe40003f26270 */
[----:B------:R-:W-:-:S05]  /*183f0*/  IADD3 R13, R220, 0x1, -R218 ;  /* 0x00000001dc0d7810 */ /* 0x000fca0007ffe8da */
[----:B------:R-:W-:-:S04]  /*18400*/  IMAD.IADD R152, R13, 0x1, R152 ;  /* 0x000000010d987824 */ /* 0x000fc800078e0298 */
[----:B------:R-:W-:Y:S02]  /*18410*/  VIADD R13, R152, -UR4 ;  /* 0x80000004980d7c36 */ /* 0x000fe40008000000 */
[----:B------:R-:W-:Y:S01]  /*18420*/  @P1 LOP3.LUT R22, R22, 0x40, RZ, 0xfc, !PT ;  /* 0x0000004016161812 */ /* 0x000fe200078efcff */
[----:B------:R-:W-:Y:S06]  /*18430*/  @!P1 BRA `(.L_x_1792) ;  /* 0x0000000000489947 */ /* 0x000fec0003800000 */
[----:B------:R-:W-:Y:S01]  /*18440*/  IMAD.MOV.U32 R154, RZ, RZ, R152 ;  /* 0x000000ffff9a7224 */ /* 0x000fe200078e0098 */
[----:B------:R-:W-:Y:S04]  /*18450*/  BSSY B0, `(.L_x_1793) ;  /* 0x000000e000007945 */ /* 0x000fe80003800000 */
        /* <DEDUP_REMOVED lines=9> */
.L_x_1794:
[----:B------:R-:W-:-:S13]  /*184f0*/  ISETP.NE.AND P1, PT, R155, 0x1, PT ;  /* 0x000000019b00780c */ /* 0x000fda0003f25270 */
[----:B------:R-:W0:Y:S02]  /*18500*/  @P1 LDC.64 R152, c[0x0][0x9e8] ;  /* 0x00027a00ff981b82 */ /* 0x000e240000000a00 */
[----:B0-----:R-:W-:-:S05]  /*18510*/  @P1 IMAD.HI.U32 R152, R154, R152, RZ ;  /* 0x000000989a981227 */ /* 0x001fca00078e00ff */
[----:B------:R-:W-:-:S07]  /*18520*/  @P1 SHF.R.U32.HI R154, RZ, R153, R152 ;  /* 0x00000099ff9a1219 */ /* 0x000fce0000011698 */
.L_x_1795:
[----:B------:R-:W-:Y:S05]  /*18530*/  BSYNC B0 ;  /* 0x0000000000007941 */ /* 0x000fea0003800000 */
.L_x_1793:
[----:B------:R-:W-:-:S05]  /*18540*/  IMAD R154, R154, R155, RZ ;  /* 0x0000009b9a9a7224 */ /* 0x000fca00078e02ff */
[----:B------:R-:W-:-:S07]  /*18550*/  VIMNMX R13, R13, R154, !PT ;  /* 0x0000009a0d0d7248 */ /* 0x000fce0007fe0100 */
.L_x_1792:
[----:B------:R-:W2:Y:S01]  /*18560*/  LDL R153, [R1+0x64] ;  /* 0x0000640001997983 */ /* 0x000ea20000100800 */
[----:B------:R-:W-:Y:S01]  /*18570*/  IADD3 R13, R13, 0x3f, RZ ;  /* 0x0000003f0d0d7810 */ /* 0x000fe20007ffe0ff */
[----:B------:R-:W-:Y:S03]  /*18580*/  BSSY B0, `(.L_x_1796) ;  /* 0x0000265000007945 */ /* 0x000fe60003800000 */
[----:B------:R-:W-:-:S04]  /*18590*/  SHF.R.S32.HI R152, RZ, 0x1f, R13 ;  /* 0x0000001fff987819 */ /* 0x000fc8000001140d */
[----:B------:R-:W-:-:S04]  /*185a0*/  LEA.HI R152, R152, R13, RZ, 0x6 ;  /* 0x0000000d98987211 */ /* 0x000fc800078f30ff */
[----:B------:R-:W-:-:S04]  /*185b0*/  SHF.R.S32.HI R152, RZ, 0x6, R152 ;  /* 0x00000006ff987819 */ /* 0x000fc80000011498 */
[----:B--2---:R-:W-:-:S04]  /*185c0*/  VIMNMX R153, R153, R152, !PT ;  /* 0x0000009899997248 */ /* 0x004fc80007fe0100 */
[----:B------:R-:W-:Y:S01]  /*185d0*/  ISETP.GE.AND P1, PT, R5, R153, PT ;  /* 0x000000990500720c */ /* 0x000fe20003f26270 */
[----:B------:R0:W-:-:S12]  /*185e0*/  STL [R1+0x44], R153 ;  /* 0x0000449901007387 */ /* 0x0001d80000100800 */
[----:B0-----:R-:W-:Y:S05]  /*185f0*/  @!P1 BRA `(.L_x_1797) ;  /* 0x0000002400749947 */ /* 0x001fea0003800000 */
[----:B------:R-:W-:Y:S01]  /*18600*/  BSSY B1, `(.L_x_1798) ;  /* 0x000025b000017945 */ /* 0x000fe20003800000 */
[----:B------:R0:W-:Y:S01]  /*18610*/  STL [R1+0x4], R5 ;  /* 0x0000040501007387 */ /* 0x0001e20000100800 */
[----:B------:R-:W-:Y:S02]  /*18620*/  IMAD.MOV.U32 R227, RZ, RZ, R3 ;  /* 0x000000ffffe37224 */ /* 0x000fe400078e0003 */
[----:B------:R-:W-:Y:S02]  /*18630*/  IMAD.MOV.U32 R226, RZ, RZ, R4 ;  /* 0x000000ffffe27224 */ /* 0x000fe400078e0004 */
[----:B------:R-:W-:Y:S01]  /*18640*/  IMAD.MOV.U32 R13, RZ, RZ, R203 ;  /* 0x000000ffff0d7224 */ /* 0x000fe200078e00cb */
[----:B0-----:R-:W-:-:S07]  /*18650*/  MOV R5, R202 ;  /* 0x000000ca00057202 */ /* 0x001fce0000000f00 */
.L_x_1811:
[----:B------:R-:W-:-:S04]  /*18660*/  ISETP.NE.AND P1, PT, R5, 0x1, PT ;  /* 0x000000010500780c */ /* 0x000fc80003f25270 */
[----:B------:R-:W-:-:S04]  /*18670*/  SEL R203, RZ, 0x1, P1 ;  /* 0x00000001ffcb7807 */ /* 0x000fc80000800000 */
[----:B------:R-:W-:Y:S01]  /*18680*/  LOP3.LUT R203, R13, R203, RZ, 0x3c, !PT ;  /* 0x000000cb0dcb7212 */ /* 0x000fe200078e3cff */
[----:B0-----:R-:W-:Y:S06]  /*18690*/  @!P0 BRA `(.L_x_1799) ;  /* 0x0000000000048947 */ /* 0x001fec0003800000 */
[----:B------:R-:W-:Y:S01]  /*186a0*/  BPT.TRAP 0x1 ;  /* 0x000000040000795c */ /* 0x000fe20000300000 */
.L_x_1799:
[----:B------:R-:W-:Y:S01]  /*186b0*/  VIADD R202, R5, 0x1 ;  /* 0x0000000105ca7836 */ /* 0x000fe20000000000 */
[----:B------:R-:W-:-:S04]  /*186c0*/  SHF.L.U32 R2, R203, 0x1f, RZ ;  /* 0x0000001fcb027819 */ /* 0x000fc800000006ff */
[----:B------:R-:W-:-:S04]  /*186d0*/  ISETP.NE.AND P1, PT, R202, 0x2, PT ;  /* 0x00000002ca00780c */ /* 0x000fc80003f25270 */
[----:B------:R-:W-:-:S05]  /*186e0*/  SEL R202, R202, RZ, P1 ;  /* 0x000000ffcaca7207 */ /* 0x000fca0000800000 */
[----:B------:R-:W-:-:S04]  /*186f0*/  IMAD R222, R202, 0x8, R18 ;  /* 0x00000008cade7824 */ /* 0x000fc800078e0212 */
[----:B------:R0:W1:Y:S01]  /*18700*/  SYNCS.PHASECHK.TRANS64.TRYWAIT P1, [R222+URZ+0x30830], R2 ;  /* 0x03083002de0075a7 */ /* 0x000062000802017f */
[----:B------:R-:W-:Y:S05]  /*18710*/  @!P0 BRA `(.L_x_1800) ;  /* 0x0000000000048947 */ /* 0x000fea0003800000 */
[----:B------:R-:W-:Y:S01]  /*18720*/  BPT.TRAP 0x1 ;  /* 0x000000040000795c */ /* 0x000fe20000300000 */
.L_x_1800:
[----:B------:R-:W2:Y:S01]  /*18730*/  LDL R3, [R1+0x40] ;  /* 0x0000400001037983 */ /* 0x000ea20000100800 */
[----:B------:R-:W-:Y:S01]  /*18740*/  BSSY B2, `(.L_x_1801) ;  /* 0x0000007000027945 */ /* 0x000fe20003800000 */
[----:B--2---:R-:W-:-:S04]  /*18750*/  IMAD R4, R202, 0x800, R3 ;  /* 0x00000800ca047824 */ /* 0x004fc800078e0203 */
[C---:B------:R-:W-:Y:S01]  /*18760*/  VIADD R153, R4.reuse, 0x4 ;  /* 0x0000000404997836 */ /* 0x040fe20000000000 */
[----:B------:R-:W-:Y:S01]  /*18770*/  IADD3 R154, R4, 0x2, RZ ;  /* 0x00000002049a7810 */ /* 0x000fe20007ffe0ff */
[----:B-1----:R-:W-:Y:S06]  /*18780*/  @P1 BRA `(.L_x_1802) ;  /* 0x0000000000081947 */ /* 0x002fec0003800000 */
[----:B------:R-:W1:Y:S02]  /*18790*/  SYNCS.PHASECHK.TRANS64.TRYWAIT P1, [R222+URZ+0x30830], R2 ;  /* 0x03083002de0075a7 */ /* 0x000e64000802017f */
[----:B-1----:R-:W-:Y:S05]  /*187a0*/  @!P1 BRA `(.L_x_1803) ;  /* 0x0000012800bc9947 */ /* 0x002fea0003800000 */
.L_x_1802:
[----:B------:R-:W-:Y:S05]  /*187b0*/  BSYNC B2 ;  /* 0x0000000000027941 */ /* 0x000fea0003800000 */
.L_x_1801:
[----:B------:R-:W-:Y:S04]  /*187c0*/  STL.64 [R1+0xd0], R22 ;  /* 0x0000d01601007387 */ /* 0x000fe80000100a00 */
[----:B------:R-:W-:Y:S04]  /*187d0*/  STL [R1+0xc8], R5 ;  /* 0x0000c80501007387 */ /* 0x000fe80000100800 */
[----:B------:R2:W-:Y:S04]  /*187e0*/  STL.64 [R1+0xc0], R18 ;  /* 0x0000c01201007387 */ /* 0x0005e80000100a00 */
[----:B--2---:R-:W2:Y:S04]  /*187f0*/  LDL.64 R18, [R1+0x30] ;  /* 0x0000300001127983 */ /* 0x004ea80000100a00 */
[----:B------:R3:W-:Y:S04]  /*18800*/  STL.64 [R1+0xb8], R16 ;  /* 0x0000b81001007387 */ /* 0x0007e80000100a00 */
[----:B------:R-:W4:Y:S04]  /*18810*/  LDL.64 R22, [R1+0x38] ;  /* 0x0000380001167983 */ /* 0x000f280000100a00 */
[----:B---3--:R-:W3:Y:S01]  /*18820*/  LDL.64 R16, [R1+0x28] ;  /* 0x0000280001107983 */ /* 0x008ee20000100a00 */
[----:B01----:R-:W-:Y:S01]  /*18830*/  IMAD.MOV.U32 R2, RZ, RZ, R4 ;  /* 0x000000ffff027224 */ /* 0x003fe200078e0004 */
[----:B------:R-:W-:Y:S01]  /*18840*/  IADD3 R152, R4, 0x6, RZ ;  /* 0x0000000604987810 */ /* 0x000fe20007ffe0ff */
[----:B------:R-:W-:Y:S01]  /*18850*/  IMAD.MOV.U32 R3, RZ, RZ, 0x40000040 ;  /* 0x40000040ff037424 */ /* 0x000fe200078e00ff */
[----:B------:R-:W-:-:S02]  /*18860*/  MOV R155, 0x40000040 ;  /* 0x40000040009b7802 */ /* 0x000fc40000000f00 */
[----:B------:R-:W-:Y:S01]  /*18870*/  R2UR UR6, R2 ;  /* 0x00000000020672ca */ /* 0x000fe200000e0000 */
[----:B------:R-:W-:Y:S01]  /*18880*/  IMAD.MOV.U32 R2, RZ, RZ, R154 ;  /* 0x000000ffff027224 */ /* 0x000fe200078e009a */
[----:B------:R-:W-:Y:S01]  /*18890*/  R2UR UR10, R152 ;  /* 0x00000000980a72ca */ /* 0x000fe200000e0000 */
[C---:B------:R-:W-:Y:S01]  /*188a0*/  VIADD R154, R4.reuse, 0x204 ;  /* 0x00000204049a7836 */ /* 0x040fe20000000000 */
[----:B------:R-:W-:Y:S01]  /*188b0*/  R2UR UR5, R3 ;  /* 0x00000000030572ca */ /* 0x000fe200000e0000 */
[----:B------:R-:W-:Y:S01]  /*188c0*/  VIADD R152, R4, 0x202 ;  /* 0x0000020204987836 */ /* 0x000fe20000000000 */
[----:B------:R-:W-:Y:S01]  /*188d0*/  R2UR UR4, R2 ;  /* 0x00000000020472ca */ /* 0x000fe200000e0000 */
[----:B------:R-:W-:Y:S01]  /*188e0*/  IMAD.MOV.U32 R2, RZ, RZ, R153 ;  /* 0x000000ffff027224 */ /* 0x000fe200078e0099 */
[----:B------:R-:W-:Y:S02]  /*188f0*/  MOV R153, 0x40000040 ;  /* 0x4000004000997802 */ /* 0x000fe40000000f00 */
[----:B------:R-:W-:Y:S01]  /*18900*/  R2UR UR22, R154 ;  /* 0x000000009a1672ca */ /* 0x000fe200000e0000 */
[----:B------:R-:W-:Y:S01]  /*18910*/  VIADD R154, R4, 0x400 ;  /* 0x00000400049a7836 */ /* 0x000fe20000000000 */
[----:B------:R-:W-:Y:S01]  /*18920*/  R2UR UR8, R2 ;  /* 0x00000000020872ca */ /* 0x000fe200000e0000 */
[----:B------:R-:W-:Y:S01]  /*18930*/  VIADD R2, R4, 0x200 ;  /* 0x0000020004027836 */ /* 0x000fe20000000000 */
[----:B------:R-:W-:-:S02]  /*18940*/  R2UR UR11, R153 ;  /* 0x00000000990b72ca */ /* 0x000fc400000e0000 */
[----:B------:R-:W-:Y:S01]  /*18950*/  R2UR UR18, R152 ;  /* 0x00000000981272ca */ /* 0x000fe200000e0000 */
[----:B------:R-:W-:Y:S01]  /*18960*/  VIADD R152, R4, 0x402 ;  /* 0x0000040204987836 */ /* 0x000fe20000000000 */
[----:B------:R-:W-:Y:S01]  /*18970*/  R2UR UR14, R2 ;  /* 0x00000000020e72ca */ /* 0x000fe200000e0000 */
[----:B------:R-:W-:Y:S01]  /*18980*/  VIADD R2, R4, 0x206 ;  /* 0x0000020604027836 */ /* 0x000fe20000000000 */
[----:B------:R-:W-:Y:S02]  /*18990*/  R2UR UR30, R154 ;  /* 0x000000009a1e72ca */ /* 0x000fe400000e0000 */
[----:B------:R-:W-:Y:S02]  /*189a0*/  IADD3 R154, R4, 0x406, RZ ;  /* 0x00000406049a7810 */ /* 0x000fe40007ffe0ff */
[----:B------:R-:W-:Y:S01]  /*189b0*/  R2UR UR26, R2 ;  /* 0x00000000021a72ca */ /* 0x000fe200000e0000 */
[----:B------:R-:W-:Y:S01]  /*189c0*/  VIADD R2, R4, 0x404 ;  /* 0x0000040404027836 */ /* 0x000fe20000000000 */
[----:B------:R-:W-:Y:S01]  /*189d0*/  MOV R5, UR10 ;  /* 0x0000000a00057c02 */ /* 0x000fe20008000f00 */
[----:B------:R-:W-:Y:S01]  /*189e0*/  UMOV UR10, UR4 ;  /* 0x00000004000a7c82 */ /* 0x000fe20008000000 */
[----:B------:R-:W-:Y:S01]  /*189f0*/  MOV R156, UR11 ;  /* 0x0000000b009c7c02 */ /* 0x000fe20008000f00 */
[----:B------:R-:W-:Y:S01]  /*18a00*/  UMOV UR11, UR5 ;  /* 0x00000005000b7c82 */ /* 0x000fe20008000000 */
        /* <DEDUP_REMOVED lines=8> */
[----:B------:R-:W-:Y:S02]  /*18a90*/  R2UR UR5, R7 ;  /* 0x00000000070572ca */ /* 0x000fe400000e0000 */
[----:B------:R-:W-:Y:S02]  /*18aa0*/  R2UR UR46, R2 ;  /* 0x00000000022e72ca */ /* 0x000fe400000e0000 */
[----:B------:R-:W-:Y:S01]  /*18ab0*/  IADD3 R2, R4, 0x606, RZ ;  /* 0x0000060604027810 */ /* 0x000fe20007ffe0ff */
[----:B------:R-:W-:Y:S01]  /*18ac0*/  IMAD.MOV.U32 R4, RZ, RZ, R156 ;  /* 0x000000ffff047224 */ /* 0x000fe200078e009c */
[----:B------:R-:W-:-:S02]  /*18ad0*/  R2UR UR19, R153 ;  /* 0x00000000991372ca */ /* 0x000fc400000e0000 */
[C---:B------:R-:W-:Y:S02]  /*18ae0*/  R2UR UR23, R155.reuse ;  /* 0x000000009b1772ca */ /* 0x040fe400000e0000 */
[----:B------:R-:W-:Y:S02]  /*18af0*/  R2UR UR31, R155 ;  /* 0x000000009b1f72ca */ /* 0x000fe400000e0000 */
[----:B------:R-:W-:Y:S02]  /*18b00*/  R2UR UR35, R153 ;  /* 0x00000000992372ca */ /* 0x000fe400000e0000 */
[C---:B------:R-:W-:Y:S02]  /*18b10*/  R2UR UR43, R155.reuse ;  /* 0x000000009b2b72ca */ /* 0x040fe400000e0000 */
[----:B------:R-:W-:Y:S02]  /*18b20*/  R2UR UR50, R154 ;  /* 0x000000009a3272ca */ /* 0x000fe400000e0000 */
[----:B------:R-:W-:-:S02]  /*18b30*/  R2UR UR51, R155 ;  /* 0x000000009b3372ca */ /* 0x000fc400000e0000 */
[----:B------:R-:W-:Y:S02]  /*18b40*/  R2UR UR54, R152 ;  /* 0x00000000983672ca */ /* 0x000fe400000e0000 */
[----:B------:R-:W-:Y:S02]  /*18b50*/  R2UR UR55, R153 ;  /* 0x00000000993772ca */ /* 0x000fe400000e0000 */
[----:B------:R-:W-:Y:S01]  /*18b60*/  WARPGROUP.ARRIVE ;  /* 0x00000000000079c5 */ /* 0x000fe20000000000 */
[C---:B------:R-:W-:Y:S02]  /*18b70*/  R2UR UR9, R3.reuse ;  /* 0x00000000030972ca */ /* 0x040fe400000e0000 */
[C---:B------:R-:W-:Y:S02]  /*18b80*/  R2UR UR15, R3.reuse ;  /* 0x00000000030f72ca */ /* 0x040fe400000e0000 */
[C---:B------:R-:W-:Y:S01]  /*18b90*/  R2UR UR27, R3.reuse ;  /* 0x00000000031b72ca */ /* 0x040fe200000e0000 */
[----:B------:R-:W-:Y:S01]  /*18ba0*/  HGMMA.64x64x16.F32 R152, gdesc[UR4], RZ, !UPT, gsb0 ;  /* 0x00e00000049879f0 */ /* 0x000fe2000c0008ff */
[----:B------:R-:W-:-:S02]  /*18bb0*/  R2UR UR39, R3 ;  /* 0x00000000032772ca */ /* 0x000fc400000e0000 */
[C---:B------:R-:W-:Y:S02]  /*18bc0*/  R2UR UR47, R3.reuse ;  /* 0x00000000032f72ca */ /* 0x040fe400000e0000 */
[----:B------:R-:W-:Y:S02]  /*18bd0*/  R2UR UR58, R2 ;  /* 0x00000000023a72ca */ /* 0x000fe400000e0000 */
[----:B------:R-:W-:Y:S02]  /*18be0*/  R2UR UR59, R3 ;  /* 0x00000000033b72ca */ /* 0x000fe400000e0000 */
[----:B------:R-:W3:Y:S01]  /*18bf0*/  LDL.64 R2, [R1+0x20] ;  /* 0x0000200001027983 */ /* 0x000ee20000100a00 */
[----:B------:R-:W-:Y:S01]  /*18c00*/  UMOV UR6, UR8 ;  /* 0x0000000800067c82 */ /* 0x000fe20008000000 */
[----:B------:R-:W-:Y:S01]  /*18c10*/  UMOV UR7, UR9 ;  /* 0x0000000900077c82 */ /* 0x000fe20008000000 */
[----:B------:R-:W-:Y:S02]  /*18c20*/  WARPGROUP.DEPBAR.LE gsb0, 0x0 ;  /* 0x00008000000079c5 */ /* 0x000fe40000010000 */
[----:B------:R-:W-:Y:S01]  /*18c30*/  WARPGROUP.ARRIVE ;  /* 0x00000000000079c5 */ /* 0x000fe20000000000 */
[----:B----4-:R-:W-:-:S02]  /*18c40*/  R2UR UR8, R22 ;  /* 0x00000000160872ca */ /* 0x010fc400000e0000 */
[----:B------:R-:W-:Y:S02]  /*18c50*/  R2UR UR9, R23 ;  /* 0x00000000170972ca */ /* 0x000fe400000e0000 */
[----:B--2---:R-:W-:Y:S01]  /*18c60*/  R2UR UR4, R18 ;  /* 0x00000000120472ca */ /* 0x004fe200000e0000 */
[----:B------:R0:W5:Y:S10]  /*18c70*/  LDL.LU.64 R22, [R1+0xd0] ;  /* 0x0000d00001167983 */ /* 0x0001740000300a00 */
[----:B------:R-:W-:Y:S01]  /*18c80*/  HGMMA.64x64x16.F32 R152, gdesc[UR8], R152, gsb0 ;  /* 0x00e00000089879f0 */ /* 0x000fe20008000898 */
[----:B------:R-:W-:-:S02]  /*18c90*/  R2UR UR5, R19 ;  /* 0x00000000130572ca */ /* 0x000fc400000e0000 */
[----:B------:R-:W-:Y:S02]  /*18ca0*/  WARPGROUP.DEPBAR.LE gsb0, 0x0 ;  /* 0x00008000000079c5 */ /* 0x000fe40000010000 */
[----:B------:R-:W-:-:S09]  /*18cb0*/  WARPGROUP.ARRIVE ;  /* 0x00000000000079c5 */ /* 0x000fd20000000000 */
[----:B------:R-:W-:Y:S01]  /*18cc0*/  HGMMA.64x64x16.F32 R152, gdesc[UR4], R152, gsb0 ;  /* 0x00e00000049879f0 */ /* 0x000fe20008000898 */
[----:B------:R-:W-:Y:S02]  /*18cd0*/  R2UR UR11, R4 ;  /* 0x00000000040b72ca */ /* 0x000fe400000e0000 */
[----:B------:R-:W-:Y:S02]  /*18ce0*/  R2UR UR10, R5 ;  /* 0x00000000050a72ca */ /* 0x000fe400000e0000 */
[----:B---3--:R-:W-:Y:S01]  /*18cf0*/  R2UR UR8, R16 ;  /* 0x00000000100872ca */ /* 0x008fe200000e0000 */
[----:B------:R0:W5:Y:S01]  /*18d00*/  LDL.LU R5, [R1+0xc8] ;  /* 0x0000c80001057983 */ /* 0x0001620000300800 */
[----:B------:R-:W-:Y:S02]  /*18d10*/  R2UR UR9, R17 ;  /* 0x00000000110972ca */ /* 0x000fe400000e0000 */
[----:B------:R-:W-:Y:S01]  /*18d20*/  R2UR UR12, R2 ;  /* 0x00000000020c72ca */ /* 0x000fe200000e0000 */
[----:B------:R0:W5:Y:S01]  /*18d30*/  LDL.LU.64 R18, [R1+0xc0] ;  /* 0x0000c00001127983 */ /* 0x0001620000300a00 */
[----:B------:R-:W-:-:S02]  /*18d40*/  R2UR UR13, R3 ;  /* 0x00000000030d72ca */ /* 0x000fc400000e0000 */
[----:B------:R-:W-:Y:S01]  /*18d50*/  R2UR UR16, R216 ;  /* 0x00000000d81072ca */ /* 0x000fe200000e0000 */
[----:B------:R0:W5:Y:S01]  /*18d60*/  LDL.LU.64 R16, [R1+0xb8] ;  /* 0x0000b80001107983 */ /* 0x0001620000300a00 */
[----:B------:R-:W-:Y:S02]  /*18d70*/  WARPGROUP.DEPBAR.LE gsb0, 0x0 ;  /* 0x00008000000079c5 */ /* 0x000fe40000010000 */
[----:B------:R-:W-:-:S06]  /*18d80*/  WARPGROUP.ARRIVE ;  /* 0x00000000000079c5 */ /* 0x000fcc0000000000 */
[----:B------:R-:W-:Y:S03]  /*18d90*/  HGMMA.64x64x16.F32 R152, gdesc[UR8], R152, gsb0 ;  /* 0x00e00000089879f0 */ /* 0x000fe60008000898 */
[----:B------:R-:W-:Y:S02]  /*18da0*/  WARPGROUP.DEPBAR.LE gsb0, 0x0 ;  /* 0x00008000000079c5 */ /* 0x000fe40000010000 */
[----:B------:R-:W-:-:S06]  /*18db0*/  WARPGROUP.ARRIVE ;  /* 0x00000000000079c5 */ /* 0x000fcc0000000000 */
        /* <DEDUP_REMOVED lines=184> */
[----:B0-----:R-:W-:Y:S06]  /*19940*/  @!P0 BRA `(.L_x_1804) ;  /* 0x0000000000048947 */ /* 0x001fec0003800000 */
[----:B------:R-:W-:Y:S01]  /*19950*/  BPT.TRAP 0x1 ;  /* 0x000000040000795c */ /* 0x000fe20000300000 */
.L_x_1804:
[----:B------:R-:W-:Y:S01]  /*19960*/  SHF.L.U32 R0, R13, 0x1f, RZ ;  /* 0x0000001f0d007819 */ /* 0x000fe200000006ff */
[----:B-----5:R-:W-:-:S04]  /*19970*/  IMAD R13, R5, 0x8, R18 ;  /* 0x00000008050d7824 */ /* 0x020fc800078e0212 */
[----:B------:R0:W1:Y:S01]  /*19980*/  SYNCS.PHASECHK.TRANS64.TRYWAIT P1, [R13+URZ+0x30850], R0 ;  /* 0x030850000d0075a7 */ /* 0x000062000802017f */
[----:B------:R-:W-:Y:S05]  /*19990*/  @!P0 BRA `(.L_x_1805) ;  /* 0x0000000000048947 */ /* 0x000fea0003800000 */
[----:B------:R-:W-:Y:S01]  /*199a0*/  BPT.TRAP 0x1 ;  /* 0x000000040000795c */ /* 0x000fe20000300000 */
.L_x_1805:
[----:B------:R-:W-:Y:S04]  /*199b0*/  BSSY B2, `(.L_x_1806) ;  /* 0x0000004000027945 */ /* 0x000fe80003800000 */
[----:B-1----:R-:W-:Y:S05]  /*199c0*/  @P1 BRA `(.L_x_1807) ;  /* 0x0000000000081947 */ /* 0x002fea0003800000 */
[----:B------:R-:W1:Y:S02]  /*199d0*/  SYNCS.PHASECHK.TRANS64.TRYWAIT P1, [R13+URZ+0x30850], R0 ;  /* 0x030850000d0075a7 */ /* 0x000e64000802017f */
[----:B-1----:R-:W-:Y:S05]  /*199e0*/  @!P1 BRA `(.L_x_1808) ;  /* 0x0000011800409947 */ /* 0x002fea0003800000 */
.L_x_1807:
[----:B------:R-:W-:Y:S05]  /*199f0*/  BSYNC B2 ;  /* 0x0000000000027941 */ /* 0x000fea0003800000 */
.L_x_1806:
[----:B------:R-:W-:Y:S01]  /*19a00*/  VIADD R2, R18, 0x400 ;  /* 0x0000040012027836 */ /* 0x000fe20000000000 */
[----:B------:R-:W-:Y:S01]  /*19a10*/  WARPGROUP.ARRIVE ;  /* 0x00000000000079c5 */ /* 0x000fe20000000000 */
[----:B------:R-:W-:-:S03]  /*19a20*/  IMAD.MOV.U32 R3, RZ, RZ, 0x40000040 ;  /* 0x40000040ff037424 */ /* 0x000fc600078e00ff */
[----:B------:R-:W-:Y:S02]  /*19a30*/  SHF.R.U32.HI R2, RZ, 0x4, R2 ;  /* 0x00000004ff027819 */ /* 0x000fe40000011602 */
[----:B------:R-:W-:Y:S01]  /*19a40*/  R2UR UR7, R3 ;  /* 0x00000000030772ca */ /* 0x000fe200000e0000 */
[----:B------:R-:W-:Y:S01]  /*19a50*/  IMAD.MOV.U32 R3, RZ, RZ, 0x40000040 ;  /* 0x40000040ff037424 */ /* 0x000fe200078e00ff */
[----:B------:R-:W-:-:S04]  /*19a60*/  LOP3.LUT R2, R2, 0x3fff, RZ, 0xc0, !PT ;  /* 0x00003fff02027812 */ /* 0x000fc800078ec0ff */
[----:B------:R-:W-:-:S04]  /*19a70*/  LOP3.LUT R2, R2, 0x2000000, RZ, 0xfc, !PT ;  /* 0x0200000002027812 */ /* 0x000fc800078efcff */
[----:B------:R-:W-:Y:S01]  /*19a80*/  LEA R2, R5, R2, 0xb ;  /* 0x0000000205027211 */ /* 0x000fe200078e58ff */
[----:B------:R-:W-:-:S03]  /*19a90*/  IMAD.MOV.U32 R5, RZ, RZ, 0x40000040 ;  /* 0x40000040ff057424 */ /* 0x000fc600078e00ff */
[C---:B------:R-:W-:Y:S01]  /*19aa0*/  R2UR UR6, R2.reuse ;  /* 0x00000000020672ca */ /* 0x040fe200000e0000 */
[----:B------:R-:W-:-:S12]  /*19ab0*/  VIADD R4, R2, 0x80 ;  /* 0x0000008002047836 */ /* 0x000fd80000000000 */
[----:B------:R-:W-:Y:S01]  /*19ac0*/  HGMMA.64x256x16.F32 R24, R196, gdesc[UR4].tnspB, R24, gsb0 ;  /* 0x43e00004c4187df0 */ /* 0x000fe20008000818 */
[----:B------:R-:W-:Y:S02]  /*19ad0*/  R2UR UR6, R4 ;  /* 0x00000000040672ca */ /* 0x000fe400000e0000 */
[----:B------:R-:W-:Y:S01]  /*19ae0*/  R2UR UR7, R5 ;  /* 0x00000000050772ca */ /* 0x000fe200000e0000 */
[----:B------:R-:W-:Y:S01]  /*19af0*/  IMAD.MOV.U32 R5, RZ, RZ, 0x40000040 ;  /* 0x40000040ff057424 */ /* 0x000fe200078e00ff */
[C---:B------:R-:W-:Y:S01]  /*19b00*/  IADD3 R4, R2.reuse, 0x100, RZ ;  /* 0x0000010002047810 */ /* 0x040fe20007ffe0ff */
[----:B------:R-:W-:Y:S01]  /*19b10*/  VIADD R2, R2, 0x180 ;  /* 0x0000018002027836 */ /* 0x000fe20000000000 */
[----:B------:R-:W-:Y:S02]  /*19b20*/  WARPGROUP.DEPBAR.LE gsb0, 0x0 ;  /* 0x00008000000079c5 */ /* 0x000fe40000010000 */
[----:B------:R-:W-:-:S15]  /*19b30*/  WARPGROUP.ARRIVE ;  /* 0x00000000000079c5 */ /* 0x000fde0000000000 */
[----:B------:R-:W-:-:S04]  /*19b40*/  NOP ;  /* 0x0000000000007918 */ /* 0x000fc80000000000 */
        /* <DEDUP_REMOVED lines=16> */
.L_x_1809:
[----:B------:R-:W-:Y:S01]  /*19c50*/  ULDC UR4, c[0x0][0x9d8] ;  /* 0x0002760000047ab9 */ /* 0x000fe20000000800 */
[----:B------:R-:W2:Y:S01]  /*19c60*/  LDL R186, [R1+0x8] ;  /* 0x0000080001ba7983 */ /* 0x000ea20000100800 */
[----:B01----:R-:W-:Y:S01]  /*19c70*/  FMUL.FTZ R0, R152, UR4 ;  /* 0x0000000498007c20 */ /* 0x003fe20008410000 */
        /* <DEDUP_REMOVED lines=22> */
[----:B0-----:R-:W-:Y:S01]  /*19de0*/  FMNMX.FTZ R2, R0, R226, !PT ;  /* 0x000000e200027209 */ /* 0x001fe20007810000 */
        /* <DEDUP_REMOVED lines=16> */
[----:B------:R-:W-:Y:S01]  /*19ef0*/  ULDC UR4, c[0x0][0x988] ;  /* 0x0002620000047ab9 */ /* 0x000fe20000000800 */
[----:B------:R-:W-:-:S05]  /*19f00*/  IADD3 R222, R222, 0x30840, RZ ;  /* 0x00030840dede7810 */ /* 0x000fca0007ffe0ff */
[----:B------:R-:W3:Y:S01]  /*19f10*/  MUFU.TANH R156, R156 ;  /* 0x0000009c009c7308 */ /* 0x000ee20000002400 */
[----:B0-----:R-:W-:-:S07]  /*19f20*/  FMNMX.FTZ R2, R152, R2, !PT ;  /* 0x0000000298027209 */ /* 0x001fce0007810000 */
[----:B------:R-:W0:Y:S01]  /*19f30*/  MUFU.TANH R157, R157 ;  /* 0x0000009d009d7308 */ /* 0x000e220000002400 */
[----:B-1----:R-:W-:-:S07]  /*19f40*/  FMNMX.FTZ R2, R153, R2, !PT ;  /* 0x0000000299027209 */ /* 0x002fce0007810000 */
[----:B------:R-:W1:Y:S01]  /*19f50*/  MUFU.TANH R160, R160 ;  /* 0x000000a000a07308 */ /* 0x000e620000002400 */
[----:B---3--:R-:W-:-:S07]  /*19f60*/  FMNMX.FTZ R2, R156, R2, !PT ;  /* 0x000000029c027209 */ /* 0x008fce0007810000 */
        /* <DEDUP_REMOVED lines=19> */
[----:B0-----:R-:W-:-:S05]  /*1a0a0*/  FMNMX.FTZ R4, R176, R4, !PT ;  /* 0x00000004b0047209 */ /* 0x001fca0007810000 */
[----:B------:R-:W0:Y:S02]  /*1a0b0*/  SHFL.BFLY PT, R2, R4, 0x2, 0x1f ;  /* 0x0c401f0004027f89 */ /* 0x000e2400000e0000 */
[----:B------:R-:W4:Y:S08]  /*1a0c0*/  MUFU.TANH R158, R158 ;  /* 0x0000009e009e7308 */ /* 0x000f300000002400 */
[----:B------:R-:W5:Y:S08]  /*1a0d0*/  MUFU.TANH R159, R159 ;  /* 0x0000009f009f7308 */ /* 0x000f700000002400 */
[----:B------:R-:W5:Y:S01]  /*1a0e0*/  MUFU.TANH R162, R162 ;  /* 0x000000a200a27308 */ /* 0x000f620000002400 */
[----:B0-----:R-:W-:-:S07]  /*1a0f0*/  FMNMX.FTZ R4, R4, R2, !PT ;  /* 0x0000000204047209 */ /* 0x001fce0007810000 */
[----:B------:R-:W0:Y:S01]  /*1a100*/  MUFU.TANH R163, R163 ;  /* 0x000000a300a37308 */ /* 0x000e220000002400 */
[----:B------:R-:W1:Y:S07]  /*1a110*/  SHFL.BFLY PT, R2, R4, 0x1, 0x1f ;  /* 0x0c201f0004027f89 */ /* 0x000e6e00000e0000 */
[----:B------:R-:W0:Y:S08]  /*1a120*/  MUFU.TANH R166, R166 ;  /* 0x000000a600a67308 */ /* 0x000e300000002400 */
[----:B------:R-:W0:Y:S08]  /*1a130*/  MUFU.TANH R167, R167 ;  /* 0x000000a700a77308 */ /* 0x000e300000002400 */
[----:B------:R-:W0:Y:S01]  /*1a140*/  MUFU.TANH R170, R170 ;  /* 0x000000aa00aa7308 */ /* 0x000e220000002400 */
[----:B-1----:R-:W-:-:S02]  /*1a150*/  FMNMX.FTZ R4, R4, R2, !PT ;  /* 0x0000000204047209 */ /* 0x002fc40007810000 */
[----:B------:R-:W-:-:S05]  /*1a160*/  FMNMX.FTZ R2, R154, R227, !PT ;  /* 0x000000e39a027209 */ /* 0x000fca0007810000 */
[----:B------:R-:W1:Y:S01]  /*1a170*/  MUFU.TANH R171, R171 ;  /* 0x000000ab00ab7308 */ /* 0x000e620000002400 */
[----:B---3--:R-:W-:Y:S01]  /*1a180*/  FMNMX.FTZ R2, R155, R2, !PT ;  /* 0x000000029b027209 */ /* 0x008fe20007810000 */
[----:B------:R-:W-:-:S03]  /*1a190*/  FADD.FTZ R185, -R4, R226 ;  /* 0x000000e204b97221 */ /* 0x000fc60000010100 */
[----:B----4-:R-:W-:-:S03]  /*1a1a0*/  FMNMX.FTZ R2, R158, R2, !PT ;  /* 0x000000029e027209 */ /* 0x010fc60007810000 */
[----:B------:R-:W3:Y:S01]  /*1a1b0*/  MUFU.TANH R174, R174 ;  /* 0x000000ae00ae7308 */ /* 0x000ee20000002400 */
[----:B-----5:R-:W-:-:S04]  /*1a1c0*/  FMNMX.FTZ R2, R159, R2, !PT ;  /* 0x000000029f027209 */ /* 0x020fc80007810000 */
[----:B------:R-:W-:-:S03]  /*1a1d0*/  FMNMX.FTZ R2, R162, R2, !PT ;  /* 0x00000002a2027209 */ /* 0x000fc60007810000 */
[----:B------:R-:W4:Y:S01]  /*1a1e0*/  MUFU.TANH R175, R175 ;  /* 0x000000af00af7308 */ /* 0x000f220000002400 */
[----:B0-----:R-:W-:-:S04]  /*1a1f0*/  FMNMX.FTZ R2, R163, R2, !PT ;  /* 0x00000002a3027209 */ /* 0x001fc80007810000 */
[----:B------:R-:W-:-:S03]  /*1a200*/  FMNMX.FTZ R2, R166, R2, !PT ;  /* 0x00000002a6027209 */ /* 0x000fc60007810000 */
[----:B------:R-:W0:Y:S01]  /*1a210*/  MUFU.TANH R177, R177 ;  /* 0x000000b100b17308 */ /* 0x000e220000002400 */
[----:B------:R-:W-:-:S04]  /*1a220*/  FMNMX.FTZ R2, R167, R2, !PT ;  /* 0x00000002a7027209 */ /* 0x000fc80007810000 */
[----:B------:R-:W-:-:S03]  /*1a230*/  FMNMX.FTZ R2, R170, R2, !PT ;  /* 0x00000002aa027209 */ /* 0x000fc60007810000 */
[----:B------:R-:W5:Y:S01]  /*1a240*/  MUFU.TANH R178, R178 ;  /* 0x000000b200b27308 */ /* 0x000f620000002400 */
[----:B-1----:R-:W-:-:S04]  /*1a250*/  FMNMX.FTZ R2, R171, R2, !PT ;  /* 0x00000002ab027209 */ /* 0x002fc80007810000 */
[----:B---3--:R-:W-:-:S03]  /*1a260*/  FMNMX.FTZ R2, R174, R2, !PT ;  /* 0x00000002ae027209 */ /* 0x008fc60007810000 */
[----:B------:R-:W1:Y:S01]  /*1a270*/  MUFU.TANH R179, R179 ;  /* 0x000000b300b37308 */ /* 0x000e620000002400 */
[----:B----4-:R-:W-:-:S04]  /*1a280*/  FMNMX.FTZ R2, R175, R2, !PT ;  /* 0x00000002af027209 */ /* 0x010fc80007810000 */
[----:B0-----:R-:W-:-:S03]  /*1a290*/  FMNMX.FTZ R2, R177, R2, !PT ;  /* 0x00000002b1027209 */ /* 0x001fc60007810000 */
[----:B------:R-:W0:Y:S01]  /*1a2a0*/  MUFU.TANH R180, R180 ;  /* 0x000000b400b47308 */ /* 0x000e220000002400 */
[----:B-----5:R-:W-:-:S04]  /*1a2b0*/  FMNMX.FTZ R2, R178, R2, !PT ;  /* 0x00000002b2027209 */ /* 0x020fc80007810000 */
[----:B-1----:R-:W-:-:S04]  /*1a2c0*/  FMNMX.FTZ R2, R179, R2, !PT ;  /* 0x00000002b3027209 */ /* 0x002fc80007810000 */
[----:B0-----:R-:W-:-:S05]  /*1a2d0*/  FMNMX.FTZ R2, R180, R2, !PT ;  /* 0x00000002b4027209 */ /* 0x001fca0007810000 */
[----:B------:R-:W0:Y:S01]  /*1a2e0*/  SHFL.BFLY PT, R3, R2, 0x2, 0x1f ;  /* 0x0c401f0002037f89 */ /* 0x000e2200000e0000 */
[----:B--2---:R-:W-:Y:S02]  /*1a2f0*/  PRMT R222, R186, 0x654, R222 ;  /* 0x00000654bade7816 */ /* 0x004fe400000000de */
[----:B0-----:R-:W-:Y:S02]  /*1a300*/  FMNMX.FTZ R3, R2, R3, !PT ;  /* 0x0000000302037209 */ /* 0x001fe40007810000 */
[----:B------:R0:W-:Y:S03]  /*1a310*/  SYNCS.ARRIVE.TRANS64.RED.A1T0 RZ, [R222+URZ], RZ ;  /* 0x000000ffdeff79a7 */ /* 0x0001e6000810043f */
[----:B------:R-:W1:Y:S02]  /*1a320*/  SHFL.BFLY PT, R2, R3, 0x1, 0x1f ;  /* 0x0c201f0003027f89 */ /* 0x000e6400000e0000 */
[----:B-1----:R-:W-:Y:S01]  /*1a330*/  FMNMX.FTZ R3, R3, R2, !PT ;  /* 0x0000000203037209 */ /* 0x002fe20007810000 */
[----:B------:R-:W-:-:S04]  /*1a340*/  IMAD.U32 R2, RZ, RZ, UR4 ;  /* 0x00000004ff027e24 */ /* 0x000fc8000f8e00ff */
[-C--:B------:R-:W-:Y:S01]  /*1a350*/  FMUL.FTZ R181, R4, R2.reuse ;  /* 0x0000000204b57220 */ /* 0x080fe20000410000 */
[----:B------:R-:W-:Y:S01]  /*1a360*/  FADD.FTZ R184, -R3, R227 ;  /* 0x000000e303b87221 */ /* 0x000fe20000010100 */
[-C--:B------:R-:W-:Y:S02]  /*1a370*/  FMUL.FTZ R185, R185, R2.reuse ;  /* 0x00000002b9b97220 */ /* 0x080fe40000410000 */
        /* <DEDUP_REMOVED lines=16> */
[-C--:B------:R-:W-:Y:S01]  /*1a480*/  FMUL.FTZ R181, R3, R2.reuse ;  /* 0x0000000203b57220 */ /* 0x080fe20000410000 */
[-C--:B------:R-:W-:Y:S01]  /*1a490*/  FMUL.FTZ R184, R184, R2.reuse ;  /* 0x00000002b8b87220 */ /* 0x080fe20000410000 */
[----:B------:R-:W-:Y:S02]  /*1a4a0*/  MUFU.EX2 R12, R185 ;  /* 0x000000b9000c7308 */ /* 0x000fe40000000800 */
        /* <DEDUP_REMOVED lines=14> */
[----:B------:R-:W1:Y:S01]  /*1a590*/  MUFU.EX2 R182, R182 ;  /* 0x000000b600b67308 */ /* 0x000e620000000800 */
[-CC-:B------:R-:W-:Y:S01]  /*1a5a0*/  FFMA.FTZ R178, R178, R2.reuse, -R181.reuse ;  /* 0x00000002b2b27223 */ /* 0x180fe200000108b5 */
[-CC-:B------:R-:W-:Y:S01]  /*1a5b0*/  FFMA.FTZ R179, R179, R2.reuse, -R181.reuse ;  /* 0x00000002b3b37223 */ /* 0x180fe200000108b5 */
[----:B------:R-:W-:-:S05]  /*1a5c0*/  FFMA.FTZ R187, R180, R2, -R181 ;  /* 0x00000002b4bb7223 */ /* 0x000fca00000108b5 */
[----:B------:R-:W2:Y:S08]  /*1a5d0*/  MUFU.EX2 R154, R154 ;  /* 0x0000009a009a7308 */ /* 0x000eb00000000800 */
[----:B------:R-:W3:Y:S01]  /*1a5e0*/  MUFU.EX2 R183, R183 ;  /* 0x000000b700b77308 */ /* 0x000ee20000000800 */
[----:B-1----:R-:W-:-:S07]  /*1a5f0*/  FFMA.FTZ R223, R12, R223, R182 ;  /* 0x000000df0cdf7223 */ /* 0x002fce00000100b6 */
[----:B------:R-:W1:Y:S01]  /*1a600*/  MUFU.EX2 R155, R155 ;  /* 0x0000009b009b7308 */ /* 0x000e620000000800 */
[----:B--2---:R-:W-:-:S07]  /*1a610*/  FFMA.FTZ R221, R0, R221, R154 ;  /* 0x000000dd00dd7223 */ /* 0x004fce000001009a */
[----:B------:R-:W2:Y:S01]  /*1a620*/  MUFU.EX2 R5, R5 ;  /* 0x0000000500057308 */ /* 0x000ea20000000800 */
[----:B---3--:R-:W-:-:S07]  /*1a630*/  FADD.FTZ R180, R183, R223 ;  /* 0x000000dfb7b47221 */ /* 0x008fce0000010000 */
[----:B------:R-:W3:Y:S01]  /*1a640*/  MUFU.EX2 R158, R158 ;  /* 0x0000009e009e7308 */ /* 0x000ee20000000800 */
[----:B-1----:R-:W-:-:S07]  /*1a650*/  FADD.FTZ R181, R155, R221 ;  /* 0x000000dd9bb57221 */ /* 0x002fce0000010000 */
[----:B------:R-:W1:Y:S01]  /*1a660*/  MUFU.EX2 R152, R152 ;  /* 0x0000009800987308 */ /* 0x000e620000000800 */
[----:B--2---:R-:W-:-:S07]  /*1a670*/  FADD.FTZ R180, R5, R180 ;  /* 0x000000b405b47221 */ /* 0x004fce0000010000 */
        /* <DEDUP_REMOVED lines=49> */
[----:B---3--:R-:W-:Y:S01]  /*1a990*/  FADD.FTZ R181, R179, R181 ;  /* 0x000000b5b3b57221 */ /* 0x008fe20000010000 */
[----:B-1----:R-:W-:-:S03]  /*1a9a0*/  FADD.FTZ R223, R176, R180 ;  /* 0x000000b4b0df7221 */ /* 0x002fc60000010000 */
[----:B--2---:R-:W-:Y:S01]  /*1a9b0*/  FADD.FTZ R221, R187, R181 ;  /* 0x000000b5bbdd7221 */ /* 0x004fe20000010000 */
[----:B0-----:R-:W-:Y:S06]  /*1a9c0*/  @!P0 BRA `(.L_x_1810) ;  /* 0x0000000000048947 */ /* 0x001fec0003800000 */
[----:B------:R-:W-:Y:S01]  /*1a9d0*/  BPT.TRAP 0x1 ;  /* 0x000000040000795c */ /* 0x000fe20000300000 */
.L_x_1810:
[----:B------:R-:W2:Y:S04]  /*1a9e0*/  LDL R181, [R1+0x44] ;  /* 0x0000440001b57983 */ /* 0x000ea80000100800 */
[----:B------:R-:W3:Y:S01]  /*1a9f0*/  LDL.LU R180, [R1+0x4] ;  /* 0x0000040001b47983 */ /* 0x000ee20000300800 */
[----:B------:R-:W-:Y:S01]  /*1aa00*/  F2FP.F16.F32.PACK_AB R198, R152, R5 ;  /* 0x0000000598c6723e */ /* 0x000fe200000000ff */
[----:B------:R-:W-:Y:S01]  /*1aa10*/  VIADD R13, R13, 0x30860 ;  /* 0x000308600d0d7836 */ /* 0x000fe20000000000 */
[----:B------:R-:W-:Y:S01]  /*1aa20*/  F2FP.F16.F32.PACK_AB R196, R183, R182 ;  /* 0x000000b6b7c4723e */ /* 0x000fe200000000ff */
[----:B------:R-:W-:Y:S01]  /*1aa30*/  IMAD.MOV.U32 R226, RZ, RZ, R4 ;  /* 0x000000ffffe27224 */ /* 0x000fe200078e0004 */
[----:B------:R-:W-:Y:S01]  /*1aa40*/  F2FP.F16.F32.PACK_AB R197, R155, R154 ;  /* 0x0000009a9bc5723e */ /* 0x000fe200000000ff */
[----:B------:R-:W-:Y:S01]  /*1aa50*/  IMAD.MOV.U32 R5, RZ, RZ, R202 ;  /* 0x000000ffff057224 */ /* 0x000fe200078e00ca */
[----:B------:R-:W-:-:S02]  /*1aa60*/  PRMT R13, R186, 0x654, R13 ;  /* 0x00000654ba0d7816 */ /* 0x000fc4000000000d */
[----:B------:R-:W-:Y:S02]  /*1aa70*/  F2FP.F16.F32.PACK_AB R199, R159, R158 ;  /* 0x0000009e9fc7723e */ /* 0x000fe400000000ff */
[----:B------:R0:W-:Y:S01]  /*1aa80*/  SYNCS.ARRIVE.TRANS64.RED.A1T0 RZ, [R13+URZ], RZ ;  /* 0x000000ff0dff79a7 */ /* 0x0001e2000810043f */
[----:B------:R-:W-:Y:S02]  /*1aa90*/  F2FP.F16.F32.PACK_AB R192, R156, R153 ;  /* 0x000000999cc0723e */ /* 0x000fe400000000ff */
[----:B------:R-:W-:Y:S02]  /*1aaa0*/  F2FP.F16.F32.PACK_AB R193, R163, R162 ;  /* 0x000000a2a3c1723e */ /* 0x000fe400000000ff */
[----:B------:R-:W-:Y:S02]  /*1aab0*/  F2FP.F16.F32.PACK_AB R194, R160, R157 ;  /* 0x0000009da0c2723e */ /* 0x000fe400000000ff */
[----:B------:R-:W-:Y:S01]  /*1aac0*/  F2FP.F16.F32.PACK_AB R195, R167, R166 ;  /* 0x000000a6a7c3723e */ /* 0x000fe200000000ff */
[----:B0-----:R-:W-:Y:S01]  /*1aad0*/  IMAD.MOV.U32 R13, RZ, RZ, R203 ;  /* 0x000000ffff0d7224 */ /* 0x001fe200078e00cb */
        /* <DEDUP_REMOVED lines=8> */
[----:B------:R-:W-:Y:S01]  /*1ab60*/  MOV R227, R3 ;  /* 0x0000000300e37202 */ /* 0x000fe20000000f00 */
[C---:B---3--:R-:W-:Y:S01]  /*1ab70*/  VIADD R152, R180.reuse, 0xffffffff ;  /* 0xffffffffb4987836 */ /* 0x048fe20000000000 */
[----:B--2---:R-:W-:-:S04]  /*1ab80*/  ISETP.GT.AND P1, PT, R180, R181, PT ;  /* 0x000000b5b400720c */ /* 0x004fc80003f24270 */
[----:B------:R0:W-:Y:S09]  /*1ab90*/  STL [R1+0x4], R152 ;  /* 0x0000049801007387 */ /* 0x0001f20000100800 */
[----:B------:R-:W-:Y:S05]  /*1aba0*/  @P1 BRA `(.L_x_1811) ;  /* 0xffffffd800ac1947 */ /* 0x000fea000383ffff */
[----:B------:R-:W-:Y:S05]  /*1abb0*/  BSYNC B1 ;  /* 0x0000000000017941 */ /* 0x000fea0003800000 */
.L_x_1798:
[----:B------:R-:W-:-:S07]  /*1abc0*/  MOV R5, R152 ;  /* 0x0000009800057202 */ /* 0x000fce0000000f00 */
.L_x_1797:
[----:B------:R-:W-:Y:S05]  /*1abd0*/  BSYNC B0 ;  /* 0x0000000000007941 */ /* 0x000fea0003800000 */
.L_x_1796:
[----:B------:R-:W2:Y:S01]  /*1abe0*/  LDL R13, [R1+0x64] ;  /* 0x00006400010d7983 */ /* 0x000ea20000100800 */
[----:B------:R-:W-:Y:S01]  /*1abf0*/  BSSY B0, `(.L_x_1812) ;  /* 0x0000324000007945 */ /* 0x000fe20003800000 */
[----:B--2---:R-:W-:-:S13]  /*1ac00*/  ISETP.GE.AND P1, PT, R5, R13, PT ;  /* 0x0000000d0500720c */ /* 0x004fda0003f26270 */
[----:B------:R-:W-:Y:S05]  /*1ac10*/  @!P1 BRA `(.L_x_1813) ;  /* 0x0000003000849947 */ /* 0x000fea0003800000 */
[----:B------:R-:W-:Y:S01]  /*1ac20*/  IMAD.MOV.U32 R227, RZ, RZ, R3 ;  /* 0x000000ffffe37224 */ /* 0x000fe200078e0003 */
[----:B------:R-:W-:Y:S01]  /*1ac30*/  MOV R13, R202 ;  /* 0x000000ca000d7202 */ /* 0x000fe20000000f00 */
[----:B------:R-:W-:Y:S02]  /*1ac40*/  IMAD.MOV.U32 R226, RZ, RZ, R4 ;  /* 0x000000ffffe27224 */ /* 0x000fe400078e0004 */
[----:B------:R-:W-:-:S07]  /*1ac50*/  IMAD.MOV.U32 R222, RZ, RZ, R203 ;  /* 0x000000ffffde7224 */ /* 0x000fce00078e00cb */
.L_x_1834:
[----:B------:R-:W-:-:S04]  /*1ac60*/  ISETP.NE.AND P1, PT, R13, 0x1, PT ;  /* 0x000000010d00780c */ /* 0x000fc80003f25270 */
[----:B------:R-:W-:-:S04]  /*1ac70*/  SEL R203, RZ, 0x1, P1 ;  /* 0x00000001ffcb7807 */ /* 0x000fc80000800000 */
[----:B------:R-:W-:Y:S01]  /*1ac80*/  LOP3.LUT R203, R222, R203, RZ, 0x3c, !PT ;  /* 0x000000cbdecb7212 */ /* 0x000fe200078e3cff */
[----:B------:R-:W-:Y:S06]  /*1ac90*/  @!P0 BRA `(.L_x_1814) ;  /* 0x0000000000048947 */ /* 0x000fec0003800000 */
[----:B------:R-:W-:Y:S01]  /*1aca0*/  BPT.TRAP 0x1 ;  /* 0x000000040000795c */ /* 0x000fe20000300000 */
.L_x_1814:
[----:B------:R-:W-:Y:S01]  /*1acb0*/  VIADD R202, R13, 0x1 ;  /* 0x000000010dca7836 */ /* 0x000fe20000000000 */
[----:B------:R-:W-:-:S04]  /*1acc0*/  SHF.L.U32 R2, R203, 0x1f, RZ ;  /* 0x0000001fcb027819 */ /* 0x000fc800000006ff */
[----:B------:R-:W-:-:S04]  /*1acd0*/  ISETP.NE.AND P1, PT, R202, 0x2, PT ;  /* 0x00000002ca00780c */ /* 0x000fc80003f25270 */
[----:B------:R-:W-:-:S05]  /*1ace0*/  SEL R202, R202, RZ, P1 ;  /* 0x000000ffcaca7207 */ /* 0x000fca0000800000 */
[----:B------:R-:W-:-:S04]  /*1acf0*/  IMAD R4, R202, 0x8, R18 ;  /* 0x00000008ca047824 */ /* 0x000fc800078e0212 */
[----:B------:R1:W2:Y:S01]  /*1ad00*/  SYNCS.PHASECHK.TRANS64.TRYWAIT P1, [R4+URZ+0x30830], R2 ;  /* 0x03083002040075a7 */ /* 0x0002a2000802017f */
[----:B------:R-:W-:Y:S05]  /*1ad10*/  @!P0 BRA `(.L_x_1815) ;  /* 0x0000000000048947 */ /* 0x000fea0003800000 */
[----:B------:R-:W-:Y:S01]  /*1ad20*/  BPT.TRAP 0x1 ;  /* 0x000000040000795c */ /* 0x000fe20000300000 */
.L_x_1815:
[----:B------:R-:W3:Y:S01]  /*1ad30*/  LDL R3, [R1+0x40] ;  /* 0x0000400001037983 */ /* 0x000ee20000100800 */
[----:B------:R-:W-:Y:S01]  /*1ad40*/  BSSY B1, `(.L_x_1816) ;  /* 0x0000007000017945 */ /* 0x000fe20003800000 */
[----:B---3--:R-:W-:-:S04]  /*1ad50*/  IMAD R156, R202, 0x800, R3 ;  /* 0x00000800ca9c7824 */ /* 0x008fc800078e0203 */
[C---:B------:R-:W-:Y:S01]  /*1ad60*/  VIADD R153, R156.reuse, 0x4 ;  /* 0x000000049c997836 */ /* 0x040fe20000000000 */
[----:B------:R-:W-:Y:S01]  /*1ad70*/  IADD3 R154, R156, 0x2, RZ ;  /* 0x000000029c9a7810 */ /* 0x000fe20007ffe0ff */
[----:B--2---:R-:W-:Y:S06]  /*1ad80*/  @P1 BRA `(.L_x_1817) ;  /* 0x0000000000081947 */ /* 0x004fec0003800000 */
[----:B------:R-:W2:Y:S02]  /*1ad90*/  SYNCS.PHASECHK.TRANS64.TRYWAIT P1, [R4+URZ+0x30830], R2 ;  /* 0x03083002040075a7 */ /* 0x000ea4000802017f */
[----:B--2---:R-:W-:Y:S05]  /*1ada0*/  @!P1 BRA `(.L_x_1818) ;  /* 0x0000010400649947 */ /* 0x004fea0003800000 */
.L_x_1817:
[----:B------:R-:W-:Y:S05]  /*1adb0*/  BSYNC B1 ;  /* 0x0000000000017941 */ /* 0x000fea0003800000 */
.L_x_1816:
[----:B------:R-:W-:Y:S04]  /*1adc0*/  STL.64 [R1+0xd0], R18 ;  /* 0x0000d01201007387 */ /* 0x000fe80000100a00 */
[----:B------:R-:W-:Y:S04]  /*1add0*/  STL [R1+0xc8], R13 ;  /* 0x0000c80d01007387 */ /* 0x000fe80000100800 */
[----:B------:R3:W-:Y:S04]  /*1ade0*/  STL.64 [R1+0xc0], R16 ;  /* 0x0000c01001007387 */ /* 0x0007e80000100a00 */
[----:B---3--:R-:W3:Y:S04]  /*1adf0*/  LDL.64 R16, [R1+0x30] ;  /* 0x0000300001107983 */ /* 0x008ee80000100a00 */
[----:B------:R4:W-:Y:S04]  /*1ae00*/  STL.64 [R1+0xb8], R4 ;  /* 0x0000b80401007387 */ /* 0x0009e80000100a00 */
[----:B------:R-:W3:Y:S01]  /*1ae10*/  LDL.64 R18, [R1+0x38] ;  /* 0x0000380001127983 */ /* 0x000ee20000100a00 */
[----:B-12---:R-:W-:-:S05]  /*1ae20*/  IMAD.MOV.U32 R2, RZ, RZ, R156 ;  /* 0x000000ffff027224 */ /* 0x006fca00078e009c */
[----:B------:R-:W-:Y:S01]  /*1ae30*/  R2UR UR6, R2 ;  /* 0x00000000020672ca */ /* 0x000fe200000e0000 */
[----:B------:R-:W-:Y:S01]  /*1ae40*/  IMAD.MOV.U32 R2, RZ, RZ, R154 ;  /* 0x000000ffff027224 */ /* 0x000fe200078e009a */
[----:B0-----:R-:W-:Y:S01]  /*1ae50*/  IADD3 R152, R156, 0x6, RZ ;  /* 0x000000069c987810 */ /* 0x001fe20007ffe0ff */
[----:B------:R-:W-:Y:S01]  /*1ae60*/  IMAD.MOV.U32 R3, RZ, RZ, 0x40000040 ;  /* 0x40000040ff037424 */ /* 0x000fe200078e00ff */
[----:B----4-:R-:W2:Y:S02]  /*1ae70*/  LDL.64 R4, [R1+0x28] ;  /* 0x0000280001047983 */ /* 0x010ea40000100a00 */
[----:B------:R-:W-:Y:S01]  /*1ae80*/  R2UR UR4, R2 ;  /* 0x00000000020472ca */ /* 0x000fe200000e0000 */
[----:B------:R-:W-:Y:S01]  /*1ae90*/  IMAD.MOV.U32 R2, RZ, RZ, R153 ;  /* 0x000000ffff027224 */ /* 0x000fe200078e0099 */
[----:B------:R-:W-:Y:S02]  /*1aea0*/  MOV R153, 0x40000040 ;  /* 0x4000004000997802 */ /* 0x000fe40000000f00 */
[----:B------:R-:W-:-:S02]  /*1aeb0*/  R2UR UR10, R152 ;  /* 0x00000000980a72ca */ /* 0x000fc400000e0000 */
[----:B------:R-:W-:Y:S01]  /*1aec0*/  R2UR UR8, R2 ;  /* 0x00000000020872ca */ /* 0x000fe200000e0000 */
[----:B------:R-:W-:Y:S01]  /*1aed0*/  VIADD R2, R156, 0x200 ;  /* 0x000002009c027836 */ /* 0x000fe20000000000 */
[----:B------:R-:W-:Y:S01]  /*1aee0*/  R2UR UR11, R153 ;  /* 0x00000000990b72ca */ /* 0x000fe200000e0000 */
[-C--:B------:R-:W-:Y:S01]  /*1aef0*/  FMUL.FTZ R24, R24, R12.reuse ;  /* 0x0000000c18187220 */ /* 0x080fe20000410000 */
[C---:B------:R-:W-:Y:S02]  /*1af00*/  R2UR UR7, R3.reuse ;  /* 0x00000000030772ca */ /* 0x040fe400000e0000 */
[----:B------:R-:W-:Y:S01]  /*1af10*/  R2UR UR14, R2 ;  /* 0x00000000020e72ca */ /* 0x000fe200000e0000 */
[----:B------:R-:W-:Y:S01]  /*1af20*/  VIADD R2, R156, 0x206 ;  /* 0x000002069c027836 */ /* 0x000fe20000000000 */
[----:B------:R-:W-:Y:S01]  /*1af30*/  R2UR UR5, R3 ;  /* 0x00000000030572ca */ /* 0x000fe200000e0000 */
[----:B------:R-:W-:Y:S01]  /*1af40*/  FMUL.FTZ R25, R25, R12 ;  /* 0x0000000c19197220 */ /* 0x000fe20000410000 */
[----:B------:R-:W-:-:S02]  /*1af50*/  R2UR UR9, R3 ;  /* 0x00000000030972ca */ /* 0x000fc400000e0000 */
[----:B------:R-:W-:Y:S01]  /*1af60*/  R2UR UR26, R2 ;  /* 0x00000000021a72ca */ /* 0x000fe200000e0000 */
[----:B------:R-:W-:Y:S02]  /*1af70*/  VIADD R2, R156, 0x404 ;  /* 0x000004049c027836 */ /* 0x000fe40000000000 */
[----:B------:R-:W-:-:S03]  /*1af80*/  MOV R152, UR11 ;  /* 0x0000000b00987c02 */ /* 0x000fc60008000f00 */
[----:B------:R-:W-:Y:S01]  /*1af90*/  R2UR UR38, R2 ;  /* 0x00000000022672ca */ /* 0x000fe200000e0000 */
[----:B------:R-:W-:-:S05]  /*1afa0*/  VIADD R2, R156, 0x600 ;  /* 0x000006009c027836 */ /* 0x000fca0000000000 */
[----:B------:R-:W-:Y:S02]  /*1afb0*/  R2UR UR46, R2 ;  /* 0x00000000022e72ca */ /* 0x000fe400000e0000 */
[----:B------:R-:W-:Y:S01]  /*1afc0*/  IADD3 R2, R156, 0x606, RZ ;  /* 0x000006069c027810 */ /* 0x000fe20007ffe0ff */
[----:B------:R0:W-:Y:S01]  /*1afd0*/  STL [R1+0x14], R152 ;  /* 0x0000149801007387 */ /* 0x0001e20000100800 */
[C---:B------:R-:W-:Y:S01]  /*1afe0*/  R2UR UR15, R3.reuse ;  /* 0x00000000030f72ca */ /* 0x040fe200000e0000 */
[-C--:B------:R-:W-:Y:S01]  /*1aff0*/  FMUL.FTZ R28, R28, R12.reuse ;  /* 0x0000000c1c1c7220 */ /* 0x080fe20000410000 */
[----:B------:R-:W-:Y:S01]  /*1b000*/  R2UR UR27, R3 ;  /* 0x00000000031b72ca */ /* 0x000fe200000e0000 */
[-C--:B------:R-:W-:Y:S01]  /*1b010*/  FMUL.FTZ R29, R29, R12.reuse ;  /* 0x0000000c1d1d7220 */ /* 0x080fe20000410000 */
[C---:B------:R-:W-:Y:S01]  /*1b020*/  R2UR UR39, R3.reuse ;  /* 0x00000000032772ca */ /* 0x040fe200000e0000 */
[-C--:B------:R-:W-:Y:S01]  /*1b030*/  FMUL.FTZ R32, R32, R12.reuse ;  /* 0x0000000c20207220 */ /* 0x080fe20000410000 */
[----:B------:R-:W-:Y:S01]  /*1b040*/  R2UR UR47, R3 ;  /* 0x00000000032f72ca */ /* 0x000fe200000e0000 */
[-C--:B------:R-:W-:Y:S01]  /*1b050*/  FMUL.FTZ R33, R33, R12.reuse ;  /* 0x0000000c21217220 */ /* 0x080fe20000410000 */
[----:B------:R-:W-:Y:S01]  /*1b060*/  R2UR UR58, R2 ;  /* 0x00000000023a72ca */ /* 0x000fe200000e0000 */
[-C--:B------:R-:W-:Y:S01]  /*1b070*/  FMUL.FTZ R36, R36, R12.reuse ;  /* 0x0000000c24247220 */ /* 0x080fe20000410000 */
[----:B------:R-:W-:Y:S01]  /*1b080*/  R2UR UR59, R3 ;  /* 0x00000000033b72ca */ /* 0x000fe200000e0000 */
[-C--:B------:R-:W-:Y:S01]  /*1b090*/  FMUL.FTZ R37, R37, R12.reuse ;  /* 0x0000000c25257220 */ /* 0x080fe20000410000 */
[----:B------:R-:W4:Y:S01]  /*1b0a0*/  LDL.64 R2, [R1+0x20] ;  /* 0x0000200001027983 */ /* 0x000f220000100a00 */
        /* <DEDUP_REMOVED lines=55> */
[----:B------:R-:W-:-:S02]  /*1b420*/  FMUL.FTZ R149, R149, R12 ;  /* 0x0000000c95957220 */ /* 0x000fc40000410000 */
[----:B------:R-:W4:Y:S01]  /*1b430*/  LDL.LU R12, [R1+0x14] ;  /* 0x00001400010c7983 */ /* 0x000f220000300800 */
[C---:B------:R-:W-:Y:S02]  /*1b440*/  VIADD R154, R156.reuse, 0x204 ;  /* 0x000002049c9a7836 */ /* 0x040fe40000000000 */
[----:B0-----:R-:W-:-:S03]  /*1b450*/  VIADD R152, R156, 0x202 ;  /* 0x000002029c987836 */ /* 0x001fc60000000000 */
[----:B------:R-:W-:Y:S01]  /*1b460*/  R2UR UR22, R154 ;  /* 0x000000009a1672ca */ /* 0x000fe200000e0000 */
[----:B------:R-:W-:Y:S01]  /*1b470*/  VIADD R154, R156, 0x400 ;  /* 0x000004009c9a7836 */ /* 0x000fe20000000000 */
[----:B------:R-:W-:Y:S01]  /*1b480*/  R2UR UR18, R152 ;  /* 0x00000000981272ca */ /* 0x000fe200000e0000 */
[----:B------:R-:W-:-:S03]  /*1b490*/  VIADD R152, R156, 0x402 ;  /* 0x000004029c987836 */ /* 0x000fc60000000000 */
[----:B------:R-:W-:Y:S02]  /*1b4a0*/  R2UR UR30, R154 ;  /* 0x000000009a1e72ca */ /* 0x000fe400000e0000 */
[----:B------:R-:W-:Y:S01]  /*1b4b0*/  IADD3 R154, R156, 0x406, RZ ;  /* 0x000004069c9a7810 */ /* 0x000fe20007ffe0ff */
[----:B------:R-:W-:Y:S01]  /*1b4c0*/  UMOV UR11, UR5 ;  /* 0x00000005000b7c82 */ /* 0x000fe20008000000 */
[----:B------:R-:W-:Y:S01]  /*1b4d0*/  MOV R13, UR10 ;  /* 0x0000000a000d7c02 */ /* 0x000fe20008000f00 */
[----:B------:R-:W-:Y:S01]  /*1b4e0*/  UMOV UR10, UR4 ;  /* 0x00000004000a7c82 */ /* 0x000fe20008000000 */
[----:B------:R-:W-:Y:S01]  /*1b4f0*/  R2UR UR34, R152 ;  /* 0x00000000982272ca */ /* 0x000fe200000e0000 */
[----:B------:R-:W-:Y:S01]  /*1b500*/  VIADD R152, R156, 0x604 ;  /* 0x000006049c987836 */ /* 0x000fe20000000000 */
[----:B------:R-:W-:Y:S01]  /*1b510*/  R2UR UR42, R154 ;  /* 0x000000009a2a72ca */ /* 0x000fe200000e0000 */
[----:B------:R-:W-:Y:S01]  /*1b520*/  VIADD R154, R156, 0x602 ;  /* 0x000006029c9a7836 */ /* 0x000fe20000000000 */
[----:B------:R-:W-:-:S02]  /*1b530*/  R2UR UR4, R6 ;  /* 0x00000000060472ca */ /* 0x000fc400000e0000 */
[----:B------:R-:W-:Y:S02]  /*1b540*/  R2UR UR5, R7 ;  /* 0x00000000070572ca */ /* 0x000fe400000e0000 */
[----:B------:R-:W-:Y:S02]  /*1b550*/  MOV R155, 0x40000040 ;  /* 0x40000040009b7802 */ /* 0x000fe40000000f00 */
[----:B------:R-:W-:Y:S02]  /*1b560*/  R2UR UR19, R153 ;  /* 0x00000000991372ca */ /* 0x000fe400000e0000 */
[C---:B------:R-:W-:Y:S02]  /*1b570*/  R2UR UR23, R155.reuse ;  /* 0x000000009b1772ca */ /* 0x040fe400000e0000 */
[----:B------:R-:W-:Y:S02]  /*1b580*/  R2UR UR31, R155 ;  /* 0x000000009b1f72ca */ /* 0x000fe400000e0000 */
[----:B------:R-:W-:-:S02]  /*1b590*/  R2UR UR35, R153 ;  /* 0x00000000992372ca */ /* 0x000fc400000e0000 */
[C---:B------:R-:W-:Y:S02]  /*1b5a0*/  R2UR UR43, R155.reuse ;  /* 0x000000009b2b72ca */ /* 0x040fe400000e0000 */
        /* <DEDUP_REMOVED lines=8> */
[----:B------:R-:W-:Y:S02]  /*1b630*/  WARPGROUP.DEPBAR.LE gsb0, 0x0 ;  /* 0x00008000000079c5 */ /* 0x000fe40000010000 */
[----:B------:R-:W-:Y:S01]  /*1b640*/  WARPGROUP.ARRIVE ;  /* 0x00000000000079c5 */ /* 0x000fe20000000000 */
[----:B---3--:R-:W-:Y:S02]  /*1b650*/  R2UR UR8, R18 ;  /* 0x00000000120872ca */ /* 0x008fe400000e0000 */
[----:B------:R-:W-:Y:S02]  /*1b660*/  R2UR UR9, R19 ;  /* 0x00000000130972ca */ /* 0x000fe400000e0000 */
[----:B------:R-:W-:Y:S01]  /*1b670*/  R2UR UR4, R16 ;  /* 0x00000000100472ca */ /* 0x000fe200000e0000 */
[----:B------:R0:W5:Y:S10]  /*1b680*/  LDL.LU.64 R18, [R1+0xd0] ;  /* 0x0000d00001127983 */ /* 0x0001740000300a00 */
[----:B------:R-:W-:Y:S01]  /*1b690*/  HGMMA.64x64x16.F32 R152, gdesc[UR8], R152, gsb0 ;  /* 0x00e00000089879f0 */ /* 0x000fe20008000898 */
[----:B------:R-:W-:-:S02]  /*1b6a0*/  R2UR UR5, R17 ;  /* 0x00000000110572ca */ /* 0x000fc400000e0000 */
[----:B------:R-:W-:Y:S02]  /*1b6b0*/  WARPGROUP.DEPBAR.LE gsb0, 0x0 ;  /* 0x00008000000079c5 */ /* 0x000fe40000010000 */
[----:B------:R-:W-:-:S09]  /*1b6c0*/  WARPGROUP.ARRIVE ;  /* 0x00000000000079c5 */ /* 0x000fd20000000000 */
[----:B------:R-:W-:Y:S01]  /*1b6d0*/  HGMMA.64x64x16.F32 R152, gdesc[UR4], R152, gsb0 ;  /* 0x00e00000049879f0 */ /* 0x000fe20008000898 */
[----:B------:R-:W-:Y:S02]  /*1b6e0*/  R2UR UR10, R13 ;  /* 0x000000000d0a72ca */ /* 0x000fe400000e0000 */
[----:B--2---:R-:W-:Y:S01]  /*1b6f0*/  R2UR UR8, R4 ;  /* 0x00000000040872ca */ /* 0x004fe200000e0000 */
[----:B------:R0:W5:Y:S01]  /*1b700*/  LDL.LU R13, [R1+0xc8] ;  /* 0x0000c800010d7983 */ /* 0x0001620000300800 */
[----:B------:R-:W-:Y:S02]  /*1b710*/  R2UR UR9, R5 ;  /* 0x00000000050972ca */ /* 0x000fe400000e0000 */
[----:B----4-:R-:W-:Y:S01]  /*1b720*/  R2UR UR12, R2 ;  /* 0x00000000020c72ca */ /* 0x010fe200000e0000 */
[----:B------:R0:W5:Y:S01]  /*1b730*/  LDL.LU.64 R16, [R1+0xc0] ;  /* 0x0000c00001107983 */ /* 0x0001620000300a00 */
[----:B------:R-:W-:Y:S02]  /*1b740*/  R2UR UR13, R3 ;  /* 0x00000000030d72ca */ /* 0x000fe400000e0000 */
[----:B------:R-:W-:Y:S01]  /*1b750*/  R2UR UR16, R216 ;  /* 0x00000000d81072ca */ /* 0x000fe200000e0000 */
[----:B------:R0:W5:Y:S01]  /*1b760*/  LDL.LU.64 R4, [R1+0xb8] ;  /* 0x0000b80001047983 */ /* 0x0001620000300a00 */
[----:B------:R-:W-:Y:S01]  /*1b770*/  R2UR UR11, R12 ;  /* 0x000000000c0b72ca */ /* 0x000fe200000e0000 */
[----:B------:R-:W-:-:S02]  /*1b780*/  WARPGROUP.DEPBAR.LE gsb0, 0x0 ;  /* 0x00008000000079c5 */ /* 0x000fc40000010000 */
[----:B------:R-:W-:-:S10]  /*1b790*/  WARPGROUP.ARRIVE ;  /* 0x00000000000079c5 */ /* 0x000fd40000000000 */
        /* <DEDUP_REMOVED lines=123> */
[----:B0-----:R-:W-:Y:S05]  /*1bf50*/  @!P0 BRA `(.L_x_1819) ;  /* 0x0000000000048947 */ /* 0x001fea0003800000 */
[----:B------:R-:W-:Y:S01]  /*1bf60*/  BPT.TRAP 0x1 ;  /* 0x000000040000795c */ /* 0x000fe20000300000 */
.L_x_1819:
[----:B------:R-:W-:Y:S01]  /*1bf70*/  SHF.L.U32 R0, R222, 0x1f, RZ ;  /* 0x0000001fde007819 */ /* 0x000fe200000006ff */
[----:B-----5:R-:W-:-:S04]  /*1bf80*/  IMAD R222, R13, 0x8, R18 ;  /* 0x000000080dde7824 */ /* 0x020fc800078e0212 */
[----:B------:R0:W1:Y:S01]  /*1bf90*/  SYNCS.PHASECHK.TRANS64.TRYWAIT P1, [R222+URZ+0x30850], R0 ;  /* 0x03085000de0075a7 */ /* 0x000062000802017f */
[----:B------:R-:W-:Y:S05]  /*1bfa0*/  @!P0 BRA `(.L_x_1820) ;  /* 0x0000000000048947 */ /* 0x000fea0003800000 */
[----:B------:R-:W-:Y:S01]  /*1bfb0*/  BPT.TRAP 0x1 ;  /* 0x000000040000795c */ /* 0x000fe20000300000 */
.L_x_1820:
[----:B------:R-:W-:Y:S04]  /*1bfc0*/  BSSY B1, `(.L_x_1821) ;  /* 0x0000004000017945 */ /* 0x000fe80003800000 */
[----:B-1----:R-:W-:Y:S05]  /*1bfd0*/  @P1 BRA `(.L_x_1822) ;  /* 0x0000000000081947 */ /* 0x002fea0003800000 */
[----:B------:R-:W1:Y:S02]  /*1bfe0*/  SYNCS.PHASECHK.TRANS64.TRYWAIT P1, [R222+URZ+0x30850], R0 ;  /* 0x03085000de0075a7 */ /* 0x000e64000802017f */
[----:B-1----:R-:W-:Y:S05]  /*1bff0*/  @!P1 BRA `(.L_x_1823) ;  /* 0x000000f000e49947 */ /* 0x002fea0003800000 */
.L_x_1822:
[----:B------:R-:W-:Y:S05]  /*1c000*/  BSYNC B1 ;  /* 0x0000000000017941 */ /* 0x000fea0003800000 */
.L_x_1821:
[----:B------:R-:W-:Y:S01]  /*1c010*/  VIADD R2, R18, 0x400 ;  /* 0x0000040012027836 */ /* 0x000fe20000000000 */
[----:B------:R-:W-:Y:S01]  /*1c020*/  MOV R3, 0x40000040 ;  /* 0x4000004000037802 */ /* 0x000fe20000000f00 */
[----:B------:R-:W-:-:S03]  /*1c030*/  WARPGROUP.ARRIVE ;  /* 0x00000000000079c5 */ /* 0x000fc60000000000 */
[----:B------:R-:W-:Y:S02]  /*1c040*/  SHF.R.U32.HI R2, RZ, 0x4, R2 ;  /* 0x00000004ff027819 */ /* 0x000fe40000011602 */
[----:B------:R-:W-:Y:S01]  /*1c050*/  R2UR UR7, R3 ;  /* 0x00000000030772ca */ /* 0x000fe200000e0000 */
[----:B------:R-:W-:Y:S01]  /*1c060*/  IMAD.MOV.U32 R3, RZ, RZ, 0x40000040 ;  /* 0x40000040ff037424 */ /* 0x000fe200078e00ff */
[----:B------:R-:W-:-:S04]  /*1c070*/  LOP3.LUT R2, R2, 0x3fff, RZ, 0xc0, !PT ;  /* 0x00003fff02027812 */ /* 0x000fc800078ec0ff */
[----:B------:R-:W-:-:S05]  /*1c080*/  LOP3.LUT R2, R2, 0x2000000, RZ, 0xfc, !PT ;  /* 0x0200000002027812 */ /* 0x000fca00078efcff */
[----:B------:R-:W-:Y:S02]  /*1c090*/  IMAD R2, R13, 0x800, R2 ;  /* 0x000008000d027824 */ /* 0x000fe400078e0202 */
[----:B------:R-:W-:Y:S02]  /*1c0a0*/  IMAD.MOV.U32 R13, RZ, RZ, 0x40000040 ;  /* 0x40000040ff0d7424 */ /* 0x000fe400078e00ff */
[C---:B------:R-:W-:Y:S01]  /*1c0b0*/  VIADD R12, R2.reuse, 0x80 ;  /* 0x00000080020c7836 */ /* 0x040fe20000000000 */
[----:B------:R-:W-:-:S13]  /*1c0c0*/  R2UR UR6, R2 ;  /* 0x00000000020672ca */ /* 0x000fda00000e0000 */
[----:B------:R-:W-:Y:S01]  /*1c0d0*/  HGMMA.64x256x16.F32 R24, R196, gdesc[UR4].tnspB, R24, gsb0 ;  /* 0x43e00004c4187df0 */ /* 0x000fe20008000818 */
[----:B------:R-:W-:Y:S01]  /*1c0e0*/  R2UR UR6, R12 ;  /* 0x000000000c0672ca */ /* 0x000fe200000e0000 */
[C---:B------:R-:W-:Y:S01]  /*1c0f0*/  VIADD R12, R2.reuse, 0x100 ;  /* 0x00000100020c7836 */ /* 0x040fe20000000000 */
[----:B------:R-:W-:Y:S01]  /*1c100*/  R2UR UR7, R13 ;  /* 0x000000000d0772ca */ /* 0x000fe200000e0000 */
[----:B------:R-:W-:Y:S01]  /*1c110*/  VIADD R2, R2, 0x180 ;  /* 0x0000018002027836 */ /* 0x000fe20000000000 */
[----:B------:R-:W-:Y:S01]  /*1c120*/  MOV R13, 0x40000040 ;  /* 0x40000040000d7802 */ /* 0x000fe20000000f00 */
        /* <DEDUP_REMOVED lines=19> */
.L_x_1824:
[----:B------:R-:W2:Y:S01]  /*1c260*/  LDL R2, [R1] ;  /* 0x0000000001027983 */ /* 0x000ea20000100800 */
[----:B------:R-:W3:Y:S03]  /*1c270*/  LDC R3, c[0x0][0x448] ;  /* 0x00011200ff037b82 */ /* 0x000ee60000000800 */
[----:B------:R-:W4:Y:S01]  /*1c280*/  LDL R12, [R1+0x48] ;  /* 0x00004800010c7983 */ /* 0x000f220000100800 */
[----:B------:R-:W-:-:S03]  /*1c290*/  ULDC UR5, c[0x0][0x9d8] ;  /* 0x0002760000057ab9 */ /* 0x000fc60000000800 */
[----:B01----:R-:W4:Y:S01]  /*1c2a0*/  LDL R0, [R1+0x60] ;  /* 0x0000600001007983 */ /* 0x003f220000100800 */
[----:B------:R-:W0:Y:S03]  /*1c2b0*/  LDC R187, c[0x0][0x9e4] ;  /* 0x00027900ffbb7b82 */ /* 0x000e260000000800 */
[----:B------:R-:W5:Y:S04]  /*1c2c0*/  LDL R188, [R1+0x8] ;  /* 0x0000080001bc7983 */ /* 0x000f680000100800 */
[----:B------:R-:W5:Y:S01]  /*1c2d0*/  LDL R189, [R1+0xc] ;  /* 0x00000c0001bd7983 */ /* 0x000f620000100800 */
[----:B---3--:R-:W-:-:S13]  /*1c2e0*/  ISETP.NE.AND P1, PT, R3, 0x1, PT ;  /* 0x000000010300780c */ /* 0x008fda0003f25270 */
[----:B------:R-:W1:Y:S01]  /*1c2f0*/  @P1 LDC R3, c[0x0][0x44c] ;  /* 0x00011300ff031b82 */ /* 0x000e620000000800 */
[----:B------:R-:W-:Y:S01]  /*1c300*/  IADD3 R4, R4, 0x30840, RZ ;  /* 0x0003084004047810 */ /* 0x000fe20007ffe0ff */
        /* <DEDUP_REMOVED lines=11> */
[----:B0-----:R-:W-:Y:S01]  /*1c3c0*/  ISETP.GE.AND P5, PT, R187, 0x1, PT ;  /* 0x00000001bb00780c */ /* 0x001fe20003fa6270 */
[----:B------:R-:W0:Y:S08]  /*1c3d0*/  MUFU.TANH R13, R13 ;  /* 0x0000000d000d7308 */ /* 0x000e300000002400 */
[----:B------:R-:W3:Y:S08]  /*1c3e0*/  MUFU.TANH R155, R155 ;  /* 0x0000009b009b7308 */ /* 0x000ef00000002400 */
        /* <DEDUP_REMOVED lines=11> */
[----:B----4-:R-:W-:-:S04]  /*1c4a0*/  IMAD.IADD R0, R0, 0x1, R12 ;  /* 0x0000000100007824 */ /* 0x010fc800078e020c */
[----:B-1----:R-:W-:Y:S01]  /*1c4b0*/  @P1 IMAD.HI.U32 R3, R0, R3, RZ ;  /* 0x0000000300031227 */ /* 0x002fe200078e00ff */
[----:B-----5:R-:W-:-:S03]  /*1c4c0*/  PRMT R4, R188, 0x654, R4 ;  /* 0x00000654bc047816 */ /* 0x020fc60000000004 */
[----:B------:R-:W-:Y:S01]  /*1c4d0*/  FMUL.FTZ R12, R153, UR5 ;  /* 0x00000005990c7c20 */ /* 0x000fe20008410000 */
[----:B------:R-:W-:Y:S01]  /*1c4e0*/  FMUL.FTZ R153, R157, UR5 ;  /* 0x000000059d997c20 */ /* 0x000fe20008410000 */
[----:B------:R1:W-:Y:S01]  /*1c4f0*/  SYNCS.ARRIVE.TRANS64.RED.A1T0 RZ, [R4+URZ], RZ ;  /* 0x000000ff04ff79a7 */ /* 0x0003e2000810043f */
[----:B------:R-:W-:Y:S01]  /*1c500*/  FMUL.FTZ R157, R161, UR5 ;  /* 0x00000005a19d7c20 */ /* 0x000fe20008410000 */
[----:B------:R-:W-:Y:S01]  /*1c510*/  FMUL.FTZ R161, R163, UR5 ;  /* 0x00000005a3a17c20 */ /* 0x000fe20008410000 */
[----:B--2---:R-:W-:Y:S01]  /*1c520*/  @P1 SHF.R.U32.HI R0, RZ, R2, R3 ;  /* 0x00000002ff001219 */ /* 0x004fe20000011603 */
[----:B------:R-:W-:Y:S01]  /*1c530*/  FMUL.FTZ R2, R152, UR5 ;  /* 0x0000000598027c20 */ /* 0x000fe20008410000 */
[----:B------:R-:W-:Y:S01]  /*1c540*/  FMUL.FTZ R152, R156, UR5 ;  /* 0x000000059c987c20 */ /* 0x000fe20008410000 */
[----:B------:R-:W-:Y:S01]  /*1c550*/  FMUL.FTZ R156, R160, UR5 ;  /* 0x00000005a09c7c20 */ /* 0x000fe20008410000 */
[----:B-1----:R-:W-:Y:S02]  /*1c560*/  IMAD.SHL.U32 R4, R5, 0x40, RZ ;  /* 0x0000004005047824 */ /* 0x002fe400078e00ff */
        /* <DEDUP_REMOVED lines=14> */
[----:B------:R-:W-:Y:S01]  /*1c650*/  FMUL.FTZ R178, R180, UR5 ;  /* 0x00000005b4b27c20 */ /* 0x000fe20008410000 */
[----:B------:R-:W-:Y:S01]  /*1c660*/  FMUL.FTZ R175, R182, UR5 ;  /* 0x00000005b6af7c20 */ /* 0x000fe20008410000 */
[----:B------:R-:W-:Y:S01]  /*1c670*/  IMAD R158, R189, -0x2, R158 ;  /* 0xfffffffebd9e7824 */ /* 0x000fe200078e029e */
[----:B------:R-:W2:Y:S01]  /*1c680*/  MUFU.TANH R2, R2 ;  /* 0x0000000200027308 */ /* 0x000ea20000002400 */
[----:B------:R-:W-:-:S03]  /*1c690*/  ULDC UR5, c[0x0][0x9e0] ;  /* 0x0002780000057ab9 */ /* 0x000fc60000000800 */
[----:B------:R-:W-:-:S04]  /*1c6a0*/  IADD3 R158, -R218, R158, R220 ;  /* 0x0000009eda9e7210 */ /* 0x000fc80007ffe1dc */
[----:B------:R-:W4:Y:S01]  /*1c6b0*/  MUFU.TANH R12, R12 ;  /* 0x0000000c000c7308 */ /* 0x000f220000002400 */
[----:B------:R-:W-:-:S07]  /*1c6c0*/  VIADD R183, R158, UR5 ;  /* 0x000000059eb77c36 */ /* 0x000fce0008000000 */
        /* <DEDUP_REMOVED lines=19> */
[----:B------:R-:W-:Y:S01]  /*1c800*/  VIADD R182, R158, UR4 ;  /* 0x000000049eb67c36 */ /* 0x000fe20008000000 */
[----:B-1----:R-:W-:-:S03]  /*1c810*/  IADD3 R181, R183, R186, RZ ;  /* 0x000000bab7b57210 */ /* 0x002fc60007ffe0ff */
        /* <DEDUP_REMOVED lines=15> */
.L_x_1827:
[----:B------:R-:W-:Y:S02]  /*1c910*/  ULDC UR4, c[0x0][0x9e4] ;  /* 0x0002790000047ab9 */ /* 0x000fe40000000800 */
[----:B------:R-:W-:-:S05]  /*1c920*/  IMAD.U32 R187, RZ, RZ, UR4 ;  /* 0x00000004ffbb7e24 */ /* 0x000fca000f8e00ff */
[----:B------:R-:W-:-:S13]  /*1c930*/  ISETP.NE.AND P1, PT, R187, 0x1, PT ;  /* 0x00000001bb00780c */ /* 0x000fda0003f25270 */
[----:B------:R-:W1:Y:S02]  /*1c940*/  @P1 LDC.64 R158, c[0x0][0x9e8] ;  /* 0x00027a00ff9e1b82 */ /* 0x000e640000000a00 */
[----:B-1----:R-:W-:-:S05]  /*1c950*/  @P1 IMAD.HI.U32 R158, R186, R158, RZ ;  /* 0x0000009eba9e1227 */ /* 0x002fca00078e00ff */
[----:B------:R-:W-:-:S07]  /*1c960*/  @P1 SHF.R.U32.HI R186, RZ, R159, R158 ;  /* 0x0000009fffba1219 */ /* 0x000fce000001169e */
.L_x_1828:
[----:B------:R-:W-:Y:S05]  /*1c970*/  BSYNC B1 ;  /* 0x0000000000017941 */ /* 0x000fea0003800000 */
.L_x_1826:
[----:B------:R-:W-:-:S04]  /*1c980*/  IMAD R186, R186, R187, -R4 ;  /* 0x000000bbbaba7224 */ /* 0x000fc800078e0a04 */
[----:B------:R-:W-:-:S05]  /*1c990*/  IMAD R186, R189, -0x2, R186 ;  /* 0xfffffffebdba7824 */ /* 0x000fca00078e02ba */
[----:B------:R-:W-:Y:S02]  /*1c9a0*/  VIMNMX R180, R180, R186, !PT ;  /* 0x000000bab4b47248 */ /* 0x000fe40007fe0100 */
[----:B------:R-:W-:-:S07]  /*1c9b0*/  VIADDMNMX R181, R186, R187, R181, PT ;  /* 0x000000bbbab57246 */ /* 0x000fce00038001b5 */
.L_x_1825:
[----:B------:R-:W-:Y:S01]  /*1c9c0*/  ISETP.GT.AND P1, PT, R5, -0x1, PT ;  /* 0xffffffff0500780c */ /* 0x000fe20003f24270 */
[----:B------:R-:W1:Y:S03]  /*1c9d0*/  SHFL.IDX PT, R0, R0, 0x1, 0x1c1f ;  /* 0x003c1f0000007f89 */ /* 0x000e6600000e0000 */
        /* <DEDUP_REMOVED lines=10> */
[----:B0-----:R-:W-:Y:S01]  /*1ca80*/  FSEL R159, R152, -INF , !P2 ;  /* 0xff800000989f7808 */ /* 0x001fe20005000000 */
[----:B-1----:R-:W-:Y:S01]  /*1ca90*/  IMAD.IADD R182, R182, 0x1, R0 ;  /* 0x00000001b6b67824 */ /* 0x002fe200078e0200 */
        /* <DEDUP_REMOVED lines=34> */
[----:B------:R-:W-:-:S02]  /*1ccc0*/  IADD3 R183, R183, R0, RZ ;  /* 0x00000000b7b77210 */ /* 0x000fc40007ffe0ff */
[----:B------:R-:W-:Y:S02]  /*1ccd0*/  FSEL R176, R176, -INF , !P4 ;  /* 0xff800000b0b07808 */ /* 0x000fe40006000000 */
[----:B------:R-:W-:Y:S02]  /*1cce0*/  FSEL R178, R178, -INF , !P2 ;  /* 0xff800000b2b27808 */ /* 0x000fe40005000000 */
        /* <DEDUP_REMOVED lines=15> */
.L_x_1831:
[----:B------:R-:W-:Y:S02]  /*1cde0*/  ULDC UR4, c[0x0][0x9e4] ;  /* 0x0002790000047ab9 */ /* 0x000fe40000000800 */
[----:B------:R-:W-:-:S05]  /*1cdf0*/  IMAD.U32 R2, RZ, RZ, UR4 ;  /* 0x00000004ff027e24 */ /* 0x000fca000f8e00ff */
[----:B------:R-:W-:-:S13]  /*1ce00*/  ISETP.NE.AND P2, PT, R2, 0x1, PT ;  /* 0x000000010200780c */ /* 0x000fda0003f45270 */
[----:B------:R-:W0:Y:S02]  /*1ce10*/  @P2 LDC.64 R152, c[0x0][0x9e8] ;  /* 0x00027a00ff982b82 */ /* 0x000e240000000a00 */
[----:B0-----:R-:W-:-:S05]  /*1ce20*/  @P2 IMAD.HI.U32 R152, R0, R152, RZ ;  /* 0x0000009800982227 */ /* 0x001fca00078e00ff */
[----:B------:R-:W-:-:S07]  /*1ce30*/  @P2 SHF.R.U32.HI R0, RZ, R153, R152 ;  /* 0x00000099ff002219 */ /* 0x000fce0000011698 */
.L_x_1832:
[----:B------:R-:W-:Y:S05]  /*1ce40*/  BSYNC B1 ;  /* 0x0000000000017941 */ /* 0x000fea0003800000 */
.L_x_1830:
[----:B------:R-:W-:-:S04]  /*1ce50*/  IMAD R0, R0, R2, -R4 ;  /* 0x0000000200007224 */ /* 0x000fc800078e0a04 */
[----:B------:R-:W-:-:S05]  /*1ce60*/  IMAD R0, R189, -0x2, R0 ;  /* 0xfffffffebd007824 */ /* 0x000fca00078e0200 */
[----:B------:R-:W-:Y:S02]  /*1ce70*/  VIMNMX R182, R182, R0, !PT ;  /* 0x00000000b6b67248 */ /* 0x000fe40007fe0100 */
[----:B------:R-:W-:-:S07]  /*1ce80*/  VIADDMNMX R183, R0, R2, R183, PT ;  /* 0x0000000200b77246 */ /* 0x000fce00038001b7 */
.L_x_1829:
        /* <DEDUP_REMOVED lines=28> */
[C---:B------:R-:W-:Y:S02]  /*1d050*/  ISETP.LT.OR P2, PT, R183.reuse, 0x11, P2 ;  /* 0x00000011b700780c */ /* 0x040fe40001741670 */
[----:B------:R-:W-:Y:S02]  /*1d060*/  ISETP.LT.OR P3, PT, R183, 0x12, P3 ;  /* 0x00000012b700780c */ /* 0x000fe40001f61670 */
[----:B------:R-:W-:-:S02]  /*1d070*/  LOP3.LUT R22, R22, 0xffff7fff, RZ, 0xc0, !PT ;  /* 0xffff7fff16167812 */ /* 0x000fc400078ec0ff */
[----:B------:R-:W-:Y:S02]  /*1d080*/  FMNMX.FTZ R0, R178, R0, !PT ;  /* 0x00000000b2007209 */ /* 0x000fe40007810000 */
[----:B------:R-:W-:Y:S02]  /*1d090*/  FSEL R155, R155, -INF , !P4 ;  /* 0xff8000009b9b7808 */ /* 0x000fe40006000000 */
[----:B------:R-:W-:Y:S02]  /*1d0a0*/  FSEL R160, R160, -INF , !P2 ;  /* 0xff800000a0a07808 */ /* 0x000fe40005000000 */
[----:B------:R-:W-:Y:S02]  /*1d0b0*/  FSEL R161, R161, -INF , !P3 ;  /* 0xff800000a1a17808 */ /* 0x000fe40005800000 */
[C---:B------:R-:W-:Y:S02]  /*1d0c0*/  ISETP.GT.AND P4, PT, R182.reuse, 0x18, P1 ;  /* 0x00000018b600780c */ /* 0x040fe40000f84270 */
[----:B------:R-:W-:-:S02]  /*1d0d0*/  ISETP.GT.AND P2, PT, R182, 0x19, P1 ;  /* 0x00000019b600780c */ /* 0x000fc40000f44270 */
[----:B------:R-:W-:Y:S02]  /*1d0e0*/  ISETP.GT.AND P3, PT, R182, 0x20, P1 ;  /* 0x00000020b600780c */ /* 0x000fe40000f64270 */
[----:B------:R-:W-:Y:S02]  /*1d0f0*/  @P0 LOP3.LUT R22, R22, 0x8000, RZ, 0xfc, !PT ;  /* 0x0000800016160812 */ /* 0x000fe400078efcff */
[----:B------:R-:W-:Y:S02]  /*1d100*/  ISETP.GT.AND P0, PT, R182, RZ, P1 ;  /* 0x000000ffb600720c */ /* 0x000fe40000f04270 */
[----:B------:R-:W-:Y:S02]  /*1d110*/  FMNMX.FTZ R0, R179, R0, !PT ;  /* 0x00000000b3007209 */ /* 0x000fe40007810000 */
[C---:B------:R-:W-:Y:S02]  /*1d120*/  ISETP.LT.OR P4, PT, R183.reuse, 0x19, P4 ;  /* 0x00000019b700780c */ /* 0x040fe40002781670 */
[C---:B------:R-:W-:Y:S01]  /*1d130*/  ISETP.LT.OR P2, PT, R183.reuse, 0x1a, P2 ;  /* 0x0000001ab700780c */ /* 0x040fe20001741670 */
[----:B------:R-:W0:Y:S01]  /*1d140*/  SHFL.BFLY PT, R2, R0, 0x2, 0x1f ;  /* 0x0c401f0000027f89 */ /* 0x000e2200000e0000 */
[----:B------:R-:W-:-:S02]  /*1d150*/  ISETP.LT.OR P3, PT, R183, 0x21, P3 ;  /* 0x00000021b700780c */ /* 0x000fc40001f61670 */
[----:B------:R-:W-:Y:S02]  /*1d160*/  FSEL R164, R164, -INF , !P4 ;  /* 0xff800000a4a47808 */ /* 0x000fe40006000000 */
[----:B------:R-:W-:Y:S02]  /*1d170*/  FSEL R165, R165, -INF , !P2 ;  /* 0xff800000a5a57808 */ /* 0x000fe40005000000 */
[----:B------:R-:W-:Y:S02]  /*1d180*/  FSEL R168, R168, -INF , !P3 ;  /* 0xff800000a8a87808 */ /* 0x000fe40005800000 */
[C---:B------:R-:W-:Y:S02]  /*1d190*/  ISETP.GT.AND P2, PT, R182.reuse, 0x28, P1 ;  /* 0x00000028b600780c */ /* 0x040fe40000f44270 */
[C---:B------:R-:W-:Y:S02]  /*1d1a0*/  ISETP.GT.AND P3, PT, R182.reuse, 0x29, P1 ;  /* 0x00000029b600780c */ /* 0x040fe40000f64270 */
[----:B------:R-:W-:-:S02]  /*1d1b0*/  ISETP.GT.AND P4, PT, R182, 0x30, P1 ;  /* 0x00000030b600780c */ /* 0x000fc40000f84270 */
[C---:B------:R-:W-:Y:S02]  /*1d1c0*/  ISETP.GT.AND P5, PT, R182.reuse, 0x31, P1 ;  /* 0x00000031b600780c */ /* 0x040fe40000fa4270 */
[----:B------:R-:W-:Y:S02]  /*1d1d0*/  ISETP.GT.AND P6, PT, R182, 0x38, P1 ;  /* 0x00000038b600780c */ /* 0x000fe40000fc4270 */
[----:B------:R-:W-:Y:S02]  /*1d1e0*/  LOP3.LUT R22, R22, 0xfffffff7, RZ, 0xc0, !PT ;  /* 0xfffffff716167812 */ /* 0x000fe400078ec0ff */
[----:B------:R-:W-:Y:S02]  /*1d1f0*/  ISETP.GT.AND P1, PT, R182, 0x39, P1 ;  /* 0x00000039b600780c */ /* 0x000fe40000f24270 */
[----:B------:R-:W-:Y:S02]  /*1d200*/  @P0 LOP3.LUT R22, R22, 0x8, RZ, 0xfc, !PT ;  /* 0x0000000816160812 */ /* 0x000fe400078efcff */
[----:B0-----:R-:W-:-:S02]  /*1d210*/  FMNMX.FTZ R2, R0, R2, !PT ;  /* 0x0000000200027209 */ /* 0x001fc40007810000 */
[C---:B------:R-:W-:Y:S02]  /*1d220*/  LOP3.LUT P0, RZ, R22.reuse, 0x8000, RZ, 0xc0, !PT ;  /* 0x0000800016ff7812 */ /* 0x040fe4000780c0ff */
[----:B------:R-:W-:Y:S01]  /*1d230*/  LOP3.LUT R22, R22, 0xfffffffd, RZ, 0xc0, !PT ;  /* 0xfffffffd16167812 */ /* 0x000fe200078ec0ff */
[----:B------:R-:W0:Y:S01]  /*1d240*/  SHFL.BFLY PT, R4, R2, 0x1, 0x1f ;  /* 0x0c201f0002047f89 */ /* 0x000e2200000e0000 */
[C---:B------:R-:W-:Y:S02]  /*1d250*/  ISETP.LT.OR P0, PT, R183.reuse, 0x22, P0 ;  /* 0x00000022b700780c */ /* 0x040fe40000701670 */
[C---:B------:R-:W-:Y:S02]  /*1d260*/  ISETP.LT.OR P4, PT, R183.reuse, 0x31, P4 ;  /* 0x00000031b700780c */ /* 0x040fe40002781670 */
[----:B------:R-:W-:Y:S02]  /*1d270*/  @P1 LOP3.LUT R22, R22, 0x2, RZ, 0xfc, !PT ;  /* 0x0000000216161812 */ /* 0x000fe400078efcff */
[----:B------:R-:W-:-:S02]  /*1d280*/  ISETP.LT.OR P5, PT, R183, 0x32, P5 ;  /* 0x00000032b700780c */ /* 0x000fc40002fa1670 */
[C---:B------:R-:W-:Y:S02]  /*1d290*/  LOP3.LUT P1, RZ, R22.reuse, 0x8, RZ, 0xc0, !PT ;  /* 0x0000000816ff7812 */ /* 0x040fe4000782c0ff */
[----:B------:R-:W-:Y:S02]  /*1d2a0*/  LOP3.LUT R22, R22, 0xffffffef, RZ, 0xc0, !PT ;  /* 0xffffffef16167812 */ /* 0x000fe400078ec0ff */
[----:B------:R-:W-:Y:S02]  /*1d2b0*/  ISETP.LT.OR P1, PT, R183, 0x1, P1 ;  /* 0x00000001b700780c */ /* 0x000fe40000f21670 */
[----:B------:R-:W-:Y:S02]  /*1d2c0*/  @P0 LOP3.LUT R22, R22, 0x10, RZ, 0xfc, !PT ;  /* 0x0000001016160812 */ /* 0x000fe400078efcff */
[----:B------:R-:W-:Y:S02]  /*1d2d0*/  FSEL R153, R3, -INF , !P1 ;  /* 0xff80000003997808 */ /* 0x000fe40004800000 */
[----:B------:R-:W-:-:S02]  /*1d2e0*/  ISETP.LT.OR P0, PT, R183, 0x29, P2 ;  /* 0x00000029b700780c */ /* 0x000fc40001701670 */
[----:B------:R-:W-:Y:S02]  /*1d2f0*/  FMNMX.FTZ R3, R153, R227, !PT ;  /* 0x000000e399037209 */ /* 0x000fe40007810000 */
[C---:B------:R-:W-:Y:S02]  /*1d300*/  LOP3.LUT P2, RZ, R22.reuse, 0x2, RZ, 0xc0, !PT ;  /* 0x0000000216ff7812 */ /* 0x040fe4000784c0ff */
[----:B------:R-:W-:Y:S02]  /*1d310*/  FMNMX.FTZ R3, R13, R3, !PT ;  /* 0x000000030d037209 */ /* 0x000fe40007810000 */
[----:B------:R-:W-:Y:S02]  /*1d320*/  LOP3.LUT R22, R22, 0xfffffffb, RZ, 0xc0, !PT ;  /* 0xfffffffb16167812 */ /* 0x000fe400078ec0ff */
[----:B------:R-:W-:Y:S02]  /*1d330*/  FMNMX.FTZ R3, R154, R3, !PT ;  /* 0x000000039a037209 */ /* 0x000fe40007810000 */
[----:B0-----:R-:W-:-:S02]  /*1d340*/  FMNMX.FTZ R4, R2, R4, !PT ;  /* 0x0000000402047209 */ /* 0x001fc40007810000 */
[----:B------:R-:W-:Y:S02]  /*1d350*/  @P0 LOP3.LUT R22, R22, 0x4, RZ, 0xfc, !PT ;  /* 0x0000000416160812 */ /* 0x000fe400078efcff */
[----:B------:R-:W-:Y:S02]  /*1d360*/  ISETP.LT.OR P0, PT, R183, 0x2a, P3 ;  /* 0x0000002ab700780c */ /* 0x000fe40001f01670 */
[----:B------:R-:W-:Y:S02]  /*1d370*/  FMNMX.FTZ R3, R155, R3, !PT ;  /* 0x000000039b037209 */ /* 0x000fe40007810000 */
[----:B------:R-:W-:Y:S02]  /*1d380*/  LOP3.LUT R22, R22, 0xffffbfff, RZ, 0xc0, !PT ;  /* 0xffffbfff16167812 */ /* 0x000fe400078ec0ff */
[----:B------:R-:W-:Y:S02]  /*1d390*/  FMNMX.FTZ R3, R160, R3, !PT ;  /* 0x00000003a0037209 */ /* 0x000fe40007810000 */
[----:B------:R-:W-:-:S02]  /*1d3a0*/  MOV R2, UR4 ;  /* 0x0000000400027c02 */ /* 0x000fc40008000f00 */
[----:B------:R-:W-:Y:S02]  /*1d3b0*/  FMNMX.FTZ R3, R161, R3, !PT ;  /* 0x00000003a1037209 */ /* 0x000fe40007810000 */
[C---:B------:R-:W-:Y:S01]  /*1d3c0*/  FSETP.NEU.FTZ.AND P3, PT, R4.reuse, -INF , PT ;  /* 0xff8000000400780b */ /* 0x040fe20003f7d000 */
[----:B------:R-:W-:Y:S01]  /*1d3d0*/  FMUL.FTZ R152, R4, R2 ;  /* 0x0000000204987220 */ /* 0x000fe20000410000 */
[----:B------:R-:W-:Y:S02]  /*1d3e0*/  @P0 LOP3.LUT R22, R22, 0x4000, RZ, 0xfc, !PT ;  /* 0x0000400016160812 */ /* 0x000fe400078efcff */
[----:B------:R-:W-:Y:S02]  /*1d3f0*/  FMNMX.FTZ R3, R164, R3, !PT ;  /* 0x00000003a4037209 */ /* 0x000fe40007810000 */
[----:B------:R-:W-:Y:S02]  /*1d400*/  LOP3.LUT P0, RZ, R22, 0x10, RZ, 0xc0, !PT ;  /* 0x0000001016ff7812 */ /* 0x000fe4000780c0ff */
[----:B------:R-:W-:-:S02]  /*1d410*/  FMNMX.FTZ R3, R165, R3, !PT ;  /* 0x00000003a5037209 */ /* 0x000fc40007810000 */
[----:B------:R-:W-:Y:S02]  /*1d420*/  FSEL R0, R4, RZ, P3 ;  /* 0x000000ff04007208 */ /* 0x000fe40001800000 */
[----:B------:R-:W-:Y:S02]  /*1d430*/  FSEL R152, R152, RZ, P3 ;  /* 0x000000ff98987208 */ /* 0x000fe40001800000 */
[----:B------:R-:W-:Y:S01]  /*1d440*/  LOP3.LUT P3, RZ, R22, 0x4, RZ, 0xc0, !PT ;  /* 0x0000000416ff7812 */ /* 0x000fe2000786c0ff */
[----:B------:R-:W-:Y:S01]  /*1d450*/  FADD.FTZ R0, -R0, R226 ;  /* 0x000000e200007221 */ /* 0x000fe20000010100 */
        /* <DEDUP_REMOVED lines=31> */
[-C--:B------:R-:W-:Y:S01]  /*1d650*/  FFMA.FTZ R152, R179, R2.reuse, -R152 ;  /* 0x00000002b3987223 */ /* 0x080fe20000010898 */
[----:B------:R-:W-:Y:S01]  /*1d660*/  FMNMX.FTZ R3, R175, R3, !PT ;  /* 0x00000003af037209 */ /* 0x000fe20007810000 */
[----:B------:R0:W-:Y:S01]  /*1d670*/  MUFU.EX2 R196, R12 ;  /* 0x0000000c00c47308 */ /* 0x0001e20000000800 */
[----:B------:R-:W-:Y:S01]  /*1d680*/  FMUL.FTZ R180, R0, R2 ;  /* 0x0000000200b47220 */ /* 0x000fe20000410000 */
[----:B------:R-:W-:-:S02]  /*1d690*/  LOP3.LUT P0, RZ, R22, 0x2000, RZ, 0xc0, !PT ;  /* 0x0000200016ff7812 */ /* 0x000fc4000780c0ff */
[----:B------:R-:W-:-:S04]  /*1d6a0*/  FMNMX.FTZ R3, R177, R3, !PT ;  /* 0x00000003b1037209 */ /* 0x000fc80007810000 */
[----:B------:R-:W-:Y:S01]  /*1d6b0*/  MUFU.EX2 R158, R158 ;  /* 0x0000009e009e7308 */ /* 0x000fe20000000800 */
[----:B------:R-:W1:Y:S07]  /*1d6c0*/  SHFL.BFLY PT, R179, R3, 0x2, 0x1f ;  /* 0x0c401f0003b37f89 */ /* 0x000e6e00000e0000 */
[----:B------:R-:W-:Y:S08]  /*1d6d0*/  MUFU.EX2 R159, R159 ;  /* 0x0000009f009f7308 */ /* 0x000ff00000000800 */
[----:B------:R-:W-:Y:S08]  /*1d6e0*/  MUFU.EX2 R186, R186 ;  /* 0x000000ba00ba7308 */ /* 0x000ff00000000800 */
[----:B------:R-:W-:Y:S01]  /*1d6f0*/  MUFU.EX2 R156, R156 ;  /* 0x0000009c009c7308 */ /* 0x000fe20000000800 */
[----:B-1----:R-:W-:-:S05]  /*1d700*/  FMNMX.FTZ R3, R3, R179, !PT ;  /* 0x000000b303037209 */ /* 0x002fca0007810000 */
[----:B------:R-:W1:Y:S02]  /*1d710*/  SHFL.BFLY PT, R179, R3, 0x1, 0x1f ;  /* 0x0c201f0003b37f89 */ /* 0x000e6400000e0000 */
[----:B------:R-:W-:Y:S08]  /*1d720*/  MUFU.EX2 R157, R157 ;  /* 0x0000009d009d7308 */ /* 0x000ff00000000800 */
[----:B------:R-:W-:Y:S08]  /*1d730*/  MUFU.EX2 R162, R162 ;  /* 0x000000a200a27308 */ /* 0x000ff00000000800 */
[----:B------:R-:W-:Y:S01]  /*1d740*/  MUFU.EX2 R163, R163 ;  /* 0x000000a300a37308 */ /* 0x000fe20000000800 */
[----:B-1----:R-:W-:-:S07]  /*1d750*/  FMNMX.FTZ R3, R3, R179, !PT ;  /* 0x000000b303037209 */ /* 0x002fce0007810000 */
[----:B------:R-:W-:Y:S01]  /*1d760*/  MUFU.EX2 R166, R166 ;  /* 0x000000a600a67308 */ /* 0x000fe20000000800 */
[C---:B------:R-:W-:Y:S01]  /*1d770*/  FSETP.NEU.FTZ.AND P1, PT, R3.reuse, -INF , PT ;  /* 0xff8000000300780b */ /* 0x040fe20003f3d000 */
[----:B0-----:R-:W-:-:S03]  /*1d780*/  FMUL.FTZ R12, R3, R2 ;  /* 0x00000002030c7220 */ /* 0x001fc60000410000 */
[----:B------:R-:W-:Y:S02]  /*1d790*/  FSEL R179, R3, RZ, P1 ;  /* 0x000000ff03b37208 */ /* 0x000fe40000800000 */
[----:B------:R-:W-:Y:S01]  /*1d7a0*/  FSEL R0, R12, RZ, P1 ;  /* 0x000000ff0c007208 */ /* 0x000fe20000800000 */
[----:B------:R-:W-:Y:S02]  /*1d7b0*/  MUFU.EX2 R184, R184 ;  /* 0x000000b800b87308 */ /* 0x000fe40000000800 */
[----:B------:R-:W-:Y:S02]  /*1d7c0*/  FADD.FTZ R179, -R179, R227 ;  /* 0x000000e3b3b37221 */ /* 0x000fe40000010100 */
[-CC-:B------:R-:W-:Y:S01]  /*1d7d0*/  FFMA.FTZ R153, R153, R2.reuse, -R0.reuse ;  /* 0x0000000299997223 */ /* 0x180fe20000010800 */
[-CC-:B------:R-:W-:Y:S01]  /*1d7e0*/  FFMA.FTZ R13, R13, R2.reuse, -R0.reuse ;  /* 0x000000020d0d7223 */ /* 0x180fe20000010800 */
[-C--:B------:R-:W-:Y:S01]  /*1d7f0*/  FMUL.FTZ R179, R179, R2.reuse ;  /* 0x00000002b3b37220 */ /* 0x080fe20000410000 */
        /* <DEDUP_REMOVED lines=13> */
[----:B------:R-:W-:Y:S01]  /*1d8d0*/  FFMA.FTZ R177, R177, R2, -R0 ;  /* 0x00000002b1b17223 */ /* 0x000fe20000010800 */
[----:B------:R-:W0:Y:S08]  /*1d8e0*/  MUFU.EX2 R12, R180 ;  /* 0x000000b4000c7308 */ /* 0x000e300000000800 */
[----:B------:R-:W-:Y:S08]  /*1d8f0*/  MUFU.EX2 R153, R153 ;  /* 0x0000009900997308 */ /* 0x000ff00000000800 */
[----:B------:R1:W2:Y:S01]  /*1d900*/  MUFU.EX2 R0, R179 ;  /* 0x000000b300007308 */ /* 0x0002a20000000800 */
[----:B0-----:R-:W-:-:S07]  /*1d910*/  FFMA.FTZ R223, R12, R223, R158 ;  /* 0x000000df0cdf7223 */ /* 0x001fce000001009e */
[----:B------:R-:W0:Y:S01]  /*1d920*/  MUFU.EX2 R13, R13 ;  /* 0x0000000d000d7308 */ /* 0x000e220000000800 */
[----:B-1----:R-:W-:-:S04]  /*1d930*/  FADD.FTZ R179, R196, R223 ;  /* 0x000000dfc4b37221 */ /* 0x002fc80000010000 */
[----:B------:R-:W-:-:S03]  /*1d940*/  FADD.FTZ R179, R159, R179 ;  /* 0x000000b39fb37221 */ /* 0x000fc60000010000 */
[----:B------:R-:W1:Y:S01]  /*1d950*/  MUFU.EX2 R154, R154 ;  /* 0x0000009a009a7308 */ /* 0x000e620000000800 */
[----:B--2---:R-:W-:Y:S01]  /*1d960*/  FFMA.FTZ R221, R0, R221, R153 ;  /* 0x000000dd00dd7223 */ /* 0x004fe20000010099 */
        /* <DEDUP_REMOVED lines=8> */
[----:B------:R-:W-:-:S04]  /*1d9f0*/  FADD.FTZ R179, R163, R179 ;  /* 0x000000b3a3b37221 */ /* 0x000fc80000010000 */
[----:B------:R-:W-:Y:S02]  /*1da00*/  FADD.FTZ R179, R166, R179 ;  /* 0x000000b3a6b37221 */ /* 0x000fe40000010000 */
[----:B------:R-:W1:Y:S01]  /*1da10*/  MUFU.EX2 R161, R161 ;  /* 0x000000a100a17308 */ /* 0x000e620000000800 */
[----:B--2---:R-:W-:Y:S01]  /*1da20*/  FADD.FTZ R180, R155, R180 ;  /* 0x000000b49bb47221 */ /* 0x004fe20000010000 */
[----:B------:R-:W-:-:S06]  /*1da30*/  FADD.FTZ R179, R184, R179 ;  /* 0x000000b3b8b37221 */ /* 0x000fcc0000010000 */
        /* <DEDUP_REMOVED lines=32> */
[----:B-1----:R-:W-:-:S03]  /*1dc40*/  FADD.FTZ R223, R152, R179 ;  /* 0x000000b398df7221 */ /* 0x002fc60000010000 */
[----:B--2---:R-:W-:Y:S01]  /*1dc50*/  FADD.FTZ R221, R177, R180 ;  /* 0x000000b4b1dd7221 */ /* 0x004fe20000010000 */
[----:B------:R-:W-:Y:S06]  /*1dc60*/  @!P0 BRA `(.L_x_1833) ;  /* 0x0000000000048947 */ /* 0x000fec0003800000 */
[----:B------:R-:W-:Y:S01]  /*1dc70*/  BPT.TRAP 0x1 ;  /* 0x000000040000795c */ /* 0x000fe20000300000 */
.L_x_1833:
        /* <DEDUP_REMOVED lines=23> */
[----:B------:R-:W-:Y:S02]  /*1ddf0*/  MOV R226, R4 ;  /* 0x0000000400e27202 */ /* 0x000fe40000000f00 */
[C---:B--2---:R-:W-:Y:S01]  /*1de00*/  ISETP.GT.AND P1, PT, R5.reuse, R179, PT ;  /* 0x000000b30500720c */ /* 0x044fe20003f24270 */
[----:B------:R-:W-:-:S12]  /*1de10*/  VIADD R5, R5, 0xffffffff ;  /* 0xffffffff05057836 */ /* 0x000fd80000000000 */
[----:B------:R-:W-:Y:S05]  /*1de20*/  @P1 BRA `(.L_x_1834) ;  /* 0xffffffcc008c1947 */ /* 0x000fea000383ffff */
.L_x_1813:
[----:B------:R-:W-:Y:S05]  /*1de30*/  BSYNC B0 ;  /* 0x0000000000007941 */ /* 0x000fea0003800000 */
.L_x_1812:
        /* <DEDUP_REMOVED lines=131> */
.L_x_1835:
[----:B------:R-:W-:Y:S01]  /*1e670*/  IMAD R12, R202, 0x8, R18 ;  /* 0x00000008ca0c7824 */ /* 0x000fe200078e0212 */
[----:B------:R-:W-:-:S04]  /*1e680*/  SHF.L.U32 R5, R203, 0x1f, RZ ;  /* 0x0000001fcb057819 */ /* 0x000fc800000006ff */
[----:B------:R1:W2:Y:S01]  /*1e690*/  SYNCS.PHASECHK.TRANS64.TRYWAIT P1, [R12+URZ+0x30850], R5 ;  /* 0x030850050c0075a7 */ /* 0x0002a2000802017f */
[----:B------:R-:W-:Y:S05]  /*1e6a0*/  @!P0 BRA `(.L_x_1836) ;  /* 0x0000000000048947 */ /* 0x000fea0003800000 */
[----:B------:R-:W-:Y:S01]  /*1e6b0*/  BPT.TRAP 0x1 ;  /* 0x000000040000795c */ /* 0x000fe20000300000 */
.L_x_1836:
[----:B------:R-:W-:Y:S01]  /*1e6c0*/  IADD3 R18, R18, 0x400, RZ ;  /* 0x0000040012127810 */ /* 0x000fe20007ffe0ff */
[----:B------:R-:W-:Y:S03]  /*1e6d0*/  BSSY B0, `(.L_x_1837) ;  /* 0x0000008000007945 */ /* 0x000fe60003800000 */
[----:B------:R-:W-:-:S04]  /*1e6e0*/  SHF.R.U32.HI R18, RZ, 0x4, R18 ;  /* 0x00000004ff127819 */ /* 0x000fc80000011612 */
[----:B------:R-:W-:-:S04]  /*1e6f0*/  LOP3.LUT R18, R18, 0x3fff, RZ, 0xc0, !PT ;  /* 0x00003fff12127812 */ /* 0x000fc800078ec0ff */
[----:B------:R-:W-:-:S05]  /*1e700*/  LOP3.LUT R7, R18, 0x2000000, RZ, 0xfc, !PT ;  /* 0x0200000012077812 */ /* 0x000fca00078efcff */
[----:B------:R-:W-:Y:S01]  /*1e710*/  IMAD R0, R202, 0x800, R7 ;  /* 0x00000800ca007824 */ /* 0x000fe200078e0207 */
[----:B--2---:R-:W-:Y:S06]  /*1e720*/  @P1 BRA `(.L_x_1838) ;  /* 0x0000000000081947 */ /* 0x004fec0003800000 */
[----:B------:R-:W2:Y:S02]  /*1e730*/  SYNCS.PHASECHK.TRANS64.TRYWAIT P1, [R12+URZ+0x30850], R5 ;  /* 0x030850050c0075a7 */ /* 0x000ea4000802017f */
[----:B--2---:R-:W-:Y:S05]  /*1e740*/  @!P1 BRA `(.L_x_1839) ;  /* 0x000000cc00249947 */ /* 0x004fea0003800000 */
.L_x_1838:
[----:B------:R-:W-:Y:S05]  /*1e750*/  BSYNC B0 ;  /* 0x0000000000007941 */ /* 0x000fea0003800000 */
.L_x_1837:
[----:B------:R-:W-:Y:S01]  /*1e760*/  IMAD.MOV.U32 R6, RZ, RZ, R0 ;  /* 0x000000ffff067224 */ /* 0x000fe200078e0000 */
[----:B------:R-:W-:Y:S01]  /*1e770*/  WARPGROUP.ARRIVE ;  /* 0x00000000000079c5 */ /* 0x000fe20000000000 */
[----:B------:R-:W-:-:S03]  /*1e780*/  IMAD.MOV.U32 R7, RZ, RZ, 0x40000040 ;  /* 0x40000040ff077424 */ /* 0x000fc600078e00ff */
[----:B------:R-:W-:Y:S02]  /*1e790*/  R2UR UR6, R6 ;  /* 0x00000000060672ca */ /* 0x000fe400000e0000 */
[----:B------:R-:W-:Y:S01]  /*1e7a0*/  R2UR UR7, R7 ;  /* 0x00000000070772ca */ /* 0x000fe200000e0000 */
[----:B------:R-:W-:Y:S01]  /*1e7b0*/  IMAD.MOV.U32 R7, RZ, RZ, 0x40000040 ;  /* 0x40000040ff077424 */ /* 0x000fe200078e00ff */
[----:B------:R-:W-:-:S11]  /*1e7c0*/  IADD3 R6, R0, 0x80, RZ ;  /* 0x0000008000067810 */ /* 0x000fd60007ffe0ff */
        /* <DEDUP_REMOVED lines=12> */
[----:B------:R-:W-:Y:S02]  /*1e890*/  IADD3 R6, R0, 0x180, RZ ;  /* 0x0000018000067810 */ /* 0x000fe40007ffe0ff */
[----:B------:R-:W3:Y:S02]  /*1e8a0*/  SHFL.BFLY PT, R0, R223, 0x2, 0x1f ;  /* 0x0c401f00df007f89 */ /* 0x000ee400000e0000 */
[----:B---3--:R-:W-:-:S05]  /*1e8b0*/  FADD.FTZ R0, R0, R223 ;  /* 0x000000df00007221 */ /* 0x008fca0000010000 */
[----:B-12---:R-:W1:Y:S02]  /*1e8c0*/  SHFL.BFLY PT, R5, R0, 0x1, 0x1f ;  /* 0x0c201f0000057f89 */ /* 0x006e6400000e0000 */
[----:B-1----:R-:W-:Y:S01]  /*1e8d0*/  FADD.FTZ R13, R0, R5 ;  /* 0x00000005000d7221 */ /* 0x002fe20000010000 */
[----:B------:R-:W-:Y:S02]  /*1e8e0*/  IMAD.MOV.U32 R5, RZ, RZ, -0x800000 ;  /* 0xff800000ff057424 */ /* 0x000fe400078e00ff */
[----:B------:R-:W-:Y:S02]  /*1e8f0*/  IMAD.MOV.U32 R0, RZ, RZ, -0x800000 ;  /* 0xff800000ff007424 */ /* 0x000fe400078e00ff */
[----:B------:R-:W-:-:S13]  /*1e900*/  FSETP.NE.FTZ.AND P1, PT, R13, RZ, PT ;  /* 0x000000ff0d00720b */ /* 0x000fda0003f35000 */
[----:B------:R-:W1:Y:S01]  /*1e910*/  @P1 MUFU.LG2 R10, R13 ;  /* 0x0000000d000a1308 */ /* 0x000e620000000c00 */
[----:B------:R-:W-:Y:S01]  /*1e920*/  @P1 FMUL.FTZ R9, R2, 0.69314718246459960938 ;  /* 0x3f31721802091820 */ /* 0x000fe20000410000 */
[----:B-1----:R-:W-:-:S04]  /*1e930*/  @P1 FMUL.FTZ R10, R10, 0.69314718246459960938 ;  /* 0x3f3172180a0a1820 */ /* 0x002fc80000410000 */
[----:B------:R-:W-:Y:S01]  /*1e940*/  @P1 FFMA.FTZ R5, R9, R4, R10 ;  /* 0x0000000409051223 */ /* 0x000fe2000001000a */
[----:B------:R-:W-:Y:S02]  /*1e950*/  WARPGROUP.DEPBAR.LE gsb0, 0x0 ;  /* 0x00008000000079c5 */ /* 0x000fe40000010000 */
[----:B------:R-:W-:-:S06]  /*1e960*/  WARPGROUP.ARRIVE ;  /* 0x00000000000079c5 */ /* 0x000fcc0000000000 */
[----:B------:R-:W-:Y:S01]  /*1e970*/  HGMMA.64x256x16.F32 R24, R188, gdesc[UR4].tnspB, R24, gsb0 ;  /* 0x43e00004bc187df0 */ /* 0x000fe20008000818 */
[----:B------:R-:W-:Y:S02]  /*1e980*/  R2UR UR6, R6 ;  /* 0x00000000060672ca */ /* 0x000fe400000e0000 */
[----:B------:R-:W-:Y:S01]  /*1e990*/  R2UR UR7, R7 ;  /* 0x00000000070772ca */ /* 0x000fe200000e0000 */
[----:B------:R-:W1:Y:S02]  /*1e9a0*/  SHFL.BFLY PT, R6, R221, 0x2, 0x1f ;  /* 0x0c401f00dd067f89 */ /* 0x000e6400000e0000 */
[----:B-1----:R-:W-:-:S05]  /*1e9b0*/  FADD.FTZ R8, R6, R221 ;  /* 0x000000dd06087221 */ /* 0x002fca0000010000 */
[----:B------:R-:W1:Y:S02]  /*1e9c0*/  SHFL.BFLY PT, R7, R8, 0x1, 0x1f ;  /* 0x0c201f0008077f89 */ /* 0x000e6400000e0000 */
[----:B-1----:R-:W-:Y:S01]  /*1e9d0*/  FADD.FTZ R14, R8, R7 ;  /* 0x00000007080e7221 */ /* 0x002fe20000010000 */
[----:B------:R-:W-:-:S04]  /*1e9e0*/  CS2R R6, SRZ ;  /* 0x0000000000067805 */ /* 0x000fc8000001ff00 */
[----:B------:R-:W-:Y:S02]  /*1e9f0*/  FSETP.NE.FTZ.AND P2, PT, R14, RZ, PT ;  /* 0x000000ff0e00720b */ /* 0x000fe40003f55000 */
[----:B------:R-:W-:Y:S11]  /*1ea00*/  @P1 MUFU.RCP R7, R13 ;  /* 0x0000000d00071308 */ /* 0x000ff60000001000 */
[----:B------:R-:W1:Y:S01]  /*1ea10*/  @P2 MUFU.LG2 R11, R14 ;  /* 0x0000000e000b2308 */ /* 0x000e620000000c00 */
[----:B------:R-:W-:-:S07]  /*1ea20*/  @P2 FMUL.FTZ R15, R2, 0.69314718246459960938 ;  /* 0x3f317218020f2820 */ /* 0x000fce0000410000 */
[----:B------:R2:W3:Y:S01]  /*1ea30*/  @P2 MUFU.RCP R6, R14 ;  /* 0x0000000e00062308 */ /* 0x0004e20000001000 */
        /* <DEDUP_REMOVED lines=8> */
.L_x_1840:
[----:B------:R-:W2:Y:S01]  /*1eac0*/  LDL.LU R2, [R1+0x8] ;  /* 0x0000080001027983 */ /* 0x000ea20000300800 */
[----:B------:R-:W-:Y:S01]  /*1ead0*/  IADD3 R4, R12, 0x30860, RZ ;  /* 0x000308600c047810 */ /* 0x000fe20007ffe0ff */
[-C--:B------:R-:W-:Y:S01]  /*1eae0*/  FMUL.FTZ R24, R24, R7.reuse ;  /* 0x0000000718187220 */ /* 0x080fe20000410000 */
[----:B------:R-:W-:Y:S01]  /*1eaf0*/  FMUL.FTZ R25, R25, R7 ;  /* 0x0000000719197220 */ /* 0x000fe20000410000 */
[----:B------:R-:W3:Y:S01]  /*1eb00*/  LDL.LU R20, [R1+0x78] ;  /* 0x0000780001147983 */ /* 0x000ee20000300800 */
[----:B------:R-:W-:-:S05]  /*1eb10*/  VIADD R202, R202, 0x1 ;  /* 0x00000001caca7836 */ /* 0x000fca0000000000 */
[----:B------:R-:W-:Y:S01]  /*1eb20*/  ISETP.NE.AND P1, PT, R202, 0x2, PT ;  /* 0x00000002ca00780c */ /* 0x000fe20003f25270 */
[-C--:B0-----:R-:W-:Y:S01]  /*1eb30*/  FMUL.FTZ R152, R32, R7.reuse ;  /* 0x0000000720987220 */ /* 0x081fe20000410000 */
        /* <DEDUP_REMOVED lines=128> */
[----:B---3--:R-:W-:-:S03]  /*1f340*/  VIADD R20, R20, 0x1 ;  /* 0x0000000114147836 */ /* 0x008fc60000000000 */
[----:B------:R0:W-:Y:S02]  /*1f350*/  SYNCS.ARRIVE.TRANS64.RED.A1T0 RZ, [R4+URZ], RZ ;  /* 0x000000ff04ff79a7 */ /* 0x0001e4000810043f */
[----:B------:R1:W-:Y:S01]  /*1f360*/  STL [R1+0x78], R20 ;  /* 0x0000781401007387 */ /* 0x0003e20000100800 */
[----:B------:R-:W-:Y:S01]  /*1f370*/  FMUL.FTZ R2, R37, R7 ;  /* 0x0000000725027220 */ /* 0x000fe20000410000 */
[----:B0-----:R-:W-:-:S07]  /*1f380*/  FMUL.FTZ R4, R47, R6 ;  /* 0x000000062f047220 */ /* 0x001fce0000410000 */
.L_x_1666:
[----:B------:R-:W0:Y:S08]  /*1f390*/  S2UR UR4, SR_CgaCtaId ;  /* 0x00000000000479c3 */ /* 0x000e300000008800 */
[----:B------:R-:W-:Y:S01]  /*1f3a0*/  BAR.SYNC.DEFER_BLOCKING 0x5, 0x180 ;  /* 0x0146000000007b1d */ /* 0x000fe20000010000 */
[----:B------:R-:W-:-:S05]  /*1f3b0*/  MOV R18, 0x400 ;  /* 0x0000040000127802 */ /* 0x000fca0000000f00 */
[----:B------:R-:W-:Y:S01]  /*1f3c0*/  BSSY B0, `(.L_x_1841) ;  /* 0x00002cc000007945 */ /* 0x000fe20003800000 */
[----:B0-----:R-:W-:-:S05]  /*1f3d0*/  IMAD.U32 R6, RZ, RZ, UR4 ;  /* 0x00000004ff067e24 */ /* 0x001fca000f8e00ff */
[----:B------:R0:W-:Y:S01]  /*1f3e0*/  STL [R1+0x8], R6 ;  /* 0x0000080601007387 */ /* 0x0001e20000100800 */
[----:B------:R-:W-:-:S05]  /*1f3f0*/  LEA R18, R6, R18, 0x18 ;  /* 0x0000001206127211 */ /* 0x000fca00078ec0ff */
[----:B------:R0:W2:Y:S01]  /*1f400*/  LDS.128 R36, [R18+0x308d0] ;  /* 0x0308d00012247984 */ /* 0x0000a20000000c00 */
[----:B------:R-:W-:Y:S06]  /*1f410*/  BAR.ARV 0x4, 0x180 ;  /* 0x0106000000007b1d */ /* 0x000fec0000002000 */
[----:B------:R-:W-:Y:S05]  /*1f420*/  @P0 BRA `(.L_x_1842) ;  /* 0x0000001c00cc0947 */ /* 0x000fea0003800000 */
[----:B-1----:R-:W3:Y:S01]  /*1f430*/  LDL R20, [R1+0xb0] ;  /* 0x0000b00001147983 */ /* 0x002ee20000100800 */
[----:B------:R-:W-:-:S03]  /*1f440*/  ULDC.64 UR4, c[0x0][0xc00] ;  /* 0x0003000000047ab9 */ /* 0x000fc60000000a00 */
[----:B------:R-:W4:Y:S01]  /*1f450*/  LDL R176, [R1+0x74] ;  /* 0x0000740001b07983 */ /* 0x000f220000100800 */
[----:B------:R-:W1:Y:S03]  /*1f460*/  S2R R21, SR_SWINHI ;  /* 0x0000000000157919 */ /* 0x000e660000002f00 */
[----:B------:R-:W4:Y:S01]  /*1f470*/  LDL R174, [R1+0x70] ;  /* 0x0000700001ae7983 */ /* 0x000f220000100800 */
[----:B0-----:R-:W-:Y:S02]  /*1f480*/  MOV R6, R18 ;  /* 0x0000001200067202 */ /* 0x001fe40000000f00 */
[----:B-1----:R-:W-:Y:S02]  /*1f490*/  MOV R7, R21 ;  /* 0x0000001500077202 */ /* 0x002fe40000000f00 */
        /* <DEDUP_REMOVED lines=28> */
[----:B------:R-:W-:Y:S01]  /*1f660*/  MOV R2, RZ ;  /* 0x000000ff00027202 */ /* 0x000fe20000000f00 */
[----:B------:R-:W-:Y:S01]  /*1f670*/  BAR.SYNC.DEFER_BLOCKING 0x1, 0x100 ;  /* 0x0044000000007b1d */ /* 0x000fe20000010000 */
[----:B---3--:R-:W-:-:S03]  /*1f680*/  IMAD.WIDE R20, R20, 0x2, R6 ;  /* 0x0000000214147825 */ /* 0x008fc600078e0206 */
[C---:B------:R-:W-:Y:S02]  /*1f690*/  IADD3 R43, P1, R20.reuse, 0x20, RZ ;  /* 0x00000020142b7810 */ /* 0x040fe40007f3e0ff */
[----:B------:R-:W-:Y:S02]  /*1f6a0*/  IADD3 R47, P0, R20, 0x40, RZ ;  /* 0x00000040142f7810 */ /* 0x000fe40007f1e0ff */
[----:B------:R-:W-:Y:S02]  /*1f6b0*/  LOP3.LUT R42, R43, 0x380, RZ, 0xc0, !PT ;  /* 0x000003802b2a7812 */ /* 0x000fe400078ec0ff */
[----:B------:R-:W-:Y:S02]  /*1f6c0*/  LOP3.LUT R46, R47, 0x380, RZ, 0xc0, !PT ;  /* 0x000003802f2e7812 */ /* 0x000fe400078ec0ff */
[----:B------:R-:W-:Y:S02]  /*1f6d0*/  SHF.R.U64 R42, R42, 0x3, RZ ;  /* 0x000000032a2a7819 */ /* 0x000fe400000012ff */
[----:B------:R-:W-:-:S02]  /*1f6e0*/  IADD3 R111, P5, R20, 0x4040, RZ ;  /* 0x00004040146f7810 */ /* 0x000fc40007fbe0ff */
[----:B------:R-:W-:Y:S02]  /*1f6f0*/  SHF.R.U64 R46, R46, 0x3, RZ ;  /* 0x000000032e2e7819 */ /* 0x000fe400000012ff */
[----:B------:R-:W-:Y:S02]  /*1f700*/  LOP3.LUT R42, R42, R43, RZ, 0x3c, !PT ;  /* 0x0000002b2a2a7212 */ /* 0x000fe400078e3cff */
[----:B------:R-:W-:Y:S02]  /*1f710*/  IADD3.X R43, RZ, R21, RZ, P1, !PT ;  /* 0x00000015ff2b7210 */ /* 0x000fe40000ffe4ff */
[C---:B------:R-:W-:Y:S02]  /*1f720*/  IADD3 R97, P4, R20.reuse, 0x60, RZ ;  /* 0x0000006014617810 */ /* 0x040fe40007f9e0ff */
[C---:B------:R-:W-:Y:S02]  /*1f730*/  IADD3 R103, P3, R20.reuse, 0x4000, RZ ;  /* 0x0000400014677810 */ /* 0x040fe40007f7e0ff */
[----:B------:R-:W-:-:S02]  /*1f740*/  IADD3 R107, P6, R20, 0x4020, RZ ;  /* 0x00004020146b7810 */ /* 0x000fc40007fde0ff */
[C---:B------:R-:W-:Y:S02]  /*1f750*/  IADD3 R115, P2, R20.reuse, 0x4060, RZ ;  /* 0x0000406014737810 */ /* 0x040fe40007f5e0ff */
[----:B------:R-:W-:Y:S02]  /*1f760*/  IADD3 R119, P1, R20, 0x8000, RZ ;  /* 0x0000800014777810 */ /* 0x000fe40007f3e0ff */
[----:B------:R-:W-:Y:S02]  /*1f770*/  LOP3.LUT R110, R111, 0x380, RZ, 0xc0, !PT ;  /* 0x000003806f6e7812 */ /* 0x000fe400078ec0ff */
[----:B------:R-:W-:Y:S01]  /*1f780*/  LOP3.LUT R46, R46, R47, RZ, 0x3c, !PT ;  /* 0x0000002f2e2e7212 */ /* 0x000fe200078e3cff */
[----:B------:R-:W-:Y:S01]  /*1f790*/  IMAD.X R47, RZ, RZ, R21, P0 ;  /* 0x000000ffff2f7224 */ /* 0x000fe200000e0615 */
[----:B-----5:R-:W-:Y:S02]  /*1f7a0*/  LOP3.LUT R96, R97, 0x380, RZ, 0xc0, !PT ;  /* 0x0000038061607812 */ /* 0x020fe400078ec0ff */
[----:B------:R-:W-:-:S02]  /*1f7b0*/  LOP3.LUT R102, R103, 0x380, RZ, 0xc0, !PT ;  /* 0x0000038067667812 */ /* 0x000fc400078ec0ff */
[----:B------:R-:W-:Y:S02]  /*1f7c0*/  LOP3.LUT R106, R107, 0x380, RZ, 0xc0, !PT ;  /* 0x000003806b6a7812 */ /* 0x000fe400078ec0ff */
[----:B------:R-:W-:Y:S02]  /*1f7d0*/  LOP3.LUT R114, R115, 0x380, RZ, 0xc0, !PT ;  /* 0x0000038073727812 */ /* 0x000fe400078ec0ff */
[----:B------:R-:W-:Y:S02]  /*1f7e0*/  LOP3.LUT R118, R119, 0x380, RZ, 0xc0, !PT ;  /* 0x0000038077767812 */ /* 0x000fe400078ec0ff */
[----:B------:R-:W-:Y:S02]  /*1f7f0*/  IADD3 R123, P0, R20, 0x8020, RZ ;  /* 0x00008020147b7810 */ /* 0x000fe40007f1e0ff */
[----:B------:R-:W-:Y:S02]  /*1f800*/  SHF.R.U64 R110, R110, 0x3, RZ ;  /* 0x000000036e6e7819 */ /* 0x000fe400000012ff */
[----:B------:R-:W-:-:S02]  /*1f810*/  LOP3.LUT R131, R20, 0x380, RZ, 0xc0, !PT ;  /* 0x0000038014837812 */ /* 0x000fc400078ec0ff */
[----:B------:R-:W-:Y:S02]  /*1f820*/  SHF.R.U64 R96, R96, 0x3, RZ ;  /* 0x0000000360607819 */ /* 0x000fe400000012ff */
[----:B------:R-:W-:Y:S02]  /*1f830*/  SHF.R.U64 R102, R102, 0x3, RZ ;  /* 0x0000000366667819 */ /* 0x000fe400000012ff */
[----:B------:R-:W-:Y:S02]  /*1f840*/  SHF.R.U64 R106, R106, 0x3, RZ ;  /* 0x000000036a6a7819 */ /* 0x000fe400000012ff */
[----:B------:R-:W-:Y:S02]  /*1f850*/  SHF.R.U64 R114, R114, 0x3, RZ ;  /* 0x0000000372727819 */ /* 0x000fe400000012ff */
[----:B------:R-:W-:Y:S02]  /*1f860*/  SHF.R.U64 R118, R118, 0x3, RZ ;  /* 0x0000000376767819 */ /* 0x000fe400000012ff */
[----:B------:R-:W-:-:S02]  /*1f870*/  LOP3.LUT R122, R123, 0x380, RZ, 0xc0, !PT ;  /* 0x000003807b7a7812 */ /* 0x000fc400078ec0ff */
[----:B------:R-:W-:Y:S01]  /*1f880*/  LOP3.LUT R110, R110, R111, RZ, 0x3c, !PT ;  /* 0x0000006f6e6e7212 */ /* 0x000fe200078e3cff */
[--C-:B------:R-:W-:Y:S01]  /*1f890*/  IMAD.X R111, RZ, RZ, R21.reuse, P5 ;  /* 0x000000ffff6f7224 */ /* 0x100fe200028e0615 */
[----:B------:R-:W-:Y:S02]  /*1f8a0*/  SHF.R.U64 R131, R131, 0x3, RZ ;  /* 0x0000000383837819 */ /* 0x000fe400000012ff */
[----:B------:R-:W-:Y:S02]  /*1f8b0*/  IADD3 R173, P5, R20, 0xc020, RZ ;  /* 0x0000c02014ad7810 */ /* 0x000fe40007fbe0ff */
[----:B------:R-:W-:Y:S01]  /*1f8c0*/  LOP3.LUT R96, R96, R97, RZ, 0x3c, !PT ;  /* 0x0000006160607212 */ /* 0x000fe200078e3cff */
[--C-:B------:R-:W-:Y:S01]  /*1f8d0*/  IMAD.X R97, RZ, RZ, R21.reuse, P4 ;  /* 0x000000ffff617224 */ /* 0x100fe200020e0615 */
[----:B------:R-:W-:Y:S01]  /*1f8e0*/  LOP3.LUT R102, R102, R103, RZ, 0x3c, !PT ;  /* 0x0000006766667212 */ /* 0x000fe200078e3cff */
[----:B------:R-:W-:Y:S01]  /*1f8f0*/  IMAD.X R103, RZ, RZ, R21, P3 ;  /* 0x000000ffff677224 */ /* 0x000fe200018e0615 */
[----:B------:R-:W-:-:S02]  /*1f900*/  LOP3.LUT R106, R106, R107, RZ, 0x3c, !PT ;  /* 0x0000006b6a6a7212 */ /* 0x000fc400078e3cff */
[----:B------:R-:W-:Y:S01]  /*1f910*/  LOP3.LUT R114, R114, R115, RZ, 0x3c, !PT ;  /* 0x0000007372727212 */ /* 0x000fe200078e3cff */
[----:B------:R-:W-:Y:S01]  /*1f920*/  IMAD.X R115, RZ, RZ, R21, P2 ;  /* 0x000000ffff737224 */ /* 0x000fe200010e0615 */
[----:B------:R-:W-:Y:S02]  /*1f930*/  LOP3.LUT R118, R118, R119, RZ, 0x3c, !PT ;  /* 0x0000007776767212 */ /* 0x000fe400078e3cff */
[----:B------:R-:W-:Y:S02]  /*1f940*/  SHF.R.U64 R122, R122, 0x3, RZ ;  /* 0x000000037a7a7819 */ /* 0x000fe400000012ff */
[-C--:B------:R-:W-:Y:S02]  /*1f950*/  IADD3.X R107, RZ, R21.reuse, RZ, P6, !PT ;  /* 0x00000015ff6b7210 */ /* 0x080fe400037fe4ff */
[----:B------:R-:W-:Y:S02]  /*1f960*/  IADD3.X R119, RZ, R21, RZ, P1, !PT ;  /* 0x00000015ff777210 */ /* 0x000fe40000ffe4ff */
[----:B------:R-:W-:-:S02]  /*1f970*/  IADD3 R125, P4, R20, 0x8040, RZ ;  /* 0x00008040147d7810 */ /* 0x000fc40007f9e0ff */
[C---:B------:R-:W-:Y:S02]  /*1f980*/  IADD3 R127, P3, R20.reuse, 0x8060, RZ ;  /* 0x00008060147f7810 */ /* 0x040fe40007f7e0ff */
[C---:B------:R-:W-:Y:S02]  /*1f990*/  IADD3 R129, P6, R20.reuse, 0xc000, RZ ;  /* 0x0000c00014817810 */ /* 0x040fe40007fde0ff */
[----:B------:R-:W-:Y:S02]  /*1f9a0*/  LOP3.LUT R130, R131, R20, RZ, 0x3c, !PT ;  /* 0x0000001483827212 */ /* 0x000fe400078e3cff */
[C---:B------:R-:W-:Y:S02]  /*1f9b0*/  IADD3 R175, P2, R20.reuse, 0xc040, RZ ;  /* 0x0000c04014af7810 */ /* 0x040fe40007f5e0ff */
[----:B------:R-:W-:Y:S01]  /*1f9c0*/  IADD3 R177, P1, R20, 0xc060, RZ ;  /* 0x0000c06014b17810 */ /* 0x000fe20007f3e0ff */
[----:B------:R-:W-:Y:S01]  /*1f9d0*/  IMAD.MOV.U32 R131, RZ, RZ, R21 ;  /* 0x000000ffff837224 */ /* 0x000fe200078e0015 */
[----:B------:R-:W-:-:S02]  /*1f9e0*/  LOP3.LUT R20, R173, 0x380, RZ, 0xc0, !PT ;  /* 0x00000380ad147812 */ /* 0x000fc400078ec0ff */
[----:B------:R-:W-:Y:S01]  /*1f9f0*/  LOP3.LUT R122, R122, R123, RZ, 0x3c, !PT ;  /* 0x0000007b7a7a7212 */ /* 0x000fe200078e3cff */
[--C-:B------:R-:W-:Y:S01]  /*1fa00*/  IMAD.X R123, RZ, RZ, R21.reuse, P0 ;  /* 0x000000ffff7b7224 */ /* 0x100fe200000e0615 */
[----:B------:R-:W-:Y:S02]  /*1fa10*/  ISETP.NE.U32.AND P0, PT, RZ, UR4, PT ;  /* 0x00000004ff007c0c */ /* 0x000fe4000bf05070 */
[----:B------:R-:W-:Y:S02]  /*1fa20*/  SHF.R.U64 R20, R20, 0x3, RZ ;  /* 0x0000000314147819 */ /* 0x000fe400000012ff */
[----:B------:R-:W-:Y:S02]  /*1fa30*/  LOP3.LUT R32, R175, 0x380, RZ, 0xc0, !PT ;  /* 0x00000380af207812 */ /* 0x000fe400078ec0ff */
[----:B------:R-:W-:Y:S01]  /*1fa40*/  LOP3.LUT R34, R177, 0x380, RZ, 0xc0, !PT ;  /* 0x00000380b1227812 */ /* 0x000fe200078ec0ff */
[----:B------:R-:W-:Y:S01]  /*1fa50*/  IMAD.X R29, RZ, RZ, R21, P5 ;  /* 0x000000ffff1d7224 */ /* 0x000fe200028e0615 */
[----:B------:R-:W-:-:S02]  /*1fa60*/  LOP3.LUT R124, R125, 0x380, RZ, 0xc0, !PT ;  /* 0x000003807d7c7812 */ /* 0x000fc400078ec0ff */
[----:B------:R-:W-:Y:S02]  /*1fa70*/  MOV R30, R130 ;  /* 0x00000082001e7202 */ /* 0x000fe40000000f00 */
[----:B------:R-:W-:Y:S02]  /*1fa80*/  LOP3.LUT R126, R127, 0x380, RZ, 0xc0, !PT ;  /* 0x000003807f7e7812 */ /* 0x000fe400078ec0ff */
[----:B------:R-:W-:Y:S01]  /*1fa90*/  ISETP.NE.AND.EX P0, PT, RZ, UR5, PT, P0 ;  /* 0x00000005ff007c0c */ /* 0x000fe2000bf05300 */
[----:B------:R-:W-:Y:S01]  /*1faa0*/  ULDC.64 UR4, c[0x0][0xc08] ;  /* 0x0003020000047ab9 */ /* 0x000fe20000000a00 */
[----:B------:R-:W-:Y:S01]  /*1fab0*/  LOP3.LUT R28, R20, R173, RZ, 0x3c, !PT ;  /* 0x000000ad141c7212 */ /* 0x000fe200078e3cff */
[----:B------:R-:W-:Y:S01]  /*1fac0*/  IMAD.X R131, RZ, RZ, R21, P2 ;  /* 0x000000ffff837224 */ /* 0x000fe200010e0615 */
[----:B------:R-:W-:Y:S02]  /*1fad0*/  SHF.R.U64 R32, R32, 0x3, RZ ;  /* 0x0000000320207819 */ /* 0x000fe400000012ff */
[----:B------:R-:W-:-:S02]  /*1fae0*/  SHF.R.U64 R34, R34, 0x3, RZ ;  /* 0x0000000322227819 */ /* 0x000fc400000012ff */
[----:B------:R-:W-:Y:S01]  /*1faf0*/  MOV R42, R42 ;  /* 0x0000002a002a7202 */ /* 0x000fe20000000f00 */
[----:B------:R0:W-:Y:S01]  /*1fb00*/  STSM.16.M88.4 [R30], R24 ;  /* 0x000000181e007844 */ /* 0x0001e20000000200 */
[----:B------:R-:W-:Y:S02]  /*1fb10*/  LOP3.LUT R128, R129, 0x380, RZ, 0xc0, !PT ;  /* 0x0000038081807812 */ /* 0x000fe400078ec0ff */
[----:B------:R-:W-:Y:S02]  /*1fb20*/  SHF.R.U64 R124, R124, 0x3, RZ ;  /* 0x000000037c7c7819 */ /* 0x000fe400000012ff */
[----:B------:R-:W-:Y:S02]  /*1fb30*/  ISETP.NE.U32.AND P2, PT, RZ, UR4, PT ;  /* 0x00000004ff007c0c */ /* 0x000fe4000bf45070 */
[----:B------:R-:W-:Y:S02]  /*1fb40*/  SHF.R.U64 R126, R126, 0x3, RZ ;  /* 0x000000037e7e7819 */ /* 0x000fe400000012ff */
[----:B------:R-:W-:-:S02]  /*1fb50*/  MOV R46, R46 ;  /* 0x0000002e002e7202 */ /* 0x000fc40000000f00 */
[----:B------:R-:W-:Y:S02]  /*1fb60*/  MOV R96, R96 ;  /* 0x0000006000607202 */ /* 0x000fe40000000f00 */
[----:B--2---:R-:W-:Y:S01]  /*1fb70*/  MOV R36, R28 ;  /* 0x0000001c00247202 */ /* 0x004fe20000000f00 */
[----:B------:R1:W-:Y:S01]  /*1fb80*/  STSM.16.M88.4 [R42], R8 ;  /* 0x000000082a007844 */ /* 0x0003e20000000200 */
[----:B------:R-:W-:Y:S02]  /*1fb90*/  LOP3.LUT R130, R32, R175, RZ, 0x3c, !PT ;  /* 0x000000af20827212 */ /* 0x000fe400078e3cff */
[----:B0-----:R-:W-:Y:S02]  /*1fba0*/  F2FP.F16.F32.PACK_AB R24, R49, R156 ;  /* 0x0000009c3118723e */ /* 0x001fe400000000ff */
[----:B------:R-:W-:Y:S02]  /*1fbb0*/  F2FP.F16.F32.PACK_AB R25, R51, R50 ;  /* 0x000000323319723e */ /* 0x000fe400000000ff */
[----:B------:R-:W-:-:S02]  /*1fbc0*/  F2FP.F16.F32.PACK_AB R26, R53, R157 ;  /* 0x0000009d351a723e */ /* 0x000fc400000000ff */
[----:B------:R-:W-:Y:S02]  /*1fbd0*/  F2FP.F16.F32.PACK_AB R27, R55, R54 ;  /* 0x00000036371b723e */ /* 0x000fe400000000ff */
[----:B------:R-:W-:Y:S02]  /*1fbe0*/  LOP3.LUT R20, R34, R177, RZ, 0x3c, !PT ;  /* 0x000000b122147212 */ /* 0x000fe400078e3cff */
[----:B------:R-:W-:Y:S02]  /*1fbf0*/  MOV R102, R102 ;  /* 0x0000006600667202 */ /* 0x000fe40000000f00 */
[----:B------:R-:W-:Y:S02]  /*1fc00*/  F2FP.F16.F32.PACK_AB R28, R57, R158 ;  /* 0x0000009e391c723e */ /* 0x000fe400000000ff */
[----:B------:R-:W-:Y:S02]  /*1fc10*/  F2FP.F16.F32.PACK_AB R29, R59, R58 ;  /* 0x0000003a3b1d723e */ /* 0x000fe400000000ff */
[----:B------:R-:W-:-:S02]  /*1fc20*/  F2FP.F16.F32.PACK_AB R30, R61, R159 ;  /* 0x0000009f3d1e723e */ /* 0x000fc400000000ff */
[----:B------:R-:W-:Y:S02]  /*1fc30*/  SHF.R.U64 R128, R128, 0x3, RZ ;  /* 0x0000000380807819 */ /* 0x000fe400000012ff */
[----:B------:R-:W-:Y:S01]  /*1fc40*/  LOP3.LUT R124, R124, R125, RZ, 0x3c, !PT ;  /* 0x0000007d7c7c7212 */ /* 0x000fe200078e3cff */
[--C-:B------:R-:W-:Y:S01]  /*1fc50*/  IMAD.X R125, RZ, RZ, R21.reuse, P4 ;  /* 0x000000ffff7d7224 */ /* 0x100fe200020e0615 */
[----:B------:R-:W-:Y:S02]  /*1fc60*/  MOV R106, R106 ;  /* 0x0000006a006a7202 */ /* 0x000fe40000000f00 */
[----:B------:R-:W-:Y:S02]  /*1fc70*/  F2FP.F16.F32.PACK_AB R32, R65, R64 ;  /* 0x000000404120723e */ /* 0x000fe400000000ff */
[----:B------:R-:W-:Y:S02]  /*1fc80*/  F2FP.F16.F32.PACK_AB R34, R69, R160 ;  /* 0x000000a04522723e */ /* 0x000fe400000000ff */
[----:B------:R-:W-:Y:S01]  /*1fc90*/  ISETP.NE.AND.EX P2, PT, RZ, UR5, PT, P2 ;  /* 0x00000005ff007c0c */ /* 0x000fe2000bf45320 */
[----:B------:R0:W-:Y:S01]  /*1fca0*/  STSM.16.M88.4 [R46], R12 ;  /* 0x0000000c2e007844 */ /* 0x0001e20000000200 */
[----:B------:R-:W-:Y:S01]  /*1fcb0*/  LOP3.LUT R126, R126, R127, RZ, 0x3c, !PT ;  /* 0x0000007f7e7e7212 */ /* 0x000fe200078e3cff */
[----:B------:R-:W-:Y:S01]  /*1fcc0*/  IMAD.X R127, RZ, RZ, R21, P3 ;  /* 0x000000ffff7f7224 */ /* 0x000fe200018e0615 */
[----:B------:R-:W-:-:S02]  /*1fcd0*/  MOV R110, R110 ;  /* 0x0000006e006e7202 */ /* 0x000fc40000000f00 */
[----:B-1----:R-:W-:Y:S02]  /*1fce0*/  F2FP.F16.F32.PACK_AB R8, R73, R161 ;  /* 0x000000a14908723e */ /* 0x002fe400000000ff */
[----:B------:R-:W-:Y:S02]  /*1fcf0*/  F2FP.F16.F32.PACK_AB R9, R75, R74 ;  /* 0x0000004a4b09723e */ /* 0x000fe400000000ff */
[----:B------:R-:W-:Y:S02]  /*1fd00*/  F2FP.F16.F32.PACK_AB R10, R77, R162 ;  /* 0x000000a24d0a723e */ /* 0x000fe400000000ff */
[----:B------:R-:W-:Y:S01]  /*1fd10*/  F2FP.F16.F32.PACK_AB R11, R79, R78 ;  /* 0x0000004e4f0b723e */ /* 0x000fe200000000ff */
[----:B------:R1:W-:Y:S01]  /*1fd20*/  STSM.16.M88.4 [R96], R24 ;  /* 0x0000001860007844 */ /* 0x0003e20000000200 */
[----:B------:R-:W-:Y:S02]  /*1fd30*/  MOV R114, R114 ;  /* 0x0000007200727202 */ /* 0x000fe40000000f00 */
[----:B------:R-:W-:Y:S01]  /*1fd40*/  LOP3.LUT R128, R128, R129, RZ, 0x3c, !PT ;  /* 0x0000008180807212 */ /* 0x000fe200078e3cff */
[----:B------:R-:W-:Y:S01]  /*1fd50*/  STSM.16.M88.4 [R102], R28 ;  /* 0x0000001c66007844 */ /* 0x000fe20000000200 */
[----:B0-----:R-:W-:-:S02]  /*1fd60*/  F2FP.F16.F32.PACK_AB R12, R81, R163 ;  /* 0x000000a3510c723e */ /* 0x001fc400000000ff */
[----:B------:R-:W-:Y:S02]  /*1fd70*/  F2FP.F16.F32.PACK_AB R13, R83, R82 ;  /* 0x00000052530d723e */ /* 0x000fe400000000ff */
[----:B------:R-:W-:Y:S02]  /*1fd80*/  F2FP.F16.F32.PACK_AB R14, R85, R164 ;  /* 0x000000a4550e723e */ /* 0x000fe400000000ff */
[----:B------:R-:W-:Y:S01]  /*1fd90*/  F2FP.F16.F32.PACK_AB R15, R87, R86 ;  /* 0x00000056570f723e */ /* 0x000fe200000000ff */
[----:B------:R-:W-:Y:S01]  /*1fda0*/  STSM.16.M88.4 [R106], R32 ;  /* 0x000000206a007844 */ /* 0x000fe20000000200 */
[----:B------:R-:W-:Y:S02]  /*1fdb0*/  MOV R118, R118 ;  /* 0x0000007600767202 */ /* 0x000fe40000000f00 */
[----:B------:R-:W-:Y:S02]  /*1fdc0*/  IADD3.X R129, RZ, R21, RZ, P6, !PT ;  /* 0x00000015ff817210 */ /* 0x000fe400037fe4ff */
[----:B-1----:R-:W-:-:S02]  /*1fdd0*/  F2FP.F16.F32.PACK_AB R24, R89, R165 ;  /* 0x000000a55918723e */ /* 0x002fc400000000ff */
[----:B------:R-:W-:Y:S02]  /*1fde0*/  F2FP.F16.F32.PACK_AB R25, R91, R90 ;  /* 0x0000005a5b19723e */ /* 0x000fe400000000ff */
[----:B------:R-:W-:Y:S02]  /*1fdf0*/  F2FP.F16.F32.PACK_AB R26, R93, R166 ;  /* 0x000000a65d1a723e */ /* 0x000fe400000000ff */
[----:B------:R-:W-:Y:S01]  /*1fe00*/  F2FP.F16.F32.PACK_AB R27, R95, R94 ;  /* 0x0000005e5f1b723e */ /* 0x000fe200000000ff */
[----:B------:R0:W-:Y:S01]  /*1fe10*/  STSM.16.M88.4 [R110], R8 ;  /* 0x000000086e007844 */ /* 0x0001e20000000200 */
[----:B------:R-:W-:Y:S02]  /*1fe20*/  MOV R122, R122 ;  /* 0x0000007a007a7202 */ /* 0x000fe40000000f00 */
[----:B------:R-:W-:Y:S02]  /*1fe30*/  F2FP.F16.F32.PACK_AB R64, R3, R167 ;  /* 0x000000a70340723e */ /* 0x000fe400000000ff */
[----:B------:R-:W-:Y:S01]  /*1fe40*/  F2FP.F16.F32.PACK_AB R65, R99, R98 ;  /* 0x000000626341723e */ /* 0x000fe200000000ff */
[----:B------:R-:W-:Y:S01]  /*1fe50*/  IMAD.X R21, RZ, RZ, R21, P1 ;  /* 0x000000ffff157224 */ /* 0x000fe200008e0615 */
[----:B------:R-:W-:-:S02]  /*1fe60*/  MOV R124, R124 ;  /* 0x0000007c007c7202 */ /* 0x000fc40000000f00 */
[----:B------:R-:W-:Y:S02]  /*1fe70*/  F2FP.F16.F32.PACK_AB R42, R109, R170 ;  /* 0x000000aa6d2a723e */ /* 0x000fe400000000ff */
[----:B------:R-:W-:Y:S01]  /*1fe80*/  F2FP.F16.F32.PACK_AB R43, R60, R56 ;  /* 0x000000383c2b723e */ /* 0x000fe200000000ff */
[----:B------:R1:W-:Y:S01]  /*1fe90*/  STSM.16.M88.4 [R114], R12 ;  /* 0x0000000c72007844 */ /* 0x0003e20000000200 */
[----:B------:R-:W-:Y:S02]  /*1fea0*/  MOV R126, R126 ;  /* 0x0000007e007e7202 */ /* 0x000fe40000000f00 */
[----:B0-----:R-:W-:Y:S02]  /*1feb0*/  F2FP.F16.F32.PACK_AB R8, R113, R112 ;  /* 0x000000707108723e */ /* 0x001fe400000000ff */
[----:B------:R-:W-:Y:S02]  /*1fec0*/  F2FP.F16.F32.PACK_AB R9, R68, R62 ;  /* 0x0000003e4409723e */ /* 0x000fe400000000ff */
[----:B------:R-:W-:-:S02]  /*1fed0*/  F2FP.F16.F32.PACK_AB R10, R117, R116 ;  /* 0x00000074750a723e */ /* 0x000fc400000000ff */
[----:B------:R-:W-:Y:S01]  /*1fee0*/  F2FP.F16.F32.PACK_AB R11, R72, R70 ;  /* 0x00000046480b723e */ /* 0x000fe200000000ff */
[----:B------:R0:W-:Y:S01]  /*1fef0*/  STSM.16.M88.4 [R118], R24 ;  /* 0x0000001876007844 */ /* 0x0001e20000000200 */
[----:B------:R-:W-:Y:S02]  /*1ff00*/  MOV R128, R128 ;  /* 0x0000008000807202 */ /* 0x000fe40000000f00 */
[----:B------:R-:W-:Y:S01]  /*1ff10*/  F2FP.F16.F32.PACK_AB R109, R100, R92 ;  /* 0x0000005c646d723e */ /* 0x000fe200000000ff */
[----:B------:R-:W-:Y:S01]  /*1ff20*/  STSM.16.M88.4 [R122], R64 ;  /* 0x000000407a007844 */ /* 0x000fe20000000200 */
[----:B-1----:R-:W-:Y:S02]  /*1ff30*/  F2FP.F16.F32.PACK_AB R12, R121, R120 ;  /* 0x00000078790c723e */ /* 0x002fe400000000ff */
[----:B------:R-:W-:Y:S02]  /*1ff40*/  F2FP.F16.F32.PACK_AB R13, R80, R76 ;  /* 0x0000004c500d723e */ /* 0x000fe400000000ff */
[----:B------:R-:W-:-:S02]  /*1ff50*/  F2FP.F16.F32.PACK_AB R14, R104, R171 ;  /* 0x000000ab680e723e */ /* 0x000fc400000000ff */
[----:B------:R-:W-:Y:S01]  /*1ff60*/  F2FP.F16.F32.PACK_AB R15, R88, R84 ;  /* 0x00000054580f723e */ /* 0x000fe200000000ff */
[----:B------:R-:W-:Y:S01]  /*1ff70*/  STSM.16.M88.4 [R124], R40 ;  /* 0x000000287c007844 */ /* 0x000fe20000000200 */
[----:B------:R-:W-:Y:S02]  /*1ff80*/  F2FP.F16.F32.PACK_AB R110, R133, R132 ;  /* 0x00000084856e723e */ /* 0x000fe400000000ff */
[----:B------:R-:W-:Y:S01]  /*1ff90*/  F2FP.F16.F32.PACK_AB R111, R135, R134 ;  /* 0x00000086876f723e */ /* 0x000fe200000000ff */
[----:B------:R1:W-:Y:S01]  /*1ffa0*/  STSM.16.M88.4 [R126], R8 ;  /* 0x000000087e007844 */ /* 0x0003e20000000200 */
[----:B------:R-:W-:Y:S01]  /*1ffb0*/  MOV R130, R130 ;  /* 0x0000008200827202 */ /* 0x000fe20000000f00 */
[----:B0-----:R-:W4:Y:S01]  /*1ffc0*/  LDC.64 R24, c[0x0][0xc00] ;  /* 0x00030000ff187b82 */ /* 0x001f220000000a00 */
[----:B------:R-:W-:Y:S01]  /*1ffd0*/  MOV R20, R20 ;  /* 0x0000001400147202 */ /* 0x000fe20000000f00 */
[----:B------:R-:W-:Y:S04]  /*1ffe0*/  STSM.16.M88.4 [R128], R12 ;  /* 0x0000000c80007844 */ /* 0x000fe80000000200 */
[----:B------:R-:W-:Y:S01]  /*1fff0*/  STSM.16.M88.4 [R36], R108 ;  /* 0x0000006c24007844 */ /* 0x000fe20000000200 */
[----:B------:R-:W-:Y:S01]  /*20000*/  ULDC UR4, c[0x0][0xa88] ;  /* 0x0002a20000047ab9 */ /* 0x000fe20000000800 */
[----:B------:R-:W0:Y:S02]  /*20010*/  LDC R21, c[0x0][0xbe8] ;  /* 0x0002fa00ff157b82 */ /* 0x000e240000000800 */
[----:B------:R-:W-:Y:S06]  /*20020*/  STSM.16.M88.4 [R130], R136 ;  /* 0x0000008882007844 */ /* 0x000fec0000000200 */
[----:B-1----:R-:W1:Y:S01]  /*20030*/  @P2 LDC.64 R8, c[0x0][0xc08] ;  /* 0x00030200ff082b82 */ /* 0x002e620000000a00 */
[----:B------:R2:W-:Y:S01]  /*20040*/  STSM.16.M88.4 [R20], R144 ;  /* 0x0000009014007844 */ /* 0x0005e20000000200 */
[----:B------:R-:W-:-:S02]  /*20050*/  IMAD.U32 R4, RZ, RZ, UR4 ;  /* 0x00000004ff047e24 */ /* 0x000fc4000f8e00ff */
[----:B----4-:R-:W-:-:S04]  /*20060*/  IMAD.WIDE R24, R176, 0x4, R24 ;  /* 0x00000004b0187825 */ /* 0x010fc800078e0218 */
[----:B------:R-:W-:Y:S01]  /*20070*/  BAR.SYNC.DEFER_BLOCKING 0x1, 0x100 ;  /* 0x0044000000007b1d */ /* 0x000fe20000010000 */
[----:B-1----:R-:W-:-:S05]  /*20080*/  @P2 IMAD.WIDE R8, R176, 0x4, R8 ;  /* 0x00000004b0082825 */ /* 0x002fca00078e0208 */
[----:B------:R1:W5:Y:S04]  /*20090*/  @P0 LDG.E R2, desc[UR60][R24.64] ;  /* 0x0000003c18020981 */ /* 0x000368000c1e1900 */
[----:B------:R1:W5:Y:S01]  /*200a0*/  @P2 LDG.E R4, desc[UR60][R8.64] ;  /* 0x0000003c08042981 */ /* 0x000362000c1e1900 */
[----:B0-----:R-:W-:-:S13]  /*200b0*/  ISETP.NE.AND P1, PT, R21, 0x1, PT ;  /* 0x000000011500780c */ /* 0x001fda0003f25270 */
[----:B------:R-:W0:Y:S08]  /*200c0*/  @P1 LDC R10, c[0x0][0xbec] ;  /* 0x0002fb00ff0a1b82 */ /* 0x000e300000000800 */
[----:B------:R-:W3:Y:S01]  /*200d0*/  @P1 LDC R27, c[0x0][0xbf0] ;  /* 0x0002fc00ff1b1b82 */ /* 0x000ee20000000800 */
[----:B--2---:R-:W-:Y:S01]  /*200e0*/  SHF.R.S32.HI R20, RZ, 0x1f, R174 ;  /* 0x0000001fff147819 */ /* 0x004fe200000114ae */
[----:B-1----:R-:W-:Y:S06]  /*200f0*/  @P2 BRA `(.L_x_1843) ;  /* 0x0000000000102947 */ /* 0x002fec0003800000 */
[----:B------:R-:W-:Y:S05]  /*20100*/  @!P0 BRA `(.L_x_1843) ;  /* 0x00000000000c8947 */ /* 0x000fea0003800000 */
[----:B------:R-:W2:Y:S04]  /*20110*/  LDG.E R3, desc[UR60][R24.64] ;  /* 0x0000003c18037981 */ /* 0x000ea8000c1e1900 */
[----:B-----5:R-:W2:Y:S02]  /*20120*/  LDG.E R4, desc[UR60][R24.64+0x4] ;  /* 0x0000043c18047981 */ /* 0x020ea4000c1e1900 */
[----:B--2---:R-:W-:-:S07]  /*20130*/  IMAD.IADD R4, R4, 0x1, -R3 ;  /* 0x0000000104047824 */ /* 0x004fce00078e0a03 */
.L_x_1843:
[----:B------:R-:W2:Y:S01]  /*20140*/  LDL R9, [R1+0x60] ;  /* 0x0000600001097983 */ /* 0x000ea20000100800 */
[----:B------:R-:W-:-:S03]  /*20150*/  ULDC.64 UR4, c[0x0][0xb90] ;  /* 0x0002e40000047ab9 */ /* 0x000fc60000000a00 */
[----:B------:R-:W4:Y:S01]  /*20160*/  LDL R82, [R1+0x68] ;  /* 0x0000680001527983 */ /* 0x000f220000100800 */
[----:B-----5:R-:W-:Y:S01]  /*20170*/  SHF.R.S32.HI R3, RZ, 0x1f, R2 ;  /* 0x0000001fff037819 */ /* 0x020fe20000011402 */
[----:B------:R-:W1:Y:S02]  /*20180*/  @P1 LDC R85, c[0x0][0xbec] ;  /* 0x0002fb00ff551b82 */ /* 0x000e640000000800 */
[----:B------:R-:W2:Y:S04]  /*20190*/  LDL.LU R86, [R1+0x48] ;  /* 0x0000480001567983 */ /* 0x000ea80000300800 */
[----:B------:R-:W4:Y:S01]  /*201a0*/  LDL R84, [R1+0x10] ;  /* 0x0000100001547983 */ /* 0x000f220000100800 */
[----:B------:R-:W-:Y:S01]  /*201b0*/  IMAD R8, R20, UR4, RZ ;  /* 0x0000000414087c24 */ /* 0x000fe2000f8e02ff */
[----:B------:R-:W-:-:S02]  /*201c0*/  SHF.R.S32.HI R36, RZ, 0x1f, R176 ;  /* 0x0000001fff247819 */ /* 0x000fc400000114b0 */
[----:B------:R-:W-:Y:S01]  /*201d0*/  SEL R80, R176, RZ, !P0 ;  /* 0x000000ffb0507207 */ /* 0x000fe20004000000 */
[----:B------:R-:W3:Y:S01]  /*201e0*/  LDL R30, [R1+0xac] ;  /* 0x0000ac00011e7983 */ /* 0x000ee20000100800 */
[----:B------:R-:W-:Y:S01]  /*201f0*/  IMAD R15, R174, UR5, R8 ;  /* 0x00000005ae0f7c24 */ /* 0x000fe2000f8e0208 */
[----:B------:R-:W-:Y:S01]  /*20200*/  SEL R36, R36, RZ, !P0 ;  /* 0x000000ff24247207 */ /* 0x000fe20004000000 */
[----:B------:R-:W-:Y:S01]  /*20210*/  IMAD R81, R4, R21, RZ ;  /* 0x0000001504517224 */ /* 0x000fe200078e02ff */
[----:B------:R-:W1:Y:S01]  /*20220*/  @P1 LDC R87, c[0x0][0xbf0] ;  /* 0x0002fc00ff571b82 */ /* 0x000e620000000800 */
[----:B--2---:R-:W-:Y:S02]  /*20230*/  IMAD.IADD R25, R9, 0x1, R86 ;  /* 0x0000000109197824 */ /* 0x004fe400078e0256 */
[----:B------:R-:W-:Y:S01]  /*20240*/  IMAD.WIDE.U32 R8, R174, UR4, R2 ;  /* 0x00000004ae087c25 */ /* 0x000fe2000f8e0002 */
[----:B------:R-:W-:Y:S02]  /*20250*/  ULDC.64 UR4, c[0x0][0xb98] ;  /* 0x0002e60000047ab9 */ /* 0x000fe40000000a00 */
[----:B------:R-:W-:Y:S01]  /*20260*/  MOV R11, R25 ;  /* 0x00000019000b7202 */ /* 0x000fe20000000f00 */
[----:B0-----:R-:W-:-:S04]  /*20270*/  @P1 IMAD.HI.U32 R10, R25, R10, RZ ;  /* 0x0000000a190a1227 */ /* 0x001fc800078e00ff */
[----:B----4-:R-:W-:Y:S01]  /*20280*/  IMAD R13, R84, 0x8, R82 ;  /* 0x00000008540d7824 */ /* 0x010fe200078e0252 */
[----:B---3--:R-:W-:Y:S01]  /*20290*/  @P1 SHF.R.U32.HI R11, RZ, R27, R10 ;  /* 0x0000001bff0b1219 */ /* 0x008fe2000001160a */
[----:B------:R-:W-:Y:S01]  /*202a0*/  IMAD.IADD R9, R9, 0x1, R15 ;  /* 0x0000000109097824 */ /* 0x000fe200078e020f */
[----:B------:R-:W2:Y:S01]  /*202b0*/  LDL R27, [R1+0x7c] ;  /* 0x00007c00011b7983 */ /* 0x000ea20000100800 */
[----:B------:R-:W-:Y:S01]  /*202c0*/  IMAD.SHL.U32 R13, R13, 0x8, RZ ;  /* 0x000000080d0d7824 */ /* 0x000fe200078e00ff */
[----:B------:R-:W-:Y:S01]  /*202d0*/  IADD3 R10, -R11, RZ, RZ ;  /* 0x000000ff0b0a7210 */ /* 0x000fe20007ffe1ff */
[----:B------:R-:W-:-:S04]  /*202e0*/  IMAD.WIDE.U32 R8, R80, UR4, R8 ;  /* 0x0000000450087c25 */ /* 0x000fc8000f8e0008 */
[----:B------:R-:W-:-:S04]  /*202f0*/  IMAD.WIDE R6, R13, 0x2, R6 ;  /* 0x000000020d067825 */ /* 0x000fc800078e0206 */
[----:B------:R-:W-:Y:S02]  /*20300*/  IMAD R15, R36, UR4, RZ ;  /* 0x00000004240f7c24 */ /* 0x000fe4000f8e02ff */
[----:B------:R-:W-:Y:S01]  /*20310*/  IMAD R13, R21, R10, R25 ;  /* 0x0000000a150d7224 */ /* 0x000fe200078e0219 */
[----:B------:R-:W-:Y:S01]  /*20320*/  IADD3 R10, P0, R11, R8, RZ ;  /* 0x000000080b0a7210 */ /* 0x000fe20007f1e0ff */
[----:B------:R-:W-:Y:S01]  /*20330*/  IMAD R12, R80, UR5, R15 ;  /* 0x00000005500c7c24 */ /* 0x000fe2000f8e020f */
[----:B------:R-:W-:Y:S01]  /*20340*/  SHF.R.S32.HI R15, RZ, 0x1f, R11 ;  /* 0x0000001fff0f7819 */ /* 0x000fe2000001140b */
[----:B------:R-:W-:Y:S01]  /*20350*/  ULDC.64 UR4, c[0x0][0xb88] ;  /* 0x0002e20000047ab9 */ /* 0x000fe20000000a00 */
[----:B------:R-:W-:Y:S02]  /*20360*/  SHF.R.S32.HI R8, RZ, 0x1f, R13 ;  /* 0x0000001fff087819 */ /* 0x000fe4000001140d */
[----:B------:R-:W-:Y:S02]  /*20370*/  IADD3.X R11, R15, R9, R12, P0, !PT ;  /* 0x000000090f0b7210 */ /* 0x000fe400007fe40c */
[----:B------:R-:W-:Y:S01]  /*20380*/  IADD3 R25, P5, R6, 0x1000, RZ ;  /* 0x0000100006197810 */ /* 0x000fe20007fbe0ff */
[----:B------:R-:W-:-:S02]  /*20390*/  IMAD R14, R8, UR4, RZ ;  /* 0x00000004080e7c24 */ /* 0x000fc4000f8e02ff */
[----:B------:R-:W-:Y:S01]  /*203a0*/  IMAD.WIDE.U32 R10, R13, UR4, R10 ;  /* 0x000000040d0a7c25 */ /* 0x000fe2000f8e000a */
[----:B------:R-:W-:-:S03]  /*203b0*/  LOP3.LUT R8, R25, 0x380, RZ, 0xc0, !PT ;  /* 0x0000038019087812 */ /* 0x000fc600078ec0ff */
[----:B------:R-:W-:Y:S01]  /*203c0*/  IMAD R15, R13, UR5, R14 ;  /* 0x000000050d0f7c24 */ /* 0x000fe2000f8e020e */
[----:B------:R-:W-:Y:S01]  /*203d0*/  ULDC.64 UR4, c[0x0][0xb50] ;  /* 0x0002d40000047ab9 */ /* 0x000fe20000000a00 */
[----:B------:R-:W-:Y:S02]  /*203e0*/  SHF.R.U64 R8, R8, 0x3, RZ ;  /* 0x0000000308087819 */ /* 0x000fe400000012ff */
[----:B------:R-:W-:Y:S01]  /*203f0*/  IMAD.IADD R11, R11, 0x1, R15 ;  /* 0x000000010b0b7824 */ /* 0x000fe200078e020f */
[----:B------:R-:W-:Y:S02]  /*20400*/  LEA R14, P0, R10, UR4, 0x2 ;  /* 0x000000040a0e7c11 */ /* 0x000fe4000f8010ff */
[----:B------:R-:W-:Y:S02]  /*20410*/  LOP3.LUT R8, R8, R25, RZ, 0x3c, !PT ;  /* 0x0000001908087212 */ /* 0x000fe400078e3cff */
[----:B------:R-:W-:Y:S02]  /*20420*/  LEA.HI.X R26, R10, UR5, R11, 0x2, P0 ;  /* 0x000000050a1a7c11 */ /* 0x000fe400080f140b */
[----:B------:R-:W-:-:S02]  /*20430*/  IADD3 R33, P2, R6, 0x5000, RZ ;  /* 0x0000500006217810 */ /* 0x000fc40007f5e0ff */
[C---:B------:R-:W-:Y:S02]  /*20440*/  IADD3 R9, P4, R6.reuse, 0x2000, RZ ;  /* 0x0000200006097810 */ /* 0x040fe40007f9e0ff */
[C---:B------:R-:W-:Y:S01]  /*20450*/  IADD3 R29, P3, R6.reuse, 0x4000, RZ ;  /* 0x00004000061d7810 */ /* 0x040fe20007f7e0ff */
[----:B------:R-:W-:Y:S01]  /*20460*/  SHFL.IDX PT, R54, R14, RZ, 0x1c1f ;  /* 0x001c1fff0e367589 */ /* 0x000fe200000e0000 */
[----:B------:R-:W-:Y:S01]  /*20470*/  IADD3 R25, P0, R6, 0x3000, RZ ;  /* 0x0000300006197810 */ /* 0x000fe20007f1e0ff */
[----:B------:R-:W-:Y:S01]  /*20480*/  IMAD.IADD R30, R30, 0x1, R86 ;  /* 0x000000011e1e7824 */ /* 0x000fe200078e0256 */
[----:B------:R-:W-:Y:S01]  /*20490*/  IADD3 R41, P6, R6, 0x6000, RZ ;  /* 0x0000600006297810 */ /* 0x000fe20007fde0ff */
[----:B------:R-:W-:Y:S01]  /*204a0*/  SHFL.IDX PT, R58, R14, 0x1, 0x1c1f ;  /* 0x003c1f000e3a7f89 */ /* 0x000fe200000e0000 */
[----:B------:R-:W-:Y:S01]  /*204b0*/  LOP3.LUT R24, R25, 0x380, RZ, 0xc0, !PT ;  /* 0x0000038019187812 */ /* 0x000fe200078ec0ff */
[----:B------:R-:W-:Y:S01]  /*204c0*/  ULDC.64 UR4, c[0x0][0xaa0] ;  /* 0x0002a80000047ab9 */ /* 0x000fe20000000a00 */
[----:B------:R-:W-:-:S02]  /*204d0*/  LOP3.LUT R32, R33, 0x380, RZ, 0xc0, !PT ;  /* 0x0000038021207812 */ /* 0x000fc400078ec0ff */
[----:B------:R-:W-:Y:S02]  /*204e0*/  SHF.R.U64 R24, R24, 0x3, RZ ;  /* 0x0000000318187819 */ /* 0x000fe400000012ff */
[----:B------:R-:W-:Y:S02]  /*204f0*/  SHF.R.U64 R32, R32, 0x3, RZ ;  /* 0x0000000320207819 */ /* 0x000fe400000012ff */
[----:B------:R-:W-:Y:S02]  /*20500*/  LOP3.LUT R24, R24, R25, RZ, 0x3c, !PT ;  /* 0x0000001918187212 */ /* 0x000fe400078e3cff */
[----:B------:R-:W-:Y:S02]  /*20510*/  IADD3.X R25, RZ, R7, RZ, P0, !PT ;  /* 0x00000007ff197210 */ /* 0x000fe400007fe4ff */
[----:B------:R-:W-:Y:S02]  /*20520*/  IADD3 R53, P0, R6, 0x9000, RZ ;  /* 0x0000900006357810 */ /* 0x000fe40007f1e0ff */
[----:B------:R-:W-:Y:S01]  /*20530*/  LOP3.LUT R32, R32, R33, RZ, 0x3c, !PT ;  /* 0x0000002120207212 */ /* 0x000fe200078e3cff */
[----:B------:R-:W-:Y:S01]  /*20540*/  IMAD.X R33, RZ, RZ, R7, P2 ;  /* 0x000000ffff217224 */ /* 0x000fe200010e0607 */
[----:B------:R-:W-:-:S02]  /*20550*/  LOP3.LUT R52, R53, 0x380, RZ, 0xc0, !PT ;  /* 0x0000038035347812 */ /* 0x000fc400078ec0ff */
[----:B------:R-:W-:Y:S01]  /*20560*/  IADD3 R61, P2, R6, 0xb000, RZ ;  /* 0x0000b000063d7810 */ /* 0x000fe20007f5e0ff */
[----:B------:R-:W0:Y:S01]  /*20570*/  SHFL.IDX PT, R55, R26, RZ, 0x1c1f ;  /* 0x001c1fff1a377589 */ /* 0x000e2200000e0000 */
[----:B------:R-:W-:Y:S02]  /*20580*/  LOP3.LUT R12, R9, 0x380, RZ, 0xc0, !PT ;  /* 0x00000380090c7812 */ /* 0x000fe400078ec0ff */
[----:B------:R-:W-:Y:S01]  /*20590*/  LOP3.LUT R28, R29, 0x380, RZ, 0xc0, !PT ;  /* 0x000003801d1c7812 */ /* 0x000fe200078ec0ff */
[----:B------:R-:W3:Y:S01]  /*205a0*/  SHFL.IDX PT, R59, R26, 0x1, 0x1c1f ;  /* 0x003c1f001a3b7f89 */ /* 0x000ee200000e0000 */
[----:B------:R-:W-:Y:S02]  /*205b0*/  SHF.R.U64 R52, R52, 0x3, RZ ;  /* 0x0000000334347819 */ /* 0x000fe400000012ff */
[----:B------:R-:W-:Y:S02]  /*205c0*/  LOP3.LUT R60, R61, 0x380, RZ, 0xc0, !PT ;  /* 0x000003803d3c7812 */ /* 0x000fe400078ec0ff */
[----:B------:R-:W-:-:S02]  /*205d0*/  SHF.R.U64 R12, R12, 0x3, RZ ;  /* 0x000000030c0c7819 */ /* 0x000fc400000012ff */
[----:B------:R-:W-:Y:S02]  /*205e0*/  SHF.R.U64 R28, R28, 0x3, RZ ;  /* 0x000000031c1c7819 */ /* 0x000fe400000012ff */
[----:B------:R-:W-:Y:S01]  /*205f0*/  LOP3.LUT R52, R52, R53, RZ, 0x3c, !PT ;  /* 0x0000003534347212 */ /* 0x000fe200078e3cff */
[--C-:B------:R-:W-:Y:S01]  /*20600*/  IMAD.X R53, RZ, RZ, R7.reuse, P0 ;  /* 0x000000ffff357224 */ /* 0x100fe200000e0607 */
[----:B------:R-:W-:Y:S01]  /*20610*/  SHF.R.U64 R60, R60, 0x3, RZ ;  /* 0x000000033c3c7819 */ /* 0x000fe200000012ff */
[--C-:B------:R-:W-:Y:S01]  /*20620*/  IMAD.X R13, RZ, RZ, R7.reuse, P4 ;  /* 0x000000ffff0d7224 */ /* 0x100fe200020e0607 */
[----:B------:R-:W-:Y:S01]  /*20630*/  LOP3.LUT R12, R12, R9, RZ, 0x3c, !PT ;  /* 0x000000090c0c7212 */ /* 0x000fe200078e3cff */
[--C-:B------:R-:W-:Y:S01]  /*20640*/  IMAD.X R9, RZ, RZ, R7.reuse, P5 ;  /* 0x000000ffff097224 */ /* 0x100fe200028e0607 */
[----:B------:R-:W-:Y:S01]  /*20650*/  LOP3.LUT R28, R28, R29, RZ, 0x3c, !PT ;  /* 0x0000001d1c1c7212 */ /* 0x000fe200078e3cff */
[----:B------:R-:W-:Y:S01]  /*20660*/  IMAD.X R29, RZ, RZ, R7, P3 ;  /* 0x000000ffff1d7224 */ /* 0x000fe200018e0607 */
[----:B------:R-:W-:-:S02]  /*20670*/  IADD3 R10, R30, 0x8, RZ ;  /* 0x000000081e0a7810 */ /* 0x000fc40007ffe0ff */
[C---:B------:R-:W-:Y:S02]  /*20680*/  IADD3 R45, P5, R6.reuse, 0x7000, RZ ;  /* 0x00007000062d7810 */ /* 0x040fe40007fbe0ff */
[----:B------:R-:W-:Y:S02]  /*20690*/  IADD3 R49, P4, R6, 0x8000, RZ ;  /* 0x0000800006317810 */ /* 0x000fe40007f9e0ff */
[----:B------:R-:W-:Y:S01]  /*206a0*/  LOP3.LUT R60, R60, R61, RZ, 0x3c, !PT ;  /* 0x0000003d3c3c7212 */ /* 0x000fe200078e3cff */
[----:B------:R-:W-:Y:S01]  /*206b0*/  IMAD.X R61, RZ, RZ, R7, P2 ;  /* 0x000000ffff3d7224 */ /* 0x000fe200010e0607 */
[----:B------:R-:W-:Y:S01]  /*206c0*/  IADD3 R57, P3, R6, 0xa000, RZ ;  /* 0x0000a00006397810 */ /* 0x000fe20007f7e0ff */
[----:B------:R-:W-:Y:S01]  /*206d0*/  IMAD R3, R3, UR4, RZ ;  /* 0x0000000403037c24 */ /* 0x000fe2000f8e02ff */
[----:B------:R-:W-:Y:S02]  /*206e0*/  LOP3.LUT R40, R41, 0x380, RZ, 0xc0, !PT ;  /* 0x0000038029287812 */ /* 0x000fe400078ec0ff */
[----:B------:R-:W-:-:S02]  /*206f0*/  LOP3.LUT R44, R45, 0x380, RZ, 0xc0, !PT ;  /* 0x000003802d2c7812 */ /* 0x000fc400078ec0ff */
[----:B------:R-:W-:Y:S02]  /*20700*/  LOP3.LUT R48, R49, 0x380, RZ, 0xc0, !PT ;  /* 0x0000038031307812 */ /* 0x000fe400078ec0ff */
[----:B------:R-:W-:Y:S01]  /*20710*/  LOP3.LUT R56, R57, 0x380, RZ, 0xc0, !PT ;  /* 0x0000038039387812 */ /* 0x000fe200078ec0ff */
[----:B------:R-:W-:Y:S01]  /*20720*/  IMAD R83, R2, UR5, R3 ;  /* 0x0000000502537c24 */ /* 0x000fe2000f8e0203 */
[----:B------:R-:W-:Y:S01]  /*20730*/  SHF.R.U64 R40, R40, 0x3, RZ ;  /* 0x0000000328287819 */ /* 0x000fe200000012ff */
[----:B------:R-:W-:Y:S01]  /*20740*/  IMAD.WIDE.U32 R2, R2, UR4, RZ ;  /* 0x0000000402027c25 */ /* 0x000fe2000f8e00ff */
[----:B------:R-:W-:Y:S01]  /*20750*/  SHF.R.U64 R44, R44, 0x3, RZ ;  /* 0x000000032c2c7819 */ /* 0x000fe200000012ff */
[----:B------:R-:W-:Y:S01]  /*20760*/  ULDC.64 UR4, c[0x0][0xae8] ;  /* 0x0002ba0000047ab9 */ /* 0x000fe20000000a00 */
[----:B------:R-:W-:Y:S02]  /*20770*/  SHF.R.U64 R48, R48, 0x3, RZ ;  /* 0x0000000330307819 */ /* 0x000fe400000012ff */
[----:B------:R-:W-:-:S02]  /*20780*/  LEA R82, R82, R84, 0x5 ;  /* 0x0000005452527211 */ /* 0x000fc400078e28ff */
[----:B------:R-:W-:Y:S01]  /*20790*/  SHF.R.U64 R56, R56, 0x3, RZ ;  /* 0x0000000338387819 */ /* 0x000fe200000012ff */
[----:B------:R-:W-:Y:S01]  /*207a0*/  IMAD.IADD R3, R3, 0x1, R83 ;  /* 0x0000000103037824 */ /* 0x000fe200078e0253 */
[----:B------:R-:W-:Y:S01]  /*207b0*/  LOP3.LUT R40, R40, R41, RZ, 0x3c, !PT ;  /* 0x0000002928287212 */ /* 0x000fe200078e3cff */
[----:B------:R-:W-:Y:S01]  /*207c0*/  IMAD R20, R20, UR4, RZ ;  /* 0x0000000414147c24 */ /* 0x000fe2000f8e02ff */
[----:B------:R-:W-:Y:S01]  /*207d0*/  LOP3.LUT R44, R44, R45, RZ, 0x3c, !PT ;  /* 0x0000002d2c2c7212 */ /* 0x000fe200078e3cff */
[--C-:B------:R-:W-:Y:S01]  /*207e0*/  IMAD.X R41, RZ, RZ, R7.reuse, P6 ;  /* 0x000000ffff297224 */ /* 0x100fe200030e0607 */
[----:B------:R-:W-:Y:S01]  /*207f0*/  LOP3.LUT R48, R48, R49, RZ, 0x3c, !PT ;  /* 0x0000003130307212 */ /* 0x000fe200078e3cff */
[--C-:B------:R-:W-:Y:S01]  /*20800*/  IMAD.X R49, RZ, RZ, R7.reuse, P4 ;  /* 0x000000ffff317224 */ /* 0x100fe200020e0607 */
[----:B------:R-:W-:Y:S01]  /*20810*/  LOP3.LUT R56, R56, R57, RZ, 0x3c, !PT ;  /* 0x0000003938387212 */ /* 0x000fe200078e3cff */
[----:B------:R-:W-:Y:S01]  /*20820*/  IMAD.IADD R82, R86, 0x1, R82 ;  /* 0x0000000156527824 */ /* 0x000fe200078e0252 */
[----:B------:R-:W-:Y:S01]  /*20830*/  IADD3.X R45, RZ, R7, RZ, P5, !PT ;  /* 0x00000007ff2d7210 */ /* 0x000fe20002ffe4ff */
[----:B------:R-:W-:Y:S01]  /*20840*/  IMAD.X R57, RZ, RZ, R7, P3 ;  /* 0x000000ffff397224 */ /* 0x000fe200018e0607 */
[----:B------:R-:W-:-:S02]  /*20850*/  IADD3 R65, P6, R6, 0xc000, RZ ;  /* 0x0000c00006417810 */ /* 0x000fc40007fde0ff */
[C---:B------:R-:W-:Y:S02]  /*20860*/  IADD3 R69, P5, R6.reuse, 0xd000, RZ ;  /* 0x0000d00006457810 */ /* 0x040fe40007fbe0ff */
[----:B------:R-:W-:Y:S01]  /*20870*/  IADD3 R73, P4, R6, 0xe000, RZ ;  /* 0x0000e00006497810 */ /* 0x000fe20007f9e0ff */
[----:B------:R-:W-:Y:S01]  /*20880*/  IMAD R83, R174, UR5, R20 ;  /* 0x00000005ae537c24 */ /* 0x000fe2000f8e0214 */
[----:B------:R-:W-:Y:S01]  /*20890*/  IADD3 R11, P3, R6, 0xf000, RZ ;  /* 0x0000f000060b7810 */ /* 0x000fe20007f7e0ff */
[----:B------:R-:W-:Y:S01]  /*208a0*/  IMAD.WIDE.U32 R2, R174, UR4, R2 ;  /* 0x00000004ae027c25 */ /* 0x000fe2000f8e0002 */
[----:B------:R-:W-:Y:S01]  /*208b0*/  LOP3.LUT R64, R65, 0x380, RZ, 0xc0, !PT ;  /* 0x0000038041407812 */ /* 0x000fe200078ec0ff */
[----:B------:R-:W-:Y:S01]  /*208c0*/  ULDC.64 UR4, c[0x0][0xaf0] ;  /* 0x0002bc0000047ab9 */ /* 0x000fe20000000a00 */
[----:B------:R-:W-:Y:S02]  /*208d0*/  LOP3.LUT R68, R69, 0x380, RZ, 0xc0, !PT ;  /* 0x0000038045447812 */ /* 0x000fe400078ec0ff */
[----:B------:R-:W-:Y:S01]  /*208e0*/  LOP3.LUT R72, R73, 0x380, RZ, 0xc0, !PT ;  /* 0x0000038049487812 */ /* 0x000fe200078ec0ff */
[----:B------:R-:W-:Y:S01]  /*208f0*/  IMAD.IADD R3, R3, 0x1, R83 ;  /* 0x0000000103037824 */ /* 0x000fe200078e0253 */
[----:B------:R-:W-:-:S02]  /*20900*/  LOP3.LUT R15, R6, 0x380, RZ, 0xc0, !PT ;  /* 0x00000380060f7812 */ /* 0x000fc400078ec0ff */
[----:B------:R-:W-:Y:S01]  /*20910*/  LOP3.LUT R4, R11, 0x380, RZ, 0xc0, !PT ;  /* 0x000003800b047812 */ /* 0x000fe200078ec0ff */
[----:B------:R-:W-:Y:S01]  /*20920*/  IMAD.MOV.U32 R83, RZ, RZ, R82 ;  /* 0x000000ffff537224 */ /* 0x000fe200078e0052 */
[----:B------:R-:W-:Y:S02]  /*20930*/  SHF.R.U64 R64, R64, 0x3, RZ ;  /* 0x0000000340407819 */ /* 0x000fe400000012ff */
[----:B------:R-:W-:Y:S02]  /*20940*/  SHF.R.U64 R68, R68, 0x3, RZ ;  /* 0x0000000344447819 */ /* 0x000fe400000012ff */
[----:B------:R-:W-:Y:S02]  /*20950*/  SHF.R.U64 R72, R72, 0x3, RZ ;  /* 0x0000000348487819 */ /* 0x000fe400000012ff */
[----:B------:R-:W-:Y:S02]  /*20960*/  SHF.R.U64 R15, R15, 0x3, RZ ;  /* 0x000000030f0f7819 */ /* 0x000fe400000012ff */
[----:B------:R-:W-:Y:S01]  /*20970*/  SHF.R.U64 R4, R4, 0x3, RZ ;  /* 0x0000000304047819 */ /* 0x000fe200000012ff */
[--C-:B------:R-:W-:Y:S01]  /*20980*/  IMAD.X R77, RZ, RZ, R7.reuse, P3 ;  /* 0x000000ffff4d7224 */ /* 0x100fe200018e0607 */
[----:B------:R-:W-:Y:S01]  /*20990*/  LOP3.LUT R64, R64, R65, RZ, 0x3c, !PT ;  /* 0x0000004140407212 */ /* 0x000fe200078e3cff */
[----:B------:R-:W-:Y:S01]  /*209a0*/  IMAD.X R65, RZ, RZ, R7, P6 ;  /* 0x000000ffff417224 */ /* 0x000fe200030e0607 */
[----:B------:R-:W-:-:S02]  /*209b0*/  LOP3.LUT R68, R68, R69, RZ, 0x3c, !PT ;  /* 0x0000004544447212 */ /* 0x000fc400078e3cff */
[----:B------:R-:W-:Y:S01]  /*209c0*/  LOP3.LUT R72, R72, R73, RZ, 0x3c, !PT ;  /* 0x0000004948487212 */ /* 0x000fe200078e3cff */
[----:B------:R-:W-:Y:S01]  /*209d0*/  IMAD.X R73, RZ, RZ, R7, P4 ;  /* 0x000000ffff497224 */ /* 0x000fe200020e0607 */
[----:B------:R-:W-:Y:S01]  /*209e0*/  LOP3.LUT R6, R15, R6, RZ, 0x3c, !PT ;  /* 0x000000060f067212 */ /* 0x000fe200078e3cff */
[----:B------:R-:W-:Y:S01]  /*209f0*/  IMAD.WIDE.U32 R2, R80, UR4, R2 ;  /* 0x0000000450027c25 */ /* 0x000fe2000f8e0002 */
[----:B------:R-:W-:Y:S02]  /*20a00*/  IADD3.X R69, RZ, R7, RZ, P5, !PT ;  /* 0x00000007ff457210 */ /* 0x000fe40002ffe4ff */
[----:B------:R-:W-:Y:S01]  /*20a10*/  LOP3.LUT R76, R4, R11, RZ, 0x3c, !PT ;  /* 0x0000000b044c7212 */ /* 0x000fe200078e3cff */
[----:B------:R-:W-:Y:S01]  /*20a20*/  IMAD.IADD R86, R84, 0x1, R86 ;  /* 0x0000000154567824 */ /* 0x000fe200078e0256 */
[----:B------:R-:W-:Y:S01]  /*20a30*/  BSSY B1, `(.L_x_1844) ;  /* 0x000004e000017945 */ /* 0x000fe20003800000 */
[----:B--2---:R-:W-:-:S04]  /*20a40*/  LOP3.LUT P0, RZ, R27, 0x3, RZ, 0xc0, !PT ;  /* 0x000000031bff7812 */ /* 0x004fc8000780c0ff */
[-C--:B------:R-:W-:Y:S02]  /*20a50*/  ISETP.GE.OR P2, PT, R30, R81.reuse, P0 ;  /* 0x000000511e00720c */ /* 0x080fe40000746670 */
[----:B------:R-:W-:-:S11]  /*20a60*/  ISETP.GE.OR P0, PT, R10, R81, P0 ;  /* 0x000000510a00720c */ /* 0x000fd60000706670 */
[----:B0-----:R0:W-:Y:S04]  /*20a70*/  @!P2 ST.E desc[UR60][R54.64], R5 ;  /* 0x000000053600a985 */ /* 0x0011e8000c10193c */
[----:B---3--:R1:W-:Y:S04]  /*20a80*/  @!P0 ST.E desc[UR60][R58.64], R0 ;  /* 0x000000003a008985 */ /* 0x0083e8000c10193c */
[----:B------:R-:W5:Y:S04]  /*20a90*/  LD.E.128 R8, desc[UR60][R8.64] ;  /* 0x0000003c08087980 */ /* 0x000f68000c101d00 */
[----:B0-----:R-:W5:Y:S01]  /*20aa0*/  LD.E.128 R4, desc[UR60][R6.64] ;  /* 0x0000003c06047980 */ /* 0x001f62000c101d00 */
[----:B-1----:R-:W-:-:S03]  /*20ab0*/  @P1 IMAD.HI.U32 R0, R82, R85, RZ ;  /* 0x0000005552001227 */ /* 0x002fc600078e00ff */
[----:B------:R-:W5:Y:S02]  /*20ac0*/  LD.E.128 R12, desc[UR60][R12.64] ;  /* 0x0000003c0c0c7980 */ /* 0x000f64000c101d00 */
[----:B------:R-:W-:Y:S01]  /*20ad0*/  @P1 SHF.R.U32.HI R83, RZ, R87, R0 ;  /* 0x00000057ff531219 */ /* 0x000fe20000011600 */
[----:B------:R-:W-:Y:S01]  /*20ae0*/  IMAD R85, R36, UR4, RZ ;  /* 0x0000000424557c24 */ /* 0x000fe2000f8e02ff */
[----:B------:R-:W5:Y:S02]  /*20af0*/  LD.E.128 R24, desc[UR60][R24.64] ;  /* 0x0000003c18187980 */ /* 0x000f64000c101d00 */
[----:B------:R-:W-:Y:S02]  /*20b00*/  SHF.R.S32.HI R0, RZ, 0x1f, R83 ;  /* 0x0000001fff007819 */ /* 0x000fe40000011453 */
[----:B------:R-:W-:Y:S01]  /*20b10*/  IADD3 R20, -R83, RZ, RZ ;  /* 0x000000ff53147210 */ /* 0x000fe20007ffe1ff */
[----:B------:R-:W-:Y:S01]  /*20b20*/  IMAD R85, R80, UR5, R85 ;  /* 0x0000000550557c24 */ /* 0x000fe2000f8e0255 */
[----:B------:R-:W-:Y:S01]  /*20b30*/  ULDC.64 UR4, c[0x0][0xae0] ;  /* 0x0002b80000047ab9 */ /* 0x000fe20000000a00 */
[----:B------:R-:W5:Y:S01]  /*20b40*/  LD.E.128 R28, desc[UR60][R28.64] ;  /* 0x0000003c1c1c7980 */ /* 0x000f62000c101d00 */
[----:B------:R-:W-:-:S02]  /*20b50*/  IMAD R0, R0, UR4, RZ ;  /* 0x0000000400007c24 */ /* 0x000fc4000f8e02ff */
[----:B------:R-:W-:Y:S01]  /*20b60*/  IMAD R21, R21, R20, R82 ;  /* 0x0000001415157224 */ /* 0x000fe200078e0252 */
[----:B------:R-:W5:Y:S01]  /*20b70*/  LD.E.128 R32, desc[UR60][R32.64] ;  /* 0x0000003c20207980 */ /* 0x000f62000c101d00 */
[----:B------:R-:W-:-:S03]  /*20b80*/  IMAD.IADD R3, R3, 0x1, R85 ;  /* 0x0000000103037824 */ /* 0x000fc600078e0255 */
[----:B------:R-:W5:Y:S01]  /*20b90*/  LD.E.128 R40, desc[UR60][R40.64] ;  /* 0x0000003c28287980 */ /* 0x000f62000c101d00 */
[----:B------:R-:W-:-:S03]  /*20ba0*/  IMAD R85, R83, UR5, R0 ;  /* 0x0000000553557c24 */ /* 0x000fc6000f8e0200 */
[----:B------:R-:W5:Y:S01]  /*20bb0*/  LD.E.128 R44, desc[UR60][R44.64] ;  /* 0x0000003c2c2c7980 */ /* 0x000f62000c101d00 */
[----:B------:R-:W-:-:S03]  /*20bc0*/  SHF.R.S32.HI R0, RZ, 0x1f, R21 ;  /* 0x0000001fff007819 */ /* 0x000fc60000011415 */
        /* <DEDUP_REMOVED lines=8> */
[----:B------:R-:W-:Y:S01]  /*20c50*/  IMAD.WIDE.U32 R2, R83, UR4, R2 ;  /* 0x0000000453027c25 */ /* 0x000fe2000f8e0002 */
[----:B------:R-:W-:Y:S01]  /*20c60*/  ULDC.64 UR4, c[0x0][0xad8] ;  /* 0x0002b60000047ab9 */ /* 0x000fe20000000a00 */
[----:B------:R-:W-:Y:S01]  /*20c70*/  @!PT LDS RZ, [RZ] ;  /* 0x00000000fffff984 */ /* 0x000fe20000000800 */
[----:B------:R-:W-:Y:S01]  /*20c80*/  @!PT LDS RZ, [RZ] ;  /* 0x00000000fffff984 */ /* 0x000fe20000000800 */
[----:B------:R-:W-:Y:S01]  /*20c90*/  @!PT LDS RZ, [RZ] ;  /* 0x00000000fffff984 */ /* 0x000fe20000000800 */
[----:B------:R-:W-:Y:S01]  /*20ca0*/  @!PT LDS RZ, [RZ] ;  /* 0x00000000fffff984 */ /* 0x000fe20000000800 */
[----:B------:R0:W-:Y:S06]  /*20cb0*/  MEMBAR.ALL.CTA ;  /* 0x0000000000007992 */ /* 0x0001ec0000008000 */
[----:B0-----:R-:W0:Y:S01]  /*20cc0*/  FENCE.VIEW.ASYNC.S ;  /* 0x00000000000073c6 */ /* 0x001e220000000000 */
[----:B------:R-:W-:-:S02]  /*20cd0*/  IMAD.IADD R3, R3, 0x1, R85 ;  /* 0x0000000103037824 */ /* 0x000fc400078e0255 */
[----:B------:R-:W-:Y:S01]  /*20ce0*/  IMAD R20, R0, UR4, RZ ;  /* 0x0000000400147c24 */ /* 0x000fe2000f8e02ff */
[C---:B------:R-:W-:Y:S01]  /*20cf0*/  IADD3 R0, R86.reuse, 0x20, RZ ;  /* 0x0000002056007810 */ /* 0x040fe20007ffe0ff */
[----:B------:R-:W-:Y:S01]  /*20d00*/  IMAD.WIDE.U32 R2, R21, UR4, R2 ;  /* 0x0000000415027c25 */ /* 0x000fe2000f8e0002 */
[----:B------:R-:W-:-:S03]  /*20d10*/  ISETP.GE.AND P2, PT, R86, R81, PT ;  /* 0x000000515600720c */ /* 0x000fc60003f46270 */
[----:B------:R-:W-:Y:S01]  /*20d20*/  IMAD R83, R21, UR5, R20 ;  /* 0x0000000515537c24 */ /* 0x000fe2000f8e0214 */
[-C--:B------:R-:W-:Y:S01]  /*20d30*/  ISETP.GE.AND P1, PT, R0, R81.reuse, PT ;  /* 0x000000510000720c */ /* 0x080fe20003f26270 */
[----:B------:R-:W-:Y:S01]  /*20d40*/  VIADD R0, R18, 0x30820 ;  /* 0x0003082012007836 */ /* 0x000fe20000000000 */
[----:B------:R-:W-:Y:S01]  /*20d50*/  ULDC.64 UR4, c[0x0][0xa80] ;  /* 0x0002a00000047ab9 */ /* 0x000fe20000000a00 */
[----:B------:R-:W-:Y:S01]  /*20d60*/  IMAD.IADD R3, R3, 0x1, R83 ;  /* 0x0000000103037824 */ /* 0x000fe200078e0253 */
[C---:B------:R-:W-:Y:S02]  /*20d70*/  LEA R36, P3, R2.reuse, UR4, 0x1 ;  /* 0x0000000402247c11 */ /* 0x040fe4000f8608ff */
[----:B------:R-:W-:Y:S02]  /*20d80*/  PRMT R0, RZ, 0x654, R0 ;  /* 0x00000654ff007816 */ /* 0x000fe40000000000 */
[----:B------:R-:W-:Y:S01]  /*20d90*/  LEA.HI.X R80, R2, UR5, R3, 0x1, P3 ;  /* 0x0000000502507c11 */ /* 0x000fe200098f0c03 */
[----:B------:R-:W-:Y:S01]  /*20da0*/  VIADD R20, R86, 0x40 ;  /* 0x0000004056147836 */ /* 0x000fe20000000000 */
[----:B0-----:R0:W1:Y:S01]  /*20db0*/  SHFL.IDX PT, R84, R36, RZ, 0x181f ;  /* 0x00181fff24547589 */ /* 0x00106200000e0000 */
[----:B------:R2:W-:Y:S03]  /*20dc0*/  SYNCS.ARRIVE.TRANS64.RED.A1T0 RZ, [R0+URZ], RZ ;  /* 0x000000ff00ff79a7 */ /* 0x0005e6000810043f */
[----:B------:R-:W-:Y:S01]  /*20dd0*/  ISETP.GE.AND P0, PT, R20, R81, PT ;  /* 0x000000511400720c */ /* 0x000fe20003f06270 */
[----:B--2---:R0:W2:Y:S01]  /*20de0*/  SHFL.IDX PT, R0, R80, RZ, 0x181f ;  /* 0x00181fff50007589 */ /* 0x0040a200000e0000 */
[----:B------:R-:W-:Y:S11]  /*20df0*/  @P2 BRA `(.L_x_1845) ;  /* 0x0000000000442947 */ /* 0x000ff60003800000 */
        /* <DEDUP_REMOVED lines=17> */
.L_x_1845:
[----:B------:R-:W-:Y:S05]  /*20f10*/  BSYNC B1 ;  /* 0x0000000000017941 */ /* 0x000fea0003800000 */
.L_x_1844:
        /* <DEDUP_REMOVED lines=9> */
[CC--:B---3--:R-:W-:Y:S02]  /*20fb0*/  @!P4 LEA R2, P6, R16.reuse, R20.reuse, 0x1 ;  /* 0x000000141002c211 */ /* 0x0c8fe400078c08ff */
        /* <DEDUP_REMOVED lines=11> */
.L_x_1847:
[----:B------:R-:W-:Y:S05]  /*21070*/  BSYNC B1 ;  /* 0x0000000000017941 */ /* 0x000fea0003800000 */
.L_x_1846:
        /* <DEDUP_REMOVED lines=9> */
[CC--:B---3--:R-:W-:Y:S02]  /*21110*/  @!P3 LEA R2, P6, R16.reuse, R8.reuse, 0x1 ;  /* 0x000000081002b211 */ /* 0x0c8fe400078c08ff */
        /* <DEDUP_REMOVED lines=11> */
.L_x_1849:
[----:B------:R-:W-:Y:S05]  /*211d0*/  BSYNC B1 ;  /* 0x0000000000017941 */ /* 0x000fea0003800000 */
.L_x_1848:
[----:B0-----:R-:W-:Y:S01]  /*211e0*/  IADD3 R0, R86, 0x60, RZ ;  /* 0x0000006056007810 */ /* 0x001fe20007ffe0ff */
[----:B--2-4-:R-:W0:Y:S03]  /*211f0*/  SHFL.IDX PT, R80, R80, 0x3, 0x181f ;  /* 0x00781f0050507f89 */ /* 0x014e2600000e0000 */
[----:B------:R-:W-:Y:S01]  /*21200*/  ISETP.GE.AND P0, PT, R0, R81, PT ;  /* 0x000000510000720c */ /* 0x000fe20003f06270 */
[----:B------:R-:W2:-:S12]  /*21210*/  SHFL.IDX PT, R36, R36, 0x3, 0x181f ;  /* 0x00781f0024247f89 */ /* 0x000e9800000e0000 */
[----:B------:R-:W-:Y:S05]  /*21220*/  @P0 BRA `(.L_x_1850) ;  /* 0x0000000c00940947 */ /* 0x000fea0003800000 */
[----:B------:R-:W-:Y:S02]  /*21230*/  ULDC UR4, c[0x0][0xac8] ;  /* 0x0002b20000047ab9 */ /* 0x000fe40000000800 */
[----:B------:R-:W-:Y:S02]  /*21240*/  ISETP.GE.AND P3, PT, R16, UR4, PT ;  /* 0x0000000410007c0c */ /* 0x000fe4000bf66270 */
[----:B------:R-:W-:Y:S02]  /*21250*/  ISETP.GE.AND P4, PT, R219, UR4, PT ;  /* 0x00000004db007c0c */ /* 0x000fe4000bf86270 */
[----:B------:R-:W-:-:S09]  /*21260*/  ISETP.GE.AND P5, PT, R19, UR4, PT ;  /* 0x0000000413007c0c */ /* 0x000fd2000bfa6270 */
[CC--:B--2---:R-:W-:Y:S02]  /*21270*/  @!P3 LEA R2, P0, R16.reuse, R36.reuse, 0x1 ;  /* 0x000000241002b211 */ /* 0x0c4fe400078008ff */
[-C--:B------:R-:W-:Y:S02]  /*21280*/  @!P4 LEA R4, P1, R201, R36.reuse, 0x1 ;  /* 0x00000024c904c211 */ /* 0x080fe400078208ff */
[----:B------:R-:W-:Y:S02]  /*21290*/  @!P5 LEA R6, P2, R19, R36, 0x1 ;  /* 0x000000241306d211 */ /* 0x000fe400078408ff */
        /* <DEDUP_REMOVED lines=12> */
.L_x_1842:
[----:B------:R-:W3:Y:S01]  /*21360*/  LDL R9, [R1+0x74] ;  /* 0x0000740001097983 */ /* 0x000ee20000100800 */
[----:B------:R-:W-:Y:S01]  /*21370*/  ULDC.64 UR4, c[0x0][0xc00] ;  /* 0x0003000000047ab9 */ /* 0x000fe20000000a00 */
[----:B------:R-:W3:Y:S01]  /*21380*/  LDC.64 R2, c[0x0][0xc00] ;  /* 0x00030000ff027b82 */ /* 0x000ee20000000a00 */
[----:B------:R-:W-:Y:S01]  /*21390*/  ISETP.NE.U32.AND P0, PT, RZ, UR4, PT ;  /* 0x00000004ff007c0c */ /* 0x000fe2000bf05070 */
[----:B0-----:R-:W-:-:S03]  /*213a0*/  IMAD.MOV.U32 R6, RZ, RZ, RZ ;  /* 0x000000ffff067224 */ /* 0x001fc600078e00ff */
[----:B------:R-:W-:Y:S01]  /*213b0*/  ISETP.NE.AND.EX P0, PT, RZ, UR5, PT, P0 ;  /* 0x00000005ff007c0c */ /* 0x000fe2000bf05300 */
[----:B------:R-:W-:Y:S02]  /*213c0*/  ULDC.64 UR4, c[0x0][0xc08] ;  /* 0x0003020000047ab9 */ /* 0x000fe40000000a00 */
[----:B------:R-:W-:Y:S01]  /*213d0*/  ISETP.NE.U32.AND P1, PT, RZ, UR4, PT ;  /* 0x00000004ff007c0c */ /* 0x000fe2000bf25070 */
[----:B------:R-:W0:Y:S03]  /*213e0*/  LDC R25, c[0x0][0xbe8] ;  /* 0x0002fa00ff197b82 */ /* 0x000e260000000800 */
[----:B------:R-:W-:-:S13]  /*213f0*/  ISETP.NE.AND.EX P1, PT, RZ, UR5, PT, P1 ;  /* 0x00000005ff007c0c */ /* 0x000fda000bf25310 */
[----:B------:R-:W4:Y:S01]  /*21400*/  @P1 LDC.64 R4, c[0x0][0xc08] ;  /* 0x00030200ff041b82 */ /* 0x000f220000000a00 */
[----:B------:R-:W-:Y:S02]  /*21410*/  ULDC UR4, c[0x0][0xa88] ;  /* 0x0002a20000047ab9 */ /* 0x000fe40000000800 */
[----:B------:R-:W-:Y:S01]  /*21420*/  IMAD.U32 R0, RZ, RZ, UR4 ;  /* 0x00000004ff007e24 */ /* 0x000fe2000f8e00ff */
[----:B------:R-:W1:Y:S01]  /*21430*/  S2R R8, SR_TID.X ;  /* 0x0000000000087919 */ /* 0x000e620000002100 */
[----:B---3--:R-:W-:-:S04]  /*21440*/  IMAD.WIDE R2, R9, 0x4, R2 ;  /* 0x0000000409027825 */ /* 0x008fc800078e0202 */
[----:B----4-:R-:W-:Y:S01]  /*21450*/  @P1 IMAD.WIDE R4, R9, 0x4, R4 ;  /* 0x0000000409041825 */ /* 0x010fe200078e0204 */
[----:B------:R3:W5:Y:S04]  /*21460*/  @P0 LDG.E R6, desc[UR60][R2.64] ;  /* 0x0000003c02060981 */ /* 0x000768000c1e1900 */
[----:B------:R3:W5:Y:S01]  /*21470*/  @P1 LDG.E R0, desc[UR60][R4.64] ;  /* 0x0000003c04001981 */ /* 0x000762000c1e1900 */
[----:B0-----:R-:W-:Y:S01]  /*21480*/  ISETP.NE.AND P2, PT, R25, 0x1, PT ;  /* 0x000000011900780c */ /* 0x001fe20003f45270 */
[----:B-1----:R-:W-:-:S05]  /*21490*/  VIADD R7, R8, 0xffffff80 ;  /* 0xffffff8008077836 */ /* 0x002fca0000000000 */
[----:B------:R-:W-:Y:S02]  /*214a0*/  ISETP.GE.AND P3, PT, R7, 0x80, PT ;  /* 0x000000800700780c */ /* 0x000fe40003f66270 */
[----:B------:R-:W-:-:S05]  /*214b0*/  SHF.R.S32.HI R7, RZ, 0x1f, R9 ;  /* 0x0000001fff077819 */ /* 0x000fca0000011409 */
[----:B------:R-:W0:Y:S08]  /*214c0*/  @P2 LDC R14, c[0x0][0xbec] ;  /* 0x0002fb00ff0e2b82 */ /* 0x000e300000000800 */
[----:B------:R-:W1:Y:S01]  /*214d0*/  @P2 LDC R27, c[0x0][0xbf0] ;  /* 0x0002fc00ff1b2b82 */ /* 0x000e620000000800 */
[----:B---3--:R-:W-:Y:S05]  /*214e0*/  @P1 BRA `(.L_x_1851) ;  /* 0x0000000000101947 */ /* 0x008fea0003800000 */
[----:B------:R-:W-:Y:S05]  /*214f0*/  @!P0 BRA `(.L_x_1851) ;  /* 0x00000000000c8947 */ /* 0x000fea0003800000 */
[----:B------:R-:W3:Y:S04]  /*21500*/  LDG.E R5, desc[UR60][R2.64] ;  /* 0x0000003c02057981 */ /* 0x000ee8000c1e1900 */
[----:B-----5:R-:W3:Y:S02]  /*21510*/  LDG.E R0, desc[UR60][R2.64+0x4] ;  /* 0x0000043c02007981 */ /* 0x020ee4000c1e1900 */
[----:B---3--:R-:W-:-:S07]  /*21520*/  IADD3 R0, -R5, R0, RZ ;  /* 0x0000000005007210 */ /* 0x008fce0007ffe1ff */
.L_x_1851:
[----:B------:R-:W3:Y:S04]  /*21530*/  LDL R24, [R1+0x70] ;  /* 0x0000700001187983 */ /* 0x000ee80000100800 */
[----:B------:R4:W5:Y:S01]  /*21540*/  LDL R20, [R1+0x48] ;  /* 0x0000480001147983 */ /* 0x0009620000100800 */
[----:B------:R-:W-:Y:S01]  /*21550*/  BSSY B1, `(.L_x_1852) ;  /* 0x000002c000017945 */ /* 0x000fe20003800000 */
[----:B------:R-:W-:Y:S02]  /*21560*/  SEL R13, R9, RZ, !P0 ;  /* 0x000000ff090d7207 */ /* 0x000fe40004000000 */
[----:B------:R-:W-:Y:S02]  /*21570*/  SEL R12, R7, RZ, !P0 ;  /* 0x000000ff070c7207 */ /* 0x000fe40004000000 */
[----:B-----5:R-:W-:-:S02]  /*21580*/  SHF.R.S32.HI R11, RZ, 0x1f, R6 ;  /* 0x0000001fff0b7819 */ /* 0x020fc40000011406 */
[----:B---3--:R-:W-:Y:S01]  /*21590*/  SHF.R.S32.HI R10, RZ, 0x1f, R24 ;  /* 0x0000001fff0a7819 */ /* 0x008fe20000011418 */
[----:B----4-:R-:W-:Y:S06]  /*215a0*/  @P3 BRA `(.L_x_1853) ;  /* 0x0000000000983947 */ /* 0x010fec0003800000 */
[----:B------:R-:W3:Y:S01]  /*215b0*/  LDC R9, c[0x0][0xbe8] ;  /* 0x0002fa00ff097b82 */ /* 0x000ee20000000800 */
[----:B------:R-:W-:Y:S01]  /*215c0*/  IADD3 R8, R20, -0x80, R8 ;  /* 0xffffff8014087810 */ /* 0x000fe20007ffe008 */
[----:B---3--:R-:W-:-:S05]  /*215d0*/  IMAD R2, R0, R9, RZ ;  /* 0x0000000900027224 */ /* 0x008fca00078e02ff */
[----:B------:R-:W-:-:S13]  /*215e0*/  ISETP.GE.AND P0, PT, R8, R2, PT ;  /* 0x000000020800720c */ /* 0x000fda0003f06270 */
[----:B------:R-:W-:Y:S05]  /*215f0*/  @P0 BRA `(.L_x_1853) ;  /* 0x0000000000840947 */ /* 0x000fea0003800000 */
[----:B------:R-:W-:Y:S01]  /*21600*/  ISETP.NE.AND P0, PT, R9, 0x1, PT ;  /* 0x000000010900780c */ /* 0x000fe20003f05270 */
[----:B------:R-:W-:Y:S01]  /*21610*/  ULDC.64 UR4, c[0x0][0xb90] ;  /* 0x0002e40000047ab9 */ /* 0x000fe20000000a00 */
[----:B------:R-:W-:Y:S02]  /*21620*/  IMAD.MOV.U32 R2, RZ, RZ, R6 ;  /* 0x000000ffff027224 */ /* 0x000fe400078e0006 */
[----:B------:R-:W-:Y:S02]  /*21630*/  IMAD R7, R10, UR4, RZ ;  /* 0x000000040a077c24 */ /* 0x000fe4000f8e02ff */
[----:B------:R-:W-:Y:S02]  /*21640*/  IMAD.MOV.U32 R3, RZ, RZ, R11 ;  /* 0x000000ffff037224 */ /* 0x000fe400078e000b */
[----:B------:R-:W-:Y:S02]  /*21650*/  IMAD.MOV.U32 R5, RZ, RZ, R8 ;  /* 0x000000ffff057224 */ /* 0x000fe400078e0008 */
[----:B------:R-:W-:-:S03]  /*21660*/  IMAD.WIDE.U32 R2, R24, UR4, R2 ;  /* 0x0000000418027c25 */ /* 0x000fc6000f8e0002 */
[----:B------:R-:W3:Y:S01]  /*21670*/  @P0 LDC R15, c[0x0][0xbec] ;  /* 0x0002fb00ff0f0b82 */ /* 0x000ee20000000800 */
[----:B------:R-:W-:Y:S01]  /*21680*/  IMAD R7, R24, UR5, R7 ;  /* 0x0000000518077c24 */ /* 0x000fe2000f8e0207 */
[----:B------:R-:W-:-:S04]  /*21690*/  ULDC.64 UR4, c[0x0][0xb98] ;  /* 0x0002e60000047ab9 */ /* 0x000fc80000000a00 */
[----:B------:R-:W-:Y:S02]  /*216a0*/  IADD3 R3, R3, R7, RZ ;  /* 0x0000000703037210 */ /* 0x000fe40007ffe0ff */
[----:B------:R-:W4:Y:S01]  /*216b0*/  @P0 LDC R21, c[0x0][0xbf0] ;  /* 0x0002fc00ff150b82 */ /* 0x000f220000000800 */
[----:B------:R-:W-:-:S04]  /*216c0*/  IMAD.WIDE.U32 R2, R13, UR4, R2 ;  /* 0x000000040d027c25 */ /* 0x000fc8000f8e0002 */
[----:B---3--:R-:W-:-:S05]  /*216d0*/  @P0 IMAD.HI.U32 R4, R8, R15, RZ ;  /* 0x0000000f08040227 */ /* 0x008fca00078e00ff */
[----:B----4-:R-:W-:Y:S01]  /*216e0*/  @P0 SHF.R.U32.HI R5, RZ, R21, R4 ;  /* 0x00000015ff050219 */ /* 0x010fe20000011604 */
[----:B------:R-:W-:-:S03]  /*216f0*/  IMAD R4, R12, UR4, RZ ;  /* 0x000000040c047c24 */ /* 0x000fc6000f8e02ff */
[----:B------:R-:W-:Y:S01]  /*21700*/  IADD3 R2, P0, R5, R2, RZ ;  /* 0x0000000205027210 */ /* 0x000fe20007f1e0ff */
[----:B------:R-:W-:-:S04]  /*21710*/  IMAD.MOV R7, RZ, RZ, -R5 ;  /* 0x000000ffff077224 */ /* 0x000fc800078e0a05 */
        /* <DEDUP_REMOVED lines=15> */
.L_x_1853:
[----:B------:R-:W-:Y:S05]  /*21810*/  BSYNC B1 ;  /* 0x0000000000017941 */ /* 0x000fea0003800000 */
.L_x_1852:
[----:B---3--:R-:W3:Y:S01]  /*21820*/  LDL R4, [R1+0x68] ;  /* 0x0000680001047983 */ /* 0x008ee20000100800 */
[----:B------:R-:W-:-:S03]  /*21830*/  ULDC.64 UR4, c[0x0][0xaa0] ;  /* 0x0002a80000047ab9 */ /* 0x000fc60000000a00 */
[----:B------:R-:W3:Y:S01]  /*21840*/  LDL R8, [R1+0x10] ;  /* 0x0000100001087983 */ /* 0x000ee20000100800 */
[----:B------:R-:W-:Y:S01]  /*21850*/  IMAD R3, R11, UR4, RZ ;  /* 0x000000040b037c24 */ /* 0x000fe2000f8e02ff */
[----:B------:R-:W-:Y:S03]  /*21860*/  BSSY B1, `(.L_x_1854) ;  /* 0x000003f000017945 */ /* 0x000fe60003800000 */
        /* <DEDUP_REMOVED lines=14> */
[----:B---3--:R-:W-:Y:S02]  /*21950*/  LEA R4, R4, R8, 0x5 ;  /* 0x0000000804047211 */ /* 0x008fe400078e28ff */
[----:B------:R-:W-:-:S03]  /*21960*/  IADD3 R8, R8, R20, RZ ;  /* 0x0000001408087210 */ /* 0x000fc60007ffe0ff */
[----:B------:R-:W-:-:S04]  /*21970*/  IMAD.IADD R9, R20, 0x1, R4 ;  /* 0x0000000114097824 */ /* 0x000fc800078e0204 */
[----:B0-----:R-:W-:-:S04]  /*21980*/  @P2 IMAD.HI.U32 R4, R9, R14, RZ ;  /* 0x0000000e09042227 */ /* 0x001fc800078e00ff */
[----:B------:R-:W-:Y:S01]  /*21990*/  IMAD.MOV.U32 R5, RZ, RZ, R9 ;  /* 0x000000ffff057224 */ /* 0x000fe200078e0009 */
[----:B-1----:R-:W-:-:S04]  /*219a0*/  @P2 SHF.R.U32.HI R5, RZ, R27, R4 ;  /* 0x0000001bff052219 */ /* 0x002fc80000011604 */
[--C-:B------:R-:W-:Y:S01]  /*219b0*/  SHF.R.S32.HI R4, RZ, 0x1f, R5.reuse ;  /* 0x0000001fff047819 */ /* 0x100fe20000011405 */
[----:B------:R-:W-:Y:S02]  /*219c0*/  IMAD.MOV R6, RZ, RZ, -R5 ;  /* 0x000000ffff067224 */ /* 0x000fe400078e0a05 */
[----:B------:R-:W-:-:S04]  /*219d0*/  IMAD.WIDE.U32 R2, R5, UR4, R2 ;  /* 0x0000000405027c25 */ /* 0x000fc8000f8e0002 */
[----:B------:R-:W-:Y:S02]  /*219e0*/  IMAD R4, R4, UR4, RZ ;  /* 0x0000000404047c24 */ /* 0x000fe4000f8e02ff */
[----:B------:R-:W-:Y:S02]  /*219f0*/  IMAD R7, R25, R6, R9 ;  /* 0x0000000619077224 */ /* 0x000fe400078e0209 */
[----:B------:R-:W-:Y:S01]  /*21a00*/  IMAD R9, R5, UR5, R4 ;  /* 0x0000000505097c24 */ /* 0x000fe2000f8e0204 */
[----:B------:R-:W-:Y:S01]  /*21a10*/  ULDC.64 UR4, c[0x0][0xad8] ;  /* 0x0002b60000047ab9 */ /* 0x000fe20000000a00 */
[----:B------:R-:W-:Y:S01]  /*21a20*/  IMAD R25, R0, R25, RZ ;  /* 0x0000001900197224 */ /* 0x000fe200078e02ff */
[----:B------:R-:W-:Y:S01]  /*21a30*/  SHF.R.S32.HI R4, RZ, 0x1f, R7 ;  /* 0x0000001fff047819 */ /* 0x000fe20000011407 */
[----:B------:R-:W-:Y:S02]  /*21a40*/  IMAD.IADD R3, R3, 0x1, R9 ;  /* 0x0000000103037824 */ /* 0x000fe400078e0209 */
[C---:B------:R-:W-:Y:S01]  /*21a50*/  VIADD R0, R8.reuse, 0x20 ;  /* 0x0000002008007836 */ /* 0x040fe20000000000 */
[----:B------:R-:W-:Y:S01]  /*21a60*/  ISETP.GE.AND P2, PT, R8, R25, PT ;  /* 0x000000190800720c */ /* 0x000fe20003f46270 */
[----:B------:R-:W-:-:S02]  /*21a70*/  IMAD R4, R4, UR4, RZ ;  /* 0x0000000404047c24 */ /* 0x000fc4000f8e02ff */
[----:B------:R-:W-:Y:S01]  /*21a80*/  IMAD.WIDE.U32 R2, R7, UR4, R2 ;  /* 0x0000000407027c25 */ /* 0x000fe2000f8e0002 */
[----:B------:R-:W-:-:S03]  /*21a90*/  ISETP.GE.AND P1, PT, R0, R25, PT ;  /* 0x000000190000720c */ /* 0x000fc60003f26270 */
        /* <DEDUP_REMOVED lines=8> */
[----:B------:R0:W3:Y:S01]  /*21b20*/  SHFL.IDX PT, R0, R5, RZ, 0x181f ;  /* 0x00181fff05007589 */ /* 0x0000e200000e0000 */
[----:B------:R-:W-:Y:S05]  /*21b30*/  @P2 BRA `(.L_x_1855) ;  /* 0x0000000000442947 */ /* 0x000fea0003800000 */
[----:B------:R-:W-:Y:S02]  /*21b40*/  ULDC UR4, c[0x0][0xac8] ;  /* 0x0002b20000047ab9 */ /* 0x000fe40000000800 */
[----:B------:R-:W-:Y:S02]  /*21b50*/  ISETP.GE.AND P5, PT, R16, UR4, PT ;  /* 0x0000000410007c0c */ /* 0x000fe4000bfa6270 */
[----:B------:R-:W-:Y:S02]  /*21b60*/  ISETP.GE.AND P4, PT, R219, UR4, PT ;  /* 0x00000004db007c0c */ /* 0x000fe4000bf86270 */
[----:B------:R-:W-:Y:S02]  /*21b70*/  ISETP.GE.AND P3, PT, R19, UR4, PT ;  /* 0x0000000413007c0c */ /* 0x000fe4000bf66270 */
[----:B------:R-:W-:-:S07]  /*21b80*/  ISETP.GE.AND P2, PT, R23, UR4, PT ;  /* 0x0000000417007c0c */ /* 0x000fce000bf46270 */
[----:B-1----:R-:W-:-:S04]  /*21b90*/  @!P5 LEA R6, P6, R16, R2, 0x1 ;  /* 0x000000021006d211 */ /* 0x002fc800078c08ff */
[----:B---3--:R-:W-:Y:S02]  /*21ba0*/  @!P5 LEA.HI.X R7, R16, R0, R17, 0x1, P6 ;  /* 0x000000001007d211 */ /* 0x008fe400030f0c11 */
        /* <DEDUP_REMOVED lines=10> */
.L_x_1855:
[----:B------:R-:W-:Y:S05]  /*21c50*/  BSYNC B1 ;  /* 0x0000000000017941 */ /* 0x000fea0003800000 */
.L_x_1854:
[----:B---3--:R3:W0:Y:S01]  /*21c60*/  SHFL.IDX PT, R0, R5, 0x1, 0x181f ;  /* 0x00381f0005007f89 */ /* 0x00862200000e0000 */
[----:B------:R-:W-:Y:S03]  /*21c70*/  BSSY B1, `(.L_x_1856) ;  /* 0x0000014000017945 */ /* 0x000fe60003800000 */
[----:B-1--4-:R3:W1:Y:S01]  /*21c80*/  SHFL.IDX PT, R2, R4, 0x1, 0x181f ;  /* 0x00381f0004027f89 */ /* 0x01266200000e0000 */
[----:B------:R-:W-:Y:S05]  /*21c90*/  @P1 BRA `(.L_x_1857) ;  /* 0x0000000000441947 */ /* 0x000fea0003800000 */
[----:B------:R-:W-:Y:S02]  /*21ca0*/  ULDC UR4, c[0x0][0xac8] ;  /* 0x0002b20000047ab9 */ /* 0x000fe40000000800 */
[----:B------:R-:W-:Y:S02]  /*21cb0*/  ISETP.GE.AND P4, PT, R16, UR4, PT ;  /* 0x0000000410007c0c */ /* 0x000fe4000bf86270 */
[----:B------:R-:W-:Y:S02]  /*21cc0*/  ISETP.GE.AND P3, PT, R219, UR4, PT ;  /* 0x00000004db007c0c */ /* 0x000fe4000bf66270 */
[----:B------:R-:W-:Y:S02]  /*21cd0*/  ISETP.GE.AND P2, PT, R19, UR4, PT ;  /* 0x0000000413007c0c */ /* 0x000fe4000bf46270 */
[----:B------:R-:W-:-:S07]  /*21ce0*/  ISETP.GE.AND P1, PT, R23, UR4, PT ;  /* 0x0000000417007c0c */ /* 0x000fce000bf26270 */
[CC--:B-1----:R-:W-:Y:S02]  /*21cf0*/  @!P4 LEA R6, P6, R16.reuse, R2.reuse, 0x1 ;  /* 0x000000021006c211 */ /* 0x0c2fe400078c08ff */
[----:B------:R-:W-:Y:S02]  /*21d00*/  @!P3 LEA R10, P5, R201, R2, 0x1 ;  /* 0x00000002c90ab211 */ /* 0x000fe400078a08ff */
[----:B0-----:R-:W-:Y:S02]  /*21d10*/  @!P4 LEA.HI.X R7, R16, R0, R17, 0x1, P6 ;  /* 0x000000001007c211 */ /* 0x001fe400030f0c11 */
        /* <DEDUP_REMOVED lines=9> */
.L_x_1857:
[----:B------:R-:W-:Y:S05]  /*21db0*/  BSYNC B1 ;  /* 0x0000000000017941 */ /* 0x000fea0003800000 */
.L_x_1856:
[----:B0-----:R0:W0:Y:S01]  /*21dc0*/  SHFL.IDX PT, R0, R5, 0x2, 0x181f ;  /* 0x00581f0005007f89 */ /* 0x00102200000e0000 */
[----:B------:R-:W-:Y:S03]  /*21dd0*/  BSSY B1, `(.L_x_1858) ;  /* 0x0000014000017945 */ /* 0x000fe60003800000 */
[----:B-1--4-:R1:W4:Y:S01]  /*21de0*/  SHFL.IDX PT, R2, R4, 0x2, 0x181f ;  /* 0x00581f0004027f89 */ /* 0x01232200000e0000 */
[----:B------:R-:W-:Y:S05]  /*21df0*/  @P0 BRA `(.L_x_1859) ;  /* 0x0000000000440947 */ /* 0x000fea0003800000 */
[----:B------:R-:W-:Y:S02]  /*21e00*/  ULDC UR4, c[0x0][0xac8] ;  /* 0x0002b20000047ab9 */ /* 0x000fe40000000800 */
[----:B------:R-:W-:Y:S02]  /*21e10*/  ISETP.GE.AND P3, PT, R16, UR4, PT ;  /* 0x0000000410007c0c */ /* 0x000fe4000bf66270 */
[----:B------:R-:W-:Y:S02]  /*21e20*/  ISETP.GE.AND P2, PT, R219, UR4, PT ;  /* 0x00000004db007c0c */ /* 0x000fe4000bf46270 */
[----:B------:R-:W-:Y:S02]  /*21e30*/  ISETP.GE.AND P1, PT, R19, UR4, PT ;  /* 0x0000000413007c0c */ /* 0x000fe4000bf26270 */
[----:B------:R-:W-:-:S07]  /*21e40*/  ISETP.GE.AND P0, PT, R23, UR4, PT ;  /* 0x0000000417007c0c */ /* 0x000fce000bf06270 */
[CC--:B----4-:R-:W-:Y:S02]  /*21e50*/  @!P3 LEA R6, P6, R16.reuse, R2.reuse, 0x1 ;  /* 0x000000021006b211 */ /* 0x0d0fe400078c08ff */
        /* <DEDUP_REMOVED lines=11> */
.L_x_1859:
[----:B------:R-:W-:Y:S05]  /*21f10*/  BSYNC B1 ;  /* 0x0000000000017941 */ /* 0x000fea0003800000 */
.L_x_1858:
[----:B0-----:R-:W-:Y:S01]  /*21f20*/  IADD3 R0, R8, 0x60, RZ ;  /* 0x0000006008007810 */ /* 0x001fe20007ffe0ff */
[----:B------:R0:W0:Y:S03]  /*21f30*/  SHFL.IDX PT, R6, R5, 0x3, 0x181f ;  /* 0x00781f0005067f89 */ /* 0x00002600000e0000 */
[----:B------:R-:W-:Y:S01]  /*21f40*/  ISETP.GE.AND P0, PT, R0, R25, PT ;  /* 0x000000190000720c */ /* 0x000fe20003f06270 */
[----:B----4-:R4:W0:-:S12]  /*21f50*/  SHFL.IDX PT, R2, R4, 0x3, 0x181f ;  /* 0x00781f0004027f89 */ /* 0x01081800000e0000 */
[----:B----4-:R-:W-:Y:S05]  /*21f60*/  @P0 BRA `(.L_x_1850) ;  /* 0x0000000000440947 */ /* 0x010fea0003800000 */
[----:B------:R-:W-:Y:S02]  /*21f70*/  ULDC UR4, c[0x0][0xac8] ;  /* 0x0002b20000047ab9 */ /* 0x000fe40000000800 */
[----:B------:R-:W-:Y:S02]  /*21f80*/  ISETP.GE.AND P3, PT, R16, UR4, PT ;  /* 0x0000000410007c0c */ /* 0x000fe4000bf66270 */
[----:B------:R-:W-:Y:S02]  /*21f90*/  ISETP.GE.AND P2, PT, R219, UR4, PT ;  /* 0x00000004db007c0c */ /* 0x000fe4000bf46270 */
[----:B------:R-:W-:Y:S02]  /*21fa0*/  ISETP.GE.AND P1, PT, R19, UR4, PT ;  /* 0x0000000413007c0c */ /* 0x000fe4000bf26270 */
[----:B------:R-:W-:-:S07]  /*21fb0*/  ISETP.GE.AND P0, PT, R23, UR4, PT ;  /* 0x0000000417007c0c */ /* 0x000fce000bf06270 */
[CC--:B01-3--:R-:W-:Y:S02]  /*21fc0*/  @!P3 LEA R4, P6, R16.reuse, R2.reuse, 0x1 ;  /* 0x000000021004b211 */ /* 0x0cbfe400078c08ff */
[-C--:B------:R-:W-:Y:S02]  /*21fd0*/  @!P2 LEA R8, P5, R201, R2.reuse, 0x1 ;  /* 0x00000002c908a211 */ /* 0x080fe400078a08ff */
[----:B------:R-:W-:Y:S02]  /*21fe0*/  @!P1 LEA R10, P4, R19, R2, 0x1 ;  /* 0x00000002130a9211 */ /* 0x000fe400078808ff */
[----:B------:R-:W-:Y:S02]  /*21ff0*/  @!P3 LEA.HI.X R5, R16, R6, R17, 0x1, P6 ;  /* 0x000000061005b211 */ /* 0x000fe400030f0c11 */
        /* <DEDUP_REMOVED lines=8> */
.L_x_1850:
[----:B------:R-:W-:Y:S05]  /*22080*/  BSYNC B0 ;  /* 0x0000000000007941 */ /* 0x000fea0003800000 */
.L_x_1841:
[----:B------:R-:W-:Y:S02]  /*22090*/  ULDC UR4, c[0x0][0xc3c] ;  /* 0x00030f0000047ab9 */ /* 0x000fe40000000800 */
[----:B--2---:R-:W-:-:S13]  /*220a0*/  ISETP.GE.AND P0, PT, R39, UR4, PT ;  /* 0x0000000427007c0c */ /* 0x004fda000bf06270 */
[----:B------:R-:W-:Y:S05]  /*220b0*/  @!P0 BRA `(.L_x_1860) ;  /* 0xfffffdf000c48947 */ /* 0x000fea000383ffff */
[----:B------:R-:W-:Y:S05]  /*220c0*/  BRA `(.L_x_1557) ;  /* 0x0000007800687947 */ /* 0x000fea0003800000 */
.L_x_1555:
        /* <DEDUP_REMOVED lines=16> */
.L_x_1861:
        /* <DEDUP_REMOVED lines=31> */
[----:B------:R-:W1:Y:S02]  /*223c0*/  SHFL.IDX PT, R6, R8, 0x1f, 0x1f ;  /* 0x03e01f0008067f89 */ /* 0x000e6400000e0000 */
[----:B-1----:R-:W-:-:S05]  /*223d0*/  IMAD R6, R6, UR5, RZ ;  /* 0x0000000506067c24 */ /* 0x002fca000f8e02ff */
[----:B0-----:R-:W-:Y:S02]  /*223e0*/  ISETP.GT.AND P6, PT, R6, UR6, PT ;  /* 0x0000000606007c0c */ /* 0x001fe4000bfc4270 */
[----:B------:R-:W-:-:S11]  /*223f0*/  MOV R3, R6 ;  /* 0x0000000600037202 */ /* 0x000fd60000000f00 */
[----:B------:R-:W-:Y:S05]  /*22400*/  @P6 BRA `(.L_x_1863) ;  /* 0x0000000000986947 */ /* 0x000fea0003800000 */
[----:B------:R-:W0:Y:S01]  /*22410*/  LDC R10, c[0x0][0xc3c] ;  /* 0x00030f00ff0a7b82 */ /* 0x000e220000000800 */
[----:B------:R-:W-:Y:S01]  /*22420*/  IMAD.MOV.U32 R6, RZ, RZ, R3 ;  /* 0x000000ffff067224 */ /* 0x000fe200078e0003 */
[----:B------:R-:W-:Y:S01]  /*22430*/  UMOV UR4, URZ ;  /* 0x0000003f00047c82 */ /* 0x000fe20008000000 */
[----:B------:R-:W-:Y:S01]  /*22440*/  ULDC UR7, c[0x0][0xc3c] ;  /* 0x00030f0000077ab9 */ /* 0x000fe20000000800 */
[----:B------:R-:W-:-:S05]  /*22450*/  ULDC UR5, c[0x0][0xc38] ;  /* 0x00030e0000057ab9 */ /* 0x000fca0000000800 */
.L_x_1867:
        /* <DEDUP_REMOVED lines=12> */
.L_x_1866:
[----:B------:R-:W-:Y:S05]  /*22520*/  BSYNC B0 ;  /* 0x0000000000007941 */ /* 0x000fea0003800000 */
.L_x_1865:
        /* <DEDUP_REMOVED lines=17> */
[----:B------:R-:W-:-:S05]  /*22640*/  IMAD.IADD R6, R3, 0x1, R6 ;  /* 0x0000000103067824 */ /* 0x000fca00078e0206 */
[----:B------:R-:W-:-:S13]  /*22650*/  ISETP.GT.AND P6, PT, R6, UR6, PT ;  /* 0x0000000606007c0c */ /* 0x000fda000bfc4270 */
[----:B------:R-:W-:Y:S05]  /*22660*/  @!P6 BRA `(.L_x_1867) ;  /* 0xfffffffc007ce947 */ /* 0x000fea000383ffff */
.L_x_1863:
[----:B------:R-:W-:-:S04]  /*22670*/  IMAD.IADD R13, R6, 0x1, -R3 ;  /* 0x00000001060d7824 */ /* 0x000fc800078e0a03 */
[----:B------:R-:W-:-:S05]  /*22680*/  IMAD R2, R8, UR5, R13 ;  /* 0x0000000508027c24 */ /* 0x000fca000f8e020d */
[----:B------:R-:W-:Y:S02]  /*22690*/  ISETP.GT.AND P0, PT, R2, UR6, PT ;  /* 0x0000000602007c0c */ /* 0x000fe4000bf04270 */
[----:B------:R-:W0:Y:S11]  /*226a0*/  LDC.64 R2, c[0x0][0xc90] ;  /* 0x00032400ff027b82 */ /* 0x000e360000000a00 */
[----:B------:R-:W-:-:S04]  /*226b0*/  VOTE.ANY R9, PT, !P0 ;  /* 0x0000000000097806 */ /* 0x000fc800040e0100 */
[----:B------:R-:W1:Y:S02]  /*226c0*/  POPC R15, R9 ;  /* 0x00000009000f7309 */ /* 0x000e640000000000 */
[----:B-1----:R-:W-:-:S05]  /*226d0*/  IADD3 R19, R15, UR4, RZ ;  /* 0x000000040f137c10 */ /* 0x002fca000fffe0ff */
        /* <DEDUP_REMOVED lines=13> */
.L_x_1868:
        /* <DEDUP_REMOVED lines=14> */
[-C--:B------:R-:W-:Y:S01]  /*22890*/  @!P1 IADD3 R3, R3, -R12.reuse, RZ ;  /* 0x8000000c03039210 */ /* 0x080fe20007ffe0ff */
[----:B------:R-:W-:Y:S01]  /*228a0*/  @!P1 VIADD R2, R2, 0x1 ;  /* 0x0000000102029836 */ /* 0x000fe20000000000 */
[----:B------:R-:W-:Y:S02]  /*228b0*/  ISETP.NE.AND P1, PT, R6, RZ, PT ;  /* 0x000000ff0600720c */ /* 0x000fe40003f25270 */
[----:B------:R-:W-:Y:S02]  /*228c0*/  ISETP.GE.U32.AND P0, PT, R3, R12, PT ;  /* 0x0000000c0300720c */ /* 0x000fe40003f06070 */
[----:B------:R-:W-:-:S04]  /*228d0*/  LOP3.LUT R3, R9, R6, RZ, 0x3c, !PT ;  /* 0x0000000609037212 */ /* 0x000fc800078e3cff */
[----:B------:R-:W-:-:S07]  /*228e0*/  ISETP.GE.AND P2, PT, R3, RZ, PT ;  /* 0x000000ff0300720c */ /* 0x000fce0003f46270 */
[----:B------:R-:W-:-:S06]  /*228f0*/  @P0 VIADD R2, R2, 0x1 ;  /* 0x0000000102020836 */ /* 0x000fcc0000000000 */
[----:B------:R-:W-:Y:S01]  /*22900*/  @!P2 IMAD.MOV R2, RZ, RZ, -R2 ;  /* 0x000000ffff02a224 */ /* 0x000fe200078e0a02 */
[----:B------:R-:W-:-:S05]  /*22910*/  @!P1 LOP3.LUT R2, RZ, R6, RZ, 0x33, !PT ;  /* 0x00000006ff029212 */ /* 0x000fca00078e33ff */
[----:B------:R-:W-:Y:S02]  /*22920*/  IMAD R8, R7, R2, RZ ;  /* 0x0000000207087224 */ /* 0x000fe400078e02ff */
[----:B------:R-:W-:-:S03]  /*22930*/  IMAD.MOV R2, RZ, RZ, -R2 ;  /* 0x000000ffff027224 */ /* 0x000fc600078e0a02 */
[----:B------:R-:W-:Y:S01]  /*22940*/  IADD3 R10, -R8, RZ, RZ ;  /* 0x000000ff080a7210 */ /* 0x000fe20007ffe1ff */
[----:B------:R-:W-:Y:S02]  /*22950*/  IMAD R13, R6, R2, R9 ;  /* 0x00000002060d7224 */ /* 0x000fe400078e0209 */
[----:B------:R-:W-:Y:S01]  /*22960*/  IMAD.MOV.U32 R2, RZ, RZ, RZ ;  /* 0x000000ffff027224 */ /* 0x000fe200078e00ff */
[----:B------:R-:W-:-:S04]  /*22970*/  VIADDMNMX R18, R10, UR5, R7, PT ;  /* 0x000000050a127c46 */ /* 0x000fc8000b800107 */
[-C--:B------:R-:W-:Y:S02]  /*22980*/  IABS R10, R18.reuse ;  /* 0x00000012000a7213 */ /* 0x080fe40000000000 */
[----:B------:R-:W-:Y:S02]  /*22990*/  IABS R6, R18 ;  /* 0x0000001200067213 */ /* 0x000fe40000000000 */
[----:B------:R-:W0:Y:S08]  /*229a0*/  I2F.RP R7, R10 ;  /* 0x0000000a00077306 */ /* 0x000e300000209400 */
[----:B0-----:R-:W0:Y:S02]  /*229b0*/  MUFU.RCP R7, R7 ;  /* 0x0000000700077308 */ /* 0x001e240000001000 */
[----:B0-----:R-:W-:-:S06]  /*229c0*/  VIADD R3, R7, 0xffffffe ;  /* 0x0ffffffe07037836 */ /* 0x001fcc0000000000 */
[----:B------:R-:W0:Y:S02]  /*229d0*/  F2I.FTZ.U32.TRUNC.NTZ R3, R3 ;  /* 0x0000000300037305 */ /* 0x000e24000021f000 */
[----:B0-----:R-:W-:-:S05]  /*229e0*/  IMAD.MOV R11, RZ, RZ, -R3 ;  /* 0x000000ffff0b7224 */ /* 0x001fca00078e0a03 */
[----:B------:R-:W-:Y:S02]  /*229f0*/  MOV R9, R11 ;  /* 0x0000000b00097202 */ /* 0x000fe40000000f00 */
[----:B------:R-:W-:-:S03]  /*22a00*/  IABS R11, R13 ;  /* 0x0000000d000b7213 */ /* 0x000fc60000000000 */
[----:B------:R-:W-:-:S04]  /*22a10*/  IMAD R9, R9, R10, RZ ;  /* 0x0000000a09097224 */ /* 0x000fc800078e02ff */
[----:B------:R-:W-:-:S04]  /*22a20*/  IMAD.HI.U32 R2, R3, R9, R2 ;  /* 0x0000000903027227 */ /* 0x000fc800078e0002 */
[----:B------:R-:W-:Y:S02]  /*22a30*/  IMAD.MOV R3, RZ, RZ, -R6 ;  /* 0x000000ffff037224 */ /* 0x000fe400078e0a06 */
[----:B------:R-:W-:-:S04]  /*22a40*/  IMAD.HI.U32 R2, R2, R11, RZ ;  /* 0x0000000b02027227 */ /* 0x000fc800078e00ff */
[----:B------:R-:W-:-:S05]  /*22a50*/  IMAD R3, R2, R3, R11 ;  /* 0x0000000302037224 */ /* 0x000fca00078e020b */
[----:B------:R-:W-:-:S13]  /*22a60*/  ISETP.GT.U32.AND P1, PT, R10, R3, PT ;  /* 0x000000030a00720c */ /* 0x000fda0003f24070 */
[----:B------:R-:W-:Y:S01]  /*22a70*/  @!P1 IMAD.IADD R3, R3, 0x1, -R10 ;  /* 0x0000000103039824 */ /* 0x000fe200078e0a0a */
[----:B------:R-:W-:Y:S02]  /*22a80*/  @!P1 IADD3 R2, R2, 0x1, RZ ;  /* 0x0000000102029810 */ /* 0x000fe40007ffe0ff */
[----:B------:R-:W-:Y:S02]  /*22a90*/  ISETP.NE.AND P1, PT, R18, RZ, PT ;  /* 0x000000ff1200720c */ /* 0x000fe40003f25270 */
[----:B------:R-:W-:Y:S02]  /*22aa0*/  ISETP.GE.U32.AND P0, PT, R3, R10, PT ;  /* 0x0000000a0300720c */ /* 0x000fe40003f06070 */
[----:B------:R-:W-:-:S04]  /*22ab0*/  LOP3.LUT R3, R13, R18, RZ, 0x3c, !PT ;  /* 0x000000120d037212 */ /* 0x000fc800078e3cff */
[----:B------:R-:W-:Y:S01]  /*22ac0*/  ISETP.GE.AND P2, PT, R3, RZ, PT ;  /* 0x000000ff0300720c */ /* 0x000fe20003f46270 */
[----:B------:R-:W-:-:S06]  /*22ad0*/  IMAD.IADD R3, R13, 0x1, R8 ;  /* 0x000000010d037824 */ /* 0x000fcc00078e0208 */
[----:B------:R-:W-:-:S06]  /*22ae0*/  @P0 VIADD R2, R2, 0x1 ;  /* 0x0000000102020836 */ /* 0x000fcc0000000000 */
[----:B------:R-:W-:Y:S01]  /*22af0*/  @!P2 IMAD.MOV R2, RZ, RZ, -R2 ;  /* 0x000000ffff02a224 */ /* 0x000fe200078e0a02 */
[----:B------:R-:W-:Y:S02]  /*22b00*/  @!P1 LOP3.LUT R2, RZ, R18, RZ, 0x33, !PT ;  /* 0x00000012ff029212 */ /* 0x000fe400078e33ff */
[----:B------:R-:W-:Y:S02]  /*22b10*/  IADD3 R18, -R18, RZ, RZ ;  /* 0x000000ff12127210 */ /* 0x000fe40007ffe1ff */
[----:B------:R-:W-:-:S03]  /*22b20*/  LOP3.LUT R17, RZ, R2, RZ, 0x33, !PT ;  /* 0x00000002ff117212 */ /* 0x000fc600078e33ff */
[----:B------:R-:W-:Y:S02]  /*22b30*/  IMAD R18, R2, R18, R3 ;  /* 0x0000001202127224 */ /* 0x000fe400078e0203 */
[----:B------:R-:W-:Y:S01]  /*22b40*/  IMAD.IADD R17, R4, 0x1, R17 ;  /* 0x0000000104117824 */ /* 0x000fe200078e0211 */
[----:B------:R-:W-:Y:S06]  /*22b50*/  BRA `(.L_x_1869) ;  /* 0x00000000000c7947 */ /* 0x000fec0003800000 */
.L_x_1864:
[----:B------:R-:W-:Y:S01]  /*22b60*/  IMAD.MOV.U32 R17, RZ, RZ, RZ ;  /* 0x000000ffff117224 */ /* 0x000fe200078e00ff */
[----:B------:R-:W-:Y:S01]  /*22b70*/  MOV R18, RZ ;  /* 0x000000ff00127202 */ /* 0x000fe20000000f00 */
[----:B------:R-:W-:-:S07]  /*22b80*/  IMAD.U32 R16, RZ, RZ, UR6 ;  /* 0x00000006ff107e24 */ /* 0x000fce000f8e00ff */
.L_x_1869:
[----:B------:R-:W-:-:S13]  /*22b90*/  ISETP.NE.AND P0, PT, R5, RZ, PT ;  /* 0x000000ff0500720c */ /* 0x000fda0003f05270 */
[----:B------:R-:W0:Y:S01]  /*22ba0*/  @!P0 S2R R3, SR_CgaCtaId ;  /* 0x0000000000038919 */ /* 0x000e220000008800 */
[----:B------:R-:W-:-:S04]  /*22bb0*/  @!P0 MOV R2, 0x400 ;  /* 0x0000040000028802 */ /* 0x000fc80000000f00 */
[----:B0-----:R-:W-:-:S05]  /*22bc0*/  @!P0 LEA R2, R3, R2, 0x18 ;  /* 0x0000000203028211 */ /* 0x001fca00078ec0ff */
[----:B------:R0:W-:Y:S01]  /*22bd0*/  @!P0 STS.128 [R2+0x308d0], R16 ;  /* 0x0308d01002008388 */ /* 0x0001e20000000c00 */
[----:B------:R-:W-:Y:S06]  /*22be0*/  BAR.ARV 0x5, 0x180 ;  /* 0x0146000000007b1d */ /* 0x000fec0000002000 */
.L_x_1862:
[----:B------:R2:W-:Y:S01]  /*22bf0*/  STL [R1+0x34], RZ ;  /* 0x000034ff01007387 */ /* 0x0005e20000100800 */
[----:B------:R-:W-:Y:S01]  /*22c00*/  ULDC UR4, c[0x0][0xc3c] ;  /* 0x00030f0000047ab9 */ /* 0x000fe20000000800 */
[----:B------:R-:W-:Y:S01]  /*22c10*/  IMAD.MOV.U32 R29, RZ, RZ, 0x1 ;  /* 0x00000001ff1d7424 */ /* 0x000fe200078e00ff */
[----:B-1----:R-:W-:Y:S01]  /*22c20*/  ISETP.GE.AND P0, PT, R19, UR4, PT ;  /* 0x0000000413007c0c */ /* 0x002fe2000bf06270 */
[----:B------:R-:W-:-:S12]  /*22c30*/  IMAD.MOV.U32 R25, RZ, RZ, RZ ;  /* 0x000000ffff197224 */ /* 0x000fd800078e00ff */
[----:B--2---:R-:W-:Y:S05]  /*22c40*/  @P0 BRA `(.L_x_1870) ;  /* 0x0000006800ac0947 */ /* 0x004fea0003800000 */
[----:B------:R-:W2:Y:S01]  /*22c50*/  LDL R4, [R1+0x20] ;  /* 0x0000200001047983 */ /* 0x000ea20000100800 */
[C---:B------:R-:W-:Y:S01]  /*22c60*/  IMAD.SHL.U32 R37, R0.reuse, 0x8, RZ ;  /* 0x0000000800257824 */ /* 0x040fe200078e00ff */
[----:B0-----:R-:W-:Y:S01]  /*22c70*/  LOP3.LUT R2, R0, 0x7f, RZ, 0xc0, !PT ;  /* 0x0000007f00027812 */ /* 0x001fe200078ec0ff */
[----:B------:R-:W0:Y:S01]  /*22c80*/  S2UR UR5, SR_CgaCtaId ;  /* 0x00000000000579c3 */ /* 0x000e220000008800 */
[----:B------:R-:W-:Y:S01]  /*22c90*/  UMOV UR4, 0x400 ;  /* 0x0000040000047882 */ /* 0x000fe20000000000 */
[----:B------:R-:W-:Y:S01]  /*22ca0*/  BSSY B8, `(.L_x_1870) ;  /* 0x00006a5000087945 */ /* 0x000fe20003800000 */
[----:B------:R-:W-:Y:S01]  /*22cb0*/  LOP3.LUT R3, R37, 0x1f8, RZ, 0xc0, !PT ;  /* 0x000001f825037812 */ /* 0x000fe200078ec0ff */
[----:B------:R-:W-:Y:S01]  /*22cc0*/  IMAD.MOV.U32 R30, RZ, RZ, 0x1 ;  /* 0x00000001ff1e7424 */ /* 0x000fe200078e00ff */
[----:B------:R-:W-:Y:S01]  /*22cd0*/  SHF.L.U32 R34, R2, 0x3, RZ ;  /* 0x0000000302227819 */ /* 0x000fe200000006ff */
[----:B------:R-:W-:Y:S01]  /*22ce0*/  IMAD.MOV.U32 R27, RZ, RZ, RZ ;  /* 0x000000ffff1b7224 */ /* 0x000fe200078e00ff */
[----:B------:R-:W-:Y:S01]  /*22cf0*/  LOP3.LUT R3, R3, 0x38, R0, 0x78, !PT ;  /* 0x0000003803037812 */ /* 0x000fe200078e7800 */
[----:B------:R-:W-:Y:S01]  /*22d00*/  IMAD.SHL.U32 R0, R0, 0x10, RZ ;  /* 0x0000001000007824 */ /* 0x000fe200078e00ff */
[----:B------:R-:W-:Y:S01]  /*22d10*/  SHF.R.U32.HI R2, RZ, 0x3, R2 ;  /* 0x00000003ff027819 */ /* 0x000fe20000011602 */
[----:B------:R-:W-:Y:S01]  /*22d20*/  IMAD.MOV.U32 R29, RZ, RZ, 0x1 ;  /* 0x00000001ff1d7424 */ /* 0x000fe200078e00ff */
[----:B------:R-:W-:Y:S01]  /*22d30*/  LOP3.LUT R34, R3, 0x200, R34, 0xf8, !PT ;  /* 0x0000020003227812 */ /* 0x000fe200078ef822 */
[----:B------:R-:W-:Y:S01]  /*22d40*/  ULDC.64 UR36, c[0x0][0x198] ;  /* 0x0000660000247ab9 */ /* 0x000fe20000000a00 */
[----:B------:R-:W-:Y:S01]  /*22d50*/  LOP3.LUT R37, R37, 0x38, RZ, 0xc0, !PT ;  /* 0x0000003825257812 */ /* 0x000fe200078ec0ff */
[----:B------:R-:W-:Y:S01]  /*22d60*/  ULDC UR38, c[0x0][0xc] ;  /* 0x0000030000267ab9 */ /* 0x000fe20000000800 */
[----:B------:R-:W-:-:S02]  /*22d70*/  LOP3.LUT R0, R2, 0x70, R0, 0xf8, !PT ;  /* 0x0000007002007812 */ /* 0x000fc400078ef800 */
[----:B------:R-:W-:Y:S02]  /*22d80*/  MOV R25, RZ ;  /* 0x000000ff00197202 */ /* 0x000fe40000000f00 */
[C---:B------:R-:W-:Y:S02]  /*22d90*/  LOP3.LUT R2, R37.reuse, 0x80, RZ, 0xfc, !PT ;  /* 0x0000008025027812 */ /* 0x040fe400078efcff */
[----:B------:R-:W-:Y:S01]  /*22da0*/  LOP3.LUT R0, R37, 0xc0, RZ, 0xfc, !PT ;  /* 0x000000c025007812 */ /* 0x000fe200078efcff */
[----:B0-----:R-:W-:-:S06]  /*22db0*/  ULEA UR4, UR5, UR4, 0x18 ;  /* 0x0000000405047291 */ /* 0x001fcc000f8ec03f */
[----:B------:R-:W-:-:S04]  /*22dc0*/  IMAD.U32 R23, RZ, RZ, UR4 ;  /* 0x00000004ff177e24 */ /* 0x000fc8000f8e00ff */
[----:B------:R-:W-:Y:S01]  /*22dd0*/  IMAD R36, R34, 0x2, R23 ;  /* 0x0000000222247824 */ /* 0x000fe200078e0217 */
[----:B--2---:R-:W-:-:S05]  /*22de0*/  LOP3.LUT R3, R4, 0x2, RZ, 0xfc, !PT ;  /* 0x0000000204037812 */ /* 0x004fca00078efcff */
[----:B------:R0:W-:Y:S04]  /*22df0*/  STL [R1+0x44], R3 ;  /* 0x0000440301007387 */ /* 0x0001e80000100800 */
[----:B------:R1:W-:Y:S01]  /*22e00*/  STL [R1+0x34], RZ ;  /* 0x000034ff01007387 */ /* 0x0003e20000100800 */
[----:B0-----:R-:W-:-:S07]  /*22e10*/  LOP3.LUT R3, R37, 0x40, RZ, 0xfc, !PT ;  /* 0x0000004025037812 */ /* 0x001fce00078efcff */
.L_x_1993:
[----:B------:R-:W-:Y:S05]  /*22e20*/  YIELD ;  /* 0x0000000000007946 */ /* 0x000fea0003800000 */
[----:B------:R-:W-:Y:S01]  /*22e30*/  ULDC.64 UR4, c[0x0][0xa28] ;  /* 0x00028a0000047ab9 */ /* 0x000fe20000000a00 */
[----:B------:R-:W-:Y:S01]  /*22e40*/  MOV R11, RZ ;  /* 0x000000ff000b7202 */ /* 0x000fe20000000f00 */
[----:B0-----:R-:W0:Y:S01]  /*22e50*/  LDC.64 R4, c[0x0][0xa00] ;  /* 0x00028000ff047b82 */ /* 0x001e220000000a00 */
[----:B------:R-:W-:Y:S01]  /*22e60*/  ISETP.NE.U32.AND P0, PT, RZ, UR4, PT ;  /* 0x00000004ff007c0c */ /* 0x000fe2000bf05070 */
[----:B------:R-:W-:-:S03]  /*22e70*/  ULDC.64 UR6, c[0x0][0xa10] ;  /* 0x0002840000067ab9 */ /* 0x000fc60000000a00 */
[----:B------:R-:W-:Y:S01]  /*22e80*/  ISETP.NE.AND.EX P0, PT, RZ, UR5, PT, P0 ;  /* 0x00000005ff007c0c */ /* 0x000fe2000bf05300 */
[----:B------:R-:W-:-:S12]  /*22e90*/  ULDC.64 UR4, c[0x0][0xa18] ;  /* 0x0002860000047ab9 */ /* 0x000fd80000000a00 */
[----:B--2---:R-:W2:Y:S01]  /*22ea0*/  @P0 LDC.64 R2, c[0x0][0xa28] ;  /* 0x00028a00ff020b82 */ /* 0x004ea20000000a00 */
[----:B------:R-:W-:Y:S01]  /*22eb0*/  ISETP.NE.U32.AND P1, PT, RZ, UR6, PT ;  /* 0x00000006ff007c0c */ /* 0x000fe2000bf25070 */
[----:B--2---:R-:W-:-:S05]  /*22ec0*/  @P0 IMAD.WIDE R2, R19, 0x4, R2 ;  /* 0x0000000413020825 */ /* 0x004fca00078e0202 */
[----:B------:R2:W3:Y:S01]  /*22ed0*/  @P0 LDG.E R11, desc[UR60][R2.64] ;  /* 0x0000003c020b0981 */ /* 0x0004e2000c1e1900 */
[----:B------:R-:W-:Y:S01]  /*22ee0*/  ISETP.NE.U32.AND P0, PT, RZ, UR4, PT ;  /* 0x00000004ff007c0c */ /* 0x000fe2000bf05070 */
[----:B------:R-:W-:Y:S01]  /*22ef0*/  IMAD.MOV.U32 R35, RZ, RZ, RZ ;  /* 0x000000ffff237224 */ /* 0x000fe200078e00ff */
[----:B------:R-:W-:Y:S01]  /*22f00*/  ISETP.NE.AND.EX P1, PT, RZ, UR7, PT, P1 ;  /* 0x00000007ff007c0c */ /* 0x000fe2000bf25310 */
[----:B------:R-:W-:Y:S01]  /*22f10*/  IMAD.MOV.U32 R0, RZ, RZ, RZ ;  /* 0x000000ffff007224 */ /* 0x000fe200078e00ff */
[----:B------:R-:W-:Y:S01]  /*22f20*/  ISETP.NE.AND.EX P2, PT, RZ, UR5, PT, P0 ;  /* 0x00000005ff007c0c */ /* 0x000fe2000bf45300 */
[----:B------:R-:W-:Y:S01]  /*22f30*/  ULDC.64 UR4, c[0x0][0xa00] ;  /* 0x0002800000047ab9 */ /* 0x000fe20000000a00 */
[----:B0-----:R-:W-:Y:S01]  /*22f40*/  IMAD.WIDE R4, R19, 0x4, R4 ;  /* 0x0000000413047825 */ /* 0x001fe200078e0204 */
[----:B------:R-:W-:Y:S01]  /*22f50*/  ISETP.NE.U32.AND P0, PT, RZ, UR4, PT ;  /* 0x00000004ff007c0c */ /* 0x000fe2000bf05070 */
[----:B--2---:R-:W0:Y:S03]  /*22f60*/  LDC.64 R2, c[0x0][0xa10] ;  /* 0x00028400ff027b82 */ /* 0x004e260000000a00 */
[----:B------:R-:W-:-:S06]  /*22f70*/  ISETP.NE.AND.EX P0, PT, RZ, UR5, PT, P0 ;  /* 0x00000005ff007c0c */ /* 0x000fcc000bf05300 */
[----:B------:R-:W2:Y:S07]  /*22f80*/  @P2 LDC.64 R6, c[0x0][0xa18] ;  /* 0x00028600ff062b82 */ /* 0x000eae0000000a00 */
[----:B------:R-:W5:Y:S01]  /*22f90*/  @P0 LDG.E R35, desc[UR60][R4.64] ;  /* 0x0000003c04230981 */ /* 0x000f62000c1e1900 */
[----:B0-----:R-:W-:-:S05]  /*22fa0*/  IMAD.WIDE R2, R19, 0x4, R2 ;  /* 0x0000000413027825 */ /* 0x001fca00078e0202 */
[----:B------:R-:W5:Y:S01]  /*22fb0*/  @P1 LDG.E R0, desc[UR60][R2.64] ;  /* 0x0000003c02001981 */ /* 0x000f62000c1e1900 */
[----:B------:R-:W-:Y:S02]  /*22fc0*/  ULDC UR4, c[0x0][0x288] ;  /* 0x0000a20000047ab9 */ /* 0x000fe40000000800 */
[----:B------:R-:W-:Y:S01]  /*22fd0*/  IMAD.U32 R31, RZ, RZ, UR4 ;  /* 0x00000004ff1f7e24 */ /* 0x000fe2000f8e00ff */
[----:B------:R-:W-:Y:S02]  /*22fe0*/  ULDC.64 UR4, c[0x0][0x418] ;  /* 0x0001060000047ab9 */ /* 0x000fe40000000a00 */
[----:B------:R-:W-:-:S03]  /*22ff0*/  UISETP.NE.U32.AND UP0, UPT, UR4, URZ, UPT ;  /* 0x0000003f0400728c */ /* 0x000fc6000bf05070 */
[----:B------:R-:W-:Y:S01]  /*23000*/  ULDC UR4, c[0x0][0x424] ;  /* 0x0001090000047ab9 */ /* 0x000fe20000000800 */
[----:B------:R-:W-:Y:S01]  /*23010*/  UISETP.NE.AND.EX UP0, UPT, UR5, URZ, UPT, UP0 ;  /* 0x0000003f0500728c */ /* 0x000fe2000bf05300 */
[----:B--2---:R-:W-:Y:S02]  /*23020*/  @P2 IMAD.WIDE R6, R19, 0x4, R6 ;  /* 0x0000000413062825 */ /* 0x004fe400078e0206 */
[----:B------:R-:W-:Y:S01]  /*23030*/  ULDC UR5, c[0x0][0x2f0] ;  /* 0x0000bc0000057ab9 */ /* 0x000fe20000000800 */
[----:B------:R-:W-:Y:S02]  /*23040*/  USEL UR4, UR4, 0x1, UP0 ;  /* 0x0000000104047887 */ /* 0x000fe40008000000 */
[----:B------:R0:W5:Y:S02]  /*23050*/  @P2 LDG.E R31, desc[UR60][R6.64] ;  /* 0x0000003c061f2981 */ /* 0x000164000c1e1900 */
[----:B------:R-:W-:-:S03]  /*23060*/  UIMAD UR4, UR4, UR5, URZ ;  /* 0x00000005040472a4 */ /* 0x000fc6000f8e023f */
[----:B------:R-:W-:-:S03]  /*23070*/  ULDC UR5, c[0x0][0x348] ;  /* 0x0000d20000057ab9 */ /* 0x000fc60000000800 */
[----:B------:R-:W-:Y:S01]  /*23080*/  IMAD.U32 R9, RZ, RZ, UR4 ;  /* 0x00000004ff097e24 */ /* 0x000fe2000f8e00ff */
[----:B0-----:R-:W-:Y:S01]  /*23090*/  MOV R6, UR5 ;  /* 0x0000000500067c02 */ /* 0x001fe20008000f00 */
[----:B---3--:R0:W-:Y:S01]  /*230a0*/  STL [R1+0x10], R11 ;  /* 0x0000100b01007387 */ /* 0x0081e20000100800 */
[----:B------:R-:W-:Y:S05]  /*230b0*/  @P2 BRA `(.L_x_1871) ;  /* 0x0000000000102947 */ /* 0x000fea0003800000 */
[----:B------:R-:W-:Y:S05]  /*230c0*/  @!P0 BRA `(.L_x_1871) ;  /* 0x00000000000c8947 */ /* 0x000fea0003800000 */
[----:B------:R-:W2:Y:S04]  /*230d0*/  LDG.E R8, desc[UR60][R4.64] ;  /* 0x0000003c04087981 */ /* 0x000ea8000c1e1900 */
[----:B-----5:R-:W2:Y:S02]  /*230e0*/  LDG.E R31, desc[UR60][R4.64+0x4] ;  /* 0x0000043c041f7981 */ /* 0x020ea4000c1e1900 */
[----:B--2---:R-:W-:-:S07]  /*230f0*/  IMAD.IADD R31, R31, 0x1, -R8 ;  /* 0x000000011f1f7824 */ /* 0x004fce00078e0a08 */
.L_x_1871:
[----:B------:R-:W-:Y:S02]  /*23100*/  ULDC.64 UR4, c[0x0][0xa20] ;  /* 0x0002880000047ab9 */ /* 0x000fe40000000a00 */
[----:B------:R-:W-:-:S04]  /*23110*/  ISETP.NE.U32.AND P0, PT, RZ, UR4, PT ;  /* 0x00000004ff007c0c */ /* 0x000fc8000bf05070 */
[----:B------:R-:W-:-:S13]  /*23120*/  ISETP.NE.AND.EX P0, PT, RZ, UR5, PT, P0 ;  /* 0x00000005ff007c0c */ /* 0x000fda000bf05300 */
[----:B------:R-:W-:Y:S05]  /*23130*/  @!P0 BRA `(.L_x_1872) ;  /* 0x0000000000108947 */ /* 0x000fea0003800000 */
[----:B------:R-:W2:Y:S02]  /*23140*/  LDC.64 R4, c[0x0][0xa20] ;  /* 0x00028800ff047b82 */ /* 0x000ea40000000a00 */
[----:B--2---:R-:W-:-:S05]  /*23150*/  IMAD.WIDE R4, R19, 0x4, R4 ;  /* 0x0000000413047825 */ /* 0x004fca00078e0204 */
[----:B------:R2:W5:Y:S01]  /*23160*/  LDG.E R9, desc[UR60][R4.64] ;  /* 0x0000003c04097981 */ /* 0x000562000c1e1900 */
[----:B------:R-:W-:Y:S05]  /*23170*/  BRA `(.L_x_1873) ;  /* 0x0000000000247947 */ /* 0x000fea0003800000 */
.L_x_1872:
[----:B------:R-:W-:Y:S02]  /*23180*/  ULDC.64 UR4, c[0x0][0xa08] ;  /* 0x0002820000047ab9 */ /* 0x000fe40000000a00 */
[----:B------:R-:W-:-:S04]  /*23190*/  ISETP.NE.U32.AND P0, PT, RZ, UR4, PT ;  /* 0x00000004ff007c0c */ /* 0x000fc8000bf05070 */
[----:B------:R-:W-:-:S13]  /*231a0*/  ISETP.NE.AND.EX P0, PT, RZ, UR5, PT, P0 ;  /* 0x00000005ff007c0c */ /* 0x000fda000bf05300 */
[----:B------:R-:W-:Y:S05]  /*231b0*/  @!P0 BRA `(.L_x_1873) ;  /* 0x0000000000148947 */ /* 0x000fea0003800000 */
[----:B------:R-:W2:Y:S02]  /*231c0*/  LDC.64 R4, c[0x0][0xa08] ;  /* 0x00028200ff047b82 */ /* 0x000ea40000000a00 */
[----:B--2---:R-:W-:-:S05]  /*231d0*/  IMAD.WIDE R4, R19, 0x4, R4 ;  /* 0x0000000413047825 */ /* 0x004fca00078e0204 */
[----:B------:R-:W2:Y:S04]  /*231e0*/  LDG.E R9, desc[UR60][R4.64] ;  /* 0x0000003c04097981 */ /* 0x000ea8000c1e1900 */
[----:B------:R-:W2:Y:S02]  /*231f0*/  LDG.E R8, desc[UR60][R4.64+0x4] ;  /* 0x0000043c04087981 */ /* 0x000ea4000c1e1900 */
[----:B--2---:R-:W-:-:S07]  /*23200*/  IMAD.IADD R9, R8, 0x1, -R9 ;  /* 0x0000000108097824 */ /* 0x004fce00078e0a09 */
.L_x_1873:
[----:B------:R-:W3:Y:S01]  /*23210*/  @P1 LDG.E R8, desc[UR60][R2.64] ;  /* 0x0000003c02081981 */ /* 0x000ee2000c1e1900 */
[----:B--2---:R-:W2:Y:S03]  /*23220*/  LDC R4, c[0x0][0x448] ;  /* 0x00011200ff047b82 */ /* 0x004ea60000000800 */
[----:B------:R-:W3:Y:S01]  /*23230*/  @P1 LDG.E R5, desc[UR60][R2.64+0x4] ;  /* 0x0000043c02051981 */ /* 0x000ee2000c1e1900 */
[----:B-----5:R-:W-:Y:S02]  /*23240*/  IMAD.IADD R9, R9, 0x1, -R11 ;  /* 0x0000000109097824 */ /* 0x020fe400078e0a0b */
[----:B------:R-:W-:-:S04]  /*23250*/  IMAD.SHL.U32 R28, R17, 0x80, RZ ;  /* 0x00000080111c7824 */ /* 0x000fc800078e00ff */
[----:B------:R-:W-:Y:S01]  /*23260*/  VIADD R7, R28, 0x7f ;  /* 0x0000007f1c077836 */ /* 0x000fe20000000000 */
[----:B--2---:R-:W-:-:S13]  /*23270*/  ISETP.NE.AND P2, PT, R4, 0x1, PT ;  /* 0x000000010400780c */ /* 0x004fda0003f45270 */
[----:B------:R-:W2:Y:S08]  /*23280*/  @P2 LDC R10, c[0x0][0x44c] ;  /* 0x00011300ff0a2b82 */ /* 0x000eb00000000800 */
[----:B------:R-:W4:Y:S01]  /*23290*/  @P2 LDC R4, c[0x0][0x450] ;  /* 0x00011400ff042b82 */ /* 0x000f220000000800 */
[----:B---3--:R-:W-:Y:S01]  /*232a0*/  @P1 IADD3 R6, -R8, R5, RZ ;  /* 0x0000000508061210 */ /* 0x008fe20007ffe1ff */
[----:B--2---:R-:W-:-:S03]  /*232b0*/  @P2 IMAD.HI.U32 R5, R7, R10, RZ ;  /* 0x0000000a07052227 */ /* 0x004fc600078e00ff */
[----:B------:R-:W-:Y:S02]  /*232c0*/  IADD3 R12, R9, R6, RZ ;  /* 0x00000006090c7210 */ /* 0x000fe40007ffe0ff */
[----:B----4-:R-:W-:Y:S02]  /*232d0*/  @P2 SHF.R.U32.HI R7, RZ, R4, R5 ;  /* 0x00000004ff072219 */ /* 0x010fe40000011605 */
[C---:B------:R-:W-:Y:S01]  /*232e0*/  IADD3 R8, R12.reuse, 0x1, -R31 ;  /* 0x000000010c087810 */ /* 0x040fe20007ffe81f */
[----:B------:R-:W-:Y:S01]  /*232f0*/  VIADD R2, R12, 0x3f ;  /* 0x0000003f0c027836 */ /* 0x000fe20000000000 */
[----:B------:R2:W-:Y:S03]  /*23300*/  STL [R1+0xc], R12 ;  /* 0x00000c0c01007387 */ /* 0x0005e60000100800 */
[----:B------:R-:W-:Y:S01]  /*23310*/  IMAD.IADD R7, R8, 0x1, R7 ;  /* 0x0000000108077824 */ /* 0x000fe200078e0207 */
[----:B------:R-:W-:-:S04]  /*23320*/  SHF.R.S32.HI R3, RZ, 0x1f, R2 ;  /* 0x0000001fff037819 */ /* 0x000fc80000011402 */
[----:B------:R-:W-:Y:S02]  /*23330*/  LEA.HI R10, R3, R2, RZ, 0x6 ;  /* 0x00000002030a7211 */ /* 0x000fe400078f30ff */
[----:B------:R-:W3:Y:S02]  /*23340*/  LDC.64 R2, c[0x0][0x9e0] ;  /* 0x00027800ff027b82 */ /* 0x000ee40000000a00 */
[----:B------:R-:W-:Y:S02]  /*23350*/  SHF.R.S32.HI R10, RZ, 0x6, R10 ;  /* 0x00000006ff0a7819 */ /* 0x000fe4000001140a */
[----:B---3--:R-:W-:Y:S01]  /*23360*/  ISETP.GE.AND P3, PT, R3, 0x1, PT ;  /* 0x000000010300780c */ /* 0x008fe20003f66270 */
[----:B------:R-:W-:-:S12]  /*23370*/  IMAD.IADD R2, R7, 0x1, R2 ;  /* 0x0000000107027824 */ /* 0x000fd800078e0202 */
[----:B--2---:R-:W-:Y:S05]  /*23380*/  @!P3 BRA `(.L_x_1874) ;  /* 0x000000000048b947 */ /* 0x004fea0003800000 */
[C---:B------:R-:W-:Y:S01]  /*23390*/  ISETP.GT.AND P0, PT, R7.reuse, RZ, PT ;  /* 0x000000ff0700720c */ /* 0x040fe20003f04270 */
[----:B------:R-:W-:Y:S01]  /*233a0*/  BSSY B0, `(.L_x_1875) ;  /* 0x000000e000007945 */ /* 0x000fe20003800000 */
[----:B0-----:R-:W-:-:S11]  /*233b0*/  IADD3 R11, R7, -0x1, RZ ;  /* 0xffffffff070b7810 */ /* 0x001fd60007ffe0ff */
        /* <DEDUP_REMOVED lines=8> */
.L_x_1876:
[----:B------:R-:W-:-:S13]  /*23440*/  ISETP.NE.AND P0, PT, R3, 0x1, PT ;  /* 0x000000010300780c */ /* 0x000fda0003f05270 */
[----:B------:R-:W0:Y:S02]  /*23450*/  @P0 LDC.64 R4, c[0x0][0x9e8] ;  /* 0x00027a00ff040b82 */ /* 0x000e240000000a00 */
[----:B0-----:R-:W-:-:S05]  /*23460*/  @P0 IMAD.HI.U32 R4, R11, R4, RZ ;  /* 0x000000040b040227 */ /* 0x001fca00078e00ff */
[----:B------:R-:W-:-:S07]  /*23470*/  @P0 SHF.R.U32.HI R11, RZ, R5, R4 ;  /* 0x00000005ff0b0219 */ /* 0x000fce0000011604 */
.L_x_1877:
[----:B------:R-:W-:Y:S05]  /*23480*/  BSYNC B0 ;  /* 0x0000000000007941 */ /* 0x000fea0003800000 */
.L_x_1875:
[----:B------:R-:W-:-:S05]  /*23490*/  IMAD R11, R11, R3, R3 ;  /* 0x000000030b0b7224 */ /* 0x000fca00078e0203 */
[----:B------:R-:W-:-:S07]  /*234a0*/  VIMNMX R2, R2, R11, PT ;  /* 0x0000000b02027248 */ /* 0x000fce0003fe0100 */
.L_x_1874:
[----:B------:R-:W2:Y:S01]  /*234b0*/  @P2 LDC R7, c[0x0][0x44c] ;  /* 0x00011300ff072b82 */ /* 0x000ea20000000800 */
[----:B------:R-:W-:Y:S01]  /*234c0*/  IMAD.MOV.U32 R4, RZ, RZ, R28 ;  /* 0x000000ffff047224 */ /* 0x000fe200078e001c */
[----:B------:R-:W-:-:S06]  /*234d0*/  ULDC UR4, c[0x0][0x9dc] ;  /* 0x0002770000047ab9 */ /* 0x000fcc0000000800 */
[----:B------:R-:W3:Y:S01]  /*234e0*/  @P2 LDC R5, c[0x0][0x450] ;  /* 0x00011400ff052b82 */ /* 0x000ee20000000800 */
[----:B--2---:R-:W-:-:S05]  /*234f0*/  @P2 IMAD.HI.U32 R7, R28, R7, RZ ;  /* 0x000000071c072227 */ /* 0x004fca00078e00ff */
[----:B---3--:R-:W-:Y:S01]  /*23500*/  @P2 SHF.R.U32.HI R4, RZ, R5, R7 ;  /* 0x00000005ff042219 */ /* 0x008fe20000011607 */
[----:B------:R-:W-:-:S05]  /*23510*/  IMAD.IADD R7, R12, 0x1, -R31 ;  /* 0x000000010c077824 */ /* 0x000fca00078e0a1f */
[----:B------:R-:W-:-:S05]  /*23520*/  IADD3 R12, R7, R4, RZ ;  /* 0x00000004070c7210 */ /* 0x000fca0007ffe0ff */
[----:B0-----:R-:W-:Y:S01]  /*23530*/  VIADD R11, R12, -UR4 ;  /* 0x800000040c0b7c36 */ /* 0x001fe20008000000 */
        /* <DEDUP_REMOVED lines=11> */
.L_x_1880:
[----:B------:R-:W-:-:S13]  /*235f0*/  ISETP.NE.AND P0, PT, R3, 0x1, PT ;  /* 0x000000010300780c */ /* 0x000fda0003f05270 */
[----:B------:R-:W0:Y:S02]  /*23600*/  @P0 LDC.64 R4, c[0x0][0x9e8] ;  /* 0x00027a00ff040b82 */ /* 0x000e240000000a00 */
[----:B0-----:R-:W-:-:S05]  /*23610*/  @P0 IMAD.HI.U32 R4, R12, R4, RZ ;  /* 0x000000040c040227 */ /* 0x001fca00078e00ff */
[----:B------:R-:W-:-:S07]  /*23620*/  @P0 SHF.R.U32.HI R12, RZ, R5, R4 ;  /* 0x00000005ff0c0219 */ /* 0x000fce0000011604 */
.L_x_1881:
[----:B------:R-:W-:Y:S05]  /*23630*/  BSYNC B0 ;  /* 0x0000000000007941 */ /* 0x000fea0003800000 */
.L_x_1879:
[----:B------:R-:W-:-:S05]  /*23640*/  IMAD R12, R12, R3, RZ ;  /* 0x000000030c0c7224 */ /* 0x000fca00078e02ff */
[----:B------:R-:W-:-:S07]  /*23650*/  VIMNMX R11, R11, R12, !PT ;  /* 0x0000000c0b0b7248 */ /* 0x000fce0007fe0100 */
.L_x_1878:
[----:B------:R-:W-:Y:S01]  /*23660*/  VIADD R2, R2, 0x3f ;  /* 0x0000003f02027836 */ /* 0x000fe20000000000 */
[----:B------:R-:W-:Y:S01]  /*23670*/  SHF.R.S32.HI R4, RZ, 0x1f, R11 ;  /* 0x0000001fff047819 */ /* 0x000fe2000001140b */
[----:B------:R-:W-:Y:S03]  /*23680*/  BSSY B0, `(.L_x_1882) ;  /* 0x0000196000007945 */ /* 0x000fe60003800000 */
[----:B------:R-:W-:Y:S02]  /*23690*/  SHF.R.S32.HI R3, RZ, 0x1f, R2 ;  /* 0x0000001fff037819 */ /* 0x000fe40000011402 */
[----:B------:R-:W-:Y:S02]  /*236a0*/  LEA.HI R4, R4, R11, RZ, 0x6 ;  /* 0x0000000b04047211 */ /* 0x000fe400078f30ff */
[----:B------:R-:W-:Y:S02]  /*236b0*/  LEA.HI R2, R3, R2, RZ, 0x6 ;  /* 0x0000000203027211 */ /* 0x000fe400078f30ff */
[----:B------:R-:W-:-:S02]  /*236c0*/  SHF.R.S32.HI R4, RZ, 0x6, R4 ;  /* 0x00000006ff047819 */ /* 0x000fc40000011404 */
[----:B------:R-:W-:Y:S02]  /*236d0*/  SHF.R.S32.HI R3, RZ, 0x6, R2 ;  /* 0x00000006ff037819 */ /* 0x000fe40000011402 */
[----:B------:R-:W-:Y:S02]  /*236e0*/  VIMNMX R2, RZ, R4, !PT ;  /* 0x00000004ff027248 */ /* 0x000fe40007fe0100 */
[----:B------:R-:W-:-:S03]  /*236f0*/  VIMNMX R4, R10, R3, PT ;  /* 0x000000030a047248 */ /* 0x000fc60003fe0100 */
[----:B------:R-:W-:Y:S01]  /*23700*/  IMAD R2, R2, 0x40, -R9 ;  /* 0x0000004002027824 */ /* 0x000fe200078e0a09 */
[----:B------:R-:W-:-:S04]  /*23710*/  LEA R9, R4, -R9, 0x6 ;  /* 0x8000000904097211 */ /* 0x000fc800078e30ff */
[----:B------:R-:W-:Y:S02]  /*23720*/  VIMNMX R9, R9, R6, PT ;  /* 0x0000000609097248 */ /* 0x000fe40003fe0100 */
[----:B------:R-:W-:-:S04]  /*23730*/  VIMNMX R2, RZ, R2, !PT ;  /* 0x00000002ff027248 */ /* 0x000fc80007fe0100 */
[----:B------:R-:W-:Y:S02]  /*23740*/  ISETP.GT.AND P0, PT, R9, R2, PT ;  /* 0x000000020900720c */ /* 0x000fe40003f04270 */
[----:B------:R-:W-:-:S11]  /*23750*/  SHF.R.U32.HI R5, RZ, 0x6, R2 ;  /* 0x00000006ff057819 */ /* 0x000fd60000011602 */
[----:B------:R-:W-:-:S05]  /*23760*/  @P0 VIADD R3, R9, 0x3f ;  /* 0x0000003f09030836 */ /* 0x000fca0000000000 */
[----:B------:R-:W-:-:S04]  /*23770*/  @P0 SHF.R.S32.HI R2, RZ, 0x1f, R3 ;  /* 0x0000001fff020819 */ /* 0x000fc80000011403 */
[----:B------:R-:W-:Y:S01]  /*23780*/  @P0 LEA.HI R3, R2, R3, RZ, 0x6 ;  /* 0x0000000302030211 */ /* 0x000fe200078f30ff */
[----:B------:R-:W-:-:S03]  /*23790*/  IMAD.MOV.U32 R2, RZ, RZ, R5 ;  /* 0x000000ffff027224 */ /* 0x000fc600078e0005 */
[----:B------:R-:W-:Y:S02]  /*237a0*/  @P0 SHF.R.S32.HI R2, RZ, 0x6, R3 ;  /* 0x00000006ff020819 */ /* 0x000fe40000011403 */
        /* <DEDUP_REMOVED lines=9> */
[----:B------:R0:W2:Y:S02]  /*23840*/  SHFL.IDX PT, R14, R3, RZ, 0x1f ;  /* 0x00001fff030e7589 */ /* 0x0000a400000e0000 */
.L_x_2085:
[----:B--2---:R-:W-:Y:S02]  /*23850*/  ISETP.NE.AND P0, PT, R14, RZ, PT ;  /* 0x000000ff0e00720c */ /* 0x004fe40003f05270 */
[----:B------:R-:W-:-:S11]  /*23860*/  PLOP3.LUT P6, PT, PT, PT, PT, 0x8, 0x0 ;  /* 0x000000000000781c */ /* 0x000fd60003fce170 */
[----:B------:R-:W-:Y:S05]  /*23870*/  @P0 BRA `(.L_x_1885) ;  /* 0x00000000000c0947 */ /* 0x000fea0003800000 */
[----:B------:R-:W-:-:S03]  /*23880*/  UMOV UR4, 0xffffffff ;  /* 0xffffffff00047882 */ /* 0x000fc60000000000 */
[----:B------:R-:W-:Y:S05]  /*23890*/  BRA.DIV UR4, `(.L_x_1886) ;  /* 0x0000007e04187947 */ /* 0x000fea000b800000 */
[----:B------:R-:W-:-:S13]  /*238a0*/  ELECT P6, URZ, PT ;  /* 0x00000000003f782f */ /* 0x000fda00038c0000 */
.L_x_1885:
[----:B0-----:R-:W2:Y:S01]  /*238b0*/  LDL R3, [R1+0x34] ;  /* 0x0000340001037983 */ /* 0x001ea20000100800 */
[----:B------:R-:W-:Y:S01]  /*238c0*/  BSSY B1, `(.L_x_1887) ;  /* 0x0000008000017945 */ /* 0x000fe20003800000 */
[----:B--2---:R-:W-:-:S05]  /*238d0*/  VIADD R3, R3, 0x1 ;  /* 0x0000000103037836 */ /* 0x004fca0000000000 */
[----:B------:R-:W-:-:S04]  /*238e0*/  LEA.HI R6, R3, R3, RZ, 0x1 ;  /* 0x0000000303067211 */ /* 0x000fc800078f08ff */
[----:B------:R-:W-:-:S04]  /*238f0*/  LOP3.LUT R6, R6, 0xfffffffe, RZ, 0xc0, !PT ;  /* 0xfffffffe06067812 */ /* 0x000fc800078ec0ff */
[----:B------:R-:W-:-:S04]  /*23900*/  IADD3 R6, R3, -R6, RZ ;  /* 0x8000000603067210 */ /* 0x000fc80007ffe0ff */
[----:B------:R-:W-:-:S04]  /*23910*/  SHF.L.U32 R6, R6, 0x1f, RZ ;  /* 0x0000001f06067819 */ /* 0x000fc800000006ff */
[----:B------:R-:W0:Y:S02]  /*23920*/  SYNCS.PHASECHK.TRANS64.TRYWAIT P0, [R23+URZ+0x30820], R6 ;  /* 0x03082006170075a7 */ /* 0x000e24000800017f */
[----:B0-----:R-:W-:Y:S05]  /*23930*/  @!P0 BRA `(.L_x_1888) ;  /* 0x0000007c00108947 */ /* 0x001fea0003800000 */
.L_x_2088:
[----:B------:R-:W-:Y:S05]  /*23940*/  BSYNC B1 ;  /* 0x0000000000017941 */ /* 0x000fea0003800000 */
.L_x_1887:
[----:B------:R-:W-:Y:S04]  /*23950*/  BSSY B1, `(.L_x_1889) ;  /* 0x00000ac000017945 */ /* 0x000fe80003800000 */
[----:B------:R-:W-:Y:S05]  /*23960*/  @!P6 BRA `(.L_x_1890) ;  /* 0x0000000800a8e947 */ /* 0x000fea0003800000 */
[----:B------:R-:W-:Y:S01]  /*23970*/  IMAD R13, R27, 0x8, R23 ;  /* 0x000000081b0d7824 */ /* 0x000fe200078e0217 */
[----:B------:R-:W-:Y:S01]  /*23980*/  SHF.L.U32 R12, R30, 0x1f, RZ ;  /* 0x0000001f1e0c7819 */ /* 0x000fe200000006ff */
[----:B------:R-:W2:Y:S01]  /*23990*/  S2R R3, SR_TID.X ;  /* 0x0000000000037919 */ /* 0x000ea20000002100 */
[----:B------:R-:W-:Y:S02]  /*239a0*/  BSSY B2, `(.L_x_1891) ;  /* 0x0000005000027945 */ /* 0x000fe40003800000 */
[----:B------:R-:W3:Y:S01]  /*239b0*/  SYNCS.PHASECHK.TRANS64.TRYWAIT P0, [R13+URZ+0x308a0], R12 ;  /* 0x0308a00c0d0075a7 */ /* 0x000ee2000800017f */
[----:B--2---:R-:W-:-:S04]  /*239c0*/  LOP3.LUT R3, R3, 0x7f, RZ, 0xc0, !PT ;  /* 0x0000007f03037812 */ /* 0x004fc800078ec0ff */
[----:B------:R-:W-:Y:S01]  /*239d0*/  ISETP.NE.AND P1, PT, R3, RZ, PT ;  /* 0x000000ff0300720c */ /* 0x000fe20003f25270 */
[----:B---3--:R-:W-:-:S12]  /*239e0*/  @!P0 BRA `(.L_x_1892) ;  /* 0x0000007800f88947 */ /* 0x008fd80003800000 */
.L_x_2089:
[----:B------:R-:W-:Y:S05]  /*239f0*/  BSYNC B2 ;  /* 0x0000000000027941 */ /* 0x000fea0003800000 */
.L_x_1891:
[----:B------:R-:W-:Y:S04]  /*23a00*/  BSSY B2, `(.L_x_1893) ;  /* 0x0000009000027945 */ /* 0x000fe80003800000 */
[----:B------:R-:W-:Y:S05]  /*23a10*/  @P1 BRA `(.L_x_1894) ;  /* 0x00000000001c1947 */ /* 0x000fea0003800000 */
[----:B0-----:R-:W0:Y:S01]  /*23a20*/  S2R R6, SR_TID.X ;  /* 0x0000000000067919 */ /* 0x001e220000002100 */
[----:B------:R-:W-:-:S04]  /*23a30*/  IMAD.MOV.U32 R3, RZ, RZ, 0x8000 ;  /* 0x00008000ff037424 */ /* 0x000fc800078e00ff */
[----:B------:R3:W-:Y:S01]  /*23a40*/  SYNCS.ARRIVE.TRANS64 RZ, [R13+URZ+0x30890], R3 ;  /* 0x030890030dff79a7 */ /* 0x0007e2000800003f */
[----:B0-----:R-:W-:-:S04]  /*23a50*/  LOP3.LUT R6, R6, 0x1f, RZ, 0xc0, !PT ;  /* 0x0000001f06067812 */ /* 0x001fc800078ec0ff */
[----:B------:R-:W-:-:S13]  /*23a60*/  ISETP.NE.AND P0, PT, R6, RZ, PT ;  /* 0x000000ff0600720c */ /* 0x000fda0003f05270 */
[----:B---3--:R-:W-:Y:S05]  /*23a70*/  @!P0 BRA `(.L_x_1894) ;  /* 0x0000000000048947 */ /* 0x008fea0003800000 */
[----:B------:R-:W-:Y:S01]  /*23a80*/  BPT.TRAP 0x1 ;  /* 0x000000040000795c */ /* 0x000fe20000300000 */
.L_x_1894:
[----:B------:R-:W-:Y:S05]  /*23a90*/  BSYNC B2 ;  /* 0x0000000000027941 */ /* 0x000fea0003800000 */
.L_x_1893:
[----:B------:R-:W-:Y:S01]  /*23aa0*/  IMAD.MOV.U32 R17, RZ, RZ, RZ ;  /* 0x000000ffff117224 */ /* 0x000fe200078e00ff */
[----:B------:R-:W-:Y:S01]  /*23ab0*/  LEA R11, R2, R0, 0x6 ;  /* 0x00000000020b7211 */ /* 0x000fe200078e30ff */
[C---:B------:R-:W-:Y:S01]  /*23ac0*/  IMAD R9, R27.reuse, 0x8000, R23 ;  /* 0x000080001b097824 */ /* 0x040fe200078e0217 */
[----:B------:R-:W-:Y:S01]  /*23ad0*/  UIADD3 UR4, UP0, UR36, 0x570, URZ ;  /* 0x0000057024047890 */ /* 0x000fe2000ff1e03f */
[----:B------:R-:W-:Y:S01]  /*23ae0*/  PLOP3.LUT P0, PT, PT, PT, PT, 0x80, 0x0 ;  /* 0x000000000000781c */ /* 0x000fe20003f0f070 */
[----:B0-----:R-:W-:Y:S01]  /*23af0*/  IMAD.SHL.U32 R6, R27, 0x4000, RZ ;  /* 0x000040001b067824 */ /* 0x001fe200078e00ff */
[----:B------:R-:W-:Y:S01]  /*23b00*/  R2UR UR10, R17 ;  /* 0x00000000110a72ca */ /* 0x000fe200000e0000 */
[----:B------:R-:W-:Y:S01]  /*23b10*/  VIADD R11, R11, 0xffffffc0 ;  /* 0xffffffc00b0b7836 */ /* 0x000fe20000000000 */
[----:B------:R-:W-:Y:S01]  /*23b20*/  IADD3 R3, R13, 0x30890, RZ ;  /* 0x000308900d037810 */ /* 0x000fe20007ffe0ff */
[----:B------:R-:W-:Y:S01]  /*23b30*/  VIADD R14, R9, 0x20400 ;  /* 0x00020400090e7836 */ /* 0x000fe20000000000 */
[----:B------:R-:W-:Y:S01]  /*23b40*/  UIADD3.X UR5, URZ, UR37, URZ, UP0, !UPT ;  /* 0x000000253f057290 */ /* 0x000fe200087fe43f */
[----:B------:R-:W-:Y:S01]  /*23b50*/  UMOV UR6, 0x0 ;  /* 0x0000000000067882 */ /* 0x000fe20000000000 */
[----:B------:R-:W-:-:S10]  /*23b60*/  UMOV UR7, 0x12f00000 ;  /* 0x12f0000000077882 */ /* 0x000fd40000000000 */
.L_x_1895:
        /* <DEDUP_REMOVED lines=16> */
.L_x_1896:
        /* <DEDUP_REMOVED lines=16> */
.L_x_1897:
        /* <DEDUP_REMOVED lines=16> */
.L_x_1898:
        /* <DEDUP_REMOVED lines=13> */
.L_x_2090:
[----:B------:R-:W-:Y:S05]  /*23f40*/  BSYNC B2 ;  /* 0x0000000000027941 */ /* 0x000fea0003800000 */
.L_x_1899:
[----:B------:R-:W-:Y:S01]  /*23f50*/  BSSY B2, `(.L_x_1901) ;  /* 0x000000b000027945 */ /* 0x000fe20003800000 */
[----:B------:R-:W-:Y:S01]  /*23f60*/  MOV R14, 0x0 ;  /* 0x00000000000e7802 */ /* 0x000fe20000000f00 */
[----:B------:R-:W-:Y:S02]  /*23f70*/  IMAD.MOV.U32 R15, RZ, RZ, 0x12f00000 ;  /* 0x12f00000ff0f7424 */ /* 0x000fe400078e00ff */
[----:B------:R-:W-:Y:S05]  /*23f80*/  @P1 BRA `(.L_x_1902) ;  /* 0x00000000001c1947 */ /* 0x000fea0003800000 */
[----:B------:R-:W3:Y:S01]  /*23f90*/  S2R R9, SR_TID.X ;  /* 0x0000000000097919 */ /* 0x000ee20000002100 */
[----:B------:R-:W-:-:S04]  /*23fa0*/  IMAD.MOV.U32 R3, RZ, RZ, 0x8000 ;  /* 0x00008000ff037424 */ /* 0x000fc800078e00ff */
[----:B------:R4:W-:Y:S01]  /*23fb0*/  SYNCS.ARRIVE.TRANS64 RZ, [R13+URZ+0x308b0], R3 ;  /* 0x0308b0030dff79a7 */ /* 0x0009e2000800003f */
[----:B---3--:R-:W-:-:S04]  /*23fc0*/  LOP3.LUT R9, R9, 0x1f, RZ, 0xc0, !PT ;  /* 0x0000001f09097812 */ /* 0x008fc800078ec0ff */
[----:B------:R-:W-:-:S13]  /*23fd0*/  ISETP.NE.AND P0, PT, R9, RZ, PT ;  /* 0x000000ff0900720c */ /* 0x000fda0003f05270 */
[----:B----4-:R-:W-:Y:S05]  /*23fe0*/  @!P0 BRA `(.L_x_1902) ;  /* 0x0000000000048947 */ /* 0x010fea0003800000 */
[----:B------:R-:W-:Y:S01]  /*23ff0*/  BPT.TRAP 0x1 ;  /* 0x000000040000795c */ /* 0x000fe20000300000 */
.L_x_1902:
[----:B------:R-:W-:Y:S05]  /*24000*/  BSYNC B2 ;  /* 0x0000000000027941 */ /* 0x000fea0003800000 */
.L_x_1901:
[----:B------:R-:W-:Y:S01]  /*24010*/  R2UR UR10, R17 ;  /* 0x00000000110a72ca */ /* 0x000fe200000e0000 */
[----:B------:R-:W-:Y:S01]  /*24020*/  IMAD R6, R6, 0x2, R23 ;  /* 0x0000000206067824 */ /* 0x000fe200078e0217 */
[----:B------:R-:W-:Y:S01]  /*24030*/  R2UR UR6, R14 ;  /* 0x000000000e0672ca */ /* 0x000fe200000e0000 */
[----:B------:R-:W-:Y:S01]  /*24040*/  UIADD3 UR4, UP0, UR36, 0x670, URZ ;  /* 0x0000067024047890 */ /* 0x000fe2000ff1e03f */
[----:B------:R-:W-:Y:S01]  /*24050*/  R2UR UR7, R15 ;  /* 0x000000000f0772ca */ /* 0x000fe200000e0000 */
[----:B------:R-:W-:Y:S01]  /*24060*/  VIADD R3, R6, 0x400 ;  /* 0x0000040006037836 */ /* 0x000fe20000000000 */
[----:B------:R-:W-:Y:S01]  /*24070*/  PLOP3.LUT P0, PT, PT, PT, PT, 0x80, 0x0 ;  /* 0x000000000000781c */ /* 0x000fe20003f0f070 */
[----:B------:R-:W-:Y:S01]  /*24080*/  UIADD3.X UR5, URZ, UR37, URZ, UP0, !UPT ;  /* 0x000000253f057290 */ /* 0x000fe200087fe43f */
[----:B0-2---:R-:W-:-:S11]  /*24090*/  IADD3 R13, R13, 0x308b0, RZ ;  /* 0x000308b00d0d7810 */ /* 0x005fd60007ffe0ff */
.L_x_1903:
        /* <DEDUP_REMOVED lines=15> */
.L_x_1904:
        /* <DEDUP_REMOVED lines=15> */
.L_x_1905:
        /* <DEDUP_REMOVED lines=15> */
.L_x_1906:
        /* <DEDUP_REMOVED lines=9> */
[----:B--2---:R-:W-:Y:S05]  /*24400*/  @P0 BRA.U.ANY `(.L_x_1906) ;  /* 0xfffffffd00d80947 */ /* 0x004fea000393ffff */
.L_x_1890:
[----:B------:R-:W-:Y:S05]  /*24410*/  BSYNC B1 ;  /* 0x0000000000017941 */ /* 0x000fea0003800000 */
.L_x_1889:
        /* <DEDUP_REMOVED lines=9> */
.L_x_1925:
[----:B------:R-:W-:Y:S05]  /*244b0*/  YIELD ;  /* 0x0000000000007946 */ /* 0x000fea0003800000 */
[----:B------:R-:W-:Y:S04]  /*244c0*/  BSSY B1, `(.L_x_1907) ;  /* 0x00000a9000017945 */ /* 0x000fe80003800000 */
[----:B------:R-:W-:Y:S05]  /*244d0*/  @!P6 BRA `(.L_x_1908) ;  /* 0x00000008009ce947 */ /* 0x000fea0003800000 */
[----:B0-----:R-:W-:Y:S01]  /*244e0*/  IMAD R6, R27, 0x8, R23 ;  /* 0x000000081b067824 */ /* 0x001fe200078e0217 */
[----:B------:R-:W-:Y:S01]  /*244f0*/  SHF.L.U32 R3, R30, 0x1f, RZ ;  /* 0x0000001f1e037819 */ /* 0x000fe200000006ff */
[----:B------:R-:W0:Y:S01]  /*24500*/  S2R R2, SR_TID.X ;  /* 0x0000000000027919 */ /* 0x000e220000002100 */
[----:B------:R-:W-:Y:S02]  /*24510*/  BSSY B2, `(.L_x_1909) ;  /* 0x0000005000027945 */ /* 0x000fe40003800000 */
[----:B------:R-:W2:Y:S01]  /*24520*/  SYNCS.PHASECHK.TRANS64.TRYWAIT P1, [R6+URZ+0x308a0], R3 ;  /* 0x0308a003060075a7 */ /* 0x000ea2000802017f */
[----:B0-----:R-:W-:-:S04]  /*24530*/  LOP3.LUT R2, R2, 0x7f, RZ, 0xc0, !PT ;  /* 0x0000007f02027812 */ /* 0x001fc800078ec0ff */
[----:B------:R-:W-:Y:S01]  /*24540*/  ISETP.NE.AND P2, PT, R2, RZ, PT ;  /* 0x000000ff0200720c */ /* 0x000fe20003f45270 */
[----:B--2---:R-:W-:-:S12]  /*24550*/  @!P1 BRA `(.L_x_1910) ;  /* 0x0000007000449947 */ /* 0x004fd80003800000 */
.L_x_2091:
[----:B------:R-:W-:Y:S05]  /*24560*/  BSYNC B2 ;  /* 0x0000000000027941 */ /* 0x000fea0003800000 */
.L_x_1909:
[----:B------:R-:W-:Y:S04]  /*24570*/  BSSY B2, `(.L_x_1911) ;  /* 0x0000009000027945 */ /* 0x000fe80003800000 */
[----:B------:R-:W-:Y:S05]  /*24580*/  @P2 BRA `(.L_x_1912) ;  /* 0x00000000001c2947 */ /* 0x000fea0003800000 */
[----:B------:R-:W2:Y:S01]  /*24590*/  S2R R11, SR_TID.X ;  /* 0x00000000000b7919 */ /* 0x000ea20000002100 */
[----:B------:R-:W-:-:S04]  /*245a0*/  MOV R2, 0x8000 ;  /* 0x0000800000027802 */ /* 0x000fc80000000f00 */
[----:B------:R3:W-:Y:S01]  /*245b0*/  SYNCS.ARRIVE.TRANS64 RZ, [R6+URZ+0x30890], R2 ;  /* 0x0308900206ff79a7 */ /* 0x0007e2000800003f */
[----:B--2---:R-:W-:-:S04]  /*245c0*/  LOP3.LUT R11, R11, 0x1f, RZ, 0xc0, !PT ;  /* 0x0000001f0b0b7812 */ /* 0x004fc800078ec0ff */
[----:B------:R-:W-:-:S13]  /*245d0*/  ISETP.NE.AND P1, PT, R11, RZ, PT ;  /* 0x000000ff0b00720c */ /* 0x000fda0003f25270 */
[----:B---3--:R-:W-:Y:S05]  /*245e0*/  @!P1 BRA `(.L_x_1912) ;  /* 0x0000000000049947 */ /* 0x008fea0003800000 */
[----:B------:R-:W-:Y:S01]  /*245f0*/  BPT.TRAP 0x1 ;  /* 0x000000040000795c */ /* 0x000fe20000300000 */
.L_x_1912:
[----:B------:R-:W-:Y:S05]  /*24600*/  BSYNC B2 ;  /* 0x0000000000027941 */ /* 0x000fea0003800000 */
.L_x_1911:
[----:B------:R-:W-:Y:S01]  /*24610*/  IMAD.MOV.U32 R14, RZ, RZ, RZ ;  /* 0x000000ffff0e7224 */ /* 0x000fe200078e00ff */
[----:B------:R-:W-:Y:S01]  /*24620*/  UIADD3 UR4, UP0, UR36, 0x570, URZ ;  /* 0x0000057024047890 */ /* 0x000fe2000ff1e03f */
[----:B------:R-:W-:Y:S01]  /*24630*/  IMAD R11, R27, 0x8000, R23 ;  /* 0x000080001b0b7824 */ /* 0x000fe200078e0217 */
[----:B------:R-:W-:Y:S01]  /*24640*/  PLOP3.LUT P1, PT, PT, PT, PT, 0x80, 0x0 ;  /* 0x000000000000781c */ /* 0x000fe20003f2f070 */
[----:B------:R-:W-:Y:S01]  /*24650*/  IMAD R12, R9, 0x40, R0 ;  /* 0x00000040090c7824 */ /* 0x000fe200078e0200 */
[----:B------:R-:W-:Y:S01]  /*24660*/  R2UR UR10, R14 ;  /* 0x000000000e0a72ca */ /* 0x000fe200000e0000 */
[----:B------:R-:W-:Y:S01]  /*24670*/  VIADD R13, R11, 0x20400 ;  /* 0x000204000b0d7836 */ /* 0x000fe20000000000 */
[----:B------:R-:W-:Y:S01]  /*24680*/  IADD3 R2, R6, 0x30890, RZ ;  /* 0x0003089006027810 */ /* 0x000fe20007ffe0ff */
[----:B------:R-:W-:Y:S01]  /*24690*/  UIADD3.X UR5, URZ, UR37, URZ, UP0, !UPT ;  /* 0x000000253f057290 */ /* 0x000fe200087fe43f */
[----:B------:R-:W-:Y:S01]  /*246a0*/  UMOV UR6, 0x0 ;  /* 0x0000000000067882 */ /* 0x000fe20000000000 */
[----:B------:R-:W-:-:S10]  /*246b0*/  UMOV UR7, 0x12f00000 ;  /* 0x12f0000000077882 */ /* 0x000fd40000000000 */
.L_x_1913:
        /* <DEDUP_REMOVED lines=10> */
[----:B------:R-:W-:Y:S01]  /*24760*/  IMAD.MOV.U32 R20, RZ, RZ, 0x40 ;  /* 0x00000040ff147424 */ /* 0x000fe200078e00ff */
[----:B------:R-:W-:Y:S01]  /*24770*/  PLOP3.LUT P1, PT, PT, PT, PT, 0x80, 0x0 ;  /* 0x000000000000781c */ /* 0x000fe20003f2f070 */
[----:B------:R-:W-:Y:S01]  /*24780*/  VIADD R13, R11, 0x22400 ;  /* 0x000224000b0d7836 */ /* 0x000fe20000000000 */
[----:B------:R-:W-:Y:S01]  /*24790*/  UMOV UR6, 0x0 ;  /* 0x0000000000067882 */ /* 0x000fe20000000000 */
[----:B------:R-:W-:Y:S01]  /*247a0*/  UMOV UR7, 0x12f00000 ;  /* 0x12f0000000077882 */ /* 0x000fe20000000000 */
[----:B------:R-:W-:-:S15]  /*247b0*/  R2UR UR10, R20 ;  /* 0x00000000140a72ca */ /* 0x000fde00000e0000 */
.L_x_1914:
        /* <DEDUP_REMOVED lines=10> */
[----:B------:R-:W-:Y:S01]  /*24860*/  MOV R17, 0x80 ;  /* 0x0000008000117802 */ /* 0x000fe20000000f00 */
[----:B------:R-:W-:Y:S01]  /*24870*/  VIADD R13, R11, 0x24400 ;  /* 0x000244000b0d7836 */ /* 0x000fe20000000000 */
[----:B------:R-:W-:Y:S01]  /*24880*/  PLOP3.LUT P1, PT, PT, PT, PT, 0x80, 0x0 ;  /* 0x000000000000781c */ /* 0x000fe20003f2f070 */
[----:B------:R-:W-:Y:S01]  /*24890*/  UMOV UR6, 0x0 ;  /* 0x0000000000067882 */ /* 0x000fe20000000000 */
[----:B------:R-:W-:Y:S01]  /*248a0*/  R2UR UR10, R17 ;  /* 0x00000000110a72ca */ /* 0x000fe200000e0000 */
[----:B------:R-:W-:-:S14]  /*248b0*/  UMOV UR7, 0x12f00000 ;  /* 0x12f0000000077882 */ /* 0x000fdc0000000000 */
.L_x_1915:
        /* <DEDUP_REMOVED lines=16> */
.L_x_1916:
        /* <DEDUP_REMOVED lines=10> */
[----:B------:R-:W2:Y:S01]  /*24a60*/  SYNCS.PHASECHK.TRANS64.TRYWAIT P1, [R6+URZ+0x308c0], R3 ;  /* 0x0308c003060075a7 */ /* 0x000ea2000802017f */
[----:B------:R-:W-:Y:S04]  /*24a70*/  BSSY B2, `(.L_x_1917) ;  /* 0x0000002000027945 */ /* 0x000fe80003800000 */
[----:B--2---:R-:W-:Y:S05]  /*24a80*/  @!P1 BRA `(.L_x_1918) ;  /* 0x0000006c000c9947 */ /* 0x004fea0003800000 */
.L_x_2092:
[----:B------:R-:W-:Y:S05]  /*24a90*/  BSYNC B2 ;  /* 0x0000000000027941 */ /* 0x000fea0003800000 */
.L_x_1917:
[----:B------:R-:W-:Y:S01]  /*24aa0*/  BSSY B2, `(.L_x_1919) ;  /* 0x000000b000027945 */ /* 0x000fe20003800000 */
[----:B------:R-:W-:Y:S01]  /*24ab0*/  MOV R2, 0x0 ;  /* 0x0000000000027802 */ /* 0x000fe20000000f00 */
[----:B0-2---:R-:W-:Y:S02]  /*24ac0*/  IMAD.MOV.U32 R3, RZ, RZ, 0x12f00000 ;  /* 0x12f00000ff037424 */ /* 0x005fe400078e00ff */
[----:B------:R-:W-:Y:S05]  /*24ad0*/  @P2 BRA `(.L_x_1920) ;  /* 0x00000000001c2947 */ /* 0x000fea0003800000 */
[----:B------:R-:W0:Y:S01]  /*24ae0*/  S2R R21, SR_TID.X ;  /* 0x0000000000157919 */ /* 0x000e220000002100 */
[----:B------:R-:W-:-:S04]  /*24af0*/  IMAD.MOV.U32 R13, RZ, RZ, 0x8000 ;  /* 0x00008000ff0d7424 */ /* 0x000fc800078e00ff */
[----:B------:R2:W-:Y:S01]  /*24b00*/  SYNCS.ARRIVE.TRANS64 RZ, [R6+URZ+0x308b0], R13 ;  /* 0x0308b00d06ff79a7 */ /* 0x0005e2000800003f */
[----:B0-----:R-:W-:-:S04]  /*24b10*/  LOP3.LUT R21, R21, 0x1f, RZ, 0xc0, !PT ;  /* 0x0000001f15157812 */ /* 0x001fc800078ec0ff */
[----:B------:R-:W-:-:S13]  /*24b20*/  ISETP.NE.AND P1, PT, R21, RZ, PT ;  /* 0x000000ff1500720c */ /* 0x000fda0003f25270 */
[----:B--2---:R-:W-:Y:S05]  /*24b30*/  @!P1 BRA `(.L_x_1920) ;  /* 0x0000000000049947 */ /* 0x004fea0003800000 */
[----:B------:R-:W-:Y:S01]  /*24b40*/  BPT.TRAP 0x1 ;  /* 0x000000040000795c */ /* 0x000fe20000300000 */
.L_x_1920:
[----:B------:R-:W-:Y:S05]  /*24b50*/  BSYNC B2 ;  /* 0x0000000000027941 */ /* 0x000fea0003800000 */
.L_x_1919:
[----:B------:R-:W-:Y:S01]  /*24b60*/  R2UR UR10, R14 ;  /* 0x000000000e0a72ca */ /* 0x000fe200000e0000 */
[----:B------:R-:W-:Y:S01]  /*24b70*/  UIADD3 UR4, UP0, UR36, 0x670, URZ ;  /* 0x0000067024047890 */ /* 0x000fe2000ff1e03f */
[----:B------:R-:W-:Y:S01]  /*24b80*/  R2UR UR6, R2 ;  /* 0x00000000020672ca */ /* 0x000fe200000e0000 */
[----:B------:R-:W-:Y:S01]  /*24b90*/  VIADD R6, R6, 0x308b0 ;  /* 0x000308b006067836 */ /* 0x000fe20000000000 */
[----:B------:R-:W-:Y:S01]  /*24ba0*/  R2UR UR7, R3 ;  /* 0x00000000030772ca */ /* 0x000fe200000e0000 */
[----:B------:R-:W-:Y:S01]  /*24bb0*/  UIADD3.X UR5, URZ, UR37, URZ, UP0, !UPT ;  /* 0x000000253f057290 */ /* 0x000fe200087fe43f */
[----:B------:R-:W-:Y:S02]  /*24bc0*/  PLOP3.LUT P1, PT, PT, PT, PT, 0x80, 0x0 ;  /* 0x000000000000781c */ /* 0x000fe40003f2f070 */
[----:B------:R-:W-:-:S11]  /*24bd0*/  IADD3 R13, R11, 0x400, RZ ;  /* 0x000004000b0d7810 */ /* 0x000fd60007ffe0ff */
.L_x_1921:
        /* <DEDUP_REMOVED lines=15> */
.L_x_1922:
        /* <DEDUP_REMOVED lines=15> */
.L_x_1923:
        /* <DEDUP_REMOVED lines=15> */
.L_x_1924:
        /* <DEDUP_REMOVED lines=10> */
.L_x_1908:
[----:B------:R-:W-:Y:S05]  /*24f50*/  BSYNC B1 ;  /* 0x0000000000017941 */ /* 0x000fea0003800000 */
.L_x_1907:
[C---:B------:R-:W-:Y:S01]  /*24f60*/  ISETP.GT.AND P2, PT, R9.reuse, R5, PT ;  /* 0x000000050900720c */ /* 0x040fe20003f44270 */
[----:B------:R-:W-:Y:S01]  /*24f70*/  VIADD R9, R9, 0xffffffff ;  /* 0xffffffff09097836 */ /* 0x000fe20000000000 */
[----:B------:R-:W-:-:S04]  /*24f80*/  IADD3 R27, R27, 0x1, RZ ;  /* 0x000000011b1b7810 */ /* 0x000fc80007ffe0ff */
[----:B------:R-:W-:-:S04]  /*24f90*/  ISETP.NE.AND P1, PT, R27, 0x2, PT ;  /* 0x000000021b00780c */ /* 0x000fc80003f25270 */
[----:B------:R-:W-:Y:S02]  /*24fa0*/  SEL R3, RZ, 0x1, P1 ;  /* 0x00000001ff037807 */ /* 0x000fe40000800000 */
[----:B------:R-:W-:Y:S02]  /*24fb0*/  SEL R27, R27, RZ, P1 ;  /* 0x000000ff1b1b7207 */ /* 0x000fe40000800000 */
[----:B------:R-:W-:Y:S01]  /*24fc0*/  LOP3.LUT R30, R30, R3, RZ, 0x3c, !PT ;  /* 0x000000031e1e7212 */ /* 0x000fe200078e3cff */
[----:B------:R-:W-:Y:S06]  /*24fd0*/  @P2 BRA `(.L_x_1925) ;  /* 0xfffffff400342947 */ /* 0x000fec000383ffff */
.L_x_1883:
[----:B------:R-:W-:Y:S05]  /*24fe0*/  BSYNC B0 ;  /* 0x0000000000007941 */ /* 0x000fea0003800000 */
.L_x_1882:
[----:B------:R-:W2:Y:S01]  /*24ff0*/  LDC R0, c[0x0][0x448] ;  /* 0x00011200ff007b82 */ /* 0x000ea20000000800 */
[----:B------:R-:W-:Y:S01]  /*25000*/  VIADD R5, R28, 0x7f ;  /* 0x0000007f1c057836 */ /* 0x000fe20000000000 */
[----:B------:R-:W-:Y:S06]  /*25010*/  @!P0 WARPSYNC.ALL ;  /* 0x0000000000008948 */ /* 0x000fec0003800000 */
[----:B------:R-:W-:Y:S01]  /*25020*/  @!P0 BAR.SYNC.DEFER_BLOCKING 0xc, 0x180 ;  /* 0x0306000000008b1d */ /* 0x000fe20000010000 */
[----:B--2---:R-:W-:-:S13]  /*25030*/  ISETP.NE.AND P1, PT, R0, 0x1, PT ;  /* 0x000000010000780c */ /* 0x004fda0003f25270 */
[----:B------:R-:W2:Y:S08]  /*25040*/  @P1 LDC R0, c[0x0][0x44c] ;  /* 0x00011300ff001b82 */ /* 0x000eb00000000800 */
[----:B------:R-:W3:Y:S01]  /*25050*/  @P1 LDC R3, c[0x0][0x450] ;  /* 0x00011400ff031b82 */ /* 0x000ee20000000800 */
[----:B--2---:R-:W-:-:S05]  /*25060*/  @P1 IMAD.HI.U32 R0, R5, R0, RZ ;  /* 0x0000000005001227 */ /* 0x004fca00078e00ff */
[----:B---3--:R-:W-:Y:S02]  /*25070*/  @P1 SHF.R.U32.HI R5, RZ, R3, R0 ;  /* 0x00000003ff051219 */ /* 0x008fe40000011600 */
[----:B------:R-:W2:Y:S03]  /*25080*/  LDC.64 R2, c[0x0][0x9e0] ;  /* 0x00027800ff027b82 */ /* 0x000ea60000000a00 */
[----:B------:R-:W-:Y:S01]  /*25090*/  IMAD.IADD R9, R8, 0x1, R5 ;  /* 0x0000000108097824 */ /* 0x000fe200078e0205 */
[----:B--2---:R-:W-:-:S04]  /*250a0*/  ISETP.GE.AND P2, PT, R3, 0x1, PT ;  /* 0x000000010300780c */ /* 0x004fc80003f46270 */
[----:B------:R-:W-:-:S09]  /*250b0*/  IADD3 R2, R9, R2, RZ ;  /* 0x0000000209027210 */ /* 0x000fd20007ffe0ff */
[----:B------:R-:W-:Y:S05]  /*250c0*/  @!P2 BRA `(.L_x_1926) ;  /* 0x000000000048a947 */ /* 0x000fea0003800000 */
[C---:B------:R-:W-:Y:S01]  /*250d0*/  ISETP.GT.AND P0, PT, R9.reuse, RZ, PT ;  /* 0x000000ff0900720c */ /* 0x040fe20003f04270 */
[----:B------:R-:W-:Y:S01]  /*250e0*/  BSSY B0, `(.L_x_1927) ;  /* 0x000000e000007945 */ /* 0x000fe20003800000 */
[----:B------:R-:W-:-:S11]  /*250f0*/  VIADD R0, R9, 0xffffffff ;  /* 0xffffffff09007836 */ /* 0x000fd60000000000 */
[----:B------:R-:W-:Y:S05]  /*25100*/  @P0 BRA `(.L_x_1928) ;  /* 0x00000000001c0947 */ /* 0x000fea0003800000 */
[----:B------:R-:W-:Y:S01]  /*25110*/  ISETP.NE.AND P0, PT, R3, 0x1, PT ;  /* 0x000000010300780c */ /* 0x000fe20003f05270 */
[----:B------:R-:W-:-:S12]  /*25120*/  IMAD.MOV R9, RZ, RZ, -R9 ;  /* 0x000000ffff097224 */ /* 0x000fd800078e0a09 */
[----:B------:R-:W2:Y:S02]  /*25130*/  @P0 LDC.64 R4, c[0x0][0x9e8] ;  /* 0x00027a00ff040b82 */ /* 0x000ea40000000a00 */
[----:B--2---:R-:W-:-:S05]  /*25140*/  @P0 IMAD.HI.U32 R4, R9, R4, RZ ;  /* 0x0000000409040227 */ /* 0x004fca00078e00ff */
[----:B------:R-:W-:-:S04]  /*25150*/  @P0 SHF.R.U32.HI R9, RZ, R5, R4 ;  /* 0x00000005ff090219 */ /* 0x000fc80000011604 */
[----:B------:R-:W-:Y:S01]  /*25160*/  LOP3.LUT R0, RZ, R9, RZ, 0x33, !PT ;  /* 0x00000009ff007212 */ /* 0x000fe200078e33ff */
[----:B------:R-:W-:Y:S06]  /*25170*/  BRA `(.L_x_1929) ;  /* 0x0000000000107947 */ /* 0x000fec0003800000 */
.L_x_1928:
[----:B------:R-:W-:-:S13]  /*25180*/  ISETP.NE.AND P0, PT, R3, 0x1, PT ;  /* 0x000000010300780c */ /* 0x000fda0003f05270 */
[----:B------:R-:W2:Y:S02]  /*25190*/  @P0 LDC.64 R4, c[0x0][0x9e8] ;  /* 0x00027a00ff040b82 */ /* 0x000ea40000000a00 */
[----:B--2---:R-:W-:-:S05]  /*251a0*/  @P0 IMAD.HI.U32 R4, R0, R4, RZ ;  /* 0x0000000400040227 */ /* 0x004fca00078e00ff */
[----:B------:R-:W-:-:S07]  /*251b0*/  @P0 SHF.R.U32.HI R0, RZ, R5, R4 ;  /* 0x00000005ff000219 */ /* 0x000fce0000011604 */
.L_x_1929:
[----:B------:R-:W-:Y:S05]  /*251c0*/  BSYNC B0 ;  /* 0x0000000000007941 */ /* 0x000fea0003800000 */
.L_x_1927:
[----:B------:R-:W-:-:S05]  /*251d0*/  IMAD R5, R0, R3, R3 ;  /* 0x0000000300057224 */ /* 0x000fca00078e0203 */
[----:B------:R-:W-:-:S07]  /*251e0*/  VIMNMX R2, R2, R5, PT ;  /* 0x0000000502027248 */ /* 0x000fce0003fe0100 */
.L_x_1926:
[----:B------:R-:W-:Y:S01]  /*251f0*/  VIADD R2, R2, 0x3f ;  /* 0x0000003f02027836 */ /* 0x000fe20000000000 */
[----:B------:R-:W2:Y:S01]  /*25200*/  @P1 LDC R9, c[0x0][0x44c] ;  /* 0x00011300ff091b82 */ /* 0x000ea20000000800 */
[----:B------:R-:W-:-:S03]  /*25210*/  ULDC UR4, c[0x0][0x9dc] ;  /* 0x0002770000047ab9 */ /* 0x000fc60000000800 */
[----:B------:R-:W-:-:S04]  /*25220*/  SHF.R.S32.HI R5, RZ, 0x1f, R2 ;  /* 0x0000001fff057819 */ /* 0x000fc80000011402 */
[----:B------:R-:W3:Y:S01]  /*25230*/  @P1 LDC R0, c[0x0][0x450] ;  /* 0x00011400ff001b82 */ /* 0x000ee20000000800 */
[----:B------:R-:W-:Y:S02]  /*25240*/  LEA.HI R5, R5, R2, RZ, 0x6 ;  /* 0x0000000205057211 */ /* 0x000fe400078f30ff */
[----:B------:R-:W-:Y:S02]  /*25250*/  MOV R2, R28 ;  /* 0x0000001c00027202 */ /* 0x000fe40000000f00 */
[----:B------:R-:W-:-:S04]  /*25260*/  SHF.R.S32.HI R5, RZ, 0x6, R5 ;  /* 0x00000006ff057819 */ /* 0x000fc80000011405 */
[----:B------:R-:W-:-:S05]  /*25270*/  VIMNMX R26, R10, R5, PT ;  /* 0x000000050a1a7248 */ /* 0x000fca0003fe0100 */
[----:B------:R4:W-:Y:S01]  /*25280*/  STL [R1+0x30], R26 ;  /* 0x0000301a01007387 */ /* 0x0009e20000100800 */
[----:B--2---:R-:W-:-:S05]  /*25290*/  @P1 IMAD.HI.U32 R9, R28, R9, RZ ;  /* 0x000000091c091227 */ /* 0x004fca00078e00ff */
[----:B---3--:R-:W-:-:S05]  /*252a0*/  @P1 SHF.R.U32.HI R2, RZ, R0, R9 ;  /* 0x00000000ff021219 */ /* 0x008fca0000011609 */
[----:B------:R-:W-:-:S04]  /*252b0*/  IMAD.IADD R7, R7, 0x1, R2 ;  /* 0x0000000107077824 */ /* 0x000fc800078e0202 */
[----:B------:R-:W-:Y:S01]  /*252c0*/  VIADD R0, R7, -UR4 ;  /* 0x8000000407007c36 */ /* 0x000fe20008000000 */
[----:B----4-:R-:W-:Y:S06]  /*252d0*/  @!P2 BRA `(.L_x_1930) ;  /* 0x000000000044a947 */ /* 0x010fec0003800000 */
[----:B------:R-:W-:Y:S01]  /*252e0*/  ISETP.GT.AND P0, PT, R7, -0x1, PT ;  /* 0xffffffff0700780c */ /* 0x000fe20003f04270 */
[----:B------:R-:W-:-:S12]  /*252f0*/  BSSY B0, `(.L_x_1931) ;  /* 0x000000d000007945 */ /* 0x000fd80003800000 */
[----:B------:R-:W-:Y:S05]  /*25300*/  @P0 BRA `(.L_x_1932) ;  /* 0x00000000001c0947 */ /* 0x000fea0003800000 */
[----:B------:R-:W-:Y:S02]  /*25310*/  ISETP.NE.AND P0, PT, R3, 0x1, PT ;  /* 0x000000010300780c */ /* 0x000fe40003f05270 */
[----:B------:R-:W-:-:S11]  /*25320*/  LOP3.LUT R7, RZ, R7, RZ, 0x33, !PT ;  /* 0x00000007ff077212 */ /* 0x000fd600078e33ff */
[----:B------:R-:W2:Y:S02]  /*25330*/  @P0 LDC.64 R4, c[0x0][0x9e8] ;  /* 0x00027a00ff040b82 */ /* 0x000ea40000000a00 */
[----:B--2---:R-:W-:-:S05]  /*25340*/  @P0 IMAD.HI.U32 R4, R7, R4, RZ ;  /* 0x0000000407040227 */ /* 0x004fca00078e00ff */
[----:B------:R-:W-:-:S04]  /*25350*/  @P0 SHF.R.U32.HI R7, RZ, R5, R4 ;  /* 0x00000005ff070219 */ /* 0x000fc80000011604 */
[----:B------:R-:W-:Y:S01]  /*25360*/  LOP3.LUT R7, RZ, R7, RZ, 0x33, !PT ;  /* 0x00000007ff077212 */ /* 0x000fe200078e33ff */
[----:B------:R-:W-:Y:S06]  /*25370*/  BRA `(.L_x_1933) ;  /* 0x0000000000107947 */ /* 0x000fec0003800000 */
.L_x_1932:
[----:B------:R-:W-:-:S13]  /*25380*/  ISETP.NE.AND P0, PT, R3, 0x1, PT ;  /* 0x000000010300780c */ /* 0x000fda0003f05270 */
[----:B------:R-:W2:Y:S02]  /*25390*/  @P0 LDC.64 R4, c[0x0][0x9e8] ;  /* 0x00027a00ff040b82 */ /* 0x000ea40000000a00 */
[----:B--2---:R-:W-:-:S05]  /*253a0*/  @P0 IMAD.HI.U32 R4, R7, R4, RZ ;  /* 0x0000000407040227 */ /* 0x004fca00078e00ff */
[----:B------:R-:W-:-:S07]  /*253b0*/  @P0 SHF.R.U32.HI R7, RZ, R5, R4 ;  /* 0x00000005ff070219 */ /* 0x000fce0000011604 */
.L_x_1933:
[----:B------:R-:W-:Y:S05]  /*253c0*/  BSYNC B0 ;  /* 0x0000000000007941 */ /* 0x000fea0003800000 */
.L_x_1931:
[----:B------:R-:W-:-:S05]  /*253d0*/  IMAD R3, R7, R3, RZ ;  /* 0x0000000307037224 */ /* 0x000fca00078e02ff */
[----:B------:R-:W-:-:S07]  /*253e0*/  VIMNMX R0, R0, R3, !PT ;  /* 0x0000000300007248 */ /* 0x000fce0007fe0100 */
.L_x_1930:
[----:B------:R-:W-:Y:S01]  /*253f0*/  SHF.R.S32.HI R3, RZ, 0x1f, R0 ;  /* 0x0000001fff037819 */ /* 0x000fe20000011400 */
[----:B------:R-:W-:Y:S03]  /*25400*/  BSSY B7, `(.L_x_1934) ;  /* 0x000036d000077945 */ /* 0x000fe60003800000 */
[----:B------:R-:W-:-:S04]  /*25410*/  LEA.HI R3, R3, R0, RZ, 0x6 ;  /* 0x0000000003037211 */ /* 0x000fc800078f30ff */
[----:B------:R-:W-:-:S04]  /*25420*/  SHF.R.S32.HI R3, RZ, 0x6, R3 ;  /* 0x00000006ff037819 */ /* 0x000fc80000011403 */
[----:B------:R-:W-:-:S04]  /*25430*/  VIMNMX R2, RZ, R3, !PT ;  /* 0x00000003ff027248 */ /* 0x000fc80007fe0100 */
[----:B------:R-:W-:Y:S01]  /*25440*/  ISETP.GT.AND P0, PT, R26, R2, PT ;  /* 0x000000021a00720c */ /* 0x000fe20003f04270 */
[----:B------:R2:W-:-:S12]  /*25450*/  STL [R1+0x14], R2 ;  /* 0x0000140201007387 */ /* 0x0005d80000100800 */
[----:B--2---:R-:W-:Y:S05]  /*25460*/  @P0 BRA `(.L_x_1935) ;  /* 0x0000000000440947 */ /* 0x004fea0003800000 */
[----:B------:R-:W2:Y:S02]  /*25470*/  S2R R2, SR_TID.X ;  /* 0x0000000000027919 */ /* 0x000ea40000002100 */
[----:B--2---:R-:W-:-:S04]  /*25480*/  LOP3.LUT R2, R2, 0x7f, RZ, 0xc0, !PT ;  /* 0x0000007f02027812 */ /* 0x004fc800078ec0ff */
[----:B------:R-:W-:-:S13]  /*25490*/  ISETP.NE.AND P0, PT, R2, RZ, PT ;  /* 0x000000ff0200720c */ /* 0x000fda0003f05270 */
[----:B------:R-:W-:Y:S05]  /*254a0*/  @P0 BRA `(.L_x_1936) ;  /* 0x0000003400880947 */ /* 0x000fea0003800000 */
[----:B------:R-:W2:Y:S01]  /*254b0*/  S2R R5, SR_LANEID ;  /* 0x0000000000057919 */ /* 0x000ea20000000000 */
[----:B------:R-:W-:Y:S01]  /*254c0*/  VOTEU.ANY UR4, UPT, PT ;  /* 0x0000000000047886 */ /* 0x000fe200038e0100 */
[----:B------:R-:W3:Y:S01]  /*254d0*/  LDC.64 R2, c[0x0][0xc60] ;  /* 0x00031800ff027b82 */ /* 0x000ee20000000a00 */
[----:B------:R-:W2:Y:S02]  /*254e0*/  FLO.U32 R0, UR4 ;  /* 0x0000000400007d00 */ /* 0x000ea400080e0000 */
[----:B--2---:R-:W-:-:S06]  /*254f0*/  ISETP.EQ.U32.AND P0, PT, R0, R5, PT ;  /* 0x000000050000720c */ /* 0x004fcc0003f02070 */
[----:B------:R-:W3:Y:S07]  /*25500*/  POPC R5, UR4 ;  /* 0x0000000400057d09 */ /* 0x000eee0008000000 */
[----:B---3--:R-:W2:Y:S01]  /*25510*/  @P0 ATOMG.E.ADD.STRONG.GPU PT, R3, desc[UR60][R2.64], R5 ;  /* 0x00000005020309a8 */ /* 0x008ea200081ee1fc */
[----:B------:R-:W3:Y:S02]  /*25520*/  S2R R4, SR_LTMASK ;  /* 0x0000000000047919 */ /* 0x000ee40000003900 */
[----:B---3--:R-:W-:-:S04]  /*25530*/  LOP3.LUT R4, R4, UR4, RZ, 0xc0, !PT ;  /* 0x0000000404047c12 */ /* 0x008fc8000f8ec0ff */
[----:B------:R-:W3:Y:S01]  /*25540*/  POPC R7, R4 ;  /* 0x0000000400077309 */ /* 0x000ee20000000000 */
[----:B--2---:R-:W3:Y:S02]  /*25550*/  SHFL.IDX PT, R0, R3, R0, 0x1f ;  /* 0x00001f0003007589 */ /* 0x004ee400000e0000 */
[----:B---3--:R-:W-:Y:S01]  /*25560*/  IADD3 R16, R0, UR38, R7 ;  /* 0x0000002600107c10 */ /* 0x008fe2000fffe007 */
[----:B------:R-:W-:Y:S06]  /*25570*/  BRA `(.L_x_1936) ;  /* 0x0000003400547947 */ /* 0x000fec0003800000 */
.L_x_1935:
        /* <DEDUP_REMOVED lines=8> */
[----:B------:R-:W-:Y:S01]  /*25600*/  MOV R4, UR6 ;  /* 0x0000000600047c02 */ /* 0x000fe20008000f00 */
[----:B------:R-:W-:Y:S01]  /*25610*/  IMAD.U32 R5, RZ, RZ, UR7 ;  /* 0x00000007ff057e24 */ /* 0x000fe2000f8e00ff */
[----:B------:R-:W2:Y:S01]  /*25620*/  LDC.64 R2, c[0x4][R2] ;  /* 0x0100000002027b82 */ /* 0x000ea20000000a00 */
        /* <DEDUP_REMOVED lines=8> */
[----:B-12---:R-:W-:Y:S05]  /*256b0*/  CALL.ABS.NOINC R2 ;  /* 0x0000000002007343 */ /* 0x006fea0003c00000 */
.L_x_1938:
[----:B------:R-:W-:Y:S05]  /*256c0*/  BSYNC B6 ;  /* 0x0000000000067941 */ /* 0x000fea0003800000 */
.L_x_1937:
        /* <DEDUP_REMOVED lines=8> */
[----:B------:R2:W3:Y:S01]  /*25750*/  LDC.64 R2, c[0x4][R17] ;  /* 0x0100000011027b82 */ /* 0x0004e20000000a00 */
[----:B------:R-:W-:Y:S01]  /*25760*/  IMAD.U32 R4, RZ, RZ, UR6 ;  /* 0x00000006ff047e24 */ /* 0x000fe2000f8e00ff */
[----:B0-----:R-:W-:Y:S01]  /*25770*/  MOV R6, UR8 ;  /* 0x0000000800067c02 */ /* 0x001fe20008000f00 */
[----:B------:R-:W-:Y:S01]  /*25780*/  IMAD.U32 R5, RZ, RZ, UR7 ;  /* 0x00000007ff057e24 */ /* 0x000fe2000f8e00ff */
[----:B------:R-:W-:Y:S01]  /*25790*/  MOV R8, 0x70 ;  /* 0x0000007000087802 */ /* 0x000fe20000000f00 */
[----:B------:R-:W-:Y:S02]  /*257a0*/  IMAD.U32 R7, RZ, RZ, UR9 ;  /* 0x00000009ff077e24 */ /* 0x000fe4000f8e00ff */
[----:B------:R-:W-:-:S02]  /*257b0*/  IMAD.U32 R10, RZ, RZ, UR4 ;  /* 0x00000004ff0a7e24 */ /* 0x000fc4000f8e00ff */
[----:B------:R-:W-:Y:S02]  /*257c0*/  IMAD.U32 R11, RZ, RZ, UR5 ;  /* 0x00000005ff0b7e24 */ /* 0x000fe4000f8e00ff */
[----:B------:R-:W-:Y:S02]  /*257d0*/  IMAD.MOV.U32 R12, RZ, RZ, 0x1 ;  /* 0x00000001ff0c7424 */ /* 0x000fe400078e00ff */
[----:B--2---:R-:W-:-:S07]  /*257e0*/  IMAD.MOV.U32 R13, RZ, RZ, RZ ;  /* 0x000000ffff0d7224 */ /* 0x004fce00078e00ff */
[----:B------:R-:W-:-:S07]  /*257f0*/  LEPC R20, `(.L_x_1941) ;  /* 0x000000001014794e */ /* 0x000fce0000000000 */
[----:B-1-3--:R-:W-:Y:S05]  /*25800*/  CALL.ABS.NOINC R2 ;  /* 0x0000000002007343 */ /* 0x00afea0003c00000 */
.L_x_1941:
        /* <DEDUP_REMOVED lines=15> */
.L_x_1940:
[----:B------:R-:W-:Y:S05]  /*25900*/  BSYNC B6 ;  /* 0x0000000000067941 */ /* 0x000fea0003800000 */
.L_x_1939:
[----:B------:R-:W-:Y:S01]  /*25910*/  ULDC.64 UR4, c[0x0][0x9f8] ;  /* 0x00027e0000047ab9 */ /* 0x000fe20000000a00 */
[----:B------:R-:W2:Y:S01]  /*25920*/  LDL R24, [R1+0xc] ;  /* 0x00000c0001187983 */ /* 0x000ea20000100800 */
[----:B------:R-:W-:Y:S01]  /*25930*/  ISETP.NE.U32.AND P0, PT, RZ, UR4, PT ;  /* 0x00000004ff007c0c */ /* 0x000fe2000bf05070 */
[----:B------:R-:W3:Y:S02]  /*25940*/  LDC R7, c[0x0][0x430] ;  /* 0x00010c00ff077b82 */ /* 0x000ee40000000800 */
[----:B------:R-:W4:Y:S01]  /*25950*/  LDL R21, [R1+0x10] ;  /* 0x0000100001157983 */ /* 0x000f220000100800 */
[----:B------:R-:W-:Y:S02]  /*25960*/  ISETP.NE.AND.EX P0, PT, RZ, UR5, PT, P0 ;  /* 0x00000005ff007c0c */ /* 0x000fe4000bf05300 */
[----:B------:R-:W-:Y:S01]  /*25970*/  MOV R33, R19 ;  /* 0x0000001300217202 */ /* 0x000fe20000000f00 */
[----:B------:R-:W4:Y:S01]  /*25980*/  LDL R17, [R1+0x44] ;  /* 0x0000440001117983 */ /* 0x000f220000100800 */
[----:B------:R-:W0:Y:S01]  /*25990*/  S2R R20, SR_TID.X ;  /* 0x0000000000147919 */ /* 0x000e220000002100 */
[----:B------:R-:W-:Y:S01]  /*259a0*/  VIADD R8, R26, 0xffffffff ;  /* 0xffffffff1a087836 */ /* 0x000fe20000000000 */
[----:B------:R-:W-:Y:S01]  /*259b0*/  LOP3.LUT R22, R22, 0xfffffffe, RZ, 0xc0, !PT ;  /* 0xfffffffe16167812 */ /* 0x000fe200078ec0ff */
[----:B------:R-:W-:-:S06]  /*259c0*/  ULDC UR4, c[0x0][0x2f4] ;  /* 0x0000bd0000047ab9 */ /* 0x000fcc0000000800 */
[----:B------:R-:W1:Y:S02]  /*259d0*/  @P0 LDC.64 R2, c[0x0][0x9f8] ;  /* 0x00027e00ff020b82 */ /* 0x000e640000000a00 */
[----:B-1----:R-:W-:Y:S01]  /*259e0*/  @P0 IMAD.WIDE R2, R19, 0x4, R2 ;  /* 0x0000000413020825 */ /* 0x002fe200078e0202 */
[----:B0-----:R-:W-:-:S04]  /*259f0*/  LOP3.LUT R20, R20, 0x7f, RZ, 0xc0, !PT ;  /* 0x0000007f14147812 */ /* 0x001fc800078ec0ff */
[----:B------:R0:W4:Y:S01]  /*25a00*/  @P0 LDG.E R33, desc[UR60][R2.64] ;  /* 0x0000003c02210981 */ /* 0x000122000c1e1900 */
[----:B------:R-:W-:Y:S02]  /*25a10*/  SHF.R.U32.HI R32, RZ, 0x3, R20 ;  /* 0x00000003ff207819 */ /* 0x000fe40000011614 */
[----:B------:R-:W1:Y:S01]  /*25a20*/  S2R R20, SR_TID.X ;  /* 0x0000000000147919 */ /* 0x000e620000002100 */
[----:B---3--:R-:W-:-:S13]  /*25a30*/  ISETP.NE.AND P1, PT, R7, 0x1, PT ;  /* 0x000000010700780c */ /* 0x008fda0003f25270 */
[----:B------:R-:W3:Y:S08]  /*25a40*/  @P1 LDC R6, c[0x0][0x434] ;  /* 0x00010d00ff061b82 */ /* 0x000ef00000000800 */
[----:B------:R-:W3:Y:S01]  /*25a50*/  @P1 LDC R0, c[0x0][0x438] ;  /* 0x00010e00ff001b82 */ /* 0x000ee20000000800 */
[----:B-1----:R-:W-:-:S05]  /*25a60*/  IMAD.SHL.U32 R20, R20, 0x10, RZ ;  /* 0x0000001014147824 */ /* 0x002fca00078e00ff */
[----:B------:R-:W-:-:S05]  /*25a70*/  LOP3.LUT R20, R32, 0x70, R20, 0xf8, !PT ;  /* 0x0000007020147812 */ /* 0x000fca00078ef814 */
[----:B------:R-:W-:Y:S01]  /*25a80*/  IMAD R5, R8, 0x40, R20 ;  /* 0x0000004008057824 */ /* 0x000fe200078e0214 */
[----:B------:R-:W-:-:S04]  /*25a90*/  LOP3.LUT R11, R37, 0x40, RZ, 0xfc, !PT ;  /* 0x00000040250b7812 */ /* 0x000fc800078efcff */
[----:B------:R-:W-:Y:S02]  /*25aa0*/  ISETP.GE.AND P3, PT, R11, UR4, PT ;  /* 0x000000040b007c0c */ /* 0x000fe4000bf66270 */
[----:B------:R-:W-:-:S04]  /*25ab0*/  LOP3.LUT R10, R37, 0x80, RZ, 0xfc, !PT ;  /* 0x00000080250a7812 */ /* 0x000fc800078efcff */
[----:B------:R-:W-:Y:S01]  /*25ac0*/  ISETP.GE.AND P2, PT, R10, UR4, PT ;  /* 0x000000040a007c0c */ /* 0x000fe2000bf46270 */
[----:B------:R-:W-:Y:S01]  /*25ad0*/  UMOV UR5, 0xffffffff ;  /* 0xffffffff00057882 */ /* 0x000fe20000000000 */
[----:B--2---:R-:W-:-:S04]  /*25ae0*/  ISETP.GE.AND P0, PT, R5, R24, PT ;  /* 0x000000180500720c */ /* 0x004fc80003f06270 */
[----:B------:R-:W-:Y:S02]  /*25af0*/  ISETP.GT.U32.OR P0, PT, R20, 0x3f, P0 ;  /* 0x0000003f1400780c */ /* 0x000fe40000704470 */
[----:B----4-:R-:W-:-:S11]  /*25b00*/  IADD3 R5, R5, R21, RZ ;  /* 0x0000001505057210 */ /* 0x010fd60007ffe0ff */
[----:B0-----:R-:W0:Y:S01]  /*25b10*/  @!P0 LDC.64 R2, c[0x0][0x428] ;  /* 0x00010a00ff028b82 */ /* 0x001e220000000a00 */
[----:B---3--:R-:W-:-:S04]  /*25b20*/  @P1 IMAD.HI.U32 R6, R5, R6, RZ ;  /* 0x0000000605061227 */ /* 0x008fc800078e00ff */
[----:B------:R-:W-:Y:S01]  /*25b30*/  IMAD.MOV.U32 R4, RZ, RZ, R5 ;  /* 0x000000ffff047224 */ /* 0x000fe200078e0005 */
[----:B------:R-:W-:-:S05]  /*25b40*/  @P1 SHF.R.U32.HI R4, RZ, R0, R6 ;  /* 0x00000000ff041219 */ /* 0x000fca0000011606 */
[----:B------:R-:W-:-:S04]  /*25b50*/  IMAD.MOV R0, RZ, RZ, -R4 ;  /* 0x000000ffff007224 */ /* 0x000fc800078e0a04 */
[----:B------:R-:W-:Y:S01]  /*25b60*/  IMAD R0, R7, R0, R5 ;  /* 0x0000000007007224 */ /* 0x000fe200078e0205 */
[--C-:B------:R-:W-:Y:S02]  /*25b70*/  @!P0 SHF.R.S32.HI R5, RZ, 0x1f, R4.reuse ;  /* 0x0000001fff058819 */ /* 0x100fe40000011404 */
[----:B------:R-:W-:Y:S01]  /*25b80*/  SHF.R.S32.HI R9, RZ, 0x1f, R33 ;  /* 0x0000001fff097819 */ /* 0x000fe20000011421 */
[----:B0-----:R-:W-:-:S04]  /*25b90*/  @!P0 IMAD.WIDE.U32 R4, R33, R2, R4 ;  /* 0x0000000221048225 */ /* 0x001fc800078e0004 */
[----:B------:R-:W-:-:S04]  /*25ba0*/  @!P0 IMAD R6, R9, R2, RZ ;  /* 0x0000000209068224 */ /* 0x000fc800078e02ff */
[----:B------:R-:W-:Y:S02]  /*25bb0*/  @!P0 IMAD R7, R33, R3, R6 ;  /* 0x0000000321078224 */ /* 0x000fe400078e0206 */
[----:B------:R-:W0:Y:S02]  /*25bc0*/  @!P0 LDC.64 R2, c[0x0][0x418] ;  /* 0x00010600ff028b82 */ /* 0x000e240000000a00 */
[----:B------:R-:W-:Y:S01]  /*25bd0*/  @!P0 IMAD.IADD R7, R5, 0x1, R7 ;  /* 0x0000000105078824 */ /* 0x000fe200078e0207 */
[C---:B0-----:R-:W-:Y:S02]  /*25be0*/  @!P0 LEA R6, P1, R4.reuse, R2, 0x2 ;  /* 0x0000000204068211 */ /* 0x041fe400078210ff */
[----:B------:R-:W-:Y:S02]  /*25bf0*/  MOV R2, RZ ;  /* 0x000000ff00027202 */ /* 0x000fe40000000f00 */
[----:B------:R-:W-:Y:S02]  /*25c00*/  @!P0 LEA.HI.X R7, R4, R3, R7, 0x2, P1 ;  /* 0x0000000304078211 */ /* 0x000fe400008f1407 */
[----:B------:R-:W-:-:S03]  /*25c10*/  ISETP.GT.U32.AND P1, PT, R20, 0x3f, PT ;  /* 0x0000003f1400780c */ /* 0x000fc60003f24070 */
[----:B------:R0:W5:Y:S01]  /*25c20*/  @!P0 LDG.E R2, desc[UR60][R6.64] ;  /* 0x0000003c06028981 */ /* 0x000162000c1e1900 */
[----:B------:R-:W-:-:S09]  /*25c30*/  ISETP.NE.AND P0, PT, R17, 0x3, PT ;  /* 0x000000031100780c */ /* 0x000fd20003f05270 */
[----:B------:R-:W-:Y:S02]  /*25c40*/  @P1 LOP3.LUT R22, R22, 0x1, RZ, 0xfc, !PT ;  /* 0x0000000116161812 */ /* 0x000fe400078efcff */
[----:B------:R-:W-:Y:S02]  /*25c50*/  ISETP.GE.AND P1, PT, R37, UR4, PT ;  /* 0x0000000425007c0c */ /* 0x000fe4000bf26270 */
[----:B------:R-:W-:-:S04]  /*25c60*/  LOP3.LUT R22, R22, 0xffffffdf, RZ, 0xc0, !PT ;  /* 0xffffffdf16167812 */ /* 0x000fc800078ec0ff */
[----:B------:R-:W-:-:S04]  /*25c70*/  @P0 LOP3.LUT R22, R22, 0x20, RZ, 0xfc, !PT ;  /* 0x0000002016160812 */ /* 0x000fc800078efcff */
[----:B------:R-:W-:-:S04]  /*25c80*/  LOP3.LUT R22, R22, 0xffffffef, RZ, 0xc0, !PT ;  /* 0xffffffef16167812 */ /* 0x000fc800078ec0ff */
[----:B------:R-:W-:Y:S01]  /*25c90*/  @P1 LOP3.LUT R22, R22, 0x10, RZ, 0xfc, !PT ;  /* 0x0000001016161812 */ /* 0x000fe200078efcff */
[----:B------:R1:W-:Y:S03]  /*25ca0*/  STL [R1+0x18], R9 ;  /* 0x0000180901007387 */ /* 0x0003e60000100800 */
[----:B------:R-:W-:-:S04]  /*25cb0*/  LOP3.LUT R22, R22, 0xfffffff7, RZ, 0xc0, !PT ;  /* 0xfffffff716167812 */ /* 0x000fc800078ec0ff */
[----:B------:R-:W-:Y:S02]  /*25cc0*/  @P3 LOP3.LUT R22, R22, 0x8, RZ, 0xfc, !PT ;  /* 0x0000000816163812 */ /* 0x000fe400078efcff */
[----:B-1----:R-:W-:Y:S02]  /*25cd0*/  LOP3.LUT R9, R37, 0xc0, RZ, 0xfc, !PT ;  /* 0x000000c025097812 */ /* 0x002fe400078efcff */
[----:B------:R-:W-:Y:S02]  /*25ce0*/  LOP3.LUT R22, R22, 0xfffffffd, RZ, 0xc0, !PT ;  /* 0xfffffffd16167812 */ /* 0x000fe400078ec0ff */
[----:B------:R-:W-:Y:S02]  /*25cf0*/  ISETP.GE.AND P1, PT, R9, UR4, PT ;  /* 0x0000000409007c0c */ /* 0x000fe4000bf26270 */
[----:B------:R-:W-:-:S04]  /*25d00*/  LOP3.LUT R22, R22, 0xfffffffb, RZ, 0xc0, !PT ;  /* 0xfffffffb16167812 */ /* 0x000fc800078ec0ff */
[----:B------:R-:W-:-:S07]  /*25d10*/  @P2 LOP3.LUT R22, R22, 0x4, RZ, 0xfc, !PT ;  /* 0x0000000416162812 */ /* 0x000fce00078efcff */
[----:B------:R-:W-:Y:S01]  /*25d20*/  @P1 LOP3.LUT R22, R22, 0x2, RZ, 0xfc, !PT ;  /* 0x0000000216161812 */ /* 0x000fe200078efcff */
[----:B0-----:R-:W-:Y:S06]  /*25d30*/  BRA.DIV UR5, `(.L_x_1942) ;  /* 0x0000005a05747947 */ /* 0x001fec000b800000 */
.L_x_2095:
[----:B------:R-:W-:Y:S01]  /*25d40*/  SHF.R.S32.HI R32, RZ, 0x1f, R18 ;  /* 0x0000001fff207819 */ /* 0x000fe20000011412 */
[----:B------:R-:W-:Y:S01]  /*25d50*/  IMAD.MOV.U32 R26, RZ, RZ, R8 ;  /* 0x000000ffff1a7224 */ /* 0x000fe200078e0008 */
[----:B------:R-:W-:Y:S06]  /*25d60*/  @!P0 BRA `(.L_x_1943) ;  /* 0x0000000000048947 */ /* 0x000fec0003800000 */
[----:B------:R-:W-:Y:S01]  /*25d70*/  BPT.TRAP 0x1 ;  /* 0x000000040000795c */ /* 0x000fe20000300000 */
.L_x_1943:
        /* <DEDUP_REMOVED lines=17> */
[----:B------:R-:W-:-:S02]  /*25e90*/  ULDC.64 UR4, c[0x0][0x318] ;  /* 0x0000c60000047ab9 */ /* 0x000fc40000000a00 */
[C---:B------:R-:W-:Y:S02]  /*25ea0*/  LEA R17, P0, R4.reuse, UR4, 0x1 ;  /* 0x0000000404117c11 */ /* 0x040fe4000f8008ff */
[----:B------:R-:W-:Y:S02]  /*25eb0*/  IADD3 R24, R5, R24, RZ ;  /* 0x0000001805187210 */ /* 0x000fe40007ffe0ff */
[----:B------:R-:W-:Y:S02]  /*25ec0*/  SHF.L.U32 R5, R29, 0x1f, RZ ;  /* 0x0000001f1d057819 */ /* 0x000fe400000006ff */
[----:B------:R-:W-:Y:S01]  /*25ed0*/  LEA.HI.X R24, R4, UR5, R24, 0x1, P0 ;  /* 0x0000000504187c11 */ /* 0x000fe200080f0c18 */
[----:B------:R-:W-:-:S05]  /*25ee0*/  IMAD R4, R25, 0x8, R23 ;  /* 0x0000000819047824 */ /* 0x000fca00078e0217 */
[----:B------:R-:W0:Y:S02]  /*25ef0*/  SYNCS.PHASECHK.TRANS64.TRYWAIT P0, [R4+URZ+0x30840], R5 ;  /* 0x03084005040075a7 */ /* 0x000e24000800017f */
[----:B0-----:R-:W-:Y:S05]  /*25f00*/  @!P0 BRA `(.L_x_1945) ;  /* 0x0000005800348947 */ /* 0x001fea0003800000 */
.L_x_2096:
[----:B------:R-:W-:Y:S05]  /*25f10*/  BSYNC B0 ;  /* 0x0000000000007941 */ /* 0x000fea0003800000 */
.L_x_1944:
[----:B------:R-:W0:Y:S01]  /*25f20*/  LDL R11, [R1+0xc] ;  /* 0x00000c00010b7983 */ /* 0x000e220000100800 */
[----:B------:R-:W-:Y:S01]  /*25f30*/  ULDC.64 UR4, c[0x0][0x300] ;  /* 0x0000c00000047ab9 */ /* 0x000fe20000000a00 */
[----:B------:R-:W-:Y:S01]  /*25f40*/  LOP3.LUT P5, RZ, R22, 0x10, RZ, 0xc0, !PT ;  /* 0x0000001016ff7812 */ /* 0x000fe200078ac0ff */
[----:B------:R-:W-:Y:S01]  /*25f50*/  IMAD R3, R3, UR4, RZ ;  /* 0x0000000403037c24 */ /* 0x000fe2000f8e02ff */
[----:B------:R-:W1:Y:S01]  /*25f60*/  S2R R10, SR_TID.X ;  /* 0x00000000000a7919 */ /* 0x000e620000002100 */
[----:B------:R-:W-:Y:S01]  /*25f70*/  IMAD.WIDE.U32 R6, R0, UR4, RZ ;  /* 0x0000000400067c25 */ /* 0x000fe2000f8e00ff */
[C---:B------:R-:W-:Y:S02]  /*25f80*/  LOP3.LUT P4, RZ, R22.reuse, 0x8, RZ, 0xc0, !PT ;  /* 0x0000000816ff7812 */ /* 0x040fe4000788c0ff */
[----:B------:R-:W-:Y:S01]  /*25f90*/  LOP3.LUT P3, RZ, R22, 0x4, RZ, 0xc0, !PT ;  /* 0x0000000416ff7812 */ /* 0x000fe2000786c0ff */
[----:B------:R-:W-:Y:S01]  /*25fa0*/  IMAD R3, R0, UR5, R3 ;  /* 0x0000000500037c24 */ /* 0x000fe2000f8e0203 */
[----:B------:R-:W-:Y:S01]  /*25fb0*/  ULDC.64 UR4, c[0x0][0x310] ;  /* 0x0000c40000047ab9 */ /* 0x000fe20000000a00 */
[----:B------:R-:W-:Y:S01]  /*25fc0*/  LOP3.LUT P2, RZ, R22, 0x2, RZ, 0xc0, !PT ;  /* 0x0000000216ff7812 */ /* 0x000fe2000784c0ff */
[----:B------:R-:W-:-:S02]  /*25fd0*/  IMAD R9, R9, UR4, RZ ;  /* 0x0000000409097c24 */ /* 0x000fc4000f8e02ff */
[----:B------:R-:W-:Y:S02]  /*25fe0*/  IMAD.IADD R7, R7, 0x1, R3 ;  /* 0x0000000107077824 */ /* 0x000fe400078e0203 */
[----:B------:R-:W-:-:S04]  /*25ff0*/  IMAD.WIDE.U32 R6, R2, UR4, R6 ;  /* 0x0000000402067c25 */ /* 0x000fc8000f8e0006 */
[----:B------:R-:W-:Y:S01]  /*26000*/  IMAD R2, R2, UR5, R9 ;  /* 0x0000000502027c24 */ /* 0x000fe2000f8e0209 */
[----:B------:R-:W-:Y:S02]  /*26010*/  ULDC.64 UR4, c[0x0][0x308] ;  /* 0x0000c20000047ab9 */ /* 0x000fe40000000a00 */
[----:B------:R-:W-:Y:S02]  /*26020*/  IMAD R0, R32, UR4, RZ ;  /* 0x0000000420007c24 */ /* 0x000fe4000f8e02ff */
[----:B------:R-:W-:Y:S01]  /*26030*/  IMAD.IADD R3, R7, 0x1, R2 ;  /* 0x0000000107037824 */ /* 0x000fe200078e0202 */
[----:B------:R-:W-:Y:S01]  /*26040*/  MOV R2, R6 ;  /* 0x0000000600027202 */ /* 0x000fe20000000f00 */
[C---:B------:R-:W-:Y:S02]  /*26050*/  IMAD R0, R18.reuse, UR5, R0 ;  /* 0x0000000512007c24 */ /* 0x040fe4000f8e0200 */
[----:B------:R-:W-:Y:S02]  /*26060*/  IMAD R7, R25, 0x4000, R34 ;  /* 0x0000400019077824 */ /* 0x000fe400078e0222 */
[----:B------:R-:W-:Y:S01]  /*26070*/  IMAD.WIDE.U32 R2, R18, UR4, R2 ;  /* 0x0000000412027c25 */ /* 0x000fe2000f8e0002 */
[----:B------:R-:W-:Y:S01]  /*26080*/  ULDC.64 UR4, c[0x0][0x2e8] ;  /* 0x0000ba0000047ab9 */ /* 0x000fe20000000a00 */
[----:B-1----:R-:W-:-:S02]  /*26090*/  LOP3.LUT R10, R10, 0x7f, RZ, 0xc0, !PT ;  /* 0x0000007f0a0a7812 */ /* 0x002fc400078ec0ff */
[----:B------:R-:W-:Y:S01]  /*260a0*/  IMAD.IADD R6, R3, 0x1, R0 ;  /* 0x0000000103067824 */ /* 0x000fe200078e0200 */
[C---:B------:R-:W-:Y:S01]  /*260b0*/  LEA R0, P0, R2.reuse, UR4, 0x1 ;  /* 0x0000000402007c11 */ /* 0x040fe2000f8008ff */
[----:B------:R-:W-:Y:S01]  /*260c0*/  UMOV UR4, 0xffffffff ;  /* 0xffffffff00047882 */ /* 0x000fe20000000000 */
[----:B------:R-:W-:Y:S02]  /*260d0*/  SHF.R.U32.HI R10, RZ, 0x3, R10 ;  /* 0x00000003ff0a7819 */ /* 0x000fe4000001160a */
[----:B------:R-:W-:Y:S01]  /*260e0*/  LEA.HI.X R6, R2, UR5, R6, 0x1, P0 ;  /* 0x0000000502067c11 */ /* 0x000fe200080f0c06 */
[----:B0-----:R-:W-:-:S04]  /*260f0*/  IMAD R5, R8, -0x40, R11 ;  /* 0xffffffc008057824 */ /* 0x001fc800078e020b */
[----:B------:R-:W-:-:S05]  /*26100*/  IMAD.IADD R5, R5, 0x1, -R10 ;  /* 0x0000000105057824 */ /* 0x000fca00078e0a0a */
[----:B------:R-:W-:Y:S01]  /*26110*/  ISETP.GE.AND P0, PT, R5, 0x1, PT ;  /* 0x000000010500780c */ /* 0x000fe20003f06270 */
[----:B------:R-:W-:-:S12]  /*26120*/  BRA.DIV UR4, `(.L_x_1946) ;  /* 0x0000005604c07947 */ /* 0x000fd8000b800000 */
[----:B------:R-:W0:Y:S01]  /*26130*/  SHFL.IDX PT, R3, R0, RZ, 0x181f ;  /* 0x00181fff00037589 */ /* 0x000e2200000e0000 */
[----:B------:R-:W-:-:S03]  /*26140*/  @P0 IMAD R9, R7, 0x2, R23 ;  /* 0x0000000207090824 */ /* 0x000fc600078e0217 */
[----:B------:R-:W1:Y:S04]  /*26150*/  SHFL.IDX PT, R2, R6, RZ, 0x181f ;  /* 0x00181fff06027589 */ /* 0x000e6800000e0000 */
        /* <DEDUP_REMOVED lines=31> */
.L_x_2106:
[----:B------:R-:W-:-:S13]  /*26350*/  ISETP.GE.AND P0, PT, R5, 0x31, PT ;  /* 0x000000310500780c */ /* 0x000fda0003f06270 */
[----:B0-----:R-:W-:Y:S01]  /*26360*/  @P0 LEA R2, P1, R37, R0, 0x1 ;  /* 0x0000000025020211 */ /* 0x001fe200078208ff */
[----:B------:R-:W-:-:S04]  /*26370*/  @P0 IMAD R7, R7, 0x2, R23 ;  /* 0x0000000207070824 */ /* 0x000fc800078e0217 */
[----:B--2---:R-:W-:-:S05]  /*26380*/  @P0 IMAD.X R3, RZ, RZ, R8, P1 ;  /* 0x000000ffff030224 */ /* 0x004fca00008e0608 */
        /* <DEDUP_REMOVED lines=9> */
.L_x_1947:
[----:B------:R-:W-:Y:S02]  /*26420*/  PLOP3.LUT P1, PT, P1, P0, PT, 0xa2, 0x0 ;  /* 0x000000000000781c */ /* 0x000fe40000f21472 */
[----:B------:R-:W-:-:S08]  /*26430*/  @P0 R2UR P1, UR4, R4 ;  /* 0x00000000040402ca */ /* 0x000fd00000020000 */
[----:B------:R-:W-:-:S05]  /*26440*/  @P0 PLOP3.LUT P0, PT, P1, PT, PT, 0x80, 0x0 ;  /* 0x000000000000081c */ /* 0x000fca0000f0f070 */
[----:B------:R-:W-:Y:S01]  /*26450*/  @!P1 SYNCS.ARRIVE.TRANS64.RED.A0T1 RZ, [UR4+0x30830], RZ ;  /* 0x030830ffffff99a7 */ /* 0x000fe20008200404 */
[----:B------:R-:W-:Y:S07]  /*26460*/  @!P1 ARRIVES.LDGSTSBAR.64.TRANSCNT [UR4+0x30830] ;  /* 0x03083000ff0099b0 */ /* 0x000fee0008000a84 */
[----:B------:R-:W-:Y:S05]  /*26470*/  @P0 BRA.U.ANY `(.L_x_1947) ;  /* 0xfffffffd00e80947 */ /* 0x000fea000393ffff */
[----:B------:R-:W-:Y:S01]  /*26480*/  NOP ;  /* 0x0000000000007918 */ /* 0x000fe20000000000 */
[----:B------:R-:W2:Y:S02]  /*26490*/  LDL R0, [R1+0x44] ;  /* 0x0000440001007983 */ /* 0x000ea40000100800 */
[----:B--2---:R-:W-:-:S13]  /*264a0*/  ISETP.NE.AND P2, PT, R0, 0x3, PT ;  /* 0x000000030000780c */ /* 0x004fda0003f45270 */
[----:B------:R-:W-:Y:S05]  /*264b0*/  @!P2 BRA `(.L_x_1948) ;  /* 0x000000000004a947 */ /* 0x000fea0003800000 */
[----:B------:R-:W-:Y:S01]  /*264c0*/  BPT.TRAP 0x1 ;  /* 0x000000040000795c */ /* 0x000fe20000300000 */
.L_x_1948:
[----:B------:R1:W-:Y:S02]  /*264d0*/  SYNCS.ARRIVE.TRANS64.A1T0 RZ, [R4+URZ+0x30830], RZ ;  /* 0x030830ff04ff79a7 */ /* 0x0003e4000810003f */
[----:B------:R-:W-:Y:S05]  /*264e0*/  WARPSYNC.ALL ;  /* 0x0000000000007948 */ /* 0x000fea0003800000 */
[----:B------:R-:W-:Y:S01]  /*264f0*/  ULDC.64 UR4, c[0x0][0xa00] ;  /* 0x0002800000047ab9 */ /* 0x000fe20000000a00 */
[----:B------:R-:W-:Y:S01]  /*26500*/  IADD3 R0, R23, 0x10400, RZ ;  /* 0x0001040017007810 */ /* 0x000fe20007ffe0ff */
[----:B------:R-:W-:Y:S01]  /*26510*/  BSSY B6, `(.L_x_1949) ;  /* 0x0000022000067945 */ /* 0x000fe20003800000 */
[----:B------:R-:W-:Y:S01]  /*26520*/  BAR.SYNC.DEFER_BLOCKING 0x8, 0x180 ;  /* 0x0206000000007b1d */ /* 0x000fe20000010000 */
[----:B------:R-:W-:Y:S02]  /*26530*/  ISETP.NE.U32.AND P0, PT, RZ, UR4, PT ;  /* 0x00000004ff007c0c */ /* 0x000fe4000bf05070 */
[----:B------:R-:W-:-:S02]  /*26540*/  LOP3.LUT P1, RZ, R0, 0x3ff, RZ, 0xc0, !PT ;  /* 0x000003ff00ff7812 */ /* 0x000fc4000782c0ff */
[----:B------:R-:W-:Y:S01]  /*26550*/  ISETP.NE.AND.EX P0, PT, RZ, UR5, PT, P0 ;  /* 0x00000005ff007c0c */ /* 0x000fe2000bf05300 */
[----:B------:R-:W-:Y:S01]  /*26560*/  ULDC.64 UR4, c[0x0][0x298] ;  /* 0x0000a60000047ab9 */ /* 0x000fe20000000a00 */
[----:B------:R-:W-:Y:S02]  /*26570*/  SHF.R.S32.HI R0, RZ, 0x1f, R19 ;  /* 0x0000001fff007819 */ /* 0x000fe40000011413 */
[----:B0-----:R-:W-:Y:S02]  /*26580*/  SEL R2, R19, RZ, !P0 ;  /* 0x000000ff13027207 */ /* 0x001fe40004000000 */
[----:B------:R-:W-:-:S05]  /*26590*/  SEL R0, R0, RZ, !P0 ;  /* 0x000000ff00007207 */ /* 0x000fca0004000000 */
[----:B------:R0:W-:Y:S04]  /*265a0*/  STL [R1+0x38], R0 ;  /* 0x0000380001007387 */ /* 0x0001e80000100800 */
[----:B------:R2:W-:Y:S01]  /*265b0*/  STL [R1+0x24], R2 ;  /* 0x0000240201007387 */ /* 0x0005e20000100800 */
[----:B0-----:R-:W-:Y:S01]  /*265c0*/  SHF.R.S32.HI R0, RZ, 0x1f, R35 ;  /* 0x0000001fff007819 */ /* 0x001fe20000011423 */
[----:B--2---:R-:W-:-:S04]  /*265d0*/  IMAD.WIDE.U32 R2, R35, UR4, RZ ;  /* 0x0000000423027c25 */ /* 0x004fc8000f8e00ff */
[----:B------:R-:W-:Y:S01]  /*265e0*/  IMAD R0, R0, UR4, RZ ;  /* 0x0000000400007c24 */ /* 0x000fe2000f8e02ff */
[----:B------:R0:W-:Y:S03]  /*265f0*/  STL.64 [R1+0x28], R2 ;  /* 0x0000280201007387 */ /* 0x0001e60000100a00 */
[----:B------:R-:W-:-:S04]  /*26600*/  IMAD R0, R35, UR5, R0 ;  /* 0x0000000523007c24 */ /* 0x000fc8000f8e0200 */
[----:B------:R-:W-:Y:S01]  /*26610*/  IMAD.IADD R35, R3, 0x1, R0 ;  /* 0x0000000103237824 */ /* 0x000fe200078e0200 */
[----:B------:R-:W-:Y:S06]  /*26620*/  @!P1 BRA `(.L_x_1950) ;  /* 0x0000000000409947 */ /* 0x000fec0003800000 */
[----:B0-----:R-:W-:Y:S01]  /*26630*/  MOV R2, 0x0 ;  /* 0x0000000000027802 */ /* 0x001fe20000000f00 */
[----:B------:R-:W-:Y:S01]  /*26640*/  ULDC.64 UR4, c[0x4][0xa8] ;  /* 0x01002a0000047ab9 */ /* 0x000fe20000000a00 */
[----:B------:R-:W-:Y:S01]  /*26650*/  ULDC.64 UR6, c[0x4][0xb0] ;  /* 0x01002c0000067ab9 */ /* 0x000fe20000000a00 */
[----:B------:R-:W-:Y:S01]  /*26660*/  ULDC.64 UR8, c[0x4][0x20] ;  /* 0x0100080000087ab9 */ /* 0x000fe20000000a00 */
[----:B-1----:R-:W-:Y:S01]  /*26670*/  IMAD.U32 R4, RZ, RZ, UR4 ;  /* 0x00000004ff047e24 */ /* 0x002fe2000f8e00ff */
[----:B------:R-:W-:Y:S01]  /*26680*/  MOV R6, UR6 ;  /* 0x0000000600067c02 */ /* 0x000fe20008000f00 */
[----:B------:R-:W0:Y:S01]  /*26690*/  LDC.64 R2, c[0x4][R2] ;  /* 0x0100000002027b82 */ /* 0x000e220000000a00 */
[----:B------:R-:W-:Y:S01]  /*266a0*/  IMAD.U32 R5, RZ, RZ, UR5 ;  /* 0x00000005ff057e24 */ /* 0x000fe2000f8e00ff */
[----:B------:R-:W-:Y:S01]  /*266b0*/  MOV R8, 0x70 ;  /* 0x0000007000087802 */ /* 0x000fe20000000f00 */
[----:B------:R-:W-:Y:S02]  /*266c0*/  IMAD.U32 R7, RZ, RZ, UR7 ;  /* 0x00000007ff077e24 */ /* 0x000fe4000f8e00ff */
[----:B------:R-:W-:-:S02]  /*266d0*/  IMAD.U32 R10, RZ, RZ, UR8 ;  /* 0x00000008ff0a7e24 */ /* 0x000fc4000f8e00ff */
[----:B------:R-:W-:Y:S02]  /*266e0*/  IMAD.U32 R11, RZ, RZ, UR9 ;  /* 0x00000009ff0b7e24 */ /* 0x000fe4000f8e00ff */
[----:B------:R-:W-:Y:S02]  /*266f0*/  IMAD.MOV.U32 R12, RZ, RZ, 0x1 ;  /* 0x00000001ff0c7424 */ /* 0x000fe400078e00ff */
[----:B------:R-:W-:-:S07]  /*26700*/  IMAD.MOV.U32 R13, RZ, RZ, RZ ;  /* 0x000000ffff0d7224 */ /* 0x000fce00078e00ff */
[----:B------:R-:W-:-:S07]  /*26710*/  LEPC R20, `(.L_x_1950) ;  /* 0x000000001014794e */ /* 0x000fce0000000000 */
[----:B0-----:R-:W-:Y:S05]  /*26720*/  CALL.ABS.NOINC R2 ;  /* 0x0000000002007343 */ /* 0x001fea0003c00000 */
.L_x_1950:
[----:B------:R-:W-:Y:S05]  /*26730*/  BSYNC B6 ;  /* 0x0000000000067941 */ /* 0x000fea0003800000 */
.L_x_1949:
[----:B------:R-:W2:Y:S01]  /*26740*/  LDL.LU R20, [R1+0x38] ;  /* 0x0000380001147983 */ /* 0x000ea20000300800 */
[----:B------:R-:W-:Y:S01]  /*26750*/  ULDC.64 UR4, c[0x0][0x2d8] ;  /* 0x0000b60000047ab9 */ /* 0x000fe20000000a00 */
[----:B------:R-:W3:Y:S02]  /*26760*/  LDC R7, c[0x0][0x448] ;  /* 0x00011200ff077b82 */ /* 0x000ee40000000800 */
[----:B------:R-:W4:Y:S04]  /*26770*/  LDL.LU R21, [R1+0x24] ;  /* 0x0000240001157983 */ /* 0x000f280000300800 */
[----:B0-----:R-:W5:Y:S01]  /*26780*/  LDL.LU.64 R2, [R1+0x28] ;  /* 0x0000280001027983 */ /* 0x001f620000300a00 */
[----:B------:R-:W-:Y:S01]  /*26790*/  IMAD R0, R32, UR4, RZ ;  /* 0x0000000420007c24 */ /* 0x000fe2000f8e02ff */
[----:B------:R-:W-:-:S02]  /*267a0*/  LOP3.LUT R10, R37, 0x40, RZ, 0xfc, !PT ;  /* 0x00000040250a7812 */ /* 0x000fc400078efcff */
[C---:B------:R-:W-:Y:S01]  /*267b0*/  LOP3.LUT R8, R37.reuse, 0x80, RZ, 0xfc, !PT ;  /* 0x0000008025087812 */ /* 0x040fe200078efcff */
[----:B------:R-:W-:Y:S01]  /*267c0*/  IMAD R0, R18, UR5, R0 ;  /* 0x0000000512007c24 */ /* 0x000fe2000f8e0200 */
[----:B------:R-:W-:Y:S02]  /*267d0*/  LOP3.LUT R9, R37, 0xc0, RZ, 0xfc, !PT ;  /* 0x000000c025097812 */ /* 0x000fe400078efcff */
[----:B---3--:R-:W-:-:S13]  /*267e0*/  ISETP.NE.AND P0, PT, R7, 0x1, PT ;  /* 0x000000010700780c */ /* 0x008fda0003f05270 */
[----:B------:R-:W0:Y:S08]  /*267f0*/  @P0 LDC R5, c[0x0][0x44c] ;  /* 0x00011300ff050b82 */ /* 0x000e300000000800 */
[----:B------:R-:W3:Y:S01]  /*26800*/  @P0 LDC R6, c[0x0][0x450] ;  /* 0x00011400ff060b82 */ /* 0x000ee20000000800 */
[----:B-----5:R-:W-:Y:S02]  /*26810*/  IMAD.MOV.U32 R3, RZ, RZ, R35 ;  /* 0x000000ffff037224 */ /* 0x020fe400078e0023 */
[----:B------:R-:W-:Y:S01]  /*26820*/  IMAD.WIDE.U32 R2, R18, UR4, R2 ;  /* 0x0000000412027c25 */ /* 0x000fe2000f8e0002 */
[----:B------:R-:W-:-:S04]  /*26830*/  ULDC.64 UR4, c[0x0][0x2e0] ;  /* 0x0000b80000047ab9 */ /* 0x000fc80000000a00 */
[----:B------:R-:W-:Y:S01]  /*26840*/  IADD3 R3, R3, R0, RZ ;  /* 0x0000000003037210 */ /* 0x000fe20007ffe0ff */
[----:B--2---:R-:W-:Y:S02]  /*26850*/  IMAD R0, R20, UR4, RZ ;  /* 0x0000000414007c24 */ /* 0x004fe4000f8e02ff */
[----:B------:R-:W2:Y:S02]  /*26860*/  S2R R20, SR_TID.X ;  /* 0x0000000000147919 */ /* 0x000ea40000002100 */
[C---:B----4-:R-:W-:Y:S02]  /*26870*/  IMAD R0, R21.reuse, UR5, R0 ;  /* 0x0000000515007c24 */ /* 0x050fe4000f8e0200 */
[----:B------:R-:W-:Y:S01]  /*26880*/  IMAD.WIDE.U32 R2, R21, UR4, R2 ;  /* 0x0000000415027c25 */ /* 0x000fe2000f8e0002 */
[----:B------:R-:W-:-:S03]  /*26890*/  ULDC.64 UR4, c[0x0][0x2d0] ;  /* 0x0000b40000047ab9 */ /* 0x000fc60000000a00 */
[----:B------:R-:W-:Y:S01]  /*268a0*/  IMAD.IADD R3, R3, 0x1, R0 ;  /* 0x0000000103037824 */ /* 0x000fe200078e0200 */
[----:B--2---:R-:W-:-:S04]  /*268b0*/  LOP3.LUT R20, R20, 0x7f, RZ, 0xc0, !PT ;  /* 0x0000007f14147812 */ /* 0x004fc800078ec0ff */
[----:B------:R-:W-:Y:S02]  /*268c0*/  SHF.R.U32.HI R21, RZ, 0x3, R20 ;  /* 0x00000003ff157819 */ /* 0x000fe40000011614 */
[----:B------:R-:W2:Y:S02]  /*268d0*/  S2R R20, SR_TID.X ;  /* 0x0000000000147919 */ /* 0x000ea40000002100 */
[----:B--2---:R-:W-:-:S05]  /*268e0*/  IMAD.SHL.U32 R20, R20, 0x10, RZ ;  /* 0x0000001014147824 */ /* 0x004fca00078e00ff */
[----:B------:R-:W-:-:S05]  /*268f0*/  LOP3.LUT R20, R21, 0x70, R20, 0xf8, !PT ;  /* 0x0000007015147812 */ /* 0x000fca00078ef814 */
[----:B------:R-:W-:Y:S02]  /*26900*/  IMAD.IADD R0, R20, 0x1, R28 ;  /* 0x0000000114007824 */ /* 0x000fe400078e021c */
[----:B------:R-:W2:Y:S02]  /*26910*/  S2R R20, SR_TID.X ;  /* 0x0000000000147919 */ /* 0x000ea40000002100 */
[----:B0-----:R-:W-:Y:S01]  /*26920*/  @P0 IMAD.HI.U32 R5, R0, R5, RZ ;  /* 0x0000000500050227 */ /* 0x001fe200078e00ff */
[----:B-1----:R-:W-:-:S04]  /*26930*/  MOV R4, R0 ;  /* 0x0000000000047202 */ /* 0x002fc80000000f00 */
[----:B---3--:R-:W-:-:S05]  /*26940*/  @P0 SHF.R.U32.HI R4, RZ, R6, R5 ;  /* 0x00000006ff040219 */ /* 0x008fca0000011605 */
[----:B------:R-:W-:Y:S02]  /*26950*/  IMAD.MOV R5, RZ, RZ, -R4 ;  /* 0x000000ffff057224 */ /* 0x000fe400078e0a04 */
[----:B------:R-:W-:-:S04]  /*26960*/  IMAD.WIDE.U32 R2, R4, UR4, R2 ;  /* 0x0000000404027c25 */ /* 0x000fc8000f8e0002 */
[----:B------:R-:W-:Y:S01]  /*26970*/  IMAD R0, R7, R5, R0 ;  /* 0x0000000507007224 */ /* 0x000fe200078e0200 */
[----:B------:R-:W-:-:S05]  /*26980*/  SHF.R.S32.HI R5, RZ, 0x1f, R4 ;  /* 0x0000001fff057819 */ /* 0x000fca0000011404 */
[----:B------:R-:W-:-:S04]  /*26990*/  IMAD R5, R5, UR4, RZ ;  /* 0x0000000405057c24 */ /* 0x000fc8000f8e02ff */
[----:B------:R-:W-:Y:S01]  /*269a0*/  IMAD R5, R4, UR5, R5 ;  /* 0x0000000504057c24 */ /* 0x000fe2000f8e0205 */
[----:B------:R-:W-:Y:S01]  /*269b0*/  SHF.R.S32.HI R4, RZ, 0x1f, R0 ;  /* 0x0000001fff047819 */ /* 0x000fe20000011400 */
[----:B------:R-:W-:Y:S02]  /*269c0*/  ULDC.64 UR4, c[0x0][0x2c8] ;  /* 0x0000b20000047ab9 */ /* 0x000fe40000000a00 */
[----:B------:R-:W-:Y:S01]  /*269d0*/  IMAD.IADD R3, R3, 0x1, R5 ;  /* 0x0000000103037824 */ /* 0x000fe200078e0205 */
[----:B--2---:R-:W-:Y:S01]  /*269e0*/  LOP3.LUT R20, R20, 0x7f, RZ, 0xc0, !PT ;  /* 0x0000007f14147812 */ /* 0x004fe200078ec0ff */
[----:B------:R-:W-:Y:S02]  /*269f0*/  IMAD R4, R4, UR4, RZ ;  /* 0x0000000404047c24 */ /* 0x000fe4000f8e02ff */
[----:B------:R-:W-:-:S04]  /*26a00*/  IMAD.WIDE.U32 R2, R0, UR4, R2 ;  /* 0x0000000400027c25 */ /* 0x000fc8000f8e0002 */
[----:B------:R-:W-:Y:S01]  /*26a10*/  IMAD R0, R0, UR5, R4 ;  /* 0x0000000500007c24 */ /* 0x000fe2000f8e0204 */
[----:B------:R-:W-:Y:S02]  /*26a20*/  ULDC.64 UR4, c[0x0][0x280] ;  /* 0x0000a00000047ab9 */ /* 0x000fe40000000a00 */
[C---:B------:R-:W-:Y:S01]  /*26a30*/  LEA R4, P0, R2.reuse, UR4, 0x1 ;  /* 0x0000000402047c11 */ /* 0x040fe2000f8008ff */
[----:B------:R-:W-:Y:S01]  /*26a40*/  IMAD.IADD R0, R3, 0x1, R0 ;  /* 0x0000000103007824 */ /* 0x000fe200078e0200 */
[----:B------:R-:W-:Y:S02]  /*26a50*/  ULDC UR4, c[0x0][0x2b8] ;  /* 0x0000ae0000047ab9 */ /* 0x000fe40000000800 */
[----:B------:R-:W-:Y:S02]  /*26a60*/  ISETP.GE.AND P4, PT, R37, UR4, PT ;  /* 0x0000000425007c0c */ /* 0x000fe4000bf86270 */
[----:B------:R-:W-:Y:S01]  /*26a70*/  LEA.HI.X R0, R2, UR5, R0, 0x1, P0 ;  /* 0x0000000502007c11 */ /* 0x000fe200080f0c00 */
[----:B------:R-:W-:Y:S01]  /*26a80*/  UMOV UR5, 0xffffffff ;  /* 0xffffffff00057882 */ /* 0x000fe20000000000 */
[----:B------:R-:W-:-:S02]  /*26a90*/  ISETP.GE.AND P3, PT, R10, UR4, PT ;  /* 0x000000040a007c0c */ /* 0x000fc4000bf66270 */
[----:B------:R-:W-:Y:S02]  /*26aa0*/  ISETP.GE.AND P2, PT, R8, UR4, PT ;  /* 0x0000000408007c0c */ /* 0x000fe4000bf46270 */
[----:B------:R-:W-:Y:S02]  /*26ab0*/  ISETP.GE.AND P1, PT, R9, UR4, PT ;  /* 0x0000000409007c0c */ /* 0x000fe4000bf26270 */
[----:B------:R-:W-:Y:S01]  /*26ac0*/  SHF.R.U32.HI R8, RZ, 0x3, R20 ;  /* 0x00000003ff087819 */ /* 0x000fe20000011614 */
[----:B------:R-:W-:Y:S10]  /*26ad0*/  BRA.DIV UR5, `(.L_x_1951) ;  /* 0x0000005205bc7947 */ /* 0x000ff4000b800000 */
[----:B------:R-:W0:Y:S01]  /*26ae0*/  SHFL.IDX PT, R3, R4, RZ, 0x181f ;  /* 0x00181fff04037589 */ /* 0x000e2200000e0000 */
[----:B------:R-:W-:Y:S01]  /*26af0*/  IMAD R5, R31, R7, RZ ;  /* 0x000000071f057224 */ /* 0x000fe200078e02ff */
[----:B------:R-:W-:Y:S02]  /*26b00*/  IADD3 R28, R8, R28, RZ ;  /* 0x0000001c081c7210 */ /* 0x000fe40007ffe0ff */
[----:B------:R-:W1:Y:S02]  /*26b10*/  SHFL.IDX PT, R2, R0, RZ, 0x181f ;  /* 0x00181fff00027589 */ /* 0x000e6400000e0000 */
[C---:B------:R-:W-:Y:S01]  /*26b20*/  ISETP.GE.AND P0, PT, R28.reuse, R5, PT ;  /* 0x000000051c00720c */ /* 0x040fe20003f06270 */
[----:B------:R-:W-:Y:S01]  /*26b30*/  VIADD R6, R28, 0x10 ;  /* 0x000000101c067836 */ /* 0x000fe20000000000 */
[----:B------:R-:W-:Y:S11]  /*26b40*/  SHFL.IDX PT, R14, R4, 0x7, 0x181f ;  /* 0x00f81f00040e7f89 */ /* 0x000ff600000e0000 */
[----:B0-----:R-:W-:-:S05]  /*26b50*/  @!P0 LEA R3, P5, R37, R3, 0x1 ;  /* 0x0000000325038211 */ /* 0x001fca00078a08ff */
[----:B-1----:R-:W-:-:S05]  /*26b60*/  @!P0 IMAD.X R2, RZ, RZ, R2, P5 ;  /* 0x000000ffff028224 */ /* 0x002fca00028e0602 */
[----:B------:R-:W-:-:S04]  /*26b70*/  @!P0 LOP3.LUT R3, R3, R2, RZ, 0x3c, !PT ;  /* 0x0000000203038212 */ /* 0x000fc800078e3cff */
[----:B------:R-:W-:-:S04]  /*26b80*/  @!P0 LOP3.LUT R2, R3, R2, RZ, 0x3c, !PT ;  /* 0x0000000203028212 */ /* 0x000fc800078e3cff */
[----:B------:R-:W-:-:S05]  /*26b90*/  @!P0 LOP3.LUT R3, R3, R2, RZ, 0x3c, !PT ;  /* 0x0000000203038212 */ /* 0x000fca00078e3cff */
[----:B------:R-:W-:Y:S04]  /*26ba0*/  @!P0 LDGSTS.E.BYPASS.LTC128B.128 [R36+0x10400], desc[UR60][R2.64], !P4 ;  /* 0x1040000002248fae */ /* 0x000fe8000e101d7c */
[----:B------:R-:W-:Y:S04]  /*26bb0*/  @!P0 LDGSTS.E.BYPASS.LTC128B.128 [R36+0x14400], desc[UR60][R2.64+0x80], !P3 ;  /* 0x1440008002248fae */ /* 0x000fe8000d901d7c */
[----:B------:R-:W-:Y:S04]  /*26bc0*/  @!P0 LDGSTS.E.BYPASS.LTC128B.128 [R36+0x18400], desc[UR60][R2.64+0x100], !P2 ;  /* 0x1840010002248fae */ /* 0x000fe8000d101d7c */
[----:B------:R0:W-:Y:S01]  /*26bd0*/  @!P0 LDGSTS.E.BYPASS.LTC128B.128 [R36+0x1c400], desc[UR60][R2.64+0x180], !P1 ;  /* 0x1c40018002248fae */ /* 0x0001e2000c901d7c */
[----:B------:R-:W-:-:S02]  /*26be0*/  ISETP.GE.AND P0, PT, R6, R5, PT ;  /* 0x000000050600720c */ /* 0x000fc40003f06270 */
[----:B------:R-:W-:Y:S01]  /*26bf0*/  IADD3 R6, R28, 0x20, RZ ;  /* 0x000000201c067810 */ /* 0x000fe20007ffe0ff */
[----:B0-----:R-:W0:Y:S04]  /*26c00*/  SHFL.IDX PT, R3, R4, 0x1, 0x181f ;  /* 0x00381f0004037f89 */ /* 0x001e2800000e0000 */
[----:B------:R-:W1:Y:S06]  /*26c10*/  SHFL.IDX PT, R2, R0, 0x1, 0x181f ;  /* 0x00381f0000027f89 */ /* 0x000e6c00000e0000 */
        /* <DEDUP_REMOVED lines=9> */
[----:B------:R-:W-:Y:S01]  /*26cb0*/  ISETP.GE.AND P0, PT, R6, R5, PT ;  /* 0x000000050600720c */ /* 0x000fe20003f06270 */
[----:B------:R-:W-:-:S02]  /*26cc0*/  VIADD R6, R28, 0x30 ;  /* 0x000000301c067836 */ /* 0x000fc40000000000 */
        /* <DEDUP_REMOVED lines=50> */
[----:B------:R-:W-:-:S03]  /*26ff0*/  ISETP.GE.AND P0, PT, R6, R5, PT ;  /* 0x000000050600720c */ /* 0x000fc60003f06270 */
[----:B------:R-:W-:Y:S04]  /*27000*/  SHFL.IDX PT, R6, R0, 0x7, 0x181f ;  /* 0x00f81f0000067f89 */ /* 0x000fe800000e0000 */
[----:B0-----:R-:W0:Y:S04]  /*27010*/  SHFL.IDX PT, R3, R4, 0x6, 0x181f ;  /* 0x00d81f0004037f89 */ /* 0x001e2800000e0000 */
[----:B------:R-:W1:Y:S02]  /*27020*/  SHFL.IDX PT, R2, R0, 0x6, 0x181f ;  /* 0x00d81f0000027f89 */ /* 0x000e6400000e0000 */
[----:B0-----:R-:W-:-:S05]  /*27030*/  @!P0 LEA R3, P5, R37, R3, 0x1 ;  /* 0x0000000325038211 */ /* 0x001fca00078a08ff */
[----:B-1----:R-:W-:-:S05]  /*27040*/  @!P0 IMAD.X R2, RZ, RZ, R2, P5 ;  /* 0x000000ffff028224 */ /* 0x002fca00028e0602 */
[----:B------:R-:W-:-:S04]  /*27050*/  @!P0 LOP3.LUT R3, R3, R2, RZ, 0x3c, !PT ;  /* 0x0000000203038212 */ /* 0x000fc800078e3cff */
[----:B------:R-:W-:-:S04]  /*27060*/  @!P0 LOP3.LUT R2, R3, R2, RZ, 0x3c, !PT ;  /* 0x0000000203028212 */ /* 0x000fc800078e3cff */
[----:B------:R-:W-:-:S05]  /*27070*/  @!P0 LOP3.LUT R3, R3, R2, RZ, 0x3c, !PT ;  /* 0x0000000203038212 */ /* 0x000fca00078e3cff */
[----:B------:R0:W-:Y:S04]  /*27080*/  @!P0 LDGSTS.E.BYPASS.LTC128B.128 [R36+0x13400], desc[UR60][R2.64], !P4 ;  /* 0x1340000002248fae */ /* 0x0001e8000e101d7c */
[----:B------:R0:W-:Y:S04]  /*27090*/  @!P0 LDGSTS.E.BYPASS.LTC128B.128 [R36+0x17400], desc[UR60][R2.64+0x80], !P3 ;  /* 0x1740008002248fae */ /* 0x0001e8000d901d7c */
[----:B------:R0:W-:Y:S04]  /*270a0*/  @!P0 LDGSTS.E.BYPASS.LTC128B.128 [R36+0x1b400], desc[UR60][R2.64+0x100], !P2 ;  /* 0x1b40010002248fae */ /* 0x0001e8000d101d7c */
[----:B------:R0:W-:Y:S02]  /*270b0*/  @!P0 LDGSTS.E.BYPASS.LTC128B.128 [R36+0x1f400], desc[UR60][R2.64+0x180], !P1 ;  /* 0x1f40018002248fae */ /* 0x0001e4000c901d7c */
.L_x_2123:
[----:B------:R-:W-:Y:S01]  /*270c0*/  VIADD R28, R28, 0x70 ;  /* 0x000000701c1c7836 */ /* 0x000fe20000000000 */
[----:B------:R-:W-:Y:S04]  /*270d0*/  BSSY B0, `(.L_x_1952) ;  /* 0x000000c000007945 */ /* 0x000fe80003800000 */
[----:B------:R-:W-:-:S13]  /*270e0*/  ISETP.GE.AND P0, PT, R28, R5, PT ;  /* 0x000000051c00720c */ /* 0x000fda0003f06270 */
[----:B------:R-:W-:Y:S05]  /*270f0*/  @P0 BRA `(.L_x_1953) ;  /* 0x0000000000240947 */ /* 0x000fea0003800000 */
[----:B0-----:R-:W-:-:S05]  /*27100*/  LEA R2, P0, R37, R14, 0x1 ;  /* 0x0000000e25027211 */ /* 0x001fca00078008ff */
        /* <DEDUP_REMOVED lines=8> */
.L_x_1953:
[----:B------:R-:W-:Y:S05]  /*27190*/  BSYNC B0 ;  /* 0x0000000000007941 */ /* 0x000fea0003800000 */
.L_x_1952:
[----:B------:R-:W-:Y:S01]  /*271a0*/  NOP ;  /* 0x0000000000007918 */ /* 0x000fe20000000000 */
[----:B------:R-:W-:-:S13]  /*271b0*/  PLOP3.LUT P0, PT, PT, PT, PT, 0x80, 0x0 ;  /* 0x000000000000781c */ /* 0x000fda0003f0f070 */
.L_x_1954:
[----:B------:R-:W-:Y:S02]  /*271c0*/  PLOP3.LUT P1, PT, P1, P0, PT, 0xa2, 0x0 ;  /* 0x000000000000781c */ /* 0x000fe40000f21472 */
[----:B------:R-:W-:-:S08]  /*271d0*/  @P0 R2UR P1, UR4, R23 ;  /* 0x00000000170402ca */ /* 0x000fd00000020000 */
[----:B------:R-:W-:-:S05]  /*271e0*/  @P0 PLOP3.LUT P0, PT, P1, PT, PT, 0x80, 0x0 ;  /* 0x000000000000081c */ /* 0x000fca0000f0f070 */
[----:B------:R-:W-:Y:S01]  /*271f0*/  @!P1 SYNCS.ARRIVE.TRANS64.RED.A0T1 RZ, [UR4+0x30800], RZ ;  /* 0x030800ffffff99a7 */ /* 0x000fe20008200404 */
[----:B------:R-:W-:Y:S07]  /*27200*/  @!P1 ARRIVES.LDGSTSBAR.64.TRANSCNT [UR4+0x30800] ;  /* 0x03080000ff0099b0 */ /* 0x000fee0008000a84 */
[----:B------:R-:W-:Y:S05]  /*27210*/  @P0 BRA.U.ANY `(.L_x_1954) ;  /* 0xfffffffd00e80947 */ /* 0x000fea000393ffff */
[----:B01----:R-:W2:Y:S04]  /*27220*/  LDL.LU R3, [R1+0x34] ;  /* 0x0000340001037983 */ /* 0x003ea80000300800 */
[----:B------:R-:W3:Y:S01]  /*27230*/  LDL.LU R2, [R1+0x30] ;  /* 0x0000300001027983 */ /* 0x000ee20000300800 */
[----:B--2---:R-:W-:-:S04]  /*27240*/  IADD3 R3, R3, 0x1, RZ ;  /* 0x0000000103037810 */ /* 0x004fc80007ffe0ff */
[----:B------:R-:W-:Y:S01]  /*27250*/  LEA.HI R0, R3, R3, RZ, 0x1 ;  /* 0x0000000303007211 */ /* 0x000fe200078f08ff */
[----:B------:R0:W-:Y:S01]  /*27260*/  STL [R1+0x34], R3 ;  /* 0x0000340301007387 */ /* 0x0001e20000100800 */
[----:B---3--:R-:W-:Y:S02]  /*27270*/  VIADD R4, R2, 0xfffffffe ;  /* 0xfffffffe02047836 */ /* 0x008fe40000000000 */
        /* <DEDUP_REMOVED lines=8> */
.L_x_2124:
[----:B------:R-:W-:Y:S05]  /*27300*/  BSYNC B0 ;  /* 0x0000000000007941 */ /* 0x000fea0003800000 */
.L_x_1955:
[----:B------:R-:W2:Y:S01]  /*27310*/  LDL R2, [R1+0x14] ;  /* 0x0000140001027983 */ /* 0x000ea20000100800 */
[----:B------:R-:W-:Y:S01]  /*27320*/  BSSY B0, `(.L_x_1957) ;  /* 0x0000105000007945 */ /* 0x000fe20003800000 */
[----:B--2---:R-:W-:-:S13]  /*27330*/  ISETP.GE.AND P0, PT, R4, R2, PT ;  /* 0x000000020400720c */ /* 0x004fda0003f06270 */
[----:B------:R-:W-:Y:S05]  /*27340*/  @!P0 BRA `(.L_x_1958) ;  /* 0x0000001000088947 */ /* 0x000fea0003800000 */
[C---:B------:R-:W-:Y:S01]  /*27350*/  LOP3.LUT R5, R37.reuse, 0x40, RZ, 0xfc, !PT ;  /* 0x0000004025057812 */ /* 0x040fe200078efcff */
[----:B------:R-:W-:Y:S01]  /*27360*/  ULDC UR4, c[0x0][0x2f4] ;  /* 0x0000bd0000047ab9 */ /* 0x000fe20000000800 */
[C---:B------:R-:W-:Y:S01]  /*27370*/  LOP3.LUT R3, R37.reuse, 0x80, RZ, 0xfc, !PT ;  /* 0x0000008025037812 */ /* 0x040fe200078efcff */
[----:B------:R-:W-:Y:S01]  /*27380*/  IMAD.MOV.U32 R6, RZ, RZ, R25 ;  /* 0x000000ffff067224 */ /* 0x000fe200078e0019 */
[C---:B------:R-:W-:Y:S01]  /*27390*/  LOP3.LUT R2, R37.reuse, 0xc0, RZ, 0xfc, !PT ;  /* 0x000000c025027812 */ /* 0x040fe200078efcff */
[----:B------:R-:W-:Y:S01]  /*273a0*/  IMAD.MOV.U32 R31, RZ, RZ, R26 ;  /* 0x000000ffff1f7224 */ /* 0x000fe200078e001a */
[----:B------:R-:W-:Y:S02]  /*273b0*/  MOV R10, R29 ;  /* 0x0000001d000a7202 */ /* 0x000fe40000000f00 */
[----:B------:R-:W-:Y:S02]  /*273c0*/  ISETP.GE.AND P4, PT, R37, UR4, PT ;  /* 0x0000000425007c0c */ /* 0x000fe4000bf86270 */
[----:B------:R-:W-:-:S02]  /*273d0*/  ISETP.GE.AND P3, PT, R5, UR4, PT ;  /* 0x0000000405007c0c */ /* 0x000fc4000bf66270 */
[----:B------:R-:W-:Y:S02]  /*273e0*/  ISETP.GE.AND P2, PT, R3, UR4, PT ;  /* 0x0000000403007c0c */ /* 0x000fe4000bf46270 */
[----:B------:R-:W-:-:S13]  /*273f0*/  ISETP.GE.AND P1, PT, R2, UR4, PT ;  /* 0x0000000402007c0c */ /* 0x000fda000bf26270 */
.L_x_1971:
[----:B------:R-:W2:Y:S01]  /*27400*/  LDL R3, [R1+0x10] ;  /* 0x0000100001037983 */ /* 0x000ea20000100800 */
[----:B------:R-:W1:Y:S03]  /*27410*/  LDC R5, c[0x0][0x430] ;  /* 0x00010c00ff057b82 */ /* 0x000e660000000800 */
[----:B------:R-:W3:Y:S04]  /*27420*/  LDL R12, [R1+0x18] ;  /* 0x00001800010c7983 */ /* 0x000ee80000100800 */
[----:B------:R-:W4:Y:S01]  /*27430*/  LDL R11, [R1+0x44] ;  /* 0x00004400010b7983 */ /* 0x000f220000100800 */
[----:B0-----:R-:W0:Y:S01]  /*27440*/  S2R R0, SR_TID.X ;  /* 0x0000000000007919 */ /* 0x001e220000002100 */
[----:B------:R-:W0:Y:S01]  /*27450*/  S2R R8, SR_TID.X ;  /* 0x0000000000087919 */ /* 0x000e220000002100 */
[----:B-1----:R-:W-:-:S13]  /*27460*/  ISETP.NE.AND P0, PT, R5, 0x1, PT ;  /* 0x000000010500780c */ /* 0x002fda0003f05270 */
[----:B------:R-:W1:Y:S01]  /*27470*/  @P0 LDC R2, c[0x0][0x434] ;  /* 0x00010d00ff020b82 */ /* 0x000e620000000800 */
[----:B0-----:R-:W-:Y:S01]  /*27480*/  LOP3.LUT R0, R0, 0x7f, RZ, 0xc0, !PT ;  /* 0x0000007f00007812 */ /* 0x001fe200078ec0ff */
[----:B------:R-:W-:-:S03]  /*27490*/  IMAD.SHL.U32 R8, R8, 0x10, RZ ;  /* 0x0000001008087824 */ /* 0x000fc600078e00ff */
[----:B------:R-:W-:-:S04]  /*274a0*/  SHF.R.U32.HI R0, RZ, 0x3, R0 ;  /* 0x00000003ff007819 */ /* 0x000fc80000011600 */
[----:B------:R-:W-:Y:S02]  /*274b0*/  LOP3.LUT R8, R0, 0x70, R8, 0xf8, !PT ;  /* 0x0000007000087812 */ /* 0x000fe400078ef808 */
[----:B------:R-:W0:Y:S02]  /*274c0*/  @P0 LDC R0, c[0x0][0x438] ;  /* 0x00010e00ff000b82 */ /* 0x000e240000000800 */
[----:B------:R-:W-:Y:S01]  /*274d0*/  ISETP.GT.U32.AND P5, PT, R8, 0x3f, PT ;  /* 0x0000003f0800780c */ /* 0x000fe20003fa4070 */
[----:B------:R-:W-:Y:S01]  /*274e0*/  VIADD R25, R6, 0x1 ;  /* 0x0000000106197836 */ /* 0x000fe20000000000 */
[----:B------:R-:W-:Y:S05]  /*274f0*/  YIELD ;  /* 0x0000000000007946 */ /* 0x000fea0003800000 */
[----:B------:R-:W-:-:S02]  /*27500*/  IMAD.MOV.U32 R26, RZ, RZ, R4 ;  /* 0x000000ffff1a7224 */ /* 0x000fc400078e0004 */
[----:B--2---:R-:W-:-:S05]  /*27510*/  IMAD R3, R4, 0x40, R3 ;  /* 0x0000004004037824 */ /* 0x004fca00078e0203 */
[----:B------:R-:W-:Y:S02]  /*27520*/  IADD3 R3, R8, R3, RZ ;  /* 0x0000000308037210 */ /* 0x000fe40007ffe0ff */
[----:B------:R-:W3:Y:S03]  /*27530*/  @!P5 LDC.64 R8, c[0x0][0x428] ;  /* 0x00010a00ff08db82 */ /* 0x000ee60000000a00 */
[----:B-1----:R-:W-:-:S04]  /*27540*/  @P0 IMAD.HI.U32 R7, R3, R2, RZ ;  /* 0x0000000203070227 */ /* 0x002fc800078e00ff */
[----:B------:R-:W-:Y:S01]  /*27550*/  IMAD.MOV.U32 R2, RZ, RZ, R3 ;  /* 0x000000ffff027224 */ /* 0x000fe200078e0003 */
[----:B0-----:R-:W-:-:S05]  /*27560*/  @P0 SHF.R.U32.HI R2, RZ, R0, R7 ;  /* 0x00000000ff020219 */ /* 0x001fca0000011607 */
[----:B------:R-:W-:-:S04]  /*27570*/  IMAD.MOV R0, RZ, RZ, -R2 ;  /* 0x000000ffff007224 */ /* 0x000fc800078e0a02 */
[----:B------:R-:W-:Y:S01]  /*27580*/  IMAD R5, R5, R0, R3 ;  /* 0x0000000005057224 */ /* 0x000fe200078e0203 */
[--C-:B------:R-:W-:Y:S01]  /*27590*/  @!P5 SHF.R.S32.HI R3, RZ, 0x1f, R2.reuse ;  /* 0x0000001fff03d819 */ /* 0x100fe20000011402 */
[-C--:B---3--:R-:W-:Y:S02]  /*275a0*/  @!P5 IMAD R0, R12, R8.reuse, RZ ;  /* 0x000000080c00d224 */ /* 0x088fe400078e02ff */
[----:B------:R-:W-:-:S04]  /*275b0*/  @!P5 IMAD.WIDE.U32 R2, R33, R8, R2 ;  /* 0x000000082102d225 */ /* 0x000fc800078e0002 */
[----:B------:R-:W-:Y:S02]  /*275c0*/  @!P5 IMAD R0, R33, R9, R0 ;  /* 0x000000092100d224 */ /* 0x000fe400078e0200 */
[----:B------:R-:W0:Y:S02]  /*275d0*/  @!P5 LDC.64 R8, c[0x0][0x418] ;  /* 0x00010600ff08db82 */ /* 0x000e240000000a00 */
[----:B------:R-:W-:Y:S01]  /*275e0*/  @!P5 IMAD.IADD R0, R0, 0x1, R3 ;  /* 0x000000010000d824 */ /* 0x000fe200078e0203 */
[----:B0-----:R-:W-:-:S04]  /*275f0*/  @!P5 LEA R8, P0, R2, R8, 0x2 ;  /* 0x000000080208d211 */ /* 0x001fc800078010ff */
[----:B------:R-:W-:Y:S02]  /*27600*/  @!P5 LEA.HI.X R9, R2, R9, R0, 0x2, P0 ;  /* 0x000000090209d211 */ /* 0x000fe400000f1400 */
[----:B------:R-:W-:-:S06]  /*27610*/  MOV R0, RZ ;  /* 0x000000ff00007202 */ /* 0x000fcc0000000f00 */
[----:B------:R0:W5:Y:S01]  /*27620*/  @!P5 LDG.E R0, desc[UR60][R8.64] ;  /* 0x0000003c0800d981 */ /* 0x000162000c1e1900 */
[----:B----4-:R-:W-:Y:S02]  /*27630*/  ISETP.NE.AND P5, PT, R11, 0x3, PT ;  /* 0x000000030b00780c */ /* 0x010fe40003fa5270 */
[----:B------:R-:W-:-:S04]  /*27640*/  ISETP.NE.AND P0, PT, R25, 0x2, PT ;  /* 0x000000021900780c */ /* 0x000fc80003f05270 */
[----:B------:R-:W-:Y:S02]  /*27650*/  SEL R29, RZ, 0x1, P0 ;  /* 0x00000001ff1d7807 */ /* 0x000fe40000000000 */
[----:B------:R-:W-:Y:S02]  /*27660*/  SEL R25, R25, RZ, P0 ;  /* 0x000000ff19197207 */ /* 0x000fe40000000000 */
[----:B------:R-:W-:-:S03]  /*27670*/  LOP3.LUT R29, R10, R29, RZ, 0x3c, !PT ;  /* 0x0000001d0a1d7212 */ /* 0x000fc600078e3cff */
[----:B0-----:R-:W-:Y:S05]  /*27680*/  @!P5 BRA `(.L_x_1959) ;  /* 0x000000000004d947 */ /* 0x001fea0003800000 */
[----:B------:R-:W-:Y:S01]  /*27690*/  BPT.TRAP 0x1 ;  /* 0x000000040000795c */ /* 0x000fe20000300000 */
.L_x_1959:
[----:B------:R-:W-:Y:S01]  /*276a0*/  IMAD R7, R25, 0x8, R23 ;  /* 0x0000000819077824 */ /* 0x000fe200078e0217 */
[----:B------:R-:W-:Y:S01]  /*276b0*/  SHF.L.U32 R2, R29, 0x1f, RZ ;  /* 0x0000001f1d027819 */ /* 0x000fe200000006ff */
[----:B------:R-:W-:Y:S03]  /*276c0*/  BSSY B1, `(.L_x_1960) ;  /* 0x0000003000017945 */ /* 0x000fe60003800000 */
[----:B------:R-:W0:Y:S02]  /*276d0*/  SYNCS.PHASECHK.TRANS64.TRYWAIT P0, [R7+URZ+0x30840], R2 ;  /* 0x03084002070075a7 */ /* 0x000e24000800017f */
[----:B0-----:R-:W-:Y:S05]  /*276e0*/  @!P0 BRA `(.L_x_1961) ;  /* 0x0000005000c08947 */ /* 0x001fea0003800000 */
.L_x_2125:
[----:B------:R-:W-:Y:S05]  /*276f0*/  BSYNC B1 ;  /* 0x0000000000017941 */ /* 0x000fea0003800000 */
.L_x_1960:
        /* <DEDUP_REMOVED lines=8> */
[----:B------:R-:W-:-:S04]  /*27780*/  ULDC.64 UR4, c[0x0][0x310] ;  /* 0x0000c40000047ab9 */ /* 0x000fc80000000a00 */
[----:B------:R-:W-:Y:S01]  /*27790*/  IADD3 R3, R3, R4, RZ ;  /* 0x0000000403037210 */ /* 0x000fe20007ffe0ff */
[----:B------:R-:W-:-:S04]  /*277a0*/  IMAD R4, R28, UR4, RZ ;  /* 0x000000041c047c24 */ /* 0x000fc8000f8e02ff */
        /* <DEDUP_REMOVED lines=15> */
[----:B------:R-:W-:Y:S01]  /*278a0*/  IMAD R9, R9, 0x2, R23 ;  /* 0x0000000209097824 */ /* 0x000fe200078e0217 */
[----:B------:R-:W-:Y:S01]  /*278b0*/  SHF.L.U32 R4, R37, 0x1, RZ ;  /* 0x0000000125047819 */ /* 0x000fe200000006ff */
        /* <DEDUP_REMOVED lines=33> */
.L_x_2135:
        /* <DEDUP_REMOVED lines=17> */
.L_x_1963:
[----:B------:R-:W-:Y:S02]  /*27be0*/  PLOP3.LUT P5, PT, P5, P0, PT, 0xa2, 0x0 ;  /* 0x000000000000781c */ /* 0x000fe40002fa1472 */
[----:B------:R-:W-:-:S08]  /*27bf0*/  @P0 R2UR P5, UR4, R7 ;  /* 0x00000000070402ca */ /* 0x000fd000000a0000 */
[----:B------:R-:W-:-:S05]  /*27c00*/  @P0 PLOP3.LUT P0, PT, P5, PT, PT, 0x80, 0x0 ;  /* 0x000000000000081c */ /* 0x000fca0002f0f070 */
[----:B------:R-:W-:Y:S01]  /*27c10*/  @!P5 SYNCS.ARRIVE.TRANS64.RED.A0T1 RZ, [UR4+0x30830], RZ ;  /* 0x030830ffffffd9a7 */ /* 0x000fe20008200404 */
[----:B------:R-:W-:Y:S07]  /*27c20*/  @!P5 ARRIVES.LDGSTSBAR.64.TRANSCNT [UR4+0x30830] ;  /* 0x03083000ff00d9b0 */ /* 0x000fee0008000a84 */
[----:B------:R-:W-:Y:S05]  /*27c30*/  @P0 BRA.U.ANY `(.L_x_1963) ;  /* 0xfffffffd00e80947 */ /* 0x000fea000393ffff */
[----:B------:R-:W-:Y:S01]  /*27c40*/  NOP ;  /* 0x0000000000007918 */ /* 0x000fe20000000000 */
[----:B-1----:R-:W2:Y:S02]  /*27c50*/  LDL R2, [R1+0x44] ;  /* 0x0000440001027983 */ /* 0x002ea40000100800 */
[----:B--2---:R-:W-:-:S13]  /*27c60*/  ISETP.NE.AND P6, PT, R2, 0x3, PT ;  /* 0x000000030200780c */ /* 0x004fda0003fc5270 */
[----:B------:R-:W-:Y:S05]  /*27c70*/  @!P6 BRA `(.L_x_1964) ;  /* 0x000000000004e947 */ /* 0x000fea0003800000 */
[----:B------:R-:W-:Y:S01]  /*27c80*/  BPT.TRAP 0x1 ;  /* 0x000000040000795c */ /* 0x000fe20000300000 */
.L_x_1964:
[----:B------:R1:W-:Y:S01]  /*27c90*/  SYNCS.ARRIVE.TRANS64.A1T0 RZ, [R7+URZ+0x30830], RZ ;  /* 0x030830ff07ff79a7 */ /* 0x0003e2000810003f */
[----:B------:R-:W-:Y:S05]  /*27ca0*/  @!P6 BRA `(.L_x_1965) ;  /* 0x000000000004e947 */ /* 0x000fea0003800000 */
[----:B------:R-:W-:Y:S01]  /*27cb0*/  BPT.TRAP 0x1 ;  /* 0x000000040000795c */ /* 0x000fe20000300000 */
.L_x_1965:
[----:B------:R-:W-:Y:S01]  /*27cc0*/  SHF.L.U32 R2, R10, 0x1f, RZ ;  /* 0x0000001f0a027819 */ /* 0x000fe200000006ff */
[----:B-1----:R-:W-:Y:S01]  /*27cd0*/  IMAD R7, R6, 0x8, R23 ;  /* 0x0000000806077824 */ /* 0x002fe200078e0217 */
[----:B------:R-:W-:Y:S03]  /*27ce0*/  BSSY B1, `(.L_x_1966) ;  /* 0x0000003000017945 */ /* 0x000fe60003800000 */
[----:B------:R-:W1:Y:S02]  /*27cf0*/  SYNCS.PHASECHK.TRANS64.TRYWAIT P0, [R7+URZ+0x30860], R2 ;  /* 0x03086002070075a7 */ /* 0x000e64000800017f */
[----:B-1----:R-:W-:Y:S05]  /*27d00*/  @!P0 BRA `(.L_x_1967) ;  /* 0x0000005000c08947 */ /* 0x002fea0003800000 */
.L_x_2136:
[----:B------:R-:W-:Y:S05]  /*27d10*/  BSYNC B1 ;  /* 0x0000000000017941 */ /* 0x000fea0003800000 */
.L_x_1966:
[----:B0-----:R-:W2:Y:S01]  /*27d20*/  LDL R8, [R1+0xc] ;  /* 0x00000c0001087983 */ /* 0x001ea20000100800 */
[----:B------:R-:W0:Y:S01]  /*27d30*/  S2R R3, SR_TID.X ;  /* 0x0000000000037919 */ /* 0x000e220000002100 */
[----:B------:R-:W-:Y:S01]  /*27d40*/  UMOV UR4, 0xffffffff ;  /* 0xffffffff00047882 */ /* 0x000fe20000000000 */
[----:B------:R-:W-:Y:S01]  /*27d50*/  IMAD R6, R6, 0x4000, R34 ;  /* 0x0000400006067824 */ /* 0x000fe200078e0222 */
[----:B0-----:R-:W-:-:S04]  /*27d60*/  LOP3.LUT R3, R3, 0x7f, RZ, 0xc0, !PT ;  /* 0x0000007f03037812 */ /* 0x001fc800078ec0ff */
[----:B------:R-:W-:Y:S01]  /*27d70*/  SHF.R.U32.HI R3, RZ, 0x3, R3 ;  /* 0x00000003ff037819 */ /* 0x000fe20000011603 */
[----:B--2---:R-:W-:-:S05]  /*27d80*/  IMAD R8, R31, -0x40, R8 ;  /* 0xffffffc01f087824 */ /* 0x004fca00078e0208 */
[----:B------:R-:W-:Y:S01]  /*27d90*/  IADD3 R8, -R3, R8, RZ ;  /* 0x0000000803087210 */ /* 0x000fe20007ffe1ff */
[----:B------:R-:W-:Y:S06]  /*27da0*/  BRA.DIV UR4, `(.L_x_1968) ;  /* 0x0000005204ac7947 */ /* 0x000fec000b800000 */
[----:B-1----:R-:W0:Y:S01]  /*27db0*/  SHFL.IDX PT, R2, R17, RZ, 0x181f ;  /* 0x00181fff11027589 */ /* 0x002e2200000e0000 */
[----:B------:R-:W-:-:S03]  /*27dc0*/  IMAD R6, R6, 0x2, R23 ;  /* 0x0000000206067824 */ /* 0x000fc600078e0217 */
[----:B------:R-:W1:Y:S01]  /*27dd0*/  SHFL.IDX PT, R3, R24, RZ, 0x181f ;  /* 0x00181fff18037589 */ /* 0x000e6200000e0000 */
[----:B0-----:R-:W-:-:S05]  /*27de0*/  IADD3 R2, P0, R2, R4, RZ ;  /* 0x0000000402027210 */ /* 0x001fca0007f1e0ff */
[----:B-1----:R-:W-:Y:S01]  /*27df0*/  IMAD.X R3, RZ, RZ, R3, P0 ;  /* 0x000000ffff037224 */ /* 0x002fe200000e0603 */
        /* <DEDUP_REMOVED lines=35> */
.L_x_2146:
[----:B-1----:R-:W-:Y:S01]  /*28030*/  IADD3 R2, P0, R2, R4, RZ ;  /* 0x0000000402027210 */ /* 0x002fe20007f1e0ff */
        /* <DEDUP_REMOVED lines=32> */
.L_x_1969:
        /* <DEDUP_REMOVED lines=11> */
.L_x_1970:
[----:B------:R-:W2:Y:S01]  /*282f0*/  LDL R0, [R1+0x14] ;  /* 0x0000140001007983 */ /* 0x000ea20000100800 */
[----:B------:R1:W-:Y:S01]  /*28300*/  SYNCS.ARRIVE.TRANS64.A1T0 RZ, [R7+URZ+0x30850], RZ ;  /* 0x030850ff07ff79a7 */ /* 0x0003e2000810003f */
[C---:B------:R-:W-:Y:S01]  /*28310*/  VIADD R4, R26.reuse, 0xffffffff ;  /* 0xffffffff1a047836 */ /* 0x040fe20000000000 */
[----:B------:R-:W-:Y:S01]  /*28320*/  MOV R31, R26 ;  /* 0x0000001a001f7202 */ /* 0x000fe20000000f00 */
[----:B------:R-:W-:Y:S02]  /*28330*/  IMAD.MOV.U32 R6, RZ, RZ, R25 ;  /* 0x000000ffff067224 */ /* 0x000fe400078e0019 */
[----:B------:R-:W-:Y:S01]  /*28340*/  IMAD.MOV.U32 R10, RZ, RZ, R29 ;  /* 0x000000ffff0a7224 */ /* 0x000fe200078e001d */
[----:B--2---:R-:W-:-:S13]  /*28350*/  ISETP.GT.AND P0, PT, R26, R0, PT ;  /* 0x000000001a00720c */ /* 0x004fda0003f04270 */
[----:B-1----:R-:W-:Y:S05]  /*28360*/  @P0 BRA `(.L_x_1971) ;  /* 0xfffffff000240947 */ /* 0x002fea000383ffff */
.L_x_1958:
[----:B------:R-:W-:Y:S05]  /*28370*/  BSYNC B0 ;  /* 0x0000000000007941 */ /* 0x000fea0003800000 */
.L_x_1957:
        /* <DEDUP_REMOVED lines=8> */
[----:B------:R-:W0:Y:S02]  /*28400*/  FLO.U32 R0, UR4 ;  /* 0x0000000400007d00 */ /* 0x000e2400080e0000 */
[----:B0-----:R-:W-:-:S06]  /*28410*/  ISETP.EQ.U32.AND P0, PT, R0, R5, PT ;  /* 0x000000050000720c */ /* 0x001fcc0003f02070 */
[----:B------:R-:W1:Y:S07]  /*28420*/  POPC R5, UR4 ;  /* 0x0000000400057d09 */ /* 0x000e6e0008000000 */
[----:B-1----:R-:W2:Y:S01]  /*28430*/  @P0 ATOMG.E.ADD.STRONG.GPU PT, R3, desc[UR60][R2.64], R5 ;  /* 0x00000005020309a8 */ /* 0x002ea200081ee1fc */
[----:B------:R-:W0:Y:S02]  /*28440*/  S2R R4, SR_LTMASK ;  /* 0x0000000000047919 */ /* 0x000e240000003900 */
[----:B0-----:R-:W-:-:S04]  /*28450*/  LOP3.LUT R4, R4, UR4, RZ, 0xc0, !PT ;  /* 0x0000000404047c12 */ /* 0x001fc8000f8ec0ff */
[----:B------:R-:W0:Y:S01]  /*28460*/  POPC R7, R4 ;  /* 0x0000000400077309 */ /* 0x000e220000000000 */
[----:B--2---:R-:W0:Y:S02]  /*28470*/  SHFL.IDX PT, R0, R3, R0, 0x1f ;  /* 0x00001f0003007589 */ /* 0x004e2400000e0000 */
[----:B0-----:R-:W-:-:S07]  /*28480*/  IADD3 R16, R0, UR38, R7 ;  /* 0x0000002600107c10 */ /* 0x001fce000fffe007 */
.L_x_1973:
[----:B------:R-:W-:Y:S05]  /*28490*/  BSYNC B0 ;  /* 0x0000000000007941 */ /* 0x000fea0003800000 */
.L_x_1972:
[----:B------:R-:W2:Y:S02]  /*284a0*/  LDL R0, [R1+0x44] ;  /* 0x0000440001007983 */ /* 0x000ea40000100800 */
[----:B--2---:R-:W-:-:S13]  /*284b0*/  ISETP.NE.AND P0, PT, R0, 0x3, PT ;  /* 0x000000030000780c */ /* 0x004fda0003f05270 */
[----:B------:R-:W-:Y:S05]  /*284c0*/  @!P0 BRA `(.L_x_1974) ;  /* 0x0000000000048947 */ /* 0x000fea0003800000 */
[----:B------:R-:W-:Y:S01]  /*284d0*/  BPT.TRAP 0x1 ;  /* 0x000000040000795c */ /* 0x000fe20000300000 */
.L_x_1974:
[----:B------:R-:W2:Y:S01]  /*284e0*/  LDL.LU R0, [R1+0xc] ;  /* 0x00000c0001007983 */ /* 0x000ea20000300800 */
[----:B------:R-:W-:Y:S01]  /*284f0*/  IMAD R4, R25, 0x8, R23 ;  /* 0x0000000819047824 */ /* 0x000fe200078e0217 */
[----:B------:R-:W-:Y:S01]  /*28500*/  SHF.L.U32 R3, R29, 0x1f, RZ ;  /* 0x0000001f1d037819 */ /* 0x000fe200000006ff */
[----:B------:R-:W-:Y:S03]  /*28510*/  BSSY B0, `(.L_x_1975) ;  /* 0x0000004000007945 */ /* 0x000fe60003800000 */
[----:B------:R-:W0:Y:S01]  /*28520*/  SYNCS.PHASECHK.TRANS64.TRYWAIT P0, [R4+URZ+0x30860], R3 ;  /* 0x03086003040075a7 */ /* 0x000e22000800017f */
[----:B--2---:R-:W-:Y:S01]  /*28530*/  IMAD R5, R26, -0x40, R0 ;  /* 0xffffffc01a057824 */ /* 0x004fe200078e0200 */
[----:B0-----:R-:W-:Y:S06]  /*28540*/  @!P0 BRA `(.L_x_1976) ;  /* 0x0000005000408947 */ /* 0x001fec0003800000 */
.L_x_2147:
[----:B------:R-:W-:Y:S05]  /*28550*/  BSYNC B0 ;  /* 0x0000000000007941 */ /* 0x000fea0003800000 */
.L_x_1975:
[----:B------:R-:W1:Y:S01]  /*28560*/  S2R R0, SR_TID.X ;  /* 0x0000000000007919 */ /* 0x000e620000002100 */
[----:B------:R-:W-:Y:S01]  /*28570*/  UMOV UR4, 0xffffffff ;  /* 0xffffffff00047882 */ /* 0x000fe20000000000 */
[----:B-1----:R-:W-:-:S04]  /*28580*/  LOP3.LUT R0, R0, 0x7f, RZ, 0xc0, !PT ;  /* 0x0000007f00007812 */ /* 0x002fc800078ec0ff */
[----:B------:R-:W-:-:S05]  /*28590*/  SHF.R.U32.HI R0, RZ, 0x3, R0 ;  /* 0x00000003ff007819 */ /* 0x000fca0000011600 */
[----:B------:R-:W-:Y:S02]  /*285a0*/  IMAD.IADD R5, R5, 0x1, -R0 ;  /* 0x0000000105057824 */ /* 0x000fe400078e0a00 */
[----:B------:R-:W-:Y:S01]  /*285b0*/  IMAD R0, R25, 0x4000, R34 ;  /* 0x0000400019007824 */ /* 0x000fe200078e0222 */
[----:B------:R-:W-:Y:S06]  /*285c0*/  BRA.DIV UR4, `(.L_x_1977) ;  /* 0x0000005204347947 */ /* 0x000fec000b800000 */
[----:B------:R-:W1:Y:S01]  /*285d0*/  SHFL.IDX PT, R14, R17, RZ, 0x181f ;  /* 0x00181fff110e7589 */ /* 0x000e6200000e0000 */
[----:B------:R-:W-:Y:S01]  /*285e0*/  ULDC UR4, c[0x0][0x2f4] ;  /* 0x0000bd0000047ab9 */ /* 0x000fe20000000800 */
[C---:B------:R-:W-:Y:S01]  /*285f0*/  SHF.L.U32 R8, R37.reuse, 0x1, RZ ;  /* 0x0000000125087819 */ /* 0x040fe200000006ff */
[----:B------:R-:W-:Y:S01]  /*28600*/  IMAD R0, R0, 0x2, R23 ;  /* 0x0000000200007824 */ /* 0x000fe200078e0217 */
[----:B0-----:R-:W0:Y:S01]  /*28610*/  SHFL.IDX PT, R3, R24, RZ, 0x181f ;  /* 0x00181fff18037589 */ /* 0x001e2200000e0000 */
[C---:B------:R-:W-:Y:S02]  /*28620*/  ISETP.GE.AND P3, PT, R37.reuse, UR4, PT ;  /* 0x0000000425007c0c */ /* 0x040fe4000bf66270 */
[----:B------:R-:W-:Y:S02]  /*28630*/  LOP3.LUT R2, R37, 0x40, RZ, 0xfc, !PT ;  /* 0x0000004025027812 */ /* 0x000fe400078efcff */
[----:B------:R-:W-:Y:S02]  /*28640*/  ISETP.LT.OR P4, PT, R5, 0x1, P3 ;  /* 0x000000010500780c */ /* 0x000fe40001f81670 */
[----:B------:R-:W-:-:S02]  /*28650*/  ISETP.GE.AND P2, PT, R2, UR4, PT ;  /* 0x0000000402007c0c */ /* 0x000fc4000bf46270 */
[----:B------:R-:W-:-:S04]  /*28660*/  LOP3.LUT R2, R37, 0x80, RZ, 0xfc, !PT ;  /* 0x0000008025027812 */ /* 0x000fc800078efcff */
        /* <DEDUP_REMOVED lines=38> */
.L_x_2157:
        /* <DEDUP_REMOVED lines=15> */
.L_x_1978:
[----:B------:R-:W-:Y:S02]  /*289c0*/  PLOP3.LUT P1, PT, P1, P0, PT, 0xa2, 0x0 ;  /* 0x000000000000781c */ /* 0x000fe40000f21472 */
[----:B------:R-:W-:-:S08]  /*289d0*/  @P0 R2UR P1, UR4, R4 ;  /* 0x00000000040402ca */ /* 0x000fd00000020000 */
[----:B------:R-:W-:-:S05]  /*289e0*/  @P0 PLOP3.LUT P0, PT, P1, PT, PT, 0x80, 0x0 ;  /* 0x000000000000081c */ /* 0x000fca0000f0f070 */
[----:B------:R-:W-:Y:S01]  /*289f0*/  @!P1 SYNCS.ARRIVE.TRANS64.RED.A0T1 RZ, [UR4+0x30850], RZ ;  /* 0x030850ffffff99a7 */ /* 0x000fe20008200404 */
[----:B------:R-:W-:Y:S07]  /*28a00*/  @!P1 ARRIVES.LDGSTSBAR.64.TRANSCNT [UR4+0x30850] ;  /* 0x03085000ff0099b0 */ /* 0x000fee0008000a84 */
[----:B------:R-:W-:Y:S05]  /*28a10*/  @P0 BRA.U.ANY `(.L_x_1978) ;  /* 0xfffffffd00e80947 */ /* 0x000fea000393ffff */
[----:B------:R-:W-:Y:S01]  /*28a20*/  NOP ;  /* 0x0000000000007918 */ /* 0x000fe20000000000 */
[----:B0-----:R-:W2:Y:S02]  /*28a30*/  LDL R0, [R1+0x44] ;  /* 0x0000440001007983 */ /* 0x001ea40000100800 */
[----:B--2---:R-:W-:-:S13]  /*28a40*/  ISETP.NE.AND P2, PT, R0, 0x3, PT ;  /* 0x000000030000780c */ /* 0x004fda0003f45270 */
[----:B------:R-:W-:Y:S05]  /*28a50*/  @!P2 BRA `(.L_x_1979) ;  /* 0x000000000004a947 */ /* 0x000fea0003800000 */
[----:B------:R-:W-:Y:S01]  /*28a60*/  BPT.TRAP 0x1 ;  /* 0x000000040000795c */ /* 0x000fe20000300000 */
.L_x_1979:
[----:B------:R2:W-:Y:S01]  /*28a70*/  SYNCS.ARRIVE.TRANS64.A1T0 RZ, [R4+URZ+0x30850], RZ ;  /* 0x030850ff04ff79a7 */ /* 0x0005e2000810003f */
[----:B------:R-:W-:-:S05]  /*28a80*/  VIADD R25, R25, 0x1 ;  /* 0x0000000119197836 */ /* 0x000fca0000000000 */
[----:B------:R-:W-:-:S04]  /*28a90*/  ISETP.NE.AND P0, PT, R25, 0x2, PT ;  /* 0x000000021900780c */ /* 0x000fc80003f05270 */
[----:B------:R-:W-:Y:S02]  /*28aa0*/  SEL R0, RZ, 0x1, P0 ;  /* 0x00000001ff007807 */ /* 0x000fe40000000000 */
[----:B------:R-:W-:Y:S02]  /*28ab0*/  SEL R25, R25, RZ, P0 ;  /* 0x000000ff19197207 */ /* 0x000fe40000000000 */
[----:B--2---:R-:W-:-:S07]  /*28ac0*/  LOP3.LUT R29, R29, R0, RZ, 0x3c, !PT ;  /* 0x000000001d1d7212 */ /* 0x004fce00078e3cff */
.L_x_1936:
[----:B------:R-:W-:Y:S05]  /*28ad0*/  BSYNC B7 ;  /* 0x0000000000077941 */ /* 0x000fea0003800000 */
.L_x_1934:
[----:B------:R-:W-:-:S13]  /*28ae0*/  LOP3.LUT P0, RZ, R22, 0x40, RZ, 0xc0, !PT ;  /* 0x0000004016ff7812 */ /* 0x000fda000780c0ff */
[----:B------:R-:W-:Y:S05]  /*28af0*/  @!P0 BRA `(.L_x_1980) ;  /* 0x0000000000248947 */ /* 0x000fea0003800000 */
[----:B------:R-:W-:Y:S05]  /*28b00*/  WARPSYNC.ALL ;  /* 0x0000000000007948 */ /* 0x000fea0003800000 */
[----:B------:R-:W2:Y:S08]  /*28b10*/  S2UR UR5, SR_CgaCtaId ;  /* 0x00000000000579c3 */ /* 0x000eb00000008800 */
[----:B------:R-:W-:Y:S06]  /*28b20*/  BAR.SYNC.DEFER_BLOCKING 0x5, 0x180 ;  /* 0x0146000000007b1d */ /* 0x000fec0000010000 */
[----:B------:R-:W-:-:S02]  /*28b30*/  UMOV UR4, 0x400 ;  /* 0x0000040000047882 */ /* 0x000fc40000000000 */
[----:B--2---:R-:W-:-:S06]  /*28b40*/  ULEA UR4, UR5, UR4, 0x18 ;  /* 0x0000000405047291 */ /* 0x004fcc000f8ec03f */
[----:B0-----:R-:W-:-:S05]  /*28b50*/  IMAD.U32 R23, RZ, RZ, UR4 ;  /* 0x00000004ff177e24 */ /* 0x001fca000f8e00ff */
[----:B------:R2:W3:Y:S01]  /*28b60*/  LDS.128 R16, [R23+0x308d0] ;  /* 0x0308d00017107984 */ /* 0x0004e20000000c00 */
[----:B------:R-:W-:Y:S06]  /*28b70*/  BAR.ARV 0x4, 0x180 ;  /* 0x0106000000007b1d */ /* 0x000fec0000002000 */
[----:B------:R-:W-:Y:S05]  /*28b80*/  BRA `(.L_x_1981) ;  /* 0x0000000800cc7947 */ /* 0x000fea0003800000 */
.L_x_1980:
[----:B------:R-:W2:Y:S01]  /*28b90*/  S2R R8, SR_TID.X ;  /* 0x0000000000087919 */ /* 0x000ea20000002100 */
[----:B------:R-:W-:Y:S01]  /*28ba0*/  UMOV UR4, 0xffffffff ;  /* 0xffffffff00047882 */ /* 0x000fe20000000000 */
[----:B--2---:R-:W-:-:S04]  /*28bb0*/  LOP3.LUT R8, R8, 0x1f, RZ, 0xc0, !PT ;  /* 0x0000001f08087812 */ /* 0x004fc800078ec0ff */
[----:B------:R-:W-:Y:S01]  /*28bc0*/  ISETP.NE.AND P0, PT, R8, 0x1f, PT ;  /* 0x0000001f0800780c */ /* 0x000fe20003f05270 */
[----:B------:R-:W-:-:S12]  /*28bd0*/  BRA.DIV UR4, `(.L_x_1982) ;  /* 0x0000005204587947 */ /* 0x000fd8000b800000 */
[----:B------:R-:W-:Y:S01]  /*28be0*/  IADD3 R5, R19, R8, RZ ;  /* 0x0000000813057210 */ /* 0x000fe20007ffe0ff */
[----:B------:R-:W-:-:S03]  /*28bf0*/  ULDC UR4, c[0x0][0xc3c] ;  /* 0x00030f0000047ab9 */ /* 0x000fc60000000800 */
[----:B------:R-:W-:-:S13]  /*28c00*/  ISETP.GE.OR P1, PT, R5, UR4, !P0 ;  /* 0x0000000405007c0c */ /* 0x000fda000c726670 */
[----:B------:R-:W2:Y:S02]  /*28c10*/  @!P1 LDC.64 R2, c[0x0][0xc80] ;  /* 0x00032000ff029b82 */ /* 0x000ea40000000a00 */
[----:B--2---:R-:W-:-:S06]  /*28c20*/  @!P1 IMAD.WIDE R2, R5, 0x4, R2 ;  /* 0x0000000405029825 */ /* 0x004fcc00078e0202 */
[----:B------:R-:W2:Y:S01]  /*28c30*/  @!P1 LDG.E R2, desc[UR60][R2.64] ;  /* 0x0000003c02029981 */ /* 0x000ea2000c1e1900 */
[----:B------:R-:W-:Y:S01]  /*28c40*/  IMAD.MOV.U32 R17, RZ, RZ, RZ ;  /* 0x000000ffff117224 */ /* 0x000fe200078e00ff */
[C---:B------:R-:W-:Y:S02]  /*28c50*/  ISETP.GE.U32.AND P2, PT, R8.reuse, 0x2, PT ;  /* 0x000000020800780c */ /* 0x040fe40003f46070 */
[C---:B------:R-:W-:Y:S01]  /*28c60*/  ISETP.GE.U32.AND P3, PT, R8.reuse, 0x4, PT ;  /* 0x000000040800780c */ /* 0x040fe20003f66070 */
[----:B------:R-:W-:Y:S01]  /*28c70*/  SHFL.IDX PT, R0, R16, RZ, 0x1f ;  /* 0x00001fff10007589 */ /* 0x000fe200000e0000 */
[C---:B------:R-:W-:Y:S02]  /*28c80*/  ISETP.GE.U32.AND P4, PT, R8.reuse, 0x8, PT ;  /* 0x000000080800780c */ /* 0x040fe40003f86070 */
[C---:B------:R-:W-:Y:S01]  /*28c90*/  ISETP.GE.U32.AND P5, PT, R8.reuse, 0x10, PT ;  /* 0x000000100800780c */ /* 0x040fe20003fa6070 */
[----:B--2---:R-:W-:Y:S01]  /*28ca0*/  @!P1 IMAD.MOV.U32 R17, RZ, RZ, R2 ;  /* 0x000000ffff119224 */ /* 0x004fe200078e0002 */
[----:B------:R-:W-:-:S04]  /*28cb0*/  ISETP.NE.AND P1, PT, R8, RZ, PT ;  /* 0x000000ff0800720c */ /* 0x000fc80003f25270 */
[----:B------:R-:W2:Y:S02]  /*28cc0*/  SHFL.UP PT, R14, R17, 0x1, RZ ;  /* 0x04200000110e7989 */ /* 0x000ea400000e00ff */
[----:B--2---:R-:W-:-:S05]  /*28cd0*/  SEL R4, R14, RZ, P1 ;  /* 0x000000ff0e047207 */ /* 0x004fca0000800000 */
[----:B------:R-:W-:-:S05]  /*28ce0*/  IMAD.IADD R4, R17, 0x1, R4 ;  /* 0x0000000111047824 */ /* 0x000fca00078e0204 */
[----:B------:R-:W2:Y:S02]  /*28cf0*/  SHFL.UP PT, R14, R4, 0x2, RZ ;  /* 0x04400000040e7989 */ /* 0x000ea400000e00ff */
[----:B--2---:R-:W-:-:S04]  /*28d00*/  SEL R5, R14, RZ, P2 ;  /* 0x000000ff0e057207 */ /* 0x004fc80001000000 */
[----:B0-----:R-:W-:Y:S02]  /*28d10*/  IADD3 R6, R4, R5, RZ ;  /* 0x0000000504067210 */ /* 0x001fe40007ffe0ff */
[----:B------:R-:W-:Y:S04]  /*28d20*/  SHFL.IDX PT, R5, R16, 0x1, 0x1f ;  /* 0x00201f0010057f89 */ /* 0x000fe800000e0000 */
        /* <DEDUP_REMOVED lines=9> */
[----:B------:R0:W2:Y:S02]  /*28dc0*/  SHFL.IDX PT, R14, R2, 0x1f, 0x1f ;  /* 0x03e01f00020e7f89 */ /* 0x0000a400000e0000 */
.L_x_2167:
[----:B------:R-:W-:Y:S02]  /*28dd0*/  ULDC UR4, c[0x0][0xc38] ;  /* 0x00030e0000047ab9 */ /* 0x000fe40000000800 */
[----:B------:R-:W-:-:S05]  /*28de0*/  MOV R4, UR4 ;  /* 0x0000000400047c02 */ /* 0x000fca0008000f00 */
[----:B--2---:R-:W-:-:S04]  /*28df0*/  IMAD R14, R14, R4, RZ ;  /* 0x000000040e0e7224 */ /* 0x004fc800078e02ff */
[----:B------:R-:W-:-:S05]  /*28e00*/  IMAD.IADD R5, R5, 0x1, R14 ;  /* 0x0000000105057824 */ /* 0x000fca00078e020e */
[----:B------:R-:W-:-:S13]  /*28e10*/  ISETP.GT.AND P6, PT, R5, R0, PT ;  /* 0x000000000500720c */ /* 0x000fda0003fc4270 */
[----:B------:R-:W-:Y:S05]  /*28e20*/  @P6 BRA `(.L_x_1983) ;  /* 0x00000000009c6947 */ /* 0x000fea0003800000 */
.L_x_1988:
[----:B0-----:R-:W0:Y:S01]  /*28e30*/  LDC R2, c[0x0][0xc3c] ;  /* 0x00030f00ff027b82 */ /* 0x001e220000000800 */
[----:B------:R-:W-:-:S05]  /*28e40*/  VIADD R19, R19, 0x1f ;  /* 0x0000001f13137836 */ /* 0x000fca0000000000 */
[----:B0-----:R-:W-:-:S13]  /*28e50*/  ISETP.GE.AND P6, PT, R19, R2, PT ;  /* 0x000000021300720c */ /* 0x001fda0003fc6270 */
[----:B------:R-:W-:Y:S05]  /*28e60*/  @P6 BRA `(.L_x_1984) ;  /* 0x0000000400d06947 */ /* 0x000fea0003800000 */
[----:B------:R-:W0:Y:S01]  /*28e70*/  S2R R3, SR_TID.X ;  /* 0x0000000000037919 */ /* 0x000e220000002100 */
[----:B------:R-:W-:Y:S01]  /*28e80*/  BSSY B0, `(.L_x_1985) ;  /* 0x0000009000007945 */ /* 0x000fe20003800000 */
[----:B------:R-:W-:Y:S02]  /*28e90*/  MOV R17, RZ ;  /* 0x000000ff00117202 */ /* 0x000fe40000000f00 */
[----:B0-----:R-:W-:-:S05]  /*28ea0*/  LOP3.LUT R3, R3, 0x1f, RZ, 0xc0, !PT ;  /* 0x0000001f03037812 */ /* 0x001fca00078ec0ff */
[----:B------:R-:W-:-:S05]  /*28eb0*/  IMAD.IADD R7, R19, 0x1, R3 ;  /* 0x0000000113077824 */ /* 0x000fca00078e0203 */
[----:B------:R-:W-:-:S13]  /*28ec0*/  ISETP.GE.OR P6, PT, R7, R2, !P0 ;  /* 0x000000020700720c */ /* 0x000fda00047c6670 */
[----:B------:R-:W-:Y:S05]  /*28ed0*/  @P6 BRA `(.L_x_1986) ;  /* 0x00000000000c6947 */ /* 0x000fea0003800000 */
[----:B------:R-:W0:Y:S02]  /*28ee0*/  LDC.64 R2, c[0x0][0xc80] ;  /* 0x00032000ff027b82 */ /* 0x000e240000000a00 */
[----:B0-----:R-:W-:-:S05]  /*28ef0*/  IMAD.WIDE R2, R7, 0x4, R2 ;  /* 0x0000000407027825 */ /* 0x001fca00078e0202 */
[----:B------:R0:W5:Y:S02]  /*28f00*/  LDG.E R17, desc[UR60][R2.64] ;  /* 0x0000003c02117981 */ /* 0x000164000c1e1900 */
.L_x_1986:
[----:B------:R-:W-:Y:S05]  /*28f10*/  BSYNC B0 ;  /* 0x0000000000007941 */ /* 0x000fea0003800000 */
.L_x_1985:
[----:B------:R-:W-:-:S03]  /*28f20*/  UMOV UR4, 0xffffffff ;  /* 0xffffffff00047882 */ /* 0x000fc60000000000 */
[----:B------:R-:W-:Y:S05]  /*28f30*/  BRA.DIV UR4, `(.L_x_1987) ;  /* 0x0000005204a47947 */ /* 0x000fea000b800000 */
[----:B-----5:R-:W2:Y:S02]  /*28f40*/  SHFL.UP PT, R14, R17, 0x1, RZ ;  /* 0x04200000110e7989 */ /* 0x020ea400000e00ff */
[----:B--2---:R-:W-:-:S05]  /*28f50*/  SEL R14, R14, RZ, P1 ;  /* 0x000000ff0e0e7207 */ /* 0x004fca0000800000 */
        /* <DEDUP_REMOVED lines=13> */
[----:B------:R0:W2:Y:S02]  /*29030*/  SHFL.IDX PT, R14, R2, 0x1f, 0x1f ;  /* 0x03e01f00020e7f89 */ /* 0x0000a400000e0000 */
.L_x_2175:
[----:B------:R-:W-:Y:S02]  /*29040*/  ULDC UR4, c[0x0][0xc38] ;  /* 0x00030e0000047ab9 */ /* 0x000fe40000000800 */
[----:B------:R-:W-:-:S04]  /*29050*/  IMAD.U32 R4, RZ, RZ, UR4 ;  /* 0x00000004ff047e24 */ /* 0x000fc8000f8e00ff */
[----:B--2---:R-:W-:-:S04]  /*29060*/  IMAD R14, R14, R4, RZ ;  /* 0x000000040e0e7224 */ /* 0x004fc800078e02ff */
[----:B------:R-:W-:-:S05]  /*29070*/  IMAD.IADD R5, R14, 0x1, R5 ;  /* 0x000000010e057824 */ /* 0x000fca00078e0205 */
[----:B------:R-:W-:-:S13]  /*29080*/  ISETP.GT.AND P6, PT, R5, R0, PT ;  /* 0x000000000500720c */ /* 0x000fda0003fc4270 */
[----:B------:R-:W-:Y:S05]  /*29090*/  @!P6 BRA `(.L_x_1988) ;  /* 0xfffffffc0064e947 */ /* 0x000fea000383ffff */
.L_x_1983:
[----:B------:R-:W-:Y:S01]  /*290a0*/  IADD3 R5, -R14, R5, RZ ;  /* 0x000000050e057210 */ /* 0x000fe20007ffe1ff */
[----:B------:R-:W-:-:S04]  /*290b0*/  UMOV UR4, 0xffffffff ;  /* 0xffffffff00047882 */ /* 0x000fc80000000000 */
[----:B------:R-:W-:-:S05]  /*290c0*/  IMAD R3, R2, R4, R5 ;  /* 0x0000000402037224 */ /* 0x000fca00078e0205 */
[----:B------:R-:W-:Y:S01]  /*290d0*/  ISETP.GT.AND P6, PT, R3, R0, PT ;  /* 0x000000000300720c */ /* 0x000fe20003fc4270 */
[----:B------:R-:W-:-:S12]  /*290e0*/  BRA.DIV UR4, `(.L_x_1989) ;  /* 0x0000005204f47947 */ /* 0x000fd8000b800000 */
[----:B------:R-:W-:-:S04]  /*290f0*/  VOTE.ANY R3, PT, !P6 ;  /* 0x0000000000037806 */ /* 0x000fc800070e0100 */
[----:B------:R-:W2:Y:S02]  /*29100*/  POPC R6, R3 ;  /* 0x0000000300067309 */ /* 0x000ea40000000000 */
[----:B--2---:R2:W3:Y:S02]  /*29110*/  SHFL.IDX PT, R17, R17, R6, 0x1f ;  /* 0x00001f0611117589 */ /* 0x0044e400000e0000 */
.L_x_2179:
[----:B------:R-:W-:Y:S01]  /*29120*/  ISETP.NE.AND P0, PT, R3, RZ, PT ;  /* 0x000000ff0300720c */ /* 0x000fe20003f05270 */
[----:B------:R-:W-:-:S12]  /*29130*/  IMAD.MOV.U32 R14, RZ, RZ, RZ ;  /* 0x000000ffff0e7224 */ /* 0x000fd800078e00ff */
[----:B------:R-:W-:Y:S05]  /*29140*/  @!P0 BRA `(.L_x_1990) ;  /* 0x0000000000108947 */ /* 0x000fea0003800000 */
[----:B------:R-:W-:Y:S01]  /*29150*/  UMOV UR4, 0xffffffff ;  /* 0xffffffff00047882 */ /* 0x000fe20000000000 */
[----:B------:R-:W-:Y:S02]  /*29160*/  VIADD R12, R6, 0xffffffff ;  /* 0xffffffff060c7836 */ /* 0x000fe40000000000 */
[----:B------:R-:W-:Y:S05]  /*29170*/  BRA.DIV UR4, `(.L_x_1991) ;  /* 0x0000005604187947 */ /* 0x000fea000b800000 */
[----:B------:R4:W0:Y:S02]  /*29180*/  SHFL.IDX PT, R14, R2, R12, 0x1f ;  /* 0x00001f0c020e7589 */ /* 0x00082400000e0000 */
.L_x_1990:
[----:B0---4-:R-:W0:Y:S01]  /*29190*/  LDC.64 R2, c[0x0][0xc90] ;  /* 0x00032400ff027b82 */ /* 0x011e220000000a00 */
[----:B------:R-:W-:-:S04]  /*291a0*/  IMAD.IADD R19, R6, 0x1, R19 ;  /* 0x0000000106137824 */ /* 0x000fc800078e0213 */
[----:B0-----:R-:W-:-:S05]  /*291b0*/  IMAD.WIDE R2, R19, 0x4, R2 ;  /* 0x0000000413027825 */ /* 0x001fca00078e0202 */
[----:B------:R0:W2:Y:S01]  /*291c0*/  LDG.E R7, desc[UR60][R2.64] ;  /* 0x0000003c02077981 */ /* 0x0000a2000c1e1900 */
[----:B------:R-:W-:Y:S02]  /*291d0*/  IMAD R16, R14, R4, R5 ;  /* 0x000000040e107224 */ /* 0x000fe400078e0205 */
[----:B0-----:R-:W-:Y:S02]  /*291e0*/  IMAD.MOV.U32 R2, RZ, RZ, RZ ;  /* 0x000000ffff027224 */ /* 0x001fe400078e00ff */
[----:B--23--:R-:W-:-:S05]  /*291f0*/  IMAD R6, R17, R7, RZ ;  /* 0x0000000711067224 */ /* 0x00cfca00078e02ff */
[----:B------:R-:W-:-:S04]  /*29200*/  IABS R8, R6 ;  /* 0x0000000600087213 */ /* 0x000fc80000000000 */
[----:B------:R-:W0:Y:S08]  /*29210*/  I2F.RP R9, R8 ;  /* 0x0000000800097306 */ /* 0x000e300000209400 */
[----:B0-----:R-:W0:Y:S02]  /*29220*/  MUFU.RCP R9, R9 ;  /* 0x0000000900097308 */ /* 0x001e240000001000 */
[----:B0-----:R-:W-:-:S06]  /*29230*/  IADD3 R10, R9, 0xffffffe, RZ ;  /* 0x0ffffffe090a7810 */ /* 0x001fcc0007ffe0ff */
[----:B------:R-:W0:Y:S02]  /*29240*/  F2I.FTZ.U32.TRUNC.NTZ R3, R10 ;  /* 0x0000000a00037305 */ /* 0x000e24000021f000 */
[----:B0-----:R-:W-:-:S04]  /*29250*/  IMAD.MOV R11, RZ, RZ, -R3 ;  /* 0x000000ffff0b7224 */ /* 0x001fc800078e0a03 */
        /* <DEDUP_REMOVED lines=15> */
[----:B------:R-:W-:-:S05]  /*29350*/  @P0 VIADD R2, R2, 0x1 ;  /* 0x0000000102020836 */ /* 0x000fca0000000000 */
[----:B------:R-:W-:Y:S02]  /*29360*/  @!P2 IADD3 R2, -R2, RZ, RZ ;  /* 0x000000ff0202a210 */ /* 0x000fe40007ffe1ff */
[----:B------:R-:W-:-:S05]  /*29370*/  @!P1 LOP3.LUT R2, RZ, R6, RZ, 0x33, !PT ;  /* 0x00000006ff029212 */ /* 0x000fca00078e33ff */
[----:B------:R-:W-:Y:S02]  /*29380*/  IMAD R0, R7, R2, RZ ;  /* 0x0000000207007224 */ /* 0x000fe400078e02ff */
[----:B------:R-:W-:Y:S02]  /*29390*/  IMAD.MOV R2, RZ, RZ, -R2 ;  /* 0x000000ffff027224 */ /* 0x000fe400078e0a02 */
[----:B------:R-:W-:Y:S02]  /*293a0*/  IMAD.MOV R3, RZ, RZ, -R0 ;  /* 0x000000ffff037224 */ /* 0x000fe400078e0a00 */
        /* <DEDUP_REMOVED lines=9> */
[----:B0-----:R-:W-:-:S05]  /*29440*/  IADD3 R2, RZ, -R3, RZ ;  /* 0x80000003ff027210 */ /* 0x001fca0007ffe0ff */
        /* <DEDUP_REMOVED lines=16> */
[----:B------:R-:W-:Y:S02]  /*29550*/  @!P1 LOP3.LUT R2, RZ, R4, RZ, 0x33, !PT ;  /* 0x00000004ff029212 */ /* 0x000fe400078e33ff */
[----:B------:R-:W-:-:S05]  /*29560*/  IADD3 R4, -R4, RZ, RZ ;  /* 0x000000ff04047210 */ /* 0x000fca0007ffe1ff */
[----:B------:R-:W-:Y:S01]  /*29570*/  IMAD R18, R2, R4, R5 ;  /* 0x0000000402127224 */ /* 0x000fe200078e0205 */
[----:B------:R-:W-:-:S05]  /*29580*/  LOP3.LUT R2, RZ, R2, RZ, 0x33, !PT ;  /* 0x00000002ff027212 */ /* 0x000fca00078e33ff */
[----:B------:R-:W-:Y:S01]  /*29590*/  IMAD.IADD R17, R17, 0x1, R2 ;  /* 0x0000000111117824 */ /* 0x000fe200078e0202 */
[----:B------:R-:W-:Y:S06]  /*295a0*/  BRA `(.L_x_1992) ;  /* 0x00000000001c7947 */ /* 0x000fec0003800000 */
.L_x_1984:
[----:B------:R-:W-:Y:S01]  /*295b0*/  UMOV UR4, URZ ;  /* 0x0000003f00047c82 */ /* 0x000fe20008000000 */
[----:B------:R-:W-:Y:S01]  /*295c0*/  UMOV UR5, URZ ;  /* 0x0000003f00057c82 */ /* 0x000fe20008000000 */
[----:B------:R-:W-:Y:S01]  /*295d0*/  ULDC UR6, c[0x0][0xc3c] ;  /* 0x00030f0000067ab9 */ /* 0x000fe20000000800 */
[----:B------:R-:W-:Y:S01]  /*295e0*/  IMAD.MOV.U32 R16, RZ, RZ, R0 ;  /* 0x000000ffff107224 */ /* 0x000fe200078e0000 */
[----:B------:R-:W-:Y:S01]  /*295f0*/  MOV R18, UR5 ;  /* 0x0000000500127c02 */ /* 0x000fe20008000f00 */
[----:B------:R-:W-:Y:S02]  /*29600*/  IMAD.U32 R17, RZ, RZ, UR4 ;  /* 0x00000004ff117e24 */ /* 0x000fe4000f8e00ff */
[----:B------:R-:W-:-:S07]  /*29610*/  IMAD.U32 R19, RZ, RZ, UR6 ;  /* 0x00000006ff137e24 */ /* 0x000fce000f8e00ff */
.L_x_1992:
[----:B------:R-:W0:Y:S01]  /*29620*/  S2R R0, SR_TID.X ;  /* 0x0000000000007919 */ /* 0x000e220000002100 */
[----:B------:R-:W-:Y:S05]  /*29630*/  WARPSYNC.ALL ;  /* 0x0000000000007948 */ /* 0x000fea0003800000 */
[----:B------:R-:W-:Y:S01]  /*29640*/  BAR.SYNC.DEFER_BLOCKING 0x4, 0x180 ;  /* 0x0106000000007b1d */ /* 0x000fe20000010000 */
[----:B0-----:R-:W-:-:S04]  /*29650*/  LOP3.LUT R0, R0, 0x1f, RZ, 0xc0, !PT ;  /* 0x0000001f00007812 */ /* 0x001fc800078ec0ff */
[----:B------:R-:W-:-:S13]  /*29660*/  ISETP.NE.AND P0, PT, R0, RZ, PT ;  /* 0x000000ff0000720c */ /* 0x000fda0003f05270 */
[----:B------:R-:W0:Y:S01]  /*29670*/  @!P0 S2R R3, SR_CgaCtaId ;  /* 0x0000000000038919 */ /* 0x000e220000008800 */
[----:B------:R-:W-:-:S04]  /*29680*/  @!P0 MOV R0, 0x400 ;  /* 0x0000040000008802 */ /* 0x000fc80000000f00 */
[----:B0-----:R-:W-:-:S05]  /*29690*/  @!P0 LEA R23, R3, R0, 0x18 ;  /* 0x0000000003178211 */ /* 0x001fca00078ec0ff */
[----:B------:R0:W-:Y:S01]  /*296a0*/  @!P0 STS.128 [R23+0x308d0], R16 ;  /* 0x0308d01017008388 */ /* 0x0001e20000000c00 */
[----:B------:R-:W-:Y:S06]  /*296b0*/  BAR.ARV 0x5, 0x180 ;  /* 0x0146000000007b1d */ /* 0x000fec0000002000 */
.L_x_1981:
[----:B------:R-:W-:Y:S02]  /*296c0*/  ULDC UR4, c[0x0][0xc3c] ;  /* 0x00030f0000047ab9 */ /* 0x000fe40000000800 */
[----:B---3--:R-:W-:-:S13]  /*296d0*/  ISETP.GE.AND P0, PT, R19, UR4, PT ;  /* 0x0000000413007c0c */ /* 0x008fda000bf06270 */
[----:B------:R-:W-:Y:S05]  /*296e0*/  @!P0 BRA `(.L_x_1993) ;  /* 0xffffff9400cc8947 */ /* 0x000fea000383ffff */
[----:B------:R-:W-:Y:S05]  /*296f0*/  BSYNC B8 ;  /* 0x0000000000087941 */ /* 0x000fea0003800000 */
.L_x_1870:
[----:B------:R-:W3:Y:S01]  /*29700*/  LDL.LU R0, [R1+0x34] ;  /* 0x0000340001007983 */ /* 0x000ee20000300800 */
[----:B------:R-:W-:Y:S01]  /*29710*/  BSSY B0, `(.L_x_1994) ;  /* 0x000000b000007945 */ /* 0x000fe20003800000 */
[----:B------:R-:W4:Y:S01]  /*29720*/  S2R R5, SR_CgaCtaId ;  /* 0x0000000000057919 */ /* 0x000f220000008800 */
[----:B---3--:R-:W-:-:S05]  /*29730*/  VIADD R0, R0, 0x1 ;  /* 0x0000000100007836 */ /* 0x008fca0000000000 */
[----:B0-----:R-:W-:-:S04]  /*29740*/  LEA.HI R2, R0, R0, RZ, 0x1 ;  /* 0x0000000000027211 */ /* 0x001fc800078f08ff */
[----:B------:R-:W-:Y:S02]  /*29750*/  LOP3.LUT R3, R2, 0xfffffffe, RZ, 0xc0, !PT ;  /* 0xfffffffe02037812 */ /* 0x000fe400078ec0ff */
[----:B------:R-:W-:-:S03]  /*29760*/  MOV R2, 0x400 ;  /* 0x0000040000027802 */ /* 0x000fc60000000f00 */
[----:B------:R-:W-:Y:S01]  /*29770*/  IMAD.IADD R0, R0, 0x1, -R3 ;  /* 0x0000000100007824 */ /* 0x000fe200078e0a03 */
[----:B----4-:R-:W-:-:S04]  /*29780*/  LEA R5, R5, R2, 0x18 ;  /* 0x0000000205057211 */ /* 0x010fc800078ec0ff */
[----:B------:R-:W-:-:S04]  /*29790*/  SHF.L.U32 R0, R0, 0x1f, RZ ;  /* 0x0000001f00007819 */ /* 0x000fc800000006ff */
[----:B------:R-:W0:Y:S02]  /*297a0*/  SYNCS.PHASECHK.TRANS64.TRYWAIT P0, [R5+URZ+0x30820], R0 ;  /* 0x03082000050075a7 */ /* 0x000e24000800017f */
[----:B0-----:R-:W-:Y:S05]  /*297b0*/  @!P0 BRA `(.L_x_1995) ;  /* 0x0000004c00ac8947 */ /* 0x001fea0003800000 */
.L_x_2182:
[----:B------:R-:W-:Y:S05]  /*297c0*/  BSYNC B0 ;  /* 0x0000000000007941 */ /* 0x000fea0003800000 */
.L_x_1994:
[----:B------:R-:W-:-:S03]  /*297d0*/  UMOV UR4, 0xffffffff ;  /* 0xffffffff00047882 */ /* 0x000fc60000000000 */
[----:B------:R-:W-:Y:S05]  /*297e0*/  BRA.DIV UR4, `(.L_x_1996) ;  /* 0x0000004e04b47947 */ /* 0x000fea000b800000 */
[----:B0-----:R-:W0:Y:S02]  /*297f0*/  S2R R0, SR_TID.X ;  /* 0x0000000000007919 */ /* 0x001e240000002100 */
[----:B0-----:R-:W-:-:S04]  /*29800*/  SHF.R.U32.HI R0, RZ, 0x5, R0 ;  /* 0x00000005ff007819 */ /* 0x001fc80000011600 */
[----:B------:R-:W-:-:S05]  /*29810*/  LOP3.LUT R0, R0, 0x3, RZ, 0xc0, !PT ;  /* 0x0000000300007812 */ /* 0x000fca00078ec0ff */
[----:B------:R0:W3:Y:S02]  /*29820*/  SHFL.IDX PT, R14, R0, RZ, 0x1f ;  /* 0x00001fff000e7589 */ /* 0x0000e400000e0000 */
.L_x_2185:
[----:B---3--:R-:W-:-:S13]  /*29830*/  ISETP.NE.AND P0, PT, R14, RZ, PT ;  /* 0x000000ff0e00720c */ /* 0x008fda0003f05270 */
[----:B------:R-:W-:Y:S05]  /*29840*/  @P0 BRA `(.L_x_1557) ;  /* 0x0000000000880947 */ /* 0x000fea0003800000 */
[----:B------:R-:W-:-:S03]  /*29850*/  UMOV UR4, 0xffffffff ;  /* 0xffffffff00047882 */ /* 0x000fc60000000000 */
[----:B------:R-:W-:Y:S05]  /*29860*/  BRA.DIV UR4, `(.L_x_1997) ;  /* 0x0000004e04c87947 */ /* 0x000fea000b800000 */
[----:B------:R-:W-:-:S13]  /*29870*/  ELECT P6, URZ, PT ;  /* 0x00000000003f782f */ /* 0x000fda00038c0000 */
.L_x_2188:
[----:B------:R-:W-:Y:S05]  /*29880*/  @!P6 BRA `(.L_x_1557) ;  /* 0x000000000078e947 */ /* 0x000fea0003800000 */
[----:B0-----:R-:W3:Y:S02]  /*29890*/  LDL.LU R0, [R1+0x20] ;  /* 0x0000200001007983 */ /* 0x001ee40000300800 */
[----:B---3--:R-:W-:-:S04]  /*298a0*/  LOP3.LUT R0, R0, 0x2, RZ, 0xfc, !PT ;  /* 0x0000000200007812 */ /* 0x008fc800078efcff */
[----:B------:R-:W-:-:S13]  /*298b0*/  ISETP.NE.AND P0, PT, R0, 0x3, PT ;  /* 0x000000030000780c */ /* 0x000fda0003f05270 */
[----:B------:R-:W-:Y:S05]  /*298c0*/  @!P0 BRA `(.L_x_1998) ;  /* 0x0000000000048947 */ /* 0x000fea0003800000 */
[----:B------:R-:W-:Y:S01]  /*298d0*/  BPT.TRAP 0x1 ;  /* 0x000000040000795c */ /* 0x000fe20000300000 */
.L_x_1998:
[C---:B------:R-:W-:Y:S01]  /*298e0*/  LEA R3, R25.reuse, R5, 0x3 ;  /* 0x0000000519037211 */ /* 0x040fe200078e18ff */
[----:B------:R-:W-:Y:S01]  /*298f0*/  VIADD R25, R25, 0x1 ;  /* 0x0000000119197836 */ /* 0x000fe20000000000 */
[----:B------:R-:W-:-:S04]  /*29900*/  SHF.L.U32 R2, R29, 0x1f, RZ ;  /* 0x0000001f1d027819 */ /* 0x000fc800000006ff */
[----:B------:R-:W0:Y:S01]  /*29910*/  SYNCS.PHASECHK.TRANS64.TRYWAIT P1, [R3+URZ+0x30840], R2 ;  /* 0x03084002030075a7 */ /* 0x000e22000802017f */
[----:B------:R-:W-:-:S04]  /*29920*/  ISETP.NE.AND P2, PT, R25, 0x2, PT ;  /* 0x000000021900780c */ /* 0x000fc80003f45270 */
[----:B------:R-:W-:Y:S01]  /*29930*/  SEL R0, RZ, 0x1, P2 ;  /* 0x00000001ff007807 */ /* 0x000fe20001000000 */
[----:B0-----:R-:W-:Y:S08]  /*29940*/  @!P1 BRA `(.L_x_1999) ;  /* 0x0000004c00b09947 */ /* 0x001ff00003800000 */
.L_x_2189:
[----:B------:R-:W-:Y:S02]  /*29950*/  SEL R25, R25, RZ, P2 ;  /* 0x000000ff19197207 */ /* 0x000fe40001000000 */
[----:B------:R-:W-:Y:S01]  /*29960*/  LOP3.LUT R0, R29, R0, RZ, 0x3c, !PT ;  /* 0x000000001d007212 */ /* 0x000fe200078e3cff */
[----:B------:R-:W-:Y:S06]  /*29970*/  @!P0 BRA `(.L_x_2000) ;  /* 0x0000000000048947 */ /* 0x000fec0003800000 */
[----:B------:R-:W-:Y:S01]  /*29980*/  BPT.TRAP 0x1 ;  /* 0x000000040000795c */ /* 0x000fe20000300000 */
.L_x_2000:
[----:B------:R-:W-:Y:S01]  /*29990*/  IMAD R25, R25, 0x8, R5 ;  /* 0x0000000819197824 */ /* 0x000fe200078e0205 */
[----:B------:R-:W-:-:S04]  /*299a0*/  SHF.L.U32 R0, R0, 0x1f, RZ ;  /* 0x0000001f00007819 */ /* 0x000fc800000006ff */
[----:B------:R-:W3:Y:S02]  /*299b0*/  SYNCS.PHASECHK.TRANS64.TRYWAIT P1, [R25+URZ+0x30840], R0 ;  /* 0x03084000190075a7 */ /* 0x000ee4000802017f */
[----:B---3--:R-:W-:Y:S05]  /*299c0*/  @!P1 BRA `(.L_x_2001) ;  /* 0x0000004c00a49947 */ /* 0x008fea0003800000 */
.L_x_2190:
[----:B------:R-:W-:Y:S05]  /*299d0*/  @!P0 BRA `(.L_x_2002) ;  /* 0x0000000000048947 */ /* 0x000fea0003800000 */
[----:B------:R-:W-:Y:S01]  /*299e0*/  BPT.TRAP 0x1 ;  /* 0x000000040000795c */ /* 0x000fe20000300000 */
.L_x_2002:
[----:B------:R-:W4:Y:S02]  /*299f0*/  SYNCS.PHASECHK.TRANS64.TRYWAIT P1, [R3+URZ+0x30860], R2 ;  /* 0x03086002030075a7 */ /* 0x000f24000802017f */
[----:B----4-:R-:W-:Y:S05]  /*29a00*/  @!P1 BRA `(.L_x_2003) ;  /* 0x0000004c00a89947 */ /* 0x010fea0003800000 */
.L_x_2191:
[----:B------:R-:W-:Y:S05]  /*29a10*/  @!P0 BRA `(.L_x_2004) ;  /* 0x0000000000048947 */ /* 0x000fea0003800000 */
[----:B------:R-:W-:Y:S01]  /*29a20*/  BPT.TRAP 0x1 ;  /* 0x000000040000795c */ /* 0x000fe20000300000 */
.L_x_2004:
[----:B------:R0:W0:Y:S02]  /*29a30*/  SYNCS.PHASECHK.TRANS64.TRYWAIT P0, [R25+URZ+0x30860], R0 ;  /* 0x03086000190075a7 */ /* 0x000024000800017f */
[----:B0-----:R-:W-:Y:S05]  /*29a40*/  @!P0 NANOSLEEP.SYNCS 0x989680 ;  /* 0x009896800000895d */ /* 0x001fea0003900000 */
[----:B------:R-:W0:Y:S02]  /*29a50*/  @!P0 SYNCS.PHASECHK.TRANS64 P0, [R25+URZ+0x30860], R0 ;  /* 0x03086000190085a7 */ /* 0x000e24000800007f */
[----:B0-----:R-:W-:Y:S05]  /*29a60*/  @!P0 BRA `(.L_x_2004) ;  /* 0xfffffffc00f08947 */ /* 0x001fea000383ffff */
.L_x_1557:
[----:B------:R-:W-:Y:S05]  /*29a70*/  BSYNC B9 ;  /* 0x0000000000097941 */ /* 0x000fea0003800000 */
.L_x_1554:
[----:B------:R-:W-:Y:S05]  /*29a80*/  EXIT ;  /* 0x000000000000794d */ /* 0x000fea0003800000 */
.L_x_1583:
[----:B0-----:R0:W1:Y:S02]  /*29a90*/  SYNCS.PHASECHK.TRANS64.TRYWAIT P6, [R90+URZ+0x30890], R105 ;  /* 0x030890695a0075a7 */ /* 0x00106400080c017f */
[----:B-1----:R-:W-:Y:S05]  /*29aa0*/  @!P6 NANOSLEEP.SYNCS 0x989680 ;  /* 0x009896800000e95d */ /* 0x002fea0003900000 */
[----:B------:R-:W1:Y:S02]  /*29ab0*/  @!P6 SYNCS.PHASECHK.TRANS64 P6, [R90+URZ+0x30890], R105 ;  /* 0x030890695a00e5a7 */ /* 0x000e6400080c007f */
[----:B-1----:R-:W-:Y:S05]  /*29ac0*/  @!P6 BRA `(.L_x_1583) ;  /* 0xfffffffc00f0e947 */ /* 0x002fea000383ffff */
[----:B------:R-:W-:Y:S05]  /*29ad0*/  BRA `(.L_x_2005) ;  /* 0xfffffd9800947947 */ /* 0x000fea000383ffff */
.L_x_1584:
        /* <DEDUP_REMOVED lines=8> */
.L_x_2007:
[----:B------:R-:W-:Y:S05]  /*29b60*/  BSYNC B1 ;  /* 0x0000000000017941 */ /* 0x000fea0003800000 */
.L_x_2006:
[----:B------:R-:W-:Y:S01]  /*29b70*/  MOV R13, R107 ;  /* 0x0000006b000d7202 */ /* 0x000fe20000000f00 */
[----:B------:R-:W-:Y:S02]  /*29b80*/  IMAD.MOV.U32 R12, RZ, RZ, RZ ;  /* 0x000000ffff0c7224 */ /* 0x000fe400078e00ff */
[----:B------:R-:W-:Y:S02]  /*29b90*/  IMAD.MOV.U32 R11, RZ, RZ, 0x181f ;  /* 0x0000181fff0b7424 */ /* 0x000fe400078e00ff */
[----:B------:R-:W-:Y:S02]  /*29ba0*/  IMAD.MOV.U32 R15, RZ, RZ, -0x1 ;  /* 0xffffffffff0f7424 */ /* 0x000fe400078e00ff */
[----:B------:R-:W-:-:S07]  /*29bb0*/  IMAD.MOV.U32 R74, RZ, RZ, R14 ;  /* 0x000000ffff4a7224 */ /* 0x000fce00078e000e */
[----:B------:R-:W-:Y:S05]  /*29bc0*/  WARPSYNC.COLLECTIVE R15, `(.L_x_2008) ;  /* 0x000000000f087348 */ /* 0x000fea0003c00000 */
[----:B------:R0:W1:Y:S02]  /*29bd0*/  SHFL.IDX P6, R14, R13, R12, R11 ;  /* 0x0000000c0d0e7389 */ /* 0x00006400000c000b */
[----:B01----:R-:W-:Y:S01]  /*29be0*/  ENDCOLLECTIVE ;  /* 0x000000000000791b */ /* 0x003fe20003800000 */
.L_x_2008:
[----:B------:R-:W-:Y:S01]  /*29bf0*/  MOV R108, R14 ;  /* 0x0000000e006c7202 */ /* 0x000fe20000000f00 */
[----:B------:R-:W-:Y:S06]  /*29c00*/  BRA `(.L_x_2009) ;  /* 0xfffffd98005c7947 */ /* 0x000fec000383ffff */
.L_x_1601:
[----:B------:R-:W-:Y:S01]  /*29c10*/  BSSY B1, `(.L_x_2010) ;  /* 0x0000008000017945 */ /* 0x000fe20003800000 */
[----:B0---4-:R-:W-:Y:S01]  /*29c20*/  IMAD.MOV.U32 R13, RZ, RZ, R114 ;  /* 0x000000ffff0d7224 */ /* 0x011fe200078e0072 */
[----:B------:R-:W-:Y:S01]  /*29c30*/  MOV R15, 0xffffffff ;  /* 0xffffffff000f7802 */ /* 0x000fe20000000f00 */
[----:B------:R-:W-:Y:S02]  /*29c40*/  IMAD.MOV.U32 R12, RZ, RZ, 0x1 ;  /* 0x00000001ff0c7424 */ /* 0x000fe400078e00ff */
[----:B------:R-:W-:-:S07]  /*29c50*/  IMAD.MOV.U32 R11, RZ, RZ, 0x181f ;  /* 0x0000181fff0b7424 */ /* 0x000fce00078e00ff */
[----:B-123--:R-:W-:Y:S05]  /*29c60*/  WARPSYNC.COLLECTIVE R15, `(.L_x_2011) ;  /* 0x000000000f087348 */ /* 0x00efea0003c00000 */
[----:B------:R0:W4:Y:S02]  /*29c70*/  SHFL.IDX P6, R14, R13, R12, R11 ;  /* 0x0000000c0d0e7389 */ /* 0x00012400000c000b */
[----:B01234-:R-:W-:Y:S01]  /*29c80*/  ENDCOLLECTIVE ;  /* 0x000000000000791b */ /* 0x01ffe20003800000 */
.L_x_2011:
[----:B------:R-:W-:Y:S05]  /*29c90*/  BSYNC B1 ;  /* 0x0000000000017941 */ /* 0x000fea0003800000 */
.L_x_2010:
[----:B------:R-:W-:Y:S01]  /*29ca0*/  IMAD.MOV.U32 R13, RZ, RZ, R107 ;  /* 0x000000ffff0d7224 */ /* 0x000fe200078e006b */
[----:B------:R-:W-:Y:S01]  /*29cb0*/  MOV R11, 0x181f ;  /* 0x0000181f000b7802 */ /* 0x000fe20000000f00 */
[----:B------:R-:W-:Y:S02]  /*29cc0*/  IMAD.MOV.U32 R12, RZ, RZ, 0x1 ;  /* 0x00000001ff0c7424 */ /* 0x000fe400078e00ff */
[----:B------:R-:W-:Y:S02]  /*29cd0*/  IMAD.MOV.U32 R15, RZ, RZ, -0x1 ;  /* 0xffffffffff0f7424 */ /* 0x000fe400078e00ff */
[----:B------:R-:W-:-:S07]  /*29ce0*/  IMAD.MOV.U32 R114, RZ, RZ, R14 ;  /* 0x000000ffff727224 */ /* 0x000fce00078e000e */
[----:B------:R-:W-:Y:S05]  /*29cf0*/  WARPSYNC.COLLECTIVE R15, `(.L_x_2012) ;  /* 0x000000000f087348 */ /* 0x000fea0003c00000 */
[----:B------:R0:W1:Y:S02]  /*29d00*/  SHFL.IDX P6, R14, R13, R12, R11 ;  /* 0x0000000c0d0e7389 */ /* 0x00006400000c000b */
[----:B01----:R-:W-:Y:S01]  /*29d10*/  ENDCOLLECTIVE ;  /* 0x000000000000791b */ /* 0x003fe20003800000 */
.L_x_2012:
[----:B------:R-:W-:Y:S01]  /*29d20*/  IMAD.MOV.U32 R58, RZ, RZ, R14 ;  /* 0x000000ffff3a7224 */ /* 0x000fe200078e000e */
[----:B------:R-:W-:Y:S06]  /*29d30*/  BRA `(.L_x_2013) ;  /* 0xfffffda400647947 */ /* 0x000fec000383ffff */
.L_x_1623:
[----:B0-----:R0:W1:Y:S02]  /*29d40*/  SYNCS.PHASECHK.TRANS64.TRYWAIT P6, [R90+URZ+0x30890], R105 ;  /* 0x030890695a0075a7 */ /* 0x00106400080c017f */
[----:B-1----:R-:W-:Y:S05]  /*29d50*/  @!P6 NANOSLEEP.SYNCS 0x989680 ;  /* 0x009896800000e95d */ /* 0x002fea0003900000 */
[----:B------:R-:W1:Y:S02]  /*29d60*/  @!P6 SYNCS.PHASECHK.TRANS64 P6, [R90+URZ+0x30890], R105 ;  /* 0x030890695a00e5a7 */ /* 0x000e6400080c007f */
[----:B-1----:R-:W-:Y:S05]  /*29d70*/  @!P6 BRA `(.L_x_1623) ;  /* 0xfffffffc00f0e947 */ /* 0x002fea000383ffff */
[----:B------:R-:W-:Y:S05]  /*29d80*/  BRA `(.L_x_2014) ;  /* 0xfffffdb800a87947 */ /* 0x000fea000383ffff */
.L_x_1624:
        /* <DEDUP_REMOVED lines=8> */
.L_x_2016:
[----:B------:R-:W-:Y:S05]  /*29e10*/  BSYNC B1 ;  /* 0x0000000000017941 */ /* 0x000fea0003800000 */
.L_x_2015:
        /* <DEDUP_REMOVED lines=8> */
.L_x_2017:
[----:B------:R-:W-:Y:S01]  /*29ea0*/  MOV R108, R14 ;  /* 0x0000000e006c7202 */ /* 0x000fe20000000f00 */
[----:B------:R-:W-:Y:S06]  /*29eb0*/  BRA `(.L_x_2018) ;  /* 0xfffffdb800747947 */ /* 0x000fec000383ffff */
.L_x_1633:
[----:B------:R-:W-:Y:S01]  /*29ec0*/  BSSY B1, `(.L_x_2019) ;  /* 0x0000008000017945 */ /* 0x000fe20003800000 */
[----:B---3--:R-:W-:Y:S01]  /*29ed0*/  IMAD.MOV.U32 R13, RZ, RZ, R114 ;  /* 0x000000ffff0d7224 */ /* 0x008fe200078e0072 */
[----:B------:R-:W-:Y:S01]  /*29ee0*/  MOV R15, 0xffffffff ;  /* 0xffffffff000f7802 */ /* 0x000fe20000000f00 */
[----:B------:R-:W-:Y:S02]  /*29ef0*/  IMAD.MOV.U32 R12, RZ, RZ, 0x1 ;  /* 0x00000001ff0c7424 */ /* 0x000fe400078e00ff */
[----:B--2---:R-:W-:-:S07]  /*29f00*/  IMAD.MOV.U32 R11, RZ, RZ, 0x181f ;  /* 0x0000181fff0b7424 */ /* 0x004fce00078e00ff */
[----:B01----:R-:W-:Y:S05]  /*29f10*/  WARPSYNC.COLLECTIVE R15, `(.L_x_2020) ;  /* 0x000000000f087348 */ /* 0x003fea0003c00000 */
[----:B------:R2:W3:Y:S02]  /*29f20*/  SHFL.IDX P6, R14, R13, R12, R11 ;  /* 0x0000000c0d0e7389 */ /* 0x0004e400000c000b */
[----:B0123--:R-:W-:Y:S01]  /*29f30*/  ENDCOLLECTIVE ;  /* 0x000000000000791b */ /* 0x00ffe20003800000 */
.L_x_2020:
[----:B------:R-:W-:Y:S05]  /*29f40*/  BSYNC B1 ;  /* 0x0000000000017941 */ /* 0x000fea0003800000 */
.L_x_2019:
        /* <DEDUP_REMOVED lines=8> */
.L_x_2021:
[----:B------:R-:W-:Y:S01]  /*29fd0*/  IMAD.MOV.U32 R44, RZ, RZ, R14 ;  /* 0x000000ffff2c7224 */ /* 0x000fe200078e000e */
[----:B------:R-:W-:Y:S06]  /*29fe0*/  BRA `(.L_x_2022) ;  /* 0xfffffdc400fc7947 */ /* 0x000fec000383ffff */
.L_x_1642:
[----:B0-----:R0:W1:Y:S02]  /*29ff0*/  SYNCS.PHASECHK.TRANS64.TRYWAIT P0, [R90+URZ+0x30890], R105 ;  /* 0x030890695a0075a7 */ /* 0x001064000800017f */
[----:B-1----:R-:W-:Y:S05]  /*2a000*/  @!P0 NANOSLEEP.SYNCS 0x989680 ;  /* 0x009896800000895d */ /* 0x002fea0003900000 */
[----:B------:R-:W1:Y:S02]  /*2a010*/  @!P0 SYNCS.PHASECHK.TRANS64 P0, [R90+URZ+0x30890], R105 ;  /* 0x030890695a0085a7 */ /* 0x000e64000800007f */
[----:B-1----:R-:W-:Y:S05]  /*2a020*/  @!P0 BRA `(.L_x_1642) ;  /* 0xfffffffc00f08947 */ /* 0x002fea000383ffff */
[----:B------:R-:W-:Y:S05]  /*2a030*/  BRA `(.L_x_2023) ;  /* 0xfffffdd400d47947 */ /* 0x000fea000383ffff */
.L_x_1643:
        /* <DEDUP_REMOVED lines=8> */
.L_x_2025:
[----:B------:R-:W-:Y:S05]  /*2a0c0*/  BSYNC B1 ;  /* 0x0000000000017941 */ /* 0x000fea0003800000 */
.L_x_2024:
        /* <DEDUP_REMOVED lines=8> */
.L_x_2026:
[----:B------:R-:W-:Y:S01]  /*2a150*/  MOV R42, R14 ;  /* 0x0000000e002a7202 */ /* 0x000fe20000000f00 */
[----:B------:R-:W-:Y:S06]  /*2a160*/  BRA `(.L_x_2027) ;  /* 0xfffffdd400fc7947 */ /* 0x000fec000383ffff */
.L_x_1646:
[----:B------:R-:W-:Y:S01]  /*2a170*/  BSSY B1, `(.L_x_2028) ;  /* 0x0000008000017945 */ /* 0x000fe20003800000 */
[----:B----4-:R-:W-:Y:S01]  /*2a180*/  IMAD.MOV.U32 R13, RZ, RZ, R43 ;  /* 0x000000ffff0d7224 */ /* 0x010fe200078e002b */
[----:B------:R-:W-:Y:S01]  /*2a190*/  MOV R15, 0xffffffff ;  /* 0xffffffff000f7802 */ /* 0x000fe20000000f00 */
[----:B------:R-:W-:Y:S02]  /*2a1a0*/  IMAD.MOV.U32 R12, RZ, RZ, 0x1 ;  /* 0x00000001ff0c7424 */ /* 0x000fe400078e00ff */
[----:B------:R-:W-:-:S07]  /*2a1b0*/  IMAD.MOV.U32 R11, RZ, RZ, 0x181f ;  /* 0x0000181fff0b7424 */ /* 0x000fce00078e00ff */
[----:B0123--:R-:W-:Y:S05]  /*2a1c0*/  WARPSYNC.COLLECTIVE R15, `(.L_x_2029) ;  /* 0x000000000f087348 */ /* 0x00ffea0003c00000 */
[----:B------:R4:W0:Y:S02]  /*2a1d0*/  SHFL.IDX P6, R14, R13, R12, R11 ;  /* 0x0000000c0d0e7389 */ /* 0x00082400000c000b */
[----:B01234-:R-:W-:Y:S01]  /*2a1e0*/  ENDCOLLECTIVE ;  /* 0x000000000000791b */ /* 0x01ffe20003800000 */
.L_x_2029:
[----:B------:R-:W-:Y:S05]  /*2a1f0*/  BSYNC B1 ;  /* 0x0000000000017941 */ /* 0x000fea0003800000 */
.L_x_2028:
        /* <DEDUP_REMOVED lines=8> */
.L_x_2030:
[----:B------:R-:W-:Y:S01]  /*2a280*/  IMAD.MOV.U32 R42, RZ, RZ, R14 ;  /* 0x000000ffff2a7224 */ /* 0x000fe200078e000e */
[----:B------:R-:W-:Y:S06]  /*2a290*/  BRA `(.L_x_2031) ;  /* 0xfffffdd800207947 */ /* 0x000fec000383ffff */
.L_x_1650:
[----:B--2---:R2:W0:Y:S02]  /*2a2a0*/  SYNCS.PHASECHK.TRANS64.TRYWAIT P4, [R90+URZ+0x308b0], R105 ;  /* 0x0308b0695a0075a7 */ /* 0x004424000808017f */
[----:B0-----:R-:W-:Y:S05]  /*2a2b0*/  @!P4 NANOSLEEP.SYNCS 0x989680 ;  /* 0x009896800000c95d */ /* 0x001fea0003900000 */
[----:B------:R-:W0:Y:S02]  /*2a2c0*/  @!P4 SYNCS.PHASECHK.TRANS64 P4, [R90+URZ+0x308b0], R105 ;  /* 0x0308b0695a00c5a7 */ /* 0x000e24000808007f */
[----:B0-----:R-:W-:Y:S05]  /*2a2d0*/  @!P4 BRA `(.L_x_1650) ;  /* 0xfffffffc00f0c947 */ /* 0x001fea000383ffff */
[----:B------:R-:W-:Y:S05]  /*2a2e0*/  BRA `(.L_x_2032) ;  /* 0xfffffdd800c07947 */ /* 0x000fea000383ffff */
.L_x_1678:
        /* <DEDUP_REMOVED lines=8> */
.L_x_2034:
[----:B------:R-:W-:Y:S05]  /*2a370*/  BSYNC B1 ;  /* 0x0000000000017941 */ /* 0x000fea0003800000 */
.L_x_2033:
        /* <DEDUP_REMOVED lines=8> */
.L_x_2035:
[----:B------:R-:W-:Y:S01]  /*2a400*/  IMAD.MOV.U32 R13, RZ, RZ, R8 ;  /* 0x000000ffff0d7224 */ /* 0x000fe200078e0008 */
[----:B------:R-:W-:-:S07]  /*2a410*/  MOV R4, R14 ;  /* 0x0000000e00047202 */ /* 0x000fce0000000f00 */
[----:B------:R-:W-:Y:S05]  /*2a420*/  WARPSYNC.COLLECTIVE R15, `(.L_x_2036) ;  /* 0x000000000f087348 */ /* 0x000fea0003c00000 */
[----:B------:R0:W1:Y:S02]  /*2a430*/  SHFL.IDX P6, R14, R13, R12, R11 ;  /* 0x0000000c0d0e7389 */ /* 0x00006400000c000b */
[----:B01----:R-:W-:Y:S01]  /*2a440*/  ENDCOLLECTIVE ;  /* 0x000000000000791b */ /* 0x003fe20003800000 */
.L_x_2036:
[----:B------:R-:W-:Y:S02]  /*2a450*/  IMAD.MOV.U32 R13, RZ, RZ, R0 ;  /* 0x000000ffff0d7224 */ /* 0x000fe400078e0000 */
[----:B------:R-:W-:-:S07]  /*2a460*/  IMAD.MOV.U32 R9, RZ, RZ, R14 ;  /* 0x000000ffff097224 */ /* 0x000fce00078e000e */
[----:B------:R-:W-:Y:S05]  /*2a470*/  WARPSYNC.COLLECTIVE R15, `(.L_x_2037) ;  /* 0x000000000f087348 */ /* 0x000fea0003c00000 */
[----:B------:R0:W1:Y:S02]  /*2a480*/  SHFL.IDX P6, R14, R13, R12, R11 ;  /* 0x0000000c0d0e7389 */ /* 0x00006400000c000b */
[----:B01----:R-:W-:Y:S01]  /*2a490*/  ENDCOLLECTIVE ;  /* 0x000000000000791b */ /* 0x003fe20003800000 */
.L_x_2037:
[----:B------:R-:W-:Y:S05]  /*2a4a0*/  BRA `(.L_x_2038) ;  /* 0xfffffdf000107947 */ /* 0x000fea000383ffff */
.L_x_1681:
[----:B------:R-:W-:Y:S01]  /*2a4b0*/  BSSY B1, `(.L_x_2039) ;  /* 0x0000008000017945 */ /* 0x000fe20003800000 */
[----:B------:R-:W-:Y:S01]  /*2a4c0*/  MOV R13, R7 ;  /* 0x00000007000d7202 */ /* 0x000fe20000000f00 */
[----:B------:R-:W-:Y:S02]  /*2a4d0*/  IMAD.MOV.U32 R12, RZ, RZ, 0x1 ;  /* 0x00000001ff0c7424 */ /* 0x000fe400078e00ff */
[----:B------:R-:W-:Y:S02]  /*2a4e0*/  IMAD.MOV.U32 R11, RZ, RZ, 0x181f ;  /* 0x0000181fff0b7424 */ /* 0x000fe400078e00ff */
[----:B------:R-:W-:-:S07]  /*2a4f0*/  IMAD.MOV.U32 R15, RZ, RZ, -0x1 ;  /* 0xffffffffff0f7424 */ /* 0x000fce00078e00ff */
[----:B0---4-:R-:W-:Y:S05]  /*2a500*/  WARPSYNC.COLLECTIVE R15, `(.L_x_2040) ;  /* 0x000000000f087348 */ /* 0x011fea0003c00000 */
[----:B----4-:R1:W2:Y:S02]  /*2a510*/  SHFL.IDX P6, R14, R13, R12, R11 ;  /* 0x0000000c0d0e7389 */ /* 0x0102a400000c000b */
[----:B012---:R-:W-:Y:S01]  /*2a520*/  ENDCOLLECTIVE ;  /* 0x000000000000791b */ /* 0x007fe20003800000 */
.L_x_2040:
[----:B------:R-:W-:Y:S05]  /*2a530*/  BSYNC B1 ;  /* 0x0000000000017941 */ /* 0x000fea0003800000 */
.L_x_2039:
[----:B------:R-:W-:Y:S01]  /*2a540*/  IMAD.MOV.U32 R13, RZ, RZ, R6 ;  /* 0x000000ffff0d7224 */ /* 0x000fe200078e0006 */
[----:B------:R-:W-:Y:S01]  /*2a550*/  MOV R15, 0xffffffff ;  /* 0xffffffff000f7802 */ /* 0x000fe20000000f00 */
[----:B------:R-:W-:Y:S01]  /*2a560*/  IMAD.MOV.U32 R12, RZ, RZ, 0x1 ;  /* 0x00000001ff0c7424 */ /* 0x000fe200078e00ff */
[----:B------:R-:W-:Y:S01]  /*2a570*/  MOV R5, R14 ;  /* 0x0000000e00057202 */ /* 0x000fe20000000f00 */
[----:B------:R-:W-:-:S07]  /*2a580*/  IMAD.MOV.U32 R11, RZ, RZ, 0x181f ;  /* 0x0000181fff0b7424 */ /* 0x000fce00078e00ff */
[----:B------:R-:W-:Y:S05]  /*2a590*/  WARPSYNC.COLLECTIVE R15, `(.L_x_2041) ;  /* 0x000000000f087348 */ /* 0x000fea0003c00000 */
[----:B------:R0:W1:Y:S02]  /*2a5a0*/  SHFL.IDX P6, R14, R13, R12, R11 ;  /* 0x0000000c0d0e7389 */ /* 0x00006400000c000b */
[----:B01----:R-:W-:Y:S01]  /*2a5b0*/  ENDCOLLECTIVE ;  /* 0x000000000000791b */ /* 0x003fe20003800000 */
.L_x_2041:
[----:B------:R-:W-:Y:S02]  /*2a5c0*/  IMAD.MOV.U32 R13, RZ, RZ, R8 ;  /* 0x000000ffff0d7224 */ /* 0x000fe400078e0008 */
[----:B------:R-:W-:-:S07]  /*2a5d0*/  IMAD.MOV.U32 R4, RZ, RZ, R14 ;  /* 0x000000ffff047224 */ /* 0x000fce00078e000e */
[----:B------:R-:W-:Y:S05]  /*2a5e0*/  WARPSYNC.COLLECTIVE R15, `(.L_x_2042) ;  /* 0x000000000f087348 */ /* 0x000fea0003c00000 */
[----:B------:R0:W1:Y:S02]  /*2a5f0*/  SHFL.IDX P6, R14, R13, R12, R11 ;  /* 0x0000000c0d0e7389 */ /* 0x00006400000c000b */
[----:B01----:R-:W-:Y:S01]  /*2a600*/  ENDCOLLECTIVE ;  /* 0x000000000000791b */ /* 0x003fe20003800000 */
.L_x_2042:
[----:B------:R-:W-:Y:S01]  /*2a610*/  MOV R13, R0 ;  /* 0x00000000000d7202 */ /* 0x000fe20000000f00 */
[----:B------:R-:W-:-:S07]  /*2a620*/  IMAD.MOV.U32 R9, RZ, RZ, R14 ;  /* 0x000000ffff097224 */ /* 0x000fce00078e000e */
[----:B------:R-:W-:Y:S05]  /*2a630*/  WARPSYNC.COLLECTIVE R15, `(.L_x_2043) ;  /* 0x000000000f087348 */ /* 0x000fea0003c00000 */
[----:B------:R0:W1:Y:S02]  /*2a640*/  SHFL.IDX P6, R14, R13, R12, R11 ;  /* 0x0000000c0d0e7389 */ /* 0x00006400000c000b */
[----:B01----:R-:W-:Y:S01]  /*2a650*/  ENDCOLLECTIVE ;  /* 0x000000000000791b */ /* 0x003fe20003800000 */
.L_x_2043:
[----:B------:R-:W-:Y:S05]  /*2a660*/  BRA `(.L_x_2044) ;  /* 0xfffffdf000f87947 */ /* 0x000fea000383ffff */
.L_x_1684:
[----:B------:R-:W-:Y:S01]  /*2a670*/  BSSY B1, `(.L_x_2045) ;  /* 0x0000008000017945 */ /* 0x000fe20003800000 */
[----:B------:R-:W-:Y:S01]  /*2a680*/  IMAD.MOV.U32 R13, RZ, RZ, R7 ;  /* 0x000000ffff0d7224 */ /* 0x000fe200078e0007 */
[----:B------:R-:W-:Y:S01]  /*2a690*/  MOV R15, 0xffffffff ;  /* 0xffffffff000f7802 */ /* 0x000fe20000000f00 */
[----:B------:R-:W-:Y:S02]  /*2a6a0*/  IMAD.MOV.U32 R12, RZ, RZ, 0x2 ;  /* 0x00000002ff0c7424 */ /* 0x000fe400078e00ff */
[----:B------:R-:W-:-:S07]  /*2a6b0*/  IMAD.MOV.U32 R11, RZ, RZ, 0x181f ;  /* 0x0000181fff0b7424 */ /* 0x000fce00078e00ff */
[----:B-1--4-:R-:W-:Y:S05]  /*2a6c0*/  WARPSYNC.COLLECTIVE R15, `(.L_x_2046) ;  /* 0x000000000f087348 */ /* 0x012fea0003c00000 */
[----:B----4-:R0:W2:Y:S02]  /*2a6d0*/  SHFL.IDX P6, R14, R13, R12, R11 ;  /* 0x0000000c0d0e7389 */ /* 0x0100a400000c000b */
[----:B012---:R-:W-:Y:S01]  /*2a6e0*/  ENDCOLLECTIVE ;  /* 0x000000000000791b */ /* 0x007fe20003800000 */
.L_x_2046:
[----:B------:R-:W-:Y:S05]  /*2a6f0*/  BSYNC B1 ;  /* 0x0000000000017941 */ /* 0x000fea0003800000 */
.L_x_2045:
        /* <DEDUP_REMOVED lines=8> */
.L_x_2047:
[----:B------:R-:W-:Y:S02]  /*2a780*/  IMAD.MOV.U32 R13, RZ, RZ, R8 ;  /* 0x000000ffff0d7224 */ /* 0x000fe400078e0008 */
[----:B------:R-:W-:-:S07]  /*2a790*/  IMAD.MOV.U32 R4, RZ, RZ, R14 ;  /* 0x000000ffff047224 */ /* 0x000fce00078e000e */
[----:B------:R-:W-:Y:S05]  /*2a7a0*/  WARPSYNC.COLLECTIVE R15, `(.L_x_2048) ;  /* 0x000000000f087348 */ /* 0x000fea0003c00000 */
[----:B------:R0:W1:Y:S02]  /*2a7b0*/  SHFL.IDX P6, R14, R13, R12, R11 ;  /* 0x0000000c0d0e7389 */ /* 0x00006400000c000b */
[----:B01----:R-:W-:Y:S01]  /*2a7c0*/  ENDCOLLECTIVE ;  /* 0x000000000000791b */ /* 0x003fe20003800000 */
.L_x_2048:
[----:B------:R-:W-:Y:S01]  /*2a7d0*/  IMAD.MOV.U32 R13, RZ, RZ, R0 ;  /* 0x000000ffff0d7224 */ /* 0x000fe200078e0000 */
[----:B------:R-:W-:-:S07]  /*2a7e0*/  MOV R9, R14 ;  /* 0x0000000e00097202 */ /* 0x000fce0000000f00 */
[----:B------:R-:W-:Y:S05]  /*2a7f0*/  WARPSYNC.COLLECTIVE R15, `(.L_x_2049) ;  /* 0x000000000f087348 */ /* 0x000fea0003c00000 */
[----:B------:R0:W1:Y:S02]  /*2a800*/  SHFL.IDX P6, R14, R13, R12, R11 ;  /* 0x0000000c0d0e7389 */ /* 0x00006400000c000b */
[----:B01----:R-:W-:Y:S01]  /*2a810*/  ENDCOLLECTIVE ;  /* 0x000000000000791b */ /* 0x003fe20003800000 */
.L_x_2049:
[----:B------:R-:W-:Y:S05]  /*2a820*/  BRA `(.L_x_2050) ;  /* 0xfffffdf400d87947 */ /* 0x000fea000383ffff */
.L_x_1687:
[----:B------:R-:W-:Y:S01]  /*2a830*/  BSSY B1, `(.L_x_2051) ;  /* 0x0000008000017945 */ /* 0x000fe20003800000 */
[----:B------:R-:W-:Y:S01]  /*2a840*/  IMAD.MOV.U32 R13, RZ, RZ, R7 ;  /* 0x000000ffff0d7224 */ /* 0x000fe200078e0007 */
[----:B------:R-:W-:Y:S01]  /*2a850*/  MOV R11, 0x181f ;  /* 0x0000181f000b7802 */ /* 0x000fe20000000f00 */
[----:B------:R-:W-:Y:S02]  /*2a860*/  IMAD.MOV.U32 R12, RZ, RZ, 0x3 ;  /* 0x00000003ff0c7424 */ /* 0x000fe400078e00ff */
[----:B------:R-:W-:-:S07]  /*2a870*/  IMAD.MOV.U32 R15, RZ, RZ, -0x1 ;  /* 0xffffffffff0f7424 */ /* 0x000fce00078e00ff */
[----:B-1--4-:R-:W-:Y:S05]  /*2a880*/  WARPSYNC.COLLECTIVE R15, `(.L_x_2052) ;  /* 0x000000000f087348 */ /* 0x012fea0003c00000 */
[----:B------:R0:W2:Y:S02]  /*2a890*/  SHFL.IDX P6, R14, R13, R12, R11 ;  /* 0x0000000c0d0e7389 */ /* 0x0000a400000c000b */
[----:B012-4-:R-:W-:Y:S01]  /*2a8a0*/  ENDCOLLECTIVE ;  /* 0x000000000000791b */ /* 0x017fe20003800000 */
.L_x_2052:
[----:B------:R-:W-:Y:S05]  /*2a8b0*/  BSYNC B1 ;  /* 0x0000000000017941 */ /* 0x000fea0003800000 */
.L_x_2051:
        /* <DEDUP_REMOVED lines=8> */
.L_x_2053:
[----:B------:R-:W-:Y:S01]  /*2a940*/  MOV R13, R8 ;  /* 0x00000008000d7202 */ /* 0x000fe20000000f00 */
[----:B------:R-:W-:-:S07]  /*2a950*/  IMAD.MOV.U32 R10, RZ, RZ, R14 ;  /* 0x000000ffff0a7224 */ /* 0x000fce00078e000e */
[----:B------:R-:W-:Y:S05]  /*2a960*/  WARPSYNC.COLLECTIVE R15, `(.L_x_2054) ;  /* 0x000000000f087348 */ /* 0x000fea0003c00000 */
[----:B------:R0:W1:Y:S02]  /*2a970*/  SHFL.IDX P6, R14, R13, R12, R11 ;  /* 0x0000000c0d0e7389 */ /* 0x00006400000c000b */
[----:B01----:R-:W-:Y:S01]  /*2a980*/  ENDCOLLECTIVE ;  /* 0x000000000000791b */ /* 0x003fe20003800000 */
.L_x_2054:
[----:B------:R-:W-:Y:S02]  /*2a990*/  IMAD.MOV.U32 R13, RZ, RZ, R0 ;  /* 0x000000ffff0d7224 */ /* 0x000fe400078e0000 */
[----:B------:R-:W-:-:S07]  /*2a9a0*/  IMAD.MOV.U32 R75, RZ, RZ, R14 ;  /* 0x000000ffff4b7224 */ /* 0x000fce00078e000e */
[----:B------:R-:W-:Y:S05]  /*2a9b0*/  WARPSYNC.COLLECTIVE R15, `(.L_x_2055) ;  /* 0x000000000f087348 */ /* 0x000fea0003c00000 */
[----:B------:R0:W1:Y:S02]  /*2a9c0*/  SHFL.IDX P6, R14, R13, R12, R11 ;  /* 0x0000000c0d0e7389 */ /* 0x00006400000c000b */
[----:B01----:R-:W-:Y:S01]  /*2a9d0*/  ENDCOLLECTIVE ;  /* 0x000000000000791b */ /* 0x003fe20003800000 */
.L_x_2055:
[----:B------:R-:W-:Y:S01]  /*2a9e0*/  IMAD.MOV.U32 R0, RZ, RZ, R14 ;  /* 0x000000ffff007224 */ /* 0x000fe200078e000e */
[----:B------:R-:W-:Y:S06]  /*2a9f0*/  BRA `(.L_x_2056) ;  /* 0xfffffdf800bc7947 */ /* 0x000fec000383ffff */
.L_x_1691:
[----:B0-----:R0:W1:Y:S02]  /*2aa00*/  SYNCS.PHASECHK.TRANS64.TRYWAIT P0, [R18+URZ+0x30800], R119 ;  /* 0x03080077120075a7 */ /* 0x001064000800017f */
[----:B-1----:R-:W-:Y:S05]  /*2aa10*/  @!P0 NANOSLEEP.SYNCS 0x989680 ;  /* 0x009896800000895d */ /* 0x002fea0003900000 */
[----:B------:R-:W1:Y:S02]  /*2aa20*/  @!P0 SYNCS.PHASECHK.TRANS64 P0, [R18+URZ+0x30800], R119 ;  /* 0x03080077120085a7 */ /* 0x000e64000800007f */
[----:B-1----:R-:W-:Y:S05]  /*2aa30*/  @!P0 BRA `(.L_x_1691) ;  /* 0xfffffffc00f08947 */ /* 0x002fea000383ffff */
[----:B------:R-:W-:Y:S05]  /*2aa40*/  BRA `(.L_x_2057) ;  /* 0xfffffe0000147947 */ /* 0x000fea000383ffff */
.L_x_1723:
        /* <DEDUP_REMOVED lines=8> */
.L_x_2059:
[----:B------:R-:W-:Y:S05]  /*2aad0*/  BSYNC B1 ;  /* 0x0000000000017941 */ /* 0x000fea0003800000 */
.L_x_2058:
[----:B------:R-:W-:Y:S01]  /*2aae0*/  IMAD.MOV.U32 R13, RZ, RZ, R6 ;  /* 0x000000ffff0d7224 */ /* 0x000fe200078e0006 */
[----:B------:R-:W-:Y:S01]  /*2aaf0*/  MOV R15, 0xffffffff ;  /* 0xffffffff000f7802 */ /* 0x000fe20000000f00 */
[----:B------:R-:W-:Y:S01]  /*2ab00*/  IMAD.MOV.U32 R12, RZ, RZ, RZ ;  /* 0x000000ffff0c7224 */ /* 0x000fe200078e00ff */
[----:B------:R-:W-:Y:S01]  /*2ab10*/  MOV R4, R14 ;  /* 0x0000000e00047202 */ /* 0x000fe20000000f00 */
[----:B------:R-:W-:-:S07]  /*2ab20*/  IMAD.MOV.U32 R11, RZ, RZ, 0x181f ;  /* 0x0000181fff0b7424 */ /* 0x000fce00078e00ff */
[----:B------:R-:W-:Y:S05]  /*2ab30*/  WARPSYNC.COLLECTIVE R15, `(.L_x_2060) ;  /* 0x000000000f087348 */ /* 0x000fea0003c00000 */
[----:B------:R0:W1:Y:S02]  /*2ab40*/  SHFL.IDX P6, R14, R13, R12, R11 ;  /* 0x0000000c0d0e7389 */ /* 0x00006400000c000b */
[----:B01----:R-:W-:Y:S01]  /*2ab50*/  ENDCOLLECTIVE ;  /* 0x000000000000791b */ /* 0x003fe20003800000 */
.L_x_2060:
[----:B------:R-:W-:Y:S02]  /*2ab60*/  IMAD.MOV.U32 R13, RZ, RZ, R8 ;  /* 0x000000ffff0d7224 */ /* 0x000fe400078e0008 */
[----:B------:R-:W-:-:S07]  /*2ab70*/  IMAD.MOV.U32 R5, RZ, RZ, R14 ;  /* 0x000000ffff057224 */ /* 0x000fce00078e000e */
[----:B------:R-:W-:Y:S05]  /*2ab80*/  WARPSYNC.COLLECTIVE R15, `(.L_x_2061) ;  /* 0x000000000f087348 */ /* 0x000fea0003c00000 */
[----:B------:R0:W1:Y:S02]  /*2ab90*/  SHFL.IDX P6, R14, R13, R12, R11 ;  /* 0x0000000c0d0e7389 */ /* 0x00006400000c000b */
[----:B01----:R-:W-:Y:S01]  /*2aba0*/  ENDCOLLECTIVE ;  /* 0x000000000000791b */ /* 0x003fe20003800000 */
.L_x_2061:
[----:B------:R-:W-:Y:S01]  /*2abb0*/  MOV R13, R0 ;  /* 0x00000000000d7202 */ /* 0x000fe20000000f00 */
[----:B------:R-:W-:-:S07]  /*2abc0*/  IMAD.MOV.U32 R9, RZ, RZ, R14 ;  /* 0x000000ffff097224 */ /* 0x000fce00078e000e */
[----:B------:R-:W-:Y:S05]  /*2abd0*/  WARPSYNC.COLLECTIVE R15, `(.L_x_2062) ;  /* 0x000000000f087348 */ /* 0x000fea0003c00000 */
[----:B------:R0:W1:Y:S02]  /*2abe0*/  SHFL.IDX P6, R14, R13, R12, R11 ;  /* 0x0000000c0d0e7389 */ /* 0x00006400000c000b */
[----:B01----:R-:W-:Y:S01]  /*2abf0*/  ENDCOLLECTIVE ;  /* 0x000000000000791b */ /* 0x003fe20003800000 */
.L_x_2062:
[----:B------:R-:W-:Y:S05]  /*2ac00*/  BRA `(.L_x_2063) ;  /* 0xfffffe2c00e47947 */ /* 0x000fea000383ffff */
.L_x_1726:
[----:B------:R-:W-:Y:S01]  /*2ac10*/  BSSY B1, `(.L_x_2064) ;  /* 0x0000008000017945 */ /* 0x000fe20003800000 */
[----:B------:R-:W-:Y:S01]  /*2ac20*/  IMAD.MOV.U32 R13, RZ, RZ, R7 ;  /* 0x000000ffff0d7224 */ /* 0x000fe200078e0007 */
[----:B------:R-:W-:Y:S01]  /*2ac30*/  MOV R15, 0xffffffff ;  /* 0xffffffff000f7802 */ /* 0x000fe20000000f00 */
[----:B------:R-:W-:Y:S02]  /*2ac40*/  IMAD.MOV.U32 R12, RZ, RZ, 0x1 ;  /* 0x00000001ff0c7424 */ /* 0x000fe400078e00ff */
[----:B------:R-:W-:-:S07]  /*2ac50*/  IMAD.MOV.U32 R11, RZ, RZ, 0x181f ;  /* 0x0000181fff0b7424 */ /* 0x000fce00078e00ff */
[----:B0---4-:R-:W-:Y:S05]  /*2ac60*/  WARPSYNC.COLLECTIVE R15, `(.L_x_2065) ;  /* 0x000000000f087348 */ /* 0x011fea0003c00000 */
[----:B----4-:R1:W2:Y:S02]  /*2ac70*/  SHFL.IDX P6, R14, R13, R12, R11 ;  /* 0x0000000c0d0e7389 */ /* 0x0102a400000c000b */
[----:B012---:R-:W-:Y:S01]  /*2ac80*/  ENDCOLLECTIVE ;  /* 0x000000000000791b */ /* 0x007fe20003800000 */
.L_x_2065:
[----:B------:R-:W-:Y:S05]  /*2ac90*/  BSYNC B1 ;  /* 0x0000000000017941 */ /* 0x000fea0003800000 */
.L_x_2064:
        /* <DEDUP_REMOVED lines=8> */
.L_x_2066:
[----:B------:R-:W-:Y:S02]  /*2ad20*/  IMAD.MOV.U32 R13, RZ, RZ, R8 ;  /* 0x000000ffff0d7224 */ /* 0x000fe400078e0008 */
[----:B------:R-:W-:-:S07]  /*2ad30*/  IMAD.MOV.U32 R5, RZ, RZ, R14 ;  /* 0x000000ffff057224 */ /* 0x000fce00078e000e */
[----:B------:R-:W-:Y:S05]  /*2ad40*/  WARPSYNC.COLLECTIVE R15, `(.L_x_2067) ;  /* 0x000000000f087348 */ /* 0x000fea0003c00000 */
[----:B------:R0:W1:Y:S02]  /*2ad50*/  SHFL.IDX P6, R14, R13, R12, R11 ;  /* 0x0000000c0d0e7389 */ /* 0x00006400000c000b */
[----:B01----:R-:W-:Y:S01]  /*2ad60*/  ENDCOLLECTIVE ;  /* 0x000000000000791b */ /* 0x003fe20003800000 */
.L_x_2067:
[----:B------:R-:W-:Y:S01]  /*2ad70*/  IMAD.MOV.U32 R13, RZ, RZ, R0 ;  /* 0x000000ffff0d7224 */ /* 0x000fe200078e0000 */
[----:B------:R-:W-:-:S07]  /*2ad80*/  MOV R9, R14 ;  /* 0x0000000e00097202 */ /* 0x000fce0000000f00 */
[----:B------:R-:W-:Y:S05]  /*2ad90*/  WARPSYNC.COLLECTIVE R15, `(.L_x_2068) ;  /* 0x000000000f087348 */ /* 0x000fea0003c00000 */
[----:B------:R0:W1:Y:S02]  /*2ada0*/  SHFL.IDX P6, R14, R13, R12, R11 ;  /* 0x0000000c0d0e7389 */ /* 0x00006400000c000b */
[----:B01----:R-:W-:Y:S01]  /*2adb0*/  ENDCOLLECTIVE ;  /* 0x000000000000791b */ /* 0x003fe20003800000 */
.L_x_2068:
[----:B------:R-:W-:Y:S05]  /*2adc0*/  BRA `(.L_x_2069) ;  /* 0xfffffe3000a87947 */ /* 0x000fea000383ffff */
.L_x_1729:
[----:B------:R-:W-:Y:S01]  /*2add0*/  BSSY B1, `(.L_x_2070) ;  /* 0x0000008000017945 */ /* 0x000fe20003800000 */
[----:B------:R-:W-:Y:S01]  /*2ade0*/  IMAD.MOV.U32 R13, RZ, RZ, R7 ;  /* 0x000000ffff0d7224 */ /* 0x000fe200078e0007 */
[----:B------:R-:W-:Y:S01]  /*2adf0*/  MOV R11, 0x181f ;  /* 0x0000181f000b7802 */ /* 0x000fe20000000f00 */
[----:B------:R-:W-:Y:S02]  /*2ae00*/  IMAD.MOV.U32 R12, RZ, RZ, 0x2 ;  /* 0x00000002ff0c7424 */ /* 0x000fe400078e00ff */
[----:B------:R-:W-:-:S07]  /*2ae10*/  IMAD.MOV.U32 R15, RZ, RZ, -0x1 ;  /* 0xffffffffff0f7424 */ /* 0x000fce00078e00ff */
[----:B-1--4-:R-:W-:Y:S05]  /*2ae20*/  WARPSYNC.COLLECTIVE R15, `(.L_x_2071) ;  /* 0x000000000f087348 */ /* 0x012fea0003c00000 */
[----:B----4-:R0:W2:Y:S02]  /*2ae30*/  SHFL.IDX P6, R14, R13, R12, R11 ;  /* 0x0000000c0d0e7389 */ /* 0x0100a400000c000b */
[----:B012---:R-:W-:Y:S01]  /*2ae40*/  ENDCOLLECTIVE ;  /* 0x000000000000791b */ /* 0x007fe20003800000 */
.L_x_2071:
[----:B------:R-:W-:Y:S05]  /*2ae50*/  BSYNC B1 ;  /* 0x0000000000017941 */ /* 0x000fea0003800000 */
.L_x_2070:
        /* <DEDUP_REMOVED lines=8> */
.L_x_2072:
[----:B------:R-:W-:Y:S01]  /*2aee0*/  MOV R13, R8 ;  /* 0x00000008000d7202 */ /* 0x000fe20000000f00 */
[----:B------:R-:W-:-:S07]  /*2aef0*/  IMAD.MOV.U32 R5, RZ, RZ, R14 ;  /* 0x000000ffff057224 */ /* 0x000fce00078e000e */
[----:B------:R-:W-:Y:S05]  /*2af00*/  WARPSYNC.COLLECTIVE R15, `(.L_x_2073) ;  /* 0x000000000f087348 */ /* 0x000fea0003c00000 */
[----:B------:R0:W1:Y:S02]  /*2af10*/  SHFL.IDX P6, R14, R13, R12, R11 ;  /* 0x0000000c0d0e7389 */ /* 0x00006400000c000b */
[----:B01----:R-:W-:Y:S01]  /*2af20*/  ENDCOLLECTIVE ;  /* 0x000000000000791b */ /* 0x003fe20003800000 */
.L_x_2073:
[----:B------:R-:W-:Y:S02]  /*2af30*/  IMAD.MOV.U32 R13, RZ, RZ, R0 ;  /* 0x000000ffff0d7224 */ /* 0x000fe400078e0000 */
[----:B------:R-:W-:-:S07]  /*2af40*/  IMAD.MOV.U32 R9, RZ, RZ, R14 ;  /* 0x000000ffff097224 */ /* 0x000fce00078e000e */
[----:B------:R-:W-:Y:S05]  /*2af50*/  WARPSYNC.COLLECTIVE R15, `(.L_x_2074) ;  /* 0x000000000f087348 */ /* 0x000fea0003c00000 */
[----:B------:R0:W1:Y:S02]  /*2af60*/  SHFL.IDX P6, R14, R13, R12, R11 ;  /* 0x0000000c0d0e7389 */ /* 0x00006400000c000b */
[----:B01----:R-:W-:Y:S01]  /*2af70*/  ENDCOLLECTIVE ;  /* 0x000000000000791b */ /* 0x003fe20003800000 */
.L_x_2074:
[----:B------:R-:W-:Y:S05]  /*2af80*/  BRA `(.L_x_2075) ;  /* 0xfffffe34004c7947 */ /* 0x000fea000383ffff */
.L_x_1732:
        /* <DEDUP_REMOVED lines=8> */
.L_x_2077:
[----:B------:R-:W-:Y:S05]  /*2b010*/  BSYNC B1 ;  /* 0x0000000000017941 */ /* 0x000fea0003800000 */
.L_x_2076:
[----:B------:R-:W-:Y:S01]  /*2b020*/  MOV R13, R6 ;  /* 0x00000006000d7202 */ /* 0x000fe20000000f00 */
[----:B------:R-:W-:Y:S02]  /*2b030*/  IMAD.MOV.U32 R12, RZ, RZ, 0x3 ;  /* 0x00000003ff0c7424 */ /* 0x000fe400078e00ff */
[----:B------:R-:W-:Y:S02]  /*2b040*/  IMAD.MOV.U32 R11, RZ, RZ, 0x181f ;  /* 0x0000181fff0b7424 */ /* 0x000fe400078e00ff */
[----:B------:R-:W-:Y:S02]  /*2b050*/  IMAD.MOV.U32 R15, RZ, RZ, -0x1 ;  /* 0xffffffffff0f7424 */ /* 0x000fe400078e00ff */
[----:B------:R-:W-:-:S07]  /*2b060*/  IMAD.MOV.U32 R21, RZ, RZ, R14 ;  /* 0x000000ffff157224 */ /* 0x000fce00078e000e */
[----:B------:R-:W-:Y:S05]  /*2b070*/  WARPSYNC.COLLECTIVE R15, `(.L_x_2078) ;  /* 0x000000000f087348 */ /* 0x000fea0003c00000 */
[----:B------:R0:W1:Y:S02]  /*2b080*/  SHFL.IDX P6, R14, R13, R12, R11 ;  /* 0x0000000c0d0e7389 */ /* 0x00006400000c000b */
[----:B01----:R-:W-:Y:S01]  /*2b090*/  ENDCOLLECTIVE ;  /* 0x000000000000791b */ /* 0x003fe20003800000 */
.L_x_2078:
[----:B------:R-:W-:Y:S01]  /*2b0a0*/  IMAD.MOV.U32 R13, RZ, RZ, R8 ;  /* 0x000000ffff0d7224 */ /* 0x000fe200078e0008 */
[----:B------:R-:W-:-:S07]  /*2b0b0*/  MOV R76, R14 ;  /* 0x0000000e004c7202 */ /* 0x000fce0000000f00 */
[----:B------:R-:W-:Y:S05]  /*2b0c0*/  WARPSYNC.COLLECTIVE R15, `(.L_x_2079) ;  /* 0x000000000f087348 */ /* 0x000fea0003c00000 */
[----:B------:R0:W1:Y:S02]  /*2b0d0*/  SHFL.IDX P6, R14, R13, R12, R11 ;  /* 0x0000000c0d0e7389 */ /* 0x00006400000c000b */
[----:B01----:R-:W-:Y:S01]  /*2b0e0*/  ENDCOLLECTIVE ;  /* 0x000000000000791b */ /* 0x003fe20003800000 */
.L_x_2079:
[----:B------:R-:W-:Y:S02]  /*2b0f0*/  IMAD.MOV.U32 R13, RZ, RZ, R0 ;  /* 0x000000ffff0d7224 */ /* 0x000fe400078e0000 */
[----:B------:R-:W-:-:S07]  /*2b100*/  IMAD.MOV.U32 R77, RZ, RZ, R14 ;  /* 0x000000ffff4d7224 */ /* 0x000fce00078e000e */
[----:B------:R-:W-:Y:S05]  /*2b110*/  WARPSYNC.COLLECTIVE R15, `(.L_x_2080) ;  /* 0x000000000f087348 */ /* 0x000fea0003c00000 */
[----:B------:R0:W1:Y:S02]  /*2b120*/  SHFL.IDX P6, R14, R13, R12, R11 ;  /* 0x0000000c0d0e7389 */ /* 0x00006400000c000b */
[----:B01----:R-:W-:Y:S01]  /*2b130*/  ENDCOLLECTIVE ;  /* 0x000000000000791b */ /* 0x003fe20003800000 */
.L_x_2080:
[----:B------:R-:W-:Y:S01]  /*2b140*/  MOV R0, R14 ;  /* 0x0000000e00007202 */ /* 0x000fe20000000f00 */
[----:B------:R-:W-:Y:S06]  /*2b150*/  BRA `(.L_x_2081) ;  /* 0xfffffe3400f47947 */ /* 0x000fec000383ffff */
.L_x_1736:
[----:B0-----:R0:W1:Y:S02]  /*2b160*/  SYNCS.PHASECHK.TRANS64.TRYWAIT P0, [R18+URZ+0x30800], R115 ;  /* 0x03080073120075a7 */ /* 0x001064000800017f */
[----:B-1----:R-:W-:Y:S05]  /*2b170*/  @!P0 NANOSLEEP.SYNCS 0x989680 ;  /* 0x009896800000895d */ /* 0x002fea0003900000 */
[----:B------:R-:W1:Y:S02]  /*2b180*/  @!P0 SYNCS.PHASECHK.TRANS64 P0, [R18+URZ+0x30800], R115 ;  /* 0x03080073120085a7 */ /* 0x000e64000800007f */
[----:B-1----:R-:W-:Y:S05]  /*2b190*/  @!P0 BRA `(.L_x_1736) ;  /* 0xfffffffc00f08947 */ /* 0x002fea000383ffff */
[----:B------:R-:W-:Y:S05]  /*2b1a0*/  BRA `(.L_x_2082) ;  /* 0xfffffe3c001c7947 */ /* 0x000fea000383ffff */
.L_x_1754:
[----:B-1----:R1:W0:Y:S02]  /*2b1b0*/  SYNCS.PHASECHK.TRANS64.TRYWAIT P1, [R58+URZ+0x30830], R3 ;  /* 0x030830033a0075a7 */ /* 0x002224000802017f */
[----:B0-----:R-:W-:Y:S05]  /*2b1c0*/  @!P1 NANOSLEEP.SYNCS 0x989680 ;  /* 0x009896800000995d */ /* 0x001fea0003900000 */
[----:B------:R-:W0:Y:S02]  /*2b1d0*/  @!P1 SYNCS.PHASECHK.TRANS64 P1, [R58+URZ+0x30830], R3 ;  /* 0x030830033a0095a7 */ /* 0x000e24000802007f */
[----:B0-----:R-:W-:Y:S05]  /*2b1e0*/  @!P1 BRA `(.L_x_1754) ;  /* 0xfffffffc00f09947 */ /* 0x001fea000383ffff */
[----:B------:R-:W-:Y:S05]  /*2b1f0*/  BRA `(.L_x_1753) ;  /* 0xfffffe7000687947 */ /* 0x000fea000383ffff */
.L_x_1775:
[----:B-1----:R1:W2:Y:S02]  /*2b200*/  SYNCS.PHASECHK.TRANS64.TRYWAIT P1, [R2+URZ+0x30830], R152 ;  /* 0x03083098020075a7 */ /* 0x0022a4000802017f */
[----:B--2---:R-:W-:Y:S05]  /*2b210*/  @!P1 NANOSLEEP.SYNCS 0x989680 ;  /* 0x009896800000995d */ /* 0x004fea0003900000 */
[----:B------:R-:W2:Y:S02]  /*2b220*/  @!P1 SYNCS.PHASECHK.TRANS64 P1, [R2+URZ+0x30830], R152 ;  /* 0x03083098020095a7 */ /* 0x000ea4000802007f */
[----:B--2---:R-:W-:Y:S05]  /*2b230*/  @!P1 BRA `(.L_x_1775) ;  /* 0xfffffffc00f09947 */ /* 0x004fea000383ffff */
[----:B------:R-:W-:Y:S05]  /*2b240*/  BRA `(.L_x_1774) ;  /* 0xfffffea000047947 */ /* 0x000fea000383ffff */
.L_x_1780:
[----:B-1----:R1:W2:Y:S02]  /*2b250*/  SYNCS.PHASECHK.TRANS64.TRYWAIT P1, [R203+URZ+0x30850], R0 ;  /* 0x03085000cb0075a7 */ /* 0x0022a4000802017f */
[----:B--2---:R-:W-:Y:S05]  /*2b260*/  @!P1 NANOSLEEP.SYNCS 0x989680 ;  /* 0x009896800000995d */ /* 0x004fea0003900000 */
[----:B------:R-:W2:Y:S02]  /*2b270*/  @!P1 SYNCS.PHASECHK.TRANS64 P1, [R203+URZ+0x30850], R0 ;  /* 0x03085000cb0095a7 */ /* 0x000ea4000802007f */
[----:B--2---:R-:W-:Y:S05]  /*2b280*/  @!P1 BRA `(.L_x_1780) ;  /* 0xfffffffc00f09947 */ /* 0x004fea000383ffff */
[----:B------:R-:W-:Y:S05]  /*2b290*/  BRA `(.L_x_1779) ;  /* 0xfffffeb0007c7947 */ /* 0x000fea000383ffff */
.L_x_1803:
[----:B-1----:R1:W2:Y:S02]  /*2b2a0*/  SYNCS.PHASECHK.TRANS64.TRYWAIT P1, [R222+URZ+0x30830], R2 ;  /* 0x03083002de0075a7 */ /* 0x0022a4000802017f */
[----:B--2---:R-:W-:Y:S05]  /*2b2b0*/  @!P1 NANOSLEEP.SYNCS 0x989680 ;  /* 0x009896800000995d */ /* 0x004fea0003900000 */
[----:B------:R-:W2:Y:S02]  /*2b2c0*/  @!P1 SYNCS.PHASECHK.TRANS64 P1, [R222+URZ+0x30830], R2 ;  /* 0x03083002de0095a7 */ /* 0x000ea4000802007f */
[----:B--2---:R-:W-:Y:S05]  /*2b2d0*/  @!P1 BRA `(.L_x_1803) ;  /* 0xfffffffc00f09947 */ /* 0x004fea000383ffff */
[----:B------:R-:W-:Y:S05]  /*2b2e0*/  BRA `(.L_x_1802) ;  /* 0xfffffed400307947 */ /* 0x000fea000383ffff */
.L_x_1808:
[----:B-1----:R1:W2:Y:S02]  /*2b2f0*/  SYNCS.PHASECHK.TRANS64.TRYWAIT P1, [R13+URZ+0x30850], R0 ;  /* 0x030850000d0075a7 */ /* 0x0022a4000802017f */
[----:B--2---:R-:W-:Y:S05]  /*2b300*/  @!P1 NANOSLEEP.SYNCS 0x989680 ;  /* 0x009896800000995d */ /* 0x004fea0003900000 */
[----:B------:R-:W2:Y:S02]  /*2b310*/  @!P1 SYNCS.PHASECHK.TRANS64 P1, [R13+URZ+0x30850], R0 ;  /* 0x030850000d0095a7 */ /* 0x000ea4000802007f */
[----:B--2---:R-:W-:Y:S05]  /*2b320*/  @!P1 BRA `(.L_x_1808) ;  /* 0xfffffffc00f09947 */ /* 0x004fea000383ffff */
[----:B------:R-:W-:Y:S05]  /*2b330*/  BRA `(.L_x_1807) ;  /* 0xfffffee400ac7947 */ /* 0x000fea000383ffff */
.L_x_1818:
[----:B--2---:R2:W3:Y:S02]  /*2b340*/  SYNCS.PHASECHK.TRANS64.TRYWAIT P1, [R4+URZ+0x30830], R2 ;  /* 0x03083002040075a7 */ /* 0x0044e4000802017f */
[----:B---3--:R-:W-:Y:S05]  /*2b350*/  @!P1 NANOSLEEP.SYNCS 0x989680 ;  /* 0x009896800000995d */ /* 0x008fea0003900000 */
[----:B------:R-:W3:Y:S02]  /*2b360*/  @!P1 SYNCS.PHASECHK.TRANS64 P1, [R4+URZ+0x30830], R2 ;  /* 0x03083002040095a7 */ /* 0x000ee4000802007f */
[----:B---3--:R-:W-:Y:S05]  /*2b370*/  @!P1 BRA `(.L_x_1818) ;  /* 0xfffffffc00f09947 */ /* 0x008fea000383ffff */
[----:B------:R-:W-:Y:S05]  /*2b380*/  BRA `(.L_x_1817) ;  /* 0xfffffef800887947 */ /* 0x000fea000383ffff */
.L_x_1823:
[----:B-1----:R1:W2:Y:S02]  /*2b390*/  SYNCS.PHASECHK.TRANS64.TRYWAIT P1, [R222+URZ+0x30850], R0 ;  /* 0x03085000de0075a7 */ /* 0x0022a4000802017f */
[----:B--2---:R-:W-:Y:S05]  /*2b3a0*/  @!P1 NANOSLEEP.SYNCS 0x989680 ;  /* 0x009896800000995d */ /* 0x004fea0003900000 */
[----:B------:R-:W2:Y:S02]  /*2b3b0*/  @!P1 SYNCS.PHASECHK.TRANS64 P1, [R222+URZ+0x30850], R0 ;  /* 0x03085000de0095a7 */ /* 0x000ea4000802007f */
[----:B--2---:R-:W-:Y:S05]  /*2b3c0*/  @!P1 BRA `(.L_x_1823) ;  /* 0xfffffffc00f09947 */ /* 0x004fea000383ffff */
[----:B------:R-:W-:Y:S05]  /*2b3d0*/  BRA `(.L_x_1822) ;  /* 0xffffff0c00087947 */ /* 0x000fea000383ffff */
.L_x_1839:
[----:B--2---:R2:W3:Y:S02]  /*2b3e0*/  SYNCS.PHASECHK.TRANS64.TRYWAIT P1, [R12+URZ+0x30850], R5 ;  /* 0x030850050c0075a7 */ /* 0x0044e4000802017f */
[----:B---3--:R-:W-:Y:S05]  /*2b3f0*/  @!P1 NANOSLEEP.SYNCS 0x989680 ;  /* 0x009896800000995d */ /* 0x008fea0003900000 */
[----:B------:R-:W3:Y:S02]  /*2b400*/  @!P1 SYNCS.PHASECHK.TRANS64 P1, [R12+URZ+0x30850], R5 ;  /* 0x030850050c0095a7 */ /* 0x000ee4000802007f */
[----:B---3--:R-:W-:Y:S05]  /*2b410*/  @!P1 BRA `(.L_x_1839) ;  /* 0xfffffffc00f09947 */ /* 0x008fea000383ffff */
[----:B------:R-:W-:Y:S05]  /*2b420*/  BRA `(.L_x_1838) ;  /* 0xffffff3000c87947 */ /* 0x000fea000383ffff */
.L_x_1884:
[----:B------:R-:W0:Y:S01]  /*2b430*/  S2R R12, SR_TID.X ;  /* 0x00000000000c7919 */ /* 0x000e220000002100 */
[----:B------:R-:W-:Y:S01]  /*2b440*/  BSSY B1, `(.L_x_2083) ;  /* 0x000000a000017945 */ /* 0x000fe20003800000 */
[----:B------:R-:W-:Y:S01]  /*2b450*/  IMAD.MOV.U32 R11, RZ, RZ, 0x1f ;  /* 0x0000001fff0b7424 */ /* 0x000fe200078e00ff */
[----:B------:R-:W-:Y:S02]  /*2b460*/  MOV R15, 0xffffffff ;  /* 0xffffffff000f7802 */ /* 0x000fe40000000f00 */
[----:B0-----:R-:W-:-:S04]  /*2b470*/  SHF.R.U32.HI R12, RZ, 0x5, R12 ;  /* 0x00000005ff0c7819 */ /* 0x001fc8000001160c */
[----:B------:R-:W-:-:S05]  /*2b480*/  LOP3.LUT R12, R12, 0x3, RZ, 0xc0, !PT ;  /* 0x000000030c0c7812 */ /* 0x000fca00078ec0ff */
[----:B------:R-:W-:Y:S02]  /*2b490*/  IMAD.MOV.U32 R13, RZ, RZ, R12 ;  /* 0x000000ffff0d7224 */ /* 0x000fe400078e000c */
[----:B------:R-:W-:-:S07]  /*2b4a0*/  IMAD.MOV.U32 R12, RZ, RZ, RZ ;  /* 0x000000ffff0c7224 */ /* 0x000fce00078e00ff */
[----:B-1----:R-:W-:Y:S05]  /*2b4b0*/  WARPSYNC.COLLECTIVE R15, `(.L_x_2084) ;  /* 0x000000000f087348 */ /* 0x002fea0003c00000 */
[----:B------:R0:W2:Y:S02]  /*2b4c0*/  SHFL.IDX P6, R14, R13, R12, R11 ;  /* 0x0000000c0d0e7389 */ /* 0x0000a400000c000b */
[----:B012---:R-:W-:Y:S01]  /*2b4d0*/  ENDCOLLECTIVE ;  /* 0x000000000000791b */ /* 0x007fe20003800000 */
.L_x_2084:
[----:B------:R-:W-:Y:S05]  /*2b4e0*/  BSYNC B1 ;  /* 0x0000000000017941 */ /* 0x000fea0003800000 */
.L_x_2083:
[----:B------:R-:W-:Y:S05]  /*2b4f0*/  BRA `(.L_x_2085) ;  /* 0xffffff8000d47947 */ /* 0x000fea000383ffff */
.L_x_1886:
[----:B------:R-:W-:Y:S01]  /*2b500*/  BSSY B1, `(.L_x_2086) ;  /* 0x0000006000017945 */ /* 0x000fe20003800000 */
[----:B------:R-:W-:-:S07]  /*2b510*/  IMAD.MOV.U32 R15, RZ, RZ, -0x1 ;  /* 0xffffffffff0f7424 */ /* 0x000fce00078e00ff */
[----:B01----:R-:W-:Y:S05]  /*2b520*/  WARPSYNC.COLLECTIVE R15, `(.L_x_2087) ;  /* 0x000000000f0c7348 */ /* 0x003fea0003c00000 */
[----:B------:R-:W-:Y:S02]  /*2b530*/  ELECT P6, UR62, PT ;  /* 0x00000000003e782f */ /* 0x000fe400038c0000 */
[----:B------:R-:W-:Y:S01]  /*2b540*/  MOV R14, UR62 ;  /* 0x0000003e000e7c02 */ /* 0x000fe20008000f00 */
[----:B01----:R-:W-:Y:S10]  /*2b550*/  ENDCOLLECTIVE ;  /* 0x000000000000791b */ /* 0x003ff40003800000 */
.L_x_2087:
[----:B------:R-:W-:Y:S05]  /*2b560*/  BSYNC B1 ;  /* 0x0000000000017941 */ /* 0x000fea0003800000 */
.L_x_2086:
[----:B------:R-:W-:Y:S05]  /*2b570*/  BRA `(.L_x_1885) ;  /* 0xffffff8000cc7947 */ /* 0x000fea000383ffff */
.L_x_1888:
[----:B0-----:R0:W2:Y:S02]  /*2b580*/  SYNCS.PHASECHK.TRANS64.TRYWAIT P0, [R23+URZ+0x30820], R6 ;  /* 0x03082006170075a7 */ /* 0x0010a4000800017f */
[----:B--2---:R-:W-:Y:S05]  /*2b590*/  @!P0 NANOSLEEP.SYNCS 0x989680 ;  /* 0x009896800000895d */ /* 0x004fea0003900000 */
[----:B------:R-:W2:Y:S02]  /*2b5a0*/  @!P0 SYNCS.PHASECHK.TRANS64 P0, [R23+URZ+0x30820], R6 ;  /* 0x03082006170085a7 */ /* 0x000ea4000800007f */
[----:B--2---:R-:W-:Y:S05]  /*2b5b0*/  @!P0 BRA `(.L_x_1888) ;  /* 0xfffffffc00f08947 */ /* 0x004fea000383ffff */
[----:B------:R-:W-:Y:S05]  /*2b5c0*/  BRA `(.L_x_2088) ;  /* 0xffffff8000dc7947 */ /* 0x000fea000383ffff */
.L_x_1892:
[----:B--2---:R2:W3:Y:S02]  /*2b5d0*/  SYNCS.PHASECHK.TRANS64.TRYWAIT P0, [R13+URZ+0x308a0], R12 ;  /* 0x0308a00c0d0075a7 */ /* 0x0044e4000800017f */
[----:B---3--:R-:W-:Y:S05]  /*2b5e0*/  @!P0 NANOSLEEP.SYNCS 0x989680 ;  /* 0x009896800000895d */ /* 0x008fea0003900000 */
[----:B------:R-:W3:Y:S02]  /*2b5f0*/  @!P0 SYNCS.PHASECHK.TRANS64 P0, [R13+URZ+0x308a0], R12 ;  /* 0x0308a00c0d0085a7 */ /* 0x000ee4000800007f */
[----:B---3--:R-:W-:Y:S05]  /*2b600*/  @!P0 BRA `(.L_x_1892) ;  /* 0xfffffffc00f08947 */ /* 0x008fea000383ffff */
[----:B------:R-:W-:Y:S05]  /*2b610*/  BRA `(.L_x_2089) ;  /* 0xffffff8000f47947 */ /* 0x000fea000383ffff */
.L_x_1900:
[----:B0-----:R0:W3:Y:S02]  /*2b620*/  SYNCS.PHASECHK.TRANS64.TRYWAIT P0, [R13+URZ+0x308c0], R12 ;  /* 0x0308c00c0d0075a7 */ /* 0x0010e4000800017f */
[----:B---3--:R-:W-:Y:S05]  /*2b630*/  @!P0 NANOSLEEP.SYNCS 0x989680 ;  /* 0x009896800000895d */ /* 0x008fea0003900000 */
[----:B------:R-:W3:Y:S02]  /*2b640*/  @!P0 SYNCS.PHASECHK.TRANS64 P0, [R13+URZ+0x308c0], R12 ;  /* 0x0308c00c0d0085a7 */ /* 0x000ee4000800007f */
[----:B---3--:R-:W-:Y:S05]  /*2b650*/  @!P0 BRA `(.L_x_1900) ;  /* 0xfffffffc00f08947 */ /* 0x008fea000383ffff */
[----:B------:R-:W-:Y:S05]  /*2b660*/  BRA `(.L_x_2090) ;  /* 0xffffff8800347947 */ /* 0x000fea000383ffff */
.L_x_1910:
[----:B0-----:R0:W2:Y:S02]  /*2b670*/  SYNCS.PHASECHK.TRANS64.TRYWAIT P1, [R6+URZ+0x308a0], R3 ;  /* 0x0308a003060075a7 */ /* 0x0010a4000802017f */
[----:B--2---:R-:W-:Y:S05]  /*2b680*/  @!P1 NANOSLEEP.SYNCS 0x989680 ;  /* 0x009896800000995d */ /* 0x004fea0003900000 */
[----:B------:R-:W2:Y:S02]  /*2b690*/  @!P1 SYNCS.PHASECHK.TRANS64 P1, [R6+URZ+0x308a0], R3 ;  /* 0x0308a003060095a7 */ /* 0x000ea4000802007f */
[----:B--2---:R-:W-:Y:S05]  /*2b6a0*/  @!P1 BRA `(.L_x_1910) ;  /* 0xfffffffc00f09947 */ /* 0x004fea000383ffff */
[----:B------:R-:W-:Y:S05]  /*2b6b0*/  BRA `(.L_x_2091) ;  /* 0xffffff8c00a87947 */ /* 0x000fea000383ffff */
.L_x_1918:
[----:B--2---:R2:W3:Y:S02]  /*2b6c0*/  SYNCS.PHASECHK.TRANS64.TRYWAIT P1, [R6+URZ+0x308c0], R3 ;  /* 0x0308c003060075a7 */ /* 0x0044e4000802017f */
[----:B---3--:R-:W-:Y:S05]  /*2b6d0*/  @!P1 NANOSLEEP.SYNCS 0x989680 ;  /* 0x009896800000995d */ /* 0x008fea0003900000 */
[----:B------:R-:W3:Y:S02]  /*2b6e0*/  @!P1 SYNCS.PHASECHK.TRANS64 P1, [R6+URZ+0x308c0], R3 ;  /* 0x0308c003060095a7 */ /* 0x000ee4000802007f */
[----:B---3--:R-:W-:Y:S05]  /*2b6f0*/  @!P1 BRA `(.L_x_1918) ;  /* 0xfffffffc00f09947 */ /* 0x008fea000383ffff */
[----:B------:R-:W-:Y:S05]  /*2b700*/  BRA `(.L_x_2092) ;  /* 0xffffff9000e07947 */ /* 0x000fea000383ffff */
.L_x_1942:
        /* <DEDUP_REMOVED lines=8> */
[----:B-----5:R-:W-:Y:S05]  /*2b790*/  WARPSYNC.COLLECTIVE R15, `(.L_x_2094) ;  /* 0x000000000f087348 */ /* 0x020fea0003c00000 */
[----:B------:R0:W1:Y:S02]  /*2b7a0*/  SHFL.IDX P6, R14, R13, R12, R11 ;  /* 0x0000000c0d0e7389 */ /* 0x00006400000c000b */
[----:B01---5:R-:W-:Y:S01]  /*2b7b0*/  ENDCOLLECTIVE ;  /* 0x000000000000791b */ /* 0x023fe20003800000 */
.L_x_2094:
[----:B------:R-:W-:Y:S05]  /*2b7c0*/  BSYNC B0 ;  /* 0x0000000000007941 */ /* 0x000fea0003800000 */
.L_x_2093:
[----:B------:R-:W-:Y:S05]  /*2b7d0*/  BRA `(.L_x_2095) ;  /* 0xffffffa400587947 */ /* 0x000fea000383ffff */
.L_x_1945:
[----:B0-----:R0:W1:Y:S02]  /*2b7e0*/  SYNCS.PHASECHK.TRANS64.TRYWAIT P0, [R4+URZ+0x30840], R5 ;  /* 0x03084005040075a7 */ /* 0x001064000800017f */
[----:B-1----:R-:W-:Y:S05]  /*2b7f0*/  @!P0 NANOSLEEP.SYNCS 0x989680 ;  /* 0x009896800000895d */ /* 0x002fea0003900000 */
[----:B------:R-:W1:Y:S02]  /*2b800*/  @!P0 SYNCS.PHASECHK.TRANS64 P0, [R4+URZ+0x30840], R5 ;  /* 0x03084005040085a7 */ /* 0x000e64000800007f */
[----:B-1----:R-:W-:Y:S05]  /*2b810*/  @!P0 BRA `(.L_x_1945) ;  /* 0xfffffffc00f08947 */ /* 0x002fea000383ffff */
[----:B------:R-:W-:Y:S05]  /*2b820*/  BRA `(.L_x_2096) ;  /* 0xffffffa400b87947 */ /* 0x000fea000383ffff */
.L_x_1946:
        /* <DEDUP_REMOVED lines=8> */
.L_x_2098:
[----:B------:R-:W-:Y:S05]  /*2b8b0*/  BSYNC B0 ;  /* 0x0000000000007941 */ /* 0x000fea0003800000 */
.L_x_2097:
        /* <DEDUP_REMOVED lines=9> */
.L_x_2099:
[----:B------:R-:W-:Y:S02]  /*2b950*/  IMAD.MOV.U32 R13, RZ, RZ, R6 ;  /* 0x000000ffff0d7224 */ /* 0x000fe400078e0006 */
[----:B------:R-:W-:Y:S02]  /*2b960*/  IMAD.MOV.U32 R12, RZ, RZ, 0x1 ;  /* 0x00000001ff0c7424 */ /* 0x000fe400078e00ff */
[----:B------:R-:W-:-:S07]  /*2b970*/  IMAD.MOV.U32 R3, RZ, RZ, R14 ;  /* 0x000000ffff037224 */ /* 0x000fce00078e000e */
[----:B------:R-:W-:Y:S05]  /*2b980*/  WARPSYNC.COLLECTIVE R15, `(.L_x_2100) ;  /* 0x000000000f087348 */ /* 0x000fea0003c00000 */
[----:B------:R0:W1:Y:S02]  /*2b990*/  SHFL.IDX P6, R14, R13, R12, R11 ;  /* 0x0000000c0d0e7389 */ /* 0x00006400000c000b */
[----:B01----:R-:W-:Y:S01]  /*2b9a0*/  ENDCOLLECTIVE ;  /* 0x000000000000791b */ /* 0x003fe20003800000 */
.L_x_2100:
[----:B------:R-:W-:-:S04]  /*2b9b0*/  @P0 LEA R3, P1, R37, R3, 0x1 ;  /* 0x0000000325030211 */ /* 0x000fc800078208ff */
[----:B------:R-:W-:-:S04]  /*2b9c0*/  @P0 IADD3.X R2, RZ, R2, RZ, P1, !PT ;  /* 0x00000002ff020210 */ /* 0x000fc80000ffe4ff */
[----:B------:R-:W-:Y:S01]  /*2b9d0*/  @P0 LOP3.LUT R3, R3, R2, RZ, 0x3c, !PT ;  /* 0x0000000203030212 */ /* 0x000fe200078e3cff */
[----:B------:R-:W-:-:S03]  /*2b9e0*/  IMAD.MOV.U32 R13, RZ, RZ, R0 ;  /* 0x000000ffff0d7224 */ /* 0x000fc600078e0000 */
[----:B------:R-:W-:-:S04]  /*2b9f0*/  @P0 LOP3.LUT R2, R3, R2, RZ, 0x3c, !PT ;  /* 0x0000000203020212 */ /* 0x000fc800078e3cff */
[----:B------:R-:W-:Y:S02]  /*2ba00*/  @P0 LOP3.LUT R3, R3, R2, RZ, 0x3c, !PT ;  /* 0x0000000203030212 */ /* 0x000fe400078e3cff */
[----:B------:R-:W-:-:S03]  /*2ba10*/  MOV R8, R14 ;  /* 0x0000000e00087202 */ /* 0x000fc60000000f00 */
[----:B------:R-:W-:Y:S01]  /*2ba20*/  @!PT LDS RZ, [RZ] ;  /* 0x00000000fffff984 */ /* 0x000fe20000000800 */
[----:B------:R-:W-:Y:S01]  /*2ba30*/  @!PT LDS RZ, [RZ] ;  /* 0x00000000fffff984 */ /* 0x000fe20000000800 */
[----:B------:R-:W-:Y:S01]  /*2ba40*/  @!PT LDS RZ, [RZ] ;  /* 0x00000000fffff984 */ /* 0x000fe20000000800 */
[----:B------:R0:W-:Y:S04]  /*2ba50*/  @P0 LDGSTS.E.BYPASS.LTC128B.128 [R9+0x20400], desc[UR60][R2.64], !P5 ;  /* 0x2040000002090fae */ /* 0x0001e8000e901d7c */
[----:B0-----:R-:W-:Y:S05]  /*2ba60*/  WARPSYNC.COLLECTIVE R15, `(.L_x_2101) ;  /* 0x000000000f087348 */ /* 0x001fea0003c00000 */
[----:B------:R1:W2:Y:S02]  /*2ba70*/  SHFL.IDX P6, R14, R13, R12, R11 ;  /* 0x0000000c0d0e7389 */ /* 0x0002a400000c000b */
[----:B012---:R-:W-:Y:S01]  /*2ba80*/  ENDCOLLECTIVE ;  /* 0x000000000000791b */ /* 0x007fe20003800000 */
.L_x_2101:
[----:B------:R-:W-:Y:S01]  /*2ba90*/  @!PT LDS RZ, [RZ] ;  /* 0x00000000fffff984 */ /* 0x000fe20000000800 */
[----:B------:R-:W-:Y:S01]  /*2baa0*/  @!PT LDS RZ, [RZ] ;  /* 0x00000000fffff984 */ /* 0x000fe20000000800 */
[----:B------:R-:W-:Y:S01]  /*2bab0*/  @!PT LDS RZ, [RZ] ;  /* 0x00000000fffff984 */ /* 0x000fe20000000800 */
[----:B------:R-:W-:Y:S04]  /*2bac0*/  @P0 LDGSTS.E.BYPASS.LTC128B.128 [R9+0x22400], desc[UR60][R2.64+0x80], !P4 ;  /* 0x2240008002090fae */ /* 0x000fe8000e101d7c */
[----:B------:R-:W-:Y:S04]  /*2bad0*/  @P0 LDGSTS.E.BYPASS.LTC128B.128 [R9+0x24400], desc[UR60][R2.64+0x100], !P3 ;  /* 0x2440010002090fae */ /* 0x000fe8000d901d7c */
[----:B------:R0:W-:Y:S01]  /*2bae0*/  @P0 LDGSTS.E.BYPASS.LTC128B.128 [R9+0x26400], desc[UR60][R2.64+0x180], !P2 ;  /* 0x2640018002090fae */ /* 0x0001e2000d101d7c */
[----:B------:R-:W-:Y:S01]  /*2baf0*/  ISETP.GE.AND P0, PT, R5, 0x11, PT ;  /* 0x000000110500780c */ /* 0x000fe20003f06270 */
[----:B------:R-:W-:-:S02]  /*2bb00*/  IMAD.MOV.U32 R13, RZ, RZ, R6 ;  /* 0x000000ffff0d7224 */ /* 0x000fc400078e0006 */
[----:B------:R-:W-:Y:S02]  /*2bb10*/  IMAD.MOV.U32 R12, RZ, RZ, 0x2 ;  /* 0x00000002ff0c7424 */ /* 0x000fe400078e00ff */
[----:B0-----:R-:W-:-:S08]  /*2bb20*/  IMAD.MOV.U32 R2, RZ, RZ, R14 ;  /* 0x000000ffff027224 */ /* 0x001fd000078e000e */
[----:B------:R-:W-:Y:S05]  /*2bb30*/  WARPSYNC.COLLECTIVE R15, `(.L_x_2102) ;  /* 0x000000000f087348 */ /* 0x000fea0003c00000 */
[----:B------:R0:W1:Y:S02]  /*2bb40*/  SHFL.IDX P6, R14, R13, R12, R11 ;  /* 0x0000000c0d0e7389 */ /* 0x00006400000c000b */
[----:B01----:R-:W-:Y:S01]  /*2bb50*/  ENDCOLLECTIVE ;  /* 0x000000000000791b */ /* 0x003fe20003800000 */
.L_x_2102:
[----:B------:R-:W-:Y:S02]  /*2bb60*/  @P0 LEA R21, R7, R23, 0x1 ;  /* 0x0000001707150211 */ /* 0x000fe400078e08ff */
[----:B------:R-:W-:-:S05]  /*2bb70*/  @P0 LEA R2, P1, R37, R2, 0x1 ;  /* 0x0000000225020211 */ /* 0x000fca00078208ff */
[----:B------:R-:W-:-:S05]  /*2bb80*/  @P0 IMAD.X R3, RZ, RZ, R8, P1 ;  /* 0x000000ffff030224 */ /* 0x000fca00008e0608 */
[----:B------:R-:W-:Y:S01]  /*2bb90*/  @!PT LDS RZ, [RZ] ;  /* 0x00000000fffff984 */ /* 0x000fe20000000800 */
[----:B------:R-:W-:Y:S01]  /*2bba0*/  @!PT LDS RZ, [RZ] ;  /* 0x00000000fffff984 */ /* 0x000fe20000000800 */
[----:B------:R-:W-:Y:S01]  /*2bbb0*/  @!PT LDS RZ, [RZ] ;  /* 0x00000000fffff984 */ /* 0x000fe20000000800 */
[----:B------:R0:W-:Y:S01]  /*2bbc0*/  @P0 LDGSTS.E.BYPASS.LTC128B.128 [R21+0x20c00], desc[UR60][R2.64], !P5 ;  /* 0x20c0000002150fae */ /* 0x0001e2000e901d7c */
[----:B------:R-:W-:-:S03]  /*2bbd0*/  MOV R13, R0 ;  /* 0x00000000000d7202 */ /* 0x000fc60000000f00 */
        /* <DEDUP_REMOVED lines=8> */
.L_x_2103:
[----:B------:R-:W-:Y:S01]  /*2bc60*/  @P0 IMAD R9, R7, 0x2, R23 ;  /* 0x0000000207090824 */ /* 0x000fe200078e0217 */
[----:B------:R-:W-:Y:S01]  /*2bc70*/  MOV R13, R6 ;  /* 0x00000006000d7202 */ /* 0x000fe20000000f00 */
[----:B------:R-:W-:Y:S02]  /*2bc80*/  IMAD.MOV.U32 R12, RZ, RZ, 0x3 ;  /* 0x00000003ff0c7424 */ /* 0x000fe400078e00ff */
[----:B------:R-:W-:-:S07]  /*2bc90*/  IMAD.MOV.U32 R2, RZ, RZ, R14 ;  /* 0x000000ffff027224 */ /* 0x000fce00078e000e */
[----:B------:R-:W-:Y:S05]  /*2bca0*/  WARPSYNC.COLLECTIVE R15, `(.L_x_2104) ;  /* 0x000000000f087348 */ /* 0x000fea0003c00000 */
[----:B------:R0:W1:Y:S02]  /*2bcb0*/  SHFL.IDX P6, R14, R13, R12, R11 ;  /* 0x0000000c0d0e7389 */ /* 0x00006400000c000b */
[----:B01----:R-:W-:Y:S01]  /*2bcc0*/  ENDCOLLECTIVE ;  /* 0x000000000000791b */ /* 0x003fe20003800000 */
.L_x_2104:
        /* <DEDUP_REMOVED lines=14> */
.L_x_2105:
[----:B------:R-:W-:Y:S01]  /*2bdb0*/  MOV R0, R14 ;  /* 0x0000000e00007202 */ /* 0x000fe20000000f00 */
[----:B------:R-:W-:Y:S06]  /*2bdc0*/  BRA `(.L_x_2106) ;  /* 0xffffffa400607947 */ /* 0x000fec000383ffff */
.L_x_1951:
[----:B------:R-:W-:Y:S01]  /*2bdd0*/  IMAD.MOV.U32 R13, RZ, RZ, R0 ;  /* 0x000000ffff0d7224 */ /* 0x000fe200078e0000 */
[----:B------:R-:W-:Y:S01]  /*2bde0*/  MOV R15, 0xffffffff ;  /* 0xffffffff000f7802 */ /* 0x000fe20000000f00 */
[----:B------:R-:W-:Y:S01]  /*2bdf0*/  IMAD.MOV.U32 R12, RZ, RZ, RZ ;  /* 0x000000ffff0c7224 */ /* 0x000fe200078e00ff */
[----:B------:R-:W-:Y:S01]  /*2be00*/  IADD3 R28, R8, R28, RZ ;  /* 0x0000001c081c7210 */ /* 0x000fe20007ffe0ff */
[----:B------:R-:W-:Y:S02]  /*2be10*/  IMAD.MOV.U32 R11, RZ, RZ, 0x181f ;  /* 0x0000181fff0b7424 */ /* 0x000fe400078e00ff */
[----:B------:R-:W-:Y:S02]  /*2be20*/  IMAD R5, R31, R7, RZ ;  /* 0x000000071f057224 */ /* 0x000fe400078e02ff */
[----:B------:R-:W-:-:S07]  /*2be30*/  VIADD R6, R28, 0x10 ;  /* 0x000000101c067836 */ /* 0x000fce0000000000 */
[----:B------:R-:W-:Y:S05]  /*2be40*/  WARPSYNC.COLLECTIVE R15, `(.L_x_2107) ;  /* 0x000000000f087348 */ /* 0x000fea0003c00000 */
[----:B------:R0:W1:Y:S02]  /*2be50*/  SHFL.IDX P6, R14, R13, R12, R11 ;  /* 0x0000000c0d0e7389 */ /* 0x00006400000c000b */
[----:B01----:R-:W-:Y:S01]  /*2be60*/  ENDCOLLECTIVE ;  /* 0x000000000000791b */ /* 0x003fe20003800000 */
.L_x_2107:
[----:B------:R-:W-:Y:S01]  /*2be70*/  ISETP.GE.AND P0, PT, R28, R5, PT ;  /* 0x000000051c00720c */ /* 0x000fe20003f06270 */
[----:B------:R-:W-:Y:S02]  /*2be80*/  IMAD.MOV.U32 R13, RZ, RZ, R4 ;  /* 0x000000ffff0d7224 */ /* 0x000fe400078e0004 */
[----:B------:R-:W-:-:S10]  /*2be90*/  IMAD.MOV.U32 R2, RZ, RZ, R14 ;  /* 0x000000ffff027224 */ /* 0x000fd400078e000e */
[----:B------:R-:W-:Y:S05]  /*2bea0*/  WARPSYNC.COLLECTIVE R15, `(.L_x_2108) ;  /* 0x000000000f087348 */ /* 0x000fea0003c00000 */
[----:B------:R0:W1:Y:S02]  /*2beb0*/  SHFL.IDX P6, R14, R13, R12, R11 ;  /* 0x0000000c0d0e7389 */ /* 0x00006400000c000b */
[----:B01----:R-:W-:Y:S01]  /*2bec0*/  ENDCOLLECTIVE ;  /* 0x000000000000791b */ /* 0x003fe20003800000 */
.L_x_2108:
[----:B------:R-:W-:Y:S01]  /*2bed0*/  IMAD.MOV.U32 R13, RZ, RZ, R0 ;  /* 0x000000ffff0d7224 */ /* 0x000fe200078e0000 */
[----:B------:R-:W-:Y:S01]  /*2bee0*/  MOV R12, 0x1 ;  /* 0x00000001000c7802 */ /* 0x000fe20000000f00 */
[----:B------:R-:W-:-:S07]  /*2bef0*/  IMAD.MOV.U32 R3, RZ, RZ, R14 ;  /* 0x000000ffff037224 */ /* 0x000fce00078e000e */
[----:B------:R-:W-:Y:S05]  /*2bf00*/  WARPSYNC.COLLECTIVE R15, `(.L_x_2109) ;  /* 0x000000000f087348 */ /* 0x000fea0003c00000 */
[----:B------:R0:W1:Y:S02]  /*2bf10*/  SHFL.IDX P6, R14, R13, R12, R11 ;  /* 0x0000000c0d0e7389 */ /* 0x00006400000c000b */
[----:B01----:R-:W-:Y:S01]  /*2bf20*/  ENDCOLLECTIVE ;  /* 0x000000000000791b */ /* 0x003fe20003800000 */
.L_x_2109:
[----:B------:R-:W-:-:S05]  /*2bf30*/  @!P0 LEA R3, P5, R37, R3, 0x1 ;  /* 0x0000000325038211 */ /* 0x000fca00078a08ff */
[----:B------:R-:W-:-:S05]  /*2bf40*/  @!P0 IMAD.X R2, RZ, RZ, R2, P5 ;  /* 0x000000ffff028224 */ /* 0x000fca00028e0602 */
[----:B------:R-:W-:Y:S01]  /*2bf50*/  @!P0 LOP3.LUT R3, R3, R2, RZ, 0x3c, !PT ;  /* 0x0000000203038212 */ /* 0x000fe200078e3cff */
[----:B------:R-:W-:-:S03]  /*2bf60*/  IMAD.MOV.U32 R13, RZ, RZ, R4 ;  /* 0x000000ffff0d7224 */ /* 0x000fc600078e0004 */
[----:B------:R-:W-:-:S04]  /*2bf70*/  @!P0 LOP3.LUT R2, R3, R2, RZ, 0x3c, !PT ;  /* 0x0000000203028212 */ /* 0x000fc800078e3cff */
[----:B------:R-:W-:-:S05]  /*2bf80*/  @!P0 LOP3.LUT R3, R3, R2, RZ, 0x3c, !PT ;  /* 0x0000000203038212 */ /* 0x000fca00078e3cff */
        /* <DEDUP_REMOVED lines=12> */
.L_x_2110:
[----:B------:R-:W-:Y:S02]  /*2c050*/  IMAD.MOV.U32 R13, RZ, RZ, R0 ;  /* 0x000000ffff0d7224 */ /* 0x000fe400078e0000 */
[----:B------:R-:W-:Y:S02]  /*2c060*/  IMAD.MOV.U32 R12, RZ, RZ, 0x2 ;  /* 0x00000002ff0c7424 */ /* 0x000fe400078e00ff */
[----:B------:R-:W-:-:S07]  /*2c070*/  IMAD.MOV.U32 R3, RZ, RZ, R14 ;  /* 0x000000ffff037224 */ /* 0x000fce00078e000e */
[----:B------:R-:W-:Y:S05]  /*2c080*/  WARPSYNC.COLLECTIVE R15, `(.L_x_2111) ;  /* 0x000000000f087348 */ /* 0x000fea0003c00000 */
[----:B------:R0:W1:Y:S02]  /*2c090*/  SHFL.IDX P6, R14, R13, R12, R11 ;  /* 0x0000000c0d0e7389 */ /* 0x00006400000c000b */
[----:B01----:R-:W-:Y:S01]  /*2c0a0*/  ENDCOLLECTIVE ;  /* 0x000000000000791b */ /* 0x003fe20003800000 */
.L_x_2111:
[----:B------:R-:W-:-:S04]  /*2c0b0*/  @!P0 LEA R3, P5, R37, R3, 0x1 ;  /* 0x0000000325038211 */ /* 0x000fc800078a08ff */
[----:B------:R-:W-:-:S04]  /*2c0c0*/  @!P0 IADD3.X R2, RZ, R2, RZ, P5, !PT ;  /* 0x00000002ff028210 */ /* 0x000fc80002ffe4ff */
        /* <DEDUP_REMOVED lines=10> */
[----:B------:R0:W-:Y:S02]  /*2c170*/  @!P0 LDGSTS.E.BYPASS.LTC128B.128 [R36+0x1cc00], desc[UR60][R2.64+0x180], !P1 ;  /* 0x1cc0018002248fae */ /* 0x0001e4000c901d7c */
[----:B0-----:R-:W-:-:S05]  /*2c180*/  VIADD R2, R28, 0x20 ;  /* 0x000000201c027836 */ /* 0x001fca0000000000 */
[----:B------:R-:W-:Y:S02]  /*2c190*/  ISETP.GE.AND P0, PT, R2, R5, PT ;  /* 0x000000050200720c */ /* 0x000fe40003f06270 */
[----:B------:R-:W-:-:S11]  /*2c1a0*/  MOV R2, R14 ;  /* 0x0000000e00027202 */ /* 0x000fd60000000f00 */
[----:B------:R-:W-:Y:S05]  /*2c1b0*/  WARPSYNC.COLLECTIVE R15, `(.L_x_2112) ;  /* 0x000000000f087348 */ /* 0x000fea0003c00000 */
[----:B------:R0:W1:Y:S02]  /*2c1c0*/  SHFL.IDX P6, R14, R13, R12, R11 ;  /* 0x0000000c0d0e7389 */ /* 0x00006400000c000b */
[----:B01----:R-:W-:Y:S01]  /*2c1d0*/  ENDCOLLECTIVE ;  /* 0x000000000000791b */ /* 0x003fe20003800000 */
.L_x_2112:
[----:B------:R-:W-:Y:S02]  /*2c1e0*/  IMAD.MOV.U32 R13, RZ, RZ, R0 ;  /* 0x000000ffff0d7224 */ /* 0x000fe400078e0000 */
[----:B------:R-:W-:Y:S02]  /*2c1f0*/  IMAD.MOV.U32 R12, RZ, RZ, 0x3 ;  /* 0x00000003ff0c7424 */ /* 0x000fe400078e00ff */
[----:B------:R-:W-:-:S07]  /*2c200*/  IMAD.MOV.U32 R3, RZ, RZ, R14 ;  /* 0x000000ffff037224 */ /* 0x000fce00078e000e */
[----:B------:R-:W-:Y:S05]  /*2c210*/  WARPSYNC.COLLECTIVE R15, `(.L_x_2113) ;  /* 0x000000000f087348 */ /* 0x000fea0003c00000 */
[----:B------:R0:W1:Y:S02]  /*2c220*/  SHFL.IDX P6, R14, R13, R12, R11 ;  /* 0x0000000c0d0e7389 */ /* 0x00006400000c000b */
[----:B01----:R-:W-:Y:S01]  /*2c230*/  ENDCOLLECTIVE ;  /* 0x000000000000791b */ /* 0x003fe20003800000 */
.L_x_2113:
[----:B------:R-:W-:-:S05]  /*2c240*/  @!P0 LEA R3, P5, R37, R3, 0x1 ;  /* 0x0000000325038211 */ /* 0x000fca00078a08ff */
[----:B------:R-:W-:-:S05]  /*2c250*/  @!P0 IMAD.X R2, RZ, RZ, R2, P5 ;  /* 0x000000ffff028224 */ /* 0x000fca00028e0602 */
[----:B------:R-:W-:Y:S02]  /*2c260*/  @!P0 LOP3.LUT R3, R3, R2, RZ, 0x3c, !PT ;  /* 0x0000000203038212 */ /* 0x000fe400078e3cff */
[----:B------:R-:W-:Y:S02]  /*2c270*/  MOV R13, R4 ;  /* 0x00000004000d7202 */ /* 0x000fe40000000f00 */
        /* <DEDUP_REMOVED lines=9> */
[----:B0-----:R-:W-:-:S04]  /*2c310*/  IADD3 R2, R28, 0x30, RZ ;  /* 0x000000301c027810 */ /* 0x001fc80007ffe0ff */
[----:B------:R-:W-:Y:S01]  /*2c320*/  ISETP.GE.AND P0, PT, R2, R5, PT ;  /* 0x000000050200720c */ /* 0x000fe20003f06270 */
[----:B------:R-:W-:-:S12]  /*2c330*/  IMAD.MOV.U32 R2, RZ, RZ, R14 ;  /* 0x000000ffff027224 */ /* 0x000fd800078e000e */
[----:B------:R-:W-:Y:S05]  /*2c340*/  WARPSYNC.COLLECTIVE R15, `(.L_x_2114) ;  /* 0x000000000f087348 */ /* 0x000fea0003c00000 */
[----:B------:R0:W1:Y:S02]  /*2c350*/  SHFL.IDX P6, R14, R13, R12, R11 ;  /* 0x0000000c0d0e7389 */ /* 0x00006400000c000b */
[----:B01----:R-:W-:Y:S01]  /*2c360*/  ENDCOLLECTIVE ;  /* 0x000000000000791b */ /* 0x003fe20003800000 */
.L_x_2114:
[----:B------:R-:W-:Y:S01]  /*2c370*/  MOV R13, R0 ;  /* 0x00000000000d7202 */ /* 0x000fe20000000f00 */
[----:B------:R-:W-:Y:S02]  /*2c380*/  IMAD.MOV.U32 R12, RZ, RZ, 0x4 ;  /* 0x00000004ff0c7424 */ /* 0x000fe400078e00ff */
[----:B------:R-:W-:-:S07]  /*2c390*/  IMAD.MOV.U32 R3, RZ, RZ, R14 ;  /* 0x000000ffff037224 */ /* 0x000fce00078e000e */
[----:B------:R-:W-:Y:S05]  /*2c3a0*/  WARPSYNC.COLLECTIVE R15, `(.L_x_2115) ;  /* 0x000000000f087348 */ /* 0x000fea0003c00000 */
[----:B------:R0:W1:Y:S02]  /*2c3b0*/  SHFL.IDX P6, R14, R13, R12, R11 ;  /* 0x0000000c0d0e7389 */ /* 0x00006400000c000b */
[----:B01----:R-:W-:Y:S01]  /*2c3c0*/  ENDCOLLECTIVE ;  /* 0x000000000000791b */ /* 0x003fe20003800000 */
.L_x_2115:
        /* <DEDUP_REMOVED lines=14> */
[----:B------:R-:W-:Y:S01]  /*2c4b0*/  ISETP.GE.AND P0, PT, R2, R5, PT ;  /* 0x000000050200720c */ /* 0x000fe20003f06270 */
[----:B------:R-:W-:-:S12]  /*2c4c0*/  IMAD.MOV.U32 R2, RZ, RZ, R14 ;  /* 0x000000ffff027224 */ /* 0x000fd800078e000e */
[----:B------:R-:W-:Y:S05]  /*2c4d0*/  WARPSYNC.COLLECTIVE R15, `(.L_x_2116) ;  /* 0x000000000f087348 */ /* 0x000fea0003c00000 */
[----:B------:R0:W1:Y:S02]  /*2c4e0*/  SHFL.IDX P6, R14, R13, R12, R11 ;  /* 0x0000000c0d0e7389 */ /* 0x00006400000c000b */
[----:B01----:R-:W-:Y:S01]  /*2c4f0*/  ENDCOLLECTIVE ;  /* 0x000000000000791b */ /* 0x003fe20003800000 */
.L_x_2116:
[----:B------:R-:W-:Y:S01]  /*2c500*/  IMAD.MOV.U32 R13, RZ, RZ, R0 ;  /* 0x000000ffff0d7224 */ /* 0x000fe200078e0000 */
[----:B------:R-:W-:Y:S02]  /*2c510*/  MOV R12, 0x5 ;  /* 0x00000005000c7802 */ /* 0x000fe40000000f00 */
[----:B------:R-:W-:-:S07]  /*2c520*/  MOV R3, R14 ;  /* 0x0000000e00037202 */ /* 0x000fce0000000f00 */
[----:B------:R-:W-:Y:S05]  /*2c530*/  WARPSYNC.COLLECTIVE R15, `(.L_x_2117) ;  /* 0x000000000f087348 */ /* 0x000fea0003c00000 */
[----:B------:R0:W1:Y:S02]  /*2c540*/  SHFL.IDX P6, R14, R13, R12, R11 ;  /* 0x0000000c0d0e7389 */ /* 0x00006400000c000b */
[----:B01----:R-:W-:Y:S01]  /*2c550*/  ENDCOLLECTIVE ;  /* 0x000000000000791b */ /* 0x003fe20003800000 */
.L_x_2117:
        /* <DEDUP_REMOVED lines=19> */
.L_x_2118:
[----:B------:R-:W-:Y:S02]  /*2c690*/  IMAD.MOV.U32 R13, RZ, RZ, R0 ;  /* 0x000000ffff0d7224 */ /* 0x000fe400078e0000 */
[----:B------:R-:W-:Y:S02]  /*2c6a0*/  IMAD.MOV.U32 R12, RZ, RZ, 0x6 ;  /* 0x00000006ff0c7424 */ /* 0x000fe400078e00ff */
[----:B------:R-:W-:-:S07]  /*2c6b0*/  IMAD.MOV.U32 R3, RZ, RZ, R14 ;  /* 0x000000ffff037224 */ /* 0x000fce00078e000e */
[----:B------:R-:W-:Y:S05]  /*2c6c0*/  WARPSYNC.COLLECTIVE R15, `(.L_x_2119) ;  /* 0x000000000f087348 */ /* 0x000fea0003c00000 */
[----:B------:R0:W1:Y:S02]  /*2c6d0*/  SHFL.IDX P6, R14, R13, R12, R11 ;  /* 0x0000000c0d0e7389 */ /* 0x00006400000c000b */
[----:B01----:R-:W-:Y:S01]  /*2c6e0*/  ENDCOLLECTIVE ;  /* 0x000000000000791b */ /* 0x003fe20003800000 */
.L_x_2119:
        /* <DEDUP_REMOVED lines=19> */
.L_x_2120:
[----:B------:R-:W-:Y:S01]  /*2c820*/  MOV R13, R0 ;  /* 0x00000000000d7202 */ /* 0x000fe20000000f00 */
[----:B------:R-:W-:Y:S02]  /*2c830*/  IMAD.MOV.U32 R12, RZ, RZ, 0x7 ;  /* 0x00000007ff0c7424 */ /* 0x000fe400078e00ff */
[----:B------:R-:W-:-:S07]  /*2c840*/  IMAD.MOV.U32 R3, RZ, RZ, R14 ;  /* 0x000000ffff037224 */ /* 0x000fce00078e000e */
[----:B------:R-:W-:Y:S05]  /*2c850*/  WARPSYNC.COLLECTIVE R15, `(.L_x_2121) ;  /* 0x000000000f087348 */ /* 0x000fea0003c00000 */
[----:B------:R0:W1:Y:S02]  /*2c860*/  SHFL.IDX P6, R14, R13, R12, R11 ;  /* 0x0000000c0d0e7389 */ /* 0x00006400000c000b */
[----:B01----:R-:W-:Y:S01]  /*2c870*/  ENDCOLLECTIVE ;  /* 0x000000000000791b */ /* 0x003fe20003800000 */
.L_x_2121:
[----:B------:R-:W-:-:S05]  /*2c880*/  @!P0 LEA R3, P5, R37, R3, 0x1 ;  /* 0x0000000325038211 */ /* 0x000fca00078a08ff */
[----:B------:R-:W-:-:S05]  /*2c890*/  @!P0 IMAD.X R2, RZ, RZ, R2, P5 ;  /* 0x000000ffff028224 */ /* 0x000fca00028e0602 */
[----:B------:R-:W-:Y:S01]  /*2c8a0*/  @!P0 LOP3.LUT R3, R3, R2, RZ, 0x3c, !PT ;  /* 0x0000000203038212 */ /* 0x000fe200078e3cff */
[----:B------:R-:W-:-:S03]  /*2c8b0*/  IMAD.MOV.U32 R13, RZ, RZ, R4 ;  /* 0x000000ffff0d7224 */ /* 0x000fc600078e0004 */
[----:B------:R-:W-:-:S04]  /*2c8c0*/  @!P0 LOP3.LUT R2, R3, R2, RZ, 0x3c, !PT ;  /* 0x0000000203028212 */ /* 0x000fc800078e3cff */
[----:B------:R-:W-:Y:S01]  /*2c8d0*/  @!P0 LOP3.LUT R3, R3, R2, RZ, 0x3c, !PT ;  /* 0x0000000203038212 */ /* 0x000fe200078e3cff */
[----:B------:R-:W-:-:S04]  /*2c8e0*/  IMAD.MOV.U32 R6, RZ, RZ, R14 ;  /* 0x000000ffff067224 */ /* 0x000fc800078e000e */
        /* <DEDUP_REMOVED lines=10> */
.L_x_2122:
[----:B------:R-:W-:Y:S05]  /*2c990*/  BRA `(.L_x_2123) ;  /* 0xffffffa400c87947 */ /* 0x000fea000383ffff */
.L_x_1956:
[----:B0-----:R0:W1:Y:S02]  /*2c9a0*/  SYNCS.PHASECHK.TRANS64.TRYWAIT P0, [R23+URZ+0x30820], R0 ;  /* 0x03082000170075a7 */ /* 0x001064000800017f */
[----:B-1----:R-:W-:Y:S05]  /*2c9b0*/  @!P0 NANOSLEEP.SYNCS 0x989680 ;  /* 0x009896800000895d */ /* 0x002fea0003900000 */
[----:B------:R-:W1:Y:S02]  /*2c9c0*/  @!P0 SYNCS.PHASECHK.TRANS64 P0, [R23+URZ+0x30820], R0 ;  /* 0x03082000170085a7 */ /* 0x000e64000800007f */
[----:B-1----:R-:W-:Y:S05]  /*2c9d0*/  @!P0 BRA `(.L_x_1956) ;  /* 0xfffffffc00f08947 */ /* 0x002fea000383ffff */
[----:B------:R-:W-:Y:S05]  /*2c9e0*/  BRA `(.L_x_2124) ;  /* 0xffffffa800447947 */ /* 0x000fea000383ffff */
.L_x_1961:
[----:B0-----:R0:W1:Y:S02]  /*2c9f0*/  SYNCS.PHASECHK.TRANS64.TRYWAIT P0, [R7+URZ+0x30840], R2 ;  /* 0x03084002070075a7 */ /* 0x001064000800017f */
[----:B-1----:R-:W-:Y:S05]  /*2ca00*/  @!P0 NANOSLEEP.SYNCS 0x989680 ;  /* 0x009896800000895d */ /* 0x002fea0003900000 */
[----:B------:R-:W1:Y:S02]  /*2ca10*/  @!P0 SYNCS.PHASECHK.TRANS64 P0, [R7+URZ+0x30840], R2 ;  /* 0x03084002070085a7 */ /* 0x000e64000800007f */
[----:B-1----:R-:W-:Y:S05]  /*2ca20*/  @!P0 BRA `(.L_x_1961) ;  /* 0xfffffffc00f08947 */ /* 0x002fea000383ffff */
[----:B------:R-:W-:Y:S05]  /*2ca30*/  BRA `(.L_x_2125) ;  /* 0xffffffac002c7947 */ /* 0x000fea000383ffff */
.L_x_1962:
        /* <DEDUP_REMOVED lines=8> */
.L_x_2127:
[----:B------:R-:W-:Y:S05]  /*2cac0*/  BSYNC B1 ;  /* 0x0000000000017941 */ /* 0x000fea0003800000 */
.L_x_2126:
[----:B------:R-:W-:Y:S01]  /*2cad0*/  IMAD.MOV.U32 R13, RZ, RZ, R8 ;  /* 0x000000ffff0d7224 */ /* 0x000fe200078e0008 */
[----:B------:R-:W-:Y:S01]  /*2cae0*/  MOV R15, 0xffffffff ;  /* 0xffffffff000f7802 */ /* 0x000fe20000000f00 */
[----:B------:R-:W-:Y:S01]  /*2caf0*/  IMAD.MOV.U32 R12, RZ, RZ, RZ ;  /* 0x000000ffff0c7224 */ /* 0x000fe200078e00ff */
[----:B------:R-:W-:Y:S01]  /*2cb00*/  MOV R3, R14 ;  /* 0x0000000e00037202 */ /* 0x000fe20000000f00 */
[----:B------:R-:W-:Y:S01]  /*2cb10*/  IMAD.MOV.U32 R11, RZ, RZ, 0x181f ;  /* 0x0000181fff0b7424 */ /* 0x000fe200078e00ff */
[----:B------:R-:W-:Y:S01]  /*2cb20*/  LOP3.LUT R22, R22, 0xffff7fff, RZ, 0xc0, !PT ;  /* 0xffff7fff16167812 */ /* 0x000fe200078ec0ff */
[----:B------:R-:W-:Y:S01]  /*2cb30*/  IMAD.SHL.U32 R4, R37, 0x2, RZ ;  /* 0x0000000225047824 */ /* 0x000fe200078e00ff */
[----:B------:R-:W-:-:S07]  /*2cb40*/  LEA R9, R9, R23, 0x1 ;  /* 0x0000001709097211 */ /* 0x000fce00078e08ff */
[----:B------:R-:W-:Y:S05]  /*2cb50*/  WARPSYNC.COLLECTIVE R15, `(.L_x_2128) ;  /* 0x000000000f087348 */ /* 0x000fea0003c00000 */
[----:B------:R0:W1:Y:S02]  /*2cb60*/  SHFL.IDX P6, R14, R13, R12, R11 ;  /* 0x0000000c0d0e7389 */ /* 0x00006400000c000b */
[----:B01----:R-:W-:Y:S01]  /*2cb70*/  ENDCOLLECTIVE ;  /* 0x000000000000791b */ /* 0x003fe20003800000 */
.L_x_2128:
[----:B------:R-:W-:-:S04]  /*2cb80*/  @P3 LOP3.LUT R22, R22, 0x8000, RZ, 0xfc, !PT ;  /* 0x0000800016163812 */ /* 0x000fc800078efcff */
[C---:B------:R-:W-:Y:S02]  /*2cb90*/  LOP3.LUT P3, RZ, R22.reuse, 0x10, RZ, 0xc0, !PT ;  /* 0x0000001016ff7812 */ /* 0x040fe4000786c0ff */
[----:B------:R-:W-:-:S04]  /*2cba0*/  LOP3.LUT R22, R22, 0xffffbfff, RZ, 0xc0, !PT ;  /* 0xffffbfff16167812 */ /* 0x000fc800078ec0ff */
[----:B------:R-:W-:Y:S01]  /*2cbb0*/  @P2 LOP3.LUT R22, R22, 0x4000, RZ, 0xfc, !PT ;  /* 0x0000400016162812 */ /* 0x000fe200078efcff */
[----:B------:R-:W-:-:S03]  /*2cbc0*/  IMAD.MOV.U32 R13, RZ, RZ, R21 ;  /* 0x000000ffff0d7224 */ /* 0x000fc600078e0015 */
[C---:B------:R-:W-:Y:S01]  /*2cbd0*/  LOP3.LUT P2, RZ, R22.reuse, 0x8, RZ, 0xc0, !PT ;  /* 0x0000000816ff7812 */ /* 0x040fe2000784c0ff */
        /* <DEDUP_REMOVED lines=8> */
.L_x_2129:
[----:B------:R-:W-:-:S05]  /*2cc60*/  IADD3 R2, P0, R2, R4, RZ ;  /* 0x0000000402027210 */ /* 0x000fca0007f1e0ff */
[----:B------:R-:W-:-:S05]  /*2cc70*/  IMAD.X R3, RZ, RZ, R3, P0 ;  /* 0x000000ffff037224 */ /* 0x000fca00000e0603 */
[----:B------:R-:W-:Y:S01]  /*2cc80*/  @!PT LDS RZ, [RZ] ;  /* 0x00000000fffff984 */ /* 0x000fe20000000800 */
[----:B------:R-:W-:Y:S01]  /*2cc90*/  @!PT LDS RZ, [RZ] ;  /* 0x00000000fffff984 */ /* 0x000fe20000000800 */
[----:B------:R-:W-:Y:S01]  /*2cca0*/  @!PT LDS RZ, [RZ] ;  /* 0x00000000fffff984 */ /* 0x000fe20000000800 */
[----:B------:R0:W-:Y:S01]  /*2ccb0*/  LDGSTS.E.BYPASS.LTC128B.128 [R9+0x20400], desc[UR60][R2.64], !P3 ;  /* 0x2040000002097fae */ /* 0x0001e2000d901d7c */
[----:B------:R-:W-:-:S03]  /*2ccc0*/  MOV R13, R8 ;  /* 0x00000008000d7202 */ /* 0x000fc60000000f00 */
[----:B------:R0:W-:Y:S04]  /*2ccd0*/  LDGSTS.E.BYPASS.LTC128B.128 [R9+0x22400], desc[UR60][R2.64+0x80], !P2 ;  /* 0x2240008002097fae */ /* 0x0001e8000d101d7c */
[----:B------:R0:W-:Y:S01]  /*2cce0*/  LDGSTS.E.BYPASS.LTC128B.128 [R9+0x24400], desc[UR60][R2.64+0x100], !P1 ;  /* 0x2440010002097fae */ /* 0x0001e2000c901d7c */
[----:B------:R-:W-:-:S03]  /*2ccf0*/  IMAD.MOV.U32 R35, RZ, RZ, R14 ;  /* 0x000000ffff237224 */ /* 0x000fc600078e000e */
[----:B------:R0:W-:Y:S04]  /*2cd00*/  LDGSTS.E.BYPASS.LTC128B.128 [R9+0x26400], desc[UR60][R2.64+0x180], !P5 ;  /* 0x2640018002097fae */ /* 0x0001e8000e901d7c */
[----:B0-----:R-:W-:Y:S05]  /*2cd10*/  WARPSYNC.COLLECTIVE R15, `(.L_x_2130) ;  /* 0x000000000f087348 */ /* 0x001fea0003c00000 */
[----:B------:R1:W2:Y:S02]  /*2cd20*/  SHFL.IDX P6, R14, R13, R12, R11 ;  /* 0x0000000c0d0e7389 */ /* 0x0002a400000c000b */
[----:B012---:R-:W-:Y:S01]  /*2cd30*/  ENDCOLLECTIVE ;  /* 0x000000000000791b */ /* 0x007fe20003800000 */
.L_x_2130:
[----:B------:R-:W-:Y:S01]  /*2cd40*/  IMAD.MOV.U32 R13, RZ, RZ, R21 ;  /* 0x000000ffff0d7224 */ /* 0x000fe200078e0015 */
[----:B------:R-:W-:Y:S01]  /*2cd50*/  MOV R12, 0x2 ;  /* 0x00000002000c7802 */ /* 0x000fe20000000f00 */
[----:B------:R-:W-:-:S07]  /*2cd60*/  IMAD.MOV.U32 R2, RZ, RZ, R14 ;  /* 0x000000ffff027224 */ /* 0x000fce00078e000e */
[----:B------:R-:W-:Y:S05]  /*2cd70*/  WARPSYNC.COLLECTIVE R15, `(.L_x_2131) ;  /* 0x000000000f087348 */ /* 0x000fea0003c00000 */
[----:B------:R0:W1:Y:S02]  /*2cd80*/  SHFL.IDX P6, R14, R13, R12, R11 ;  /* 0x0000000c0d0e7389 */ /* 0x00006400000c000b */
[----:B01----:R-:W-:Y:S01]  /*2cd90*/  ENDCOLLECTIVE ;  /* 0x000000000000791b */ /* 0x003fe20003800000 */
.L_x_2131:
        /* <DEDUP_REMOVED lines=14> */
.L_x_2132:
[----:B------:R-:W-:Y:S02]  /*2ce80*/  IMAD.MOV.U32 R13, RZ, RZ, R21 ;  /* 0x000000ffff0d7224 */ /* 0x000fe400078e0015 */
[----:B------:R-:W-:Y:S02]  /*2ce90*/  IMAD.MOV.U32 R12, RZ, RZ, 0x3 ;  /* 0x00000003ff0c7424 */ /* 0x000fe400078e00ff */
[----:B------:R-:W-:-:S07]  /*2cea0*/  IMAD.MOV.U32 R2, RZ, RZ, R14 ;  /* 0x000000ffff027224 */ /* 0x000fce00078e000e */
[----:B------:R-:W-:Y:S05]  /*2ceb0*/  WARPSYNC.COLLECTIVE R15, `(.L_x_2133) ;  /* 0x000000000f087348 */ /* 0x000fea0003c00000 */
[----:B------:R0:W1:Y:S02]  /*2cec0*/  SHFL.IDX P6, R14, R13, R12, R11 ;  /* 0x0000000c0d0e7389 */ /* 0x00006400000c000b */
[----:B01----:R-:W-:Y:S01]  /*2ced0*/  ENDCOLLECTIVE ;  /* 0x000000000000791b */ /* 0x003fe20003800000 */
.L_x_2133:
[----:B------:R-:W-:-:S04]  /*2cee0*/  IADD3 R2, P0, R2, R4, RZ ;  /* 0x0000000402027210 */ /* 0x000fc80007f1e0ff */
[----:B------:R-:W-:-:S05]  /*2cef0*/  IADD3.X R3, RZ, R35, RZ, P0, !PT ;  /* 0x00000023ff037210 */ /* 0x000fca00007fe4ff */
        /* <DEDUP_REMOVED lines=15> */
.L_x_2134:
[----:B------:R-:W-:Y:S01]  /*2cff0*/  IMAD.MOV.U32 R2, RZ, RZ, R14 ;  /* 0x000000ffff027224 */ /* 0x000fe200078e000e */
[----:B------:R-:W-:Y:S06]  /*2d000*/  BRA `(.L_x_2135) ;  /* 0xffffffa800b07947 */ /* 0x000fec000383ffff */
.L_x_1967:
[----:B-1----:R1:W2:Y:S02]  /*2d010*/  SYNCS.PHASECHK.TRANS64.TRYWAIT P0, [R7+URZ+0x30860], R2 ;  /* 0x03086002070075a7 */ /* 0x0022a4000800017f */
[----:B--2---:R-:W-:Y:S05]  /*2d020*/  @!P0 NANOSLEEP.SYNCS 0x989680 ;  /* 0x009896800000895d */ /* 0x004fea0003900000 */
[----:B------:R-:W2:Y:S02]  /*2d030*/  @!P0 SYNCS.PHASECHK.TRANS64 P0, [R7+URZ+0x30860], R2 ;  /* 0x03086002070085a7 */ /* 0x000ea4000800007f */
[----:B--2---:R-:W-:Y:S05]  /*2d040*/  @!P0 BRA `(.L_x_1967) ;  /* 0xfffffffc00f08947 */ /* 0x004fea000383ffff */
[----:B------:R-:W-:Y:S05]  /*2d050*/  BRA `(.L_x_2136) ;  /* 0xffffffac002c7947 */ /* 0x000fea000383ffff */
.L_x_1968:
[----:B------:R-:W-:Y:S01]  /*2d060*/  BSSY B1, `(.L_x_2137) ;  /* 0x0000008000017945 */ /* 0x000fe20003800000 */
[----:B------:R-:W-:Y:S01]  /*2d070*/  IMAD.MOV.U32 R13, RZ, RZ, R24 ;  /* 0x000000ffff0d7224 */ /* 0x000fe200078e0018 */
[----:B------:R-:W-:Y:S01]  /*2d080*/  MOV R11, 0x181f ;  /* 0x0000181f000b7802 */ /* 0x000fe20000000f00 */
[----:B------:R-:W-:Y:S02]  /*2d090*/  IMAD.MOV.U32 R12, RZ, RZ, RZ ;  /* 0x000000ffff0c7224 */ /* 0x000fe400078e00ff */
[----:B------:R-:W-:-:S07]  /*2d0a0*/  IMAD.MOV.U32 R15, RZ, RZ, -0x1 ;  /* 0xffffffffff0f7424 */ /* 0x000fce00078e00ff */
[----:B-1----:R-:W-:Y:S05]  /*2d0b0*/  WARPSYNC.COLLECTIVE R15, `(.L_x_2138) ;  /* 0x000000000f087348 */ /* 0x002fea0003c00000 */
[----:B------:R0:W2:Y:S02]  /*2d0c0*/  SHFL.IDX P6, R14, R13, R12, R11 ;  /* 0x0000000c0d0e7389 */ /* 0x0000a400000c000b */
[----:B012---:R-:W-:Y:S01]  /*2d0d0*/  ENDCOLLECTIVE ;  /* 0x000000000000791b */ /* 0x007fe20003800000 */
.L_x_2138:
[----:B------:R-:W-:Y:S05]  /*2d0e0*/  BSYNC B1 ;  /* 0x0000000000017941 */ /* 0x000fea0003800000 */
.L_x_2137:
[----:B------:R-:W-:Y:S01]  /*2d0f0*/  IMAD.MOV.U32 R13, RZ, RZ, R17 ;  /* 0x000000ffff0d7224 */ /* 0x000fe200078e0011 */
[----:B------:R-:W-:Y:S01]  /*2d100*/  MOV R12, RZ ;  /* 0x000000ff000c7202 */ /* 0x000fe20000000f00 */
[----:B------:R-:W-:Y:S02]  /*2d110*/  IMAD.MOV.U32 R11, RZ, RZ, 0x181f ;  /* 0x0000181fff0b7424 */ /* 0x000fe400078e00ff */
[----:B------:R-:W-:Y:S02]  /*2d120*/  IMAD.MOV.U32 R15, RZ, RZ, -0x1 ;  /* 0xffffffffff0f7424 */ /* 0x000fe400078e00ff */
[----:B------:R-:W-:Y:S02]  /*2d130*/  IMAD.MOV.U32 R3, RZ, RZ, R14 ;  /* 0x000000ffff037224 */ /* 0x000fe400078e000e */
[----:B------:R-:W-:-:S07]  /*2d140*/  IMAD R6, R6, 0x2, R23 ;  /* 0x0000000206067824 */ /* 0x000fce00078e0217 */
[----:B------:R-:W-:Y:S05]  /*2d150*/  WARPSYNC.COLLECTIVE R15, `(.L_x_2139) ;  /* 0x000000000f087348 */ /* 0x000fea0003c00000 */
[----:B------:R0:W1:Y:S02]  /*2d160*/  SHFL.IDX P6, R14, R13, R12, R11 ;  /* 0x0000000c0d0e7389 */ /* 0x00006400000c000b */
[----:B01----:R-:W-:Y:S01]  /*2d170*/  ENDCOLLECTIVE ;  /* 0x000000000000791b */ /* 0x003fe20003800000 */
.L_x_2139:
[----:B------:R-:W-:Y:S02]  /*2d180*/  IMAD.MOV.U32 R13, RZ, RZ, R24 ;  /* 0x000000ffff0d7224 */ /* 0x000fe400078e0018 */
[----:B------:R-:W-:Y:S02]  /*2d190*/  IMAD.MOV.U32 R12, RZ, RZ, 0x1 ;  /* 0x00000001ff0c7424 */ /* 0x000fe400078e00ff */
[----:B------:R-:W-:-:S07]  /*2d1a0*/  IMAD.MOV.U32 R2, RZ, RZ, R14 ;  /* 0x000000ffff027224 */ /* 0x000fce00078e000e */
[----:B------:R-:W-:Y:S05]  /*2d1b0*/  WARPSYNC.COLLECTIVE R15, `(.L_x_2140) ;  /* 0x000000000f087348 */ /* 0x000fea0003c00000 */
[----:B------:R0:W1:Y:S02]  /*2d1c0*/  SHFL.IDX P6, R14, R13, R12, R11 ;  /* 0x0000000c0d0e7389 */ /* 0x00006400000c000b */
[----:B01----:R-:W-:Y:S01]  /*2d1d0*/  ENDCOLLECTIVE ;  /* 0x000000000000791b */ /* 0x003fe20003800000 */
.L_x_2140:
        /* <DEDUP_REMOVED lines=18> */
.L_x_2141:
[----:B------:R-:W-:Y:S01]  /*2d300*/  MOV R13, R24 ;  /* 0x00000018000d7202 */ /* 0x000fe20000000f00 */
[----:B------:R-:W-:Y:S02]  /*2d310*/  IMAD.MOV.U32 R12, RZ, RZ, 0x2 ;  /* 0x00000002ff0c7424 */ /* 0x000fe400078e00ff */
[----:B------:R-:W-:-:S07]  /*2d320*/  IMAD.MOV.U32 R2, RZ, RZ, R14 ;  /* 0x000000ffff027224 */ /* 0x000fce00078e000e */
[----:B------:R-:W-:Y:S05]  /*2d330*/  WARPSYNC.COLLECTIVE R15, `(.L_x_2142) ;  /* 0x000000000f087348 */ /* 0x000fea0003c00000 */
[----:B------:R0:W1:Y:S02]  /*2d340*/  SHFL.IDX P6, R14, R13, R12, R11 ;  /* 0x0000000c0d0e7389 */ /* 0x00006400000c000b */
[----:B01----:R-:W-:Y:S01]  /*2d350*/  ENDCOLLECTIVE ;  /* 0x000000000000791b */ /* 0x003fe20003800000 */
.L_x_2142:
        /* <DEDUP_REMOVED lines=18> */
.L_x_2143:
[----:B------:R-:W-:Y:S02]  /*2d480*/  IMAD.MOV.U32 R13, RZ, RZ, R24 ;  /* 0x000000ffff0d7224 */ /* 0x000fe400078e0018 */
[----:B------:R-:W-:Y:S01]  /*2d490*/  IMAD.MOV.U32 R12, RZ, RZ, 0x3 ;  /* 0x00000003ff0c7424 */ /* 0x000fe200078e00ff */
[----:B------:R-:W-:-:S07]  /*2d4a0*/  MOV R2, R14 ;  /* 0x0000000e00027202 */ /* 0x000fce0000000f00 */
[----:B------:R-:W-:Y:S05]  /*2d4b0*/  WARPSYNC.COLLECTIVE R15, `(.L_x_2144) ;  /* 0x000000000f087348 */ /* 0x000fea0003c00000 */
[----:B------:R0:W1:Y:S02]  /*2d4c0*/  SHFL.IDX P6, R14, R13, R12, R11 ;  /* 0x0000000c0d0e7389 */ /* 0x00006400000c000b */
[----:B01----:R-:W-:Y:S01]  /*2d4d0*/  ENDCOLLECTIVE ;  /* 0x000000000000791b */ /* 0x003fe20003800000 */
.L_x_2144:
        /* <DEDUP_REMOVED lines=13> */
.L_x_2145:
        /* <DEDUP_REMOVED lines=10> */
.L_x_1976:
[----:B0-----:R0:W1:Y:S02]  /*2d650*/  SYNCS.PHASECHK.TRANS64.TRYWAIT P0, [R4+URZ+0x30860], R3 ;  /* 0x03086003040075a7 */ /* 0x001064000800017f */
[----:B-1----:R-:W-:Y:S05]  /*2d660*/  @!P0 NANOSLEEP.SYNCS 0x989680 ;  /* 0x009896800000895d */ /* 0x002fea0003900000 */
[----:B------:R-:W1:Y:S02]  /*2d670*/  @!P0 SYNCS.PHASECHK.TRANS64 P0, [R4+URZ+0x30860], R3 ;  /* 0x03086003040085a7 */ /* 0x000e64000800007f */
[----:B-1----:R-:W-:Y:S05]  /*2d680*/  @!P0 BRA `(.L_x_1976) ;  /* 0xfffffffc00f08947 */ /* 0x002fea000383ffff */
[----:B------:R-:W-:Y:S05]  /*2d690*/  BRA `(.L_x_2147) ;  /* 0xffffffac00ac7947 */ /* 0x000fea000383ffff */
.L_x_1977:
        /* <DEDUP_REMOVED lines=8> */
.L_x_2149:
[----:B------:R-:W-:Y:S05]  /*2d720*/  BSYNC B0 ;  /* 0x0000000000007941 */ /* 0x000fea0003800000 */
.L_x_2148:
[----:B------:R-:W-:Y:S01]  /*2d730*/  MOV R13, R17 ;  /* 0x00000011000d7202 */ /* 0x000fe20000000f00 */
[----:B------:R-:W-:Y:S01]  /*2d740*/  IMAD.MOV.U32 R12, RZ, RZ, RZ ;  /* 0x000000ffff0c7224 */ /* 0x000fe200078e00ff */
[C---:B------:R-:W-:Y:S01]  /*2d750*/  SHF.L.U32 R8, R37.reuse, 0x1, RZ ;  /* 0x0000000125087819 */ /* 0x040fe200000006ff */
[----:B------:R-:W-:Y:S01]  /*2d760*/  IMAD.MOV.U32 R11, RZ, RZ, 0x181f ;  /* 0x0000181fff0b7424 */ /* 0x000fe200078e00ff */
[C---:B------:R-:W-:Y:S01]  /*2d770*/  LOP3.LUT R7, R37.reuse, 0x40, RZ, 0xfc, !PT ;  /* 0x0000004025077812 */ /* 0x040fe200078efcff */
[----:B------:R-:W-:Y:S01]  /*2d780*/  IMAD.MOV.U32 R15, RZ, RZ, -0x1 ;  /* 0xffffffffff0f7424 */ /* 0x000fe200078e00ff */
[----:B------:R-:W-:Y:S01]  /*2d790*/  LOP3.LUT R6, R37, 0x80, RZ, 0xfc, !PT ;  /* 0x0000008025067812 */ /* 0x000fe200078efcff */
[----:B------:R-:W-:Y:S02]  /*2d7a0*/  IMAD.MOV.U32 R3, RZ, RZ, R14 ;  /* 0x000000ffff037224 */ /* 0x000fe400078e000e */
[----:B------:R-:W-:-:S07]  /*2d7b0*/  IMAD R0, R0, 0x2, R23 ;  /* 0x0000000200007824 */ /* 0x000fce00078e0217 */
[----:B------:R-:W-:Y:S05]  /*2d7c0*/  WARPSYNC.COLLECTIVE R15, `(.L_x_2150) ;  /* 0x000000000f087348 */ /* 0x000fea0003c00000 */
[----:B------:R0:W1:Y:S02]  /*2d7d0*/  SHFL.IDX P6, R14, R13, R12, R11 ;  /* 0x0000000c0d0e7389 */ /* 0x00006400000c000b */
[----:B01----:R-:W-:Y:S01]  /*2d7e0*/  ENDCOLLECTIVE ;  /* 0x000000000000791b */ /* 0x003fe20003800000 */
.L_x_2150:
[----:B------:R-:W-:Y:S02]  /*2d7f0*/  ULDC UR4, c[0x0][0x2f4] ;  /* 0x0000bd0000047ab9 */ /* 0x000fe40000000800 */
[----:B------:R-:W-:Y:S02]  /*2d800*/  ISETP.GE.AND P3, PT, R37, UR4, PT ;  /* 0x0000000425007c0c */ /* 0x000fe4000bf66270 */
[----:B------:R-:W-:Y:S02]  /*2d810*/  ISETP.GE.AND P2, PT, R7, UR4, PT ;  /* 0x0000000407007c0c */ /* 0x000fe4000bf46270 */
[----:B------:R-:W-:Y:S02]  /*2d820*/  ISETP.LT.OR P4, PT, R5, 0x1, P3 ;  /* 0x000000010500780c */ /* 0x000fe40001f81670 */
[----:B------:R-:W-:Y:S02]  /*2d830*/  ISETP.GE.AND P1, PT, R6, UR4, PT ;  /* 0x0000000406007c0c */ /* 0x000fe4000bf26270 */
[----:B------:R-:W-:Y:S01]  /*2d840*/  LOP3.LUT R6, R37, 0xc0, RZ, 0xfc, !PT ;  /* 0x000000c025067812 */ /* 0x000fe200078efcff */
[----:B------:R-:W-:Y:S01]  /*2d850*/  IMAD.MOV.U32 R13, RZ, RZ, R24 ;  /* 0x000000ffff0d7224 */ /* 0x000fe200078e0018 */
[----:B------:R-:W-:-:S02]  /*2d860*/  MOV R12, 0x1 ;  /* 0x00000001000c7802 */ /* 0x000fc40000000f00 */
        /* <DEDUP_REMOVED lines=13> */
.L_x_2151:
[----:B------:R-:W-:Y:S01]  /*2d940*/  @!PT LDS RZ, [RZ] ;  /* 0x00000000fffff984 */ /* 0x000fe20000000800 */
[----:B------:R-:W-:Y:S01]  /*2d950*/  @!PT LDS RZ, [RZ] ;  /* 0x00000000fffff984 */ /* 0x000fe20000000800 */
[----:B------:R-:W-:Y:S01]  /*2d960*/  @!PT LDS RZ, [RZ] ;  /* 0x00000000fffff984 */ /* 0x000fe20000000800 */
[----:B------:R-:W-:Y:S01]  /*2d970*/  LDGSTS.E.BYPASS.LTC128B.128 [R0+0x4400], desc[UR60][R2.64+0x100], !P4 ;  /* 0x0440010002007fae */ /* 0x000fe2000e101d7c */
[----:B------:R-:W-:Y:S01]  /*2d980*/  ISETP.LT.OR P4, PT, R5, 0x1, P0 ;  /* 0x000000010500780c */ /* 0x000fe20000781670 */
[----:B------:R-:W-:-:S12]  /*2d990*/  IMAD.MOV.U32 R13, RZ, RZ, R17 ;  /* 0x000000ffff0d7224 */ /* 0x000fd800078e0011 */
[----:B------:R0:W-:Y:S02]  /*2d9a0*/  LDGSTS.E.BYPASS.LTC128B.128 [R0+0x6400], desc[UR60][R2.64+0x180], !P4 ;  /* 0x0640018002007fae */ /* 0x0001e4000e101d7c */
[----:B0-----:R-:W-:-:S07]  /*2d9b0*/  IMAD.MOV.U32 R3, RZ, RZ, R14 ;  /* 0x000000ffff037224 */ /* 0x001fce00078e000e */
[----:B------:R-:W-:Y:S05]  /*2d9c0*/  WARPSYNC.COLLECTIVE R15, `(.L_x_2152) ;  /* 0x000000000f087348 */ /* 0x000fea0003c00000 */
[----:B------:R0:W1:Y:S02]  /*2d9d0*/  SHFL.IDX P6, R14, R13, R12, R11 ;  /* 0x0000000c0d0e7389 */ /* 0x00006400000c000b */
[----:B01----:R-:W-:Y:S01]  /*2d9e0*/  ENDCOLLECTIVE ;  /* 0x000000000000791b */ /* 0x003fe20003800000 */
.L_x_2152:
[----:B------:R-:W-:Y:S01]  /*2d9f0*/  MOV R13, R24 ;  /* 0x00000018000d7202 */ /* 0x000fe20000000f00 */
[----:B------:R-:W-:Y:S01]  /*2da00*/  IMAD.MOV.U32 R12, RZ, RZ, 0x2 ;  /* 0x00000002ff0c7424 */ /* 0x000fe200078e00ff */
[----:B------:R-:W-:-:S13]  /*2da10*/  IADD3 R2, P4, R14, R8, RZ ;  /* 0x000000080e027210 */ /* 0x000fda0007f9e0ff */
[----:B------:R-:W-:Y:S05]  /*2da20*/  WARPSYNC.COLLECTIVE R15, `(.L_x_2153) ;  /* 0x000000000f087348 */ /* 0x000fea0003c00000 */
[----:B------:R0:W1:Y:S02]  /*2da30*/  SHFL.IDX P6, R14, R13, R12, R11 ;  /* 0x0000000c0d0e7389 */ /* 0x00006400000c000b */
[----:B01----:R-:W-:Y:S01]  /*2da40*/  ENDCOLLECTIVE ;  /* 0x000000000000791b */ /* 0x003fe20003800000 */
.L_x_2153:
        /* <DEDUP_REMOVED lines=12> */
.L_x_2154:
        /* <DEDUP_REMOVED lines=14> */
.L_x_2155:
[----:B------:R-:W-:Y:S02]  /*2dbf0*/  IADD3.X R3, RZ, R6, RZ, P4, !PT ;  /* 0x00000006ff037210 */ /* 0x000fe400027fe4ff */
        /* <DEDUP_REMOVED lines=11> */
.L_x_2156:
        /* <DEDUP_REMOVED lines=9> */
.L_x_1982:
        /* <DEDUP_REMOVED lines=8> */
.L_x_2159:
[----:B------:R-:W-:Y:S05]  /*2ddc0*/  BSYNC B0 ;  /* 0x0000000000007941 */ /* 0x000fea0003800000 */
.L_x_2158:
[----:B------:R-:W-:Y:S01]  /*2ddd0*/  IMAD.MOV.U32 R13, RZ, RZ, R16 ;  /* 0x000000ffff0d7224 */ /* 0x000fe200078e0010 */
[----:B------:R-:W-:Y:S01]  /*2dde0*/  MOV R11, 0x1f ;  /* 0x0000001f000b7802 */ /* 0x000fe20000000f00 */
[----:B------:R-:W-:Y:S02]  /*2ddf0*/  IMAD.MOV.U32 R12, RZ, RZ, 0x1 ;  /* 0x00000001ff0c7424 */ /* 0x000fe400078e00ff */
[----:B------:R-:W-:Y:S02]  /*2de00*/  IMAD.MOV.U32 R15, RZ, RZ, -0x1 ;  /* 0xffffffffff0f7424 */ /* 0x000fe400078e00ff */
[----:B------:R-:W-:Y:S02]  /*2de10*/  IMAD.IADD R7, R19, 0x1, R8 ;  /* 0x0000000113077824 */ /* 0x000fe400078e0208 */
[----:B------:R-:W-:-:S07]  /*2de20*/  IMAD.MOV.U32 R0, RZ, RZ, R14 ;  /* 0x000000ffff007224 */ /* 0x000fce00078e000e */
[----:B------:R-:W-:Y:S05]  /*2de30*/  WARPSYNC.COLLECTIVE R15, `(.L_x_2160) ;  /* 0x000000000f087348 */ /* 0x000fea0003c00000 */
[----:B------:R0:W1:Y:S02]  /*2de40*/  SHFL.IDX P6, R14, R13, R12, R11 ;  /* 0x0000000c0d0e7389 */ /* 0x00006400000c000b */
[----:B01----:R-:W-:Y:S01]  /*2de50*/  ENDCOLLECTIVE ;  /* 0x000000000000791b */ /* 0x003fe20003800000 */
.L_x_2160:
[----:B------:R-:W-:Y:S02]  /*2de60*/  ULDC UR4, c[0x0][0xc3c] ;  /* 0x00030f0000047ab9 */ /* 0x000fe40000000800 */
[----:B------:R-:W-:-:S13]  /*2de70*/  ISETP.GE.OR P1, PT, R7, UR4, !P0 ;  /* 0x0000000407007c0c */ /* 0x000fda000c726670 */
[----:B------:R-:W0:Y:S01]  /*2de80*/  @!P1 LDC.64 R2, c[0x0][0xc80] ;  /* 0x00032000ff029b82 */ /* 0x000e220000000a00 */
[----:B------:R-:W-:Y:S01]  /*2de90*/  MOV R17, RZ ;  /* 0x000000ff00117202 */ /* 0x000fe20000000f00 */
        /* <DEDUP_REMOVED lines=9> */
[----:B------:R-:W-:-:S03]  /*2df30*/  ISETP.NE.AND P1, PT, R8, RZ, PT ;  /* 0x000000ff0800720c */ /* 0x000fc60003f25270 */
[----:B------:R-:W-:-:S10]  /*2df40*/  IMAD.MOV.U32 R13, RZ, RZ, R17 ;  /* 0x000000ffff0d7224 */ /* 0x000fd400078e0011 */
[----:B------:R-:W-:Y:S05]  /*2df50*/  WARPSYNC.COLLECTIVE R15, `(.L_x_2161) ;  /* 0x000000000f087348 */ /* 0x000fea0003c00000 */
[----:B------:R0:W1:Y:S02]  /*2df60*/  SHFL.UP P6, R14, R13, R12, R11 ;  /* 0x0400000c0d0e7389 */ /* 0x00006400000c000b */
[----:B01----:R-:W-:Y:S01]  /*2df70*/  ENDCOLLECTIVE ;  /* 0x000000000000791b */ /* 0x003fe20003800000 */
.L_x_2161:
[----:B------:R-:W-:Y:S01]  /*2df80*/  IMAD.MOV.U32 R12, RZ, RZ, 0x2 ;  /* 0x00000002ff0c7424 */ /* 0x000fe200078e00ff */
[----:B------:R-:W-:-:S04]  /*2df90*/  SEL R4, R14, RZ, P1 ;  /* 0x000000ff0e047207 */ /* 0x000fc80000800000 */
[----:B------:R-:W-:-:S05]  /*2dfa0*/  IADD3 R4, R17, R4, RZ ;  /* 0x0000000411047210 */ /* 0x000fca0007ffe0ff */
[----:B------:R-:W-:-:S07]  /*2dfb0*/  IMAD.MOV.U32 R13, RZ, RZ, R4 ;  /* 0x000000ffff0d7224 */ /* 0x000fce00078e0004 */
[----:B------:R-:W-:Y:S05]  /*2dfc0*/  WARPSYNC.COLLECTIVE R15, `(.L_x_2162) ;  /* 0x000000000f087348 */ /* 0x000fea0003c00000 */
[----:B------:R0:W1:Y:S02]  /*2dfd0*/  SHFL.UP P6, R14, R13, R12, R11 ;  /* 0x0400000c0d0e7389 */ /* 0x00006400000c000b */
[----:B01----:R-:W-:Y:S01]  /*2dfe0*/  ENDCOLLECTIVE ;  /* 0x000000000000791b */ /* 0x003fe20003800000 */
.L_x_2162:
[----:B------:R-:W-:Y:S01]  /*2dff0*/  IMAD.MOV.U32 R12, RZ, RZ, 0x4 ;  /* 0x00000004ff0c7424 */ /* 0x000fe200078e00ff */
[----:B------:R-:W-:-:S05]  /*2e000*/  SEL R3, R14, RZ, P2 ;  /* 0x000000ff0e037207 */ /* 0x000fca0001000000 */
[----:B------:R-:W-:-:S05]  /*2e010*/  IMAD.IADD R6, R4, 0x1, R3 ;  /* 0x0000000104067824 */ /* 0x000fca00078e0203 */
[----:B------:R-:W-:-:S07]  /*2e020*/  MOV R13, R6 ;  /* 0x00000006000d7202 */ /* 0x000fce0000000f00 */
[----:B------:R-:W-:Y:S05]  /*2e030*/  WARPSYNC.COLLECTIVE R15, `(.L_x_2163) ;  /* 0x000000000f087348 */ /* 0x000fea0003c00000 */
[----:B------:R0:W1:Y:S02]  /*2e040*/  SHFL.UP P6, R14, R13, R12, R11 ;  /* 0x0400000c0d0e7389 */ /* 0x00006400000c000b */
[----:B01----:R-:W-:Y:S01]  /*2e050*/  ENDCOLLECTIVE ;  /* 0x000000000000791b */ /* 0x003fe20003800000 */
.L_x_2163:
[----:B------:R-:W-:Y:S02]  /*2e060*/  MOV R12, 0x8 ;  /* 0x00000008000c7802 */ /* 0x000fe40000000f00 */
[----:B------:R-:W-:-:S05]  /*2e070*/  SEL R3, R14, RZ, P3 ;  /* 0x000000ff0e037207 */ /* 0x000fca0001800000 */
[----:B------:R-:W-:-:S04]  /*2e080*/  IMAD.IADD R2, R6, 0x1, R3 ;  /* 0x0000000106027824 */ /* 0x000fc800078e0203 */
[----:B------:R-:W-:-:S07]  /*2e090*/  IMAD.MOV.U32 R13, RZ, RZ, R2 ;  /* 0x000000ffff0d7224 */ /* 0x000fce00078e0002 */
[----:B------:R-:W-:Y:S05]  /*2e0a0*/  WARPSYNC.COLLECTIVE R15, `(.L_x_2164) ;  /* 0x000000000f087348 */ /* 0x000fea0003c00000 */
[----:B------:R0:W1:Y:S02]  /*2e0b0*/  SHFL.UP P6, R14, R13, R12, R11 ;  /* 0x0400000c0d0e7389 */ /* 0x00006400000c000b */
[----:B01----:R-:W-:Y:S01]  /*2e0c0*/  ENDCOLLECTIVE ;  /* 0x000000000000791b */ /* 0x003fe20003800000 */
.L_x_2164:
[----:B------:R-:W-:Y:S01]  /*2e0d0*/  IMAD.MOV.U32 R12, RZ, RZ, 0x10 ;  /* 0x00000010ff0c7424 */ /* 0x000fe200078e00ff */
[----:B------:R-:W-:-:S05]  /*2e0e0*/  SEL R3, R14, RZ, P4 ;  /* 0x000000ff0e037207 */ /* 0x000fca0002000000 */
[----:B------:R-:W-:-:S04]  /*2e0f0*/  IMAD.IADD R3, R2, 0x1, R3 ;  /* 0x0000000102037824 */ /* 0x000fc800078e0203 */
[----:B------:R-:W-:-:S07]  /*2e100*/  IMAD.MOV.U32 R13, RZ, RZ, R3 ;  /* 0x000000ffff0d7224 */ /* 0x000fce00078e0003 */
[----:B------:R-:W-:Y:S05]  /*2e110*/  WARPSYNC.COLLECTIVE R15, `(.L_x_2165) ;  /* 0x000000000f087348 */ /* 0x000fea0003c00000 */
[----:B------:R0:W1:Y:S02]  /*2e120*/  SHFL.UP P6, R14, R13, R12, R11 ;  /* 0x0400000c0d0e7389 */ /* 0x00006400000c000b */
[----:B01----:R-:W-:Y:S01]  /*2e130*/  ENDCOLLECTIVE ;  /* 0x000000000000791b */ /* 0x003fe20003800000 */
.L_x_2165:
        /* <DEDUP_REMOVED lines=8> */
.L_x_2166:
[----:B------:R-:W-:Y:S05]  /*2e1c0*/  BRA `(.L_x_2167) ;  /* 0xffffffac00007947 */ /* 0x000fea000383ffff */
.L_x_1987:
[----:B------:R-:W-:Y:S01]  /*2e1d0*/  BSSY B0, `(.L_x_2168) ;  /* 0x0000008000007945 */ /* 0x000fe20003800000 */
[----:B-----5:R-:W-:Y:S01]  /*2e1e0*/  MOV R13, R17 ;  /* 0x00000011000d7202 */ /* 0x020fe20000000f00 */
[----:B------:R-:W-:Y:S02]  /*2e1f0*/  IMAD.MOV.U32 R12, RZ, RZ, 0x1 ;  /* 0x00000001ff0c7424 */ /* 0x000fe400078e00ff */
[----:B------:R-:W-:Y:S02]  /*2e200*/  IMAD.MOV.U32 R11, RZ, RZ, RZ ;  /* 0x000000ffff0b7224 */ /* 0x000fe400078e00ff */
[----:B------:R-:W-:-:S07]  /*2e210*/  IMAD.MOV.U32 R15, RZ, RZ, -0x1 ;  /* 0xffffffffff0f7424 */ /* 0x000fce00078e00ff */
[----:B01----:R-:W-:Y:S05]  /*2e220*/  WARPSYNC.COLLECTIVE R15, `(.L_x_2169) ;  /* 0x000000000f087348 */ /* 0x003fea0003c00000 */
[----:B------:R2:W3:Y:S02]  /*2e230*/  SHFL.UP P6, R14, R13, R12, R11 ;  /* 0x0400000c0d0e7389 */ /* 0x0004e400000c000b */
[----:B0123--:R-:W-:Y:S01]  /*2e240*/  ENDCOLLECTIVE ;  /* 0x000000000000791b */ /* 0x00ffe20003800000 */
.L_x_2169:
[----:B------:R-:W-:Y:S05]  /*2e250*/  BSYNC B0 ;  /* 0x0000000000007941 */ /* 0x000fea0003800000 */
.L_x_2168:
[----:B------:R-:W-:Y:S01]  /*2e260*/  SEL R14, R14, RZ, P1 ;  /* 0x000000ff0e0e7207 */ /* 0x000fe20000800000 */
[----:B------:R-:W-:Y:S02]  /*2e270*/  IMAD.MOV.U32 R12, RZ, RZ, 0x2 ;  /* 0x00000002ff0c7424 */ /* 0x000fe400078e00ff */
[----:B------:R-:W-:Y:S01]  /*2e280*/  IMAD.MOV.U32 R11, RZ, RZ, RZ ;  /* 0x000000ffff0b7224 */ /* 0x000fe200078e00ff */
[----:B------:R-:W-:Y:S01]  /*2e290*/  IADD3 R13, R17, R14, RZ ;  /* 0x0000000e110d7210 */ /* 0x000fe20007ffe0ff */
[----:B------:R-:W-:-:S07]  /*2e2a0*/  IMAD.MOV.U32 R15, RZ, RZ, -0x1 ;  /* 0xffffffffff0f7424 */ /* 0x000fce00078e00ff */
[----:B------:R-:W-:Y:S05]  /*2e2b0*/  WARPSYNC.COLLECTIVE R15, `(.L_x_2170) ;  /* 0x000000000f087348 */ /* 0x000fea0003c00000 */
[----:B------:R0:W1:Y:S02]  /*2e2c0*/  SHFL.UP P6, R14, R13, R12, R11 ;  /* 0x0400000c0d0e7389 */ /* 0x00006400000c000b */
[----:B01----:R-:W-:Y:S01]  /*2e2d0*/  ENDCOLLECTIVE ;  /* 0x000000000000791b */ /* 0x003fe20003800000 */
.L_x_2170:
[----:B------:R-:W-:Y:S01]  /*2e2e0*/  IMAD.MOV.U32 R12, RZ, RZ, 0x4 ;  /* 0x00000004ff0c7424 */ /* 0x000fe200078e00ff */
[----:B------:R-:W-:-:S04]  /*2e2f0*/  SEL R2, R14, RZ, P2 ;  /* 0x000000ff0e027207 */ /* 0x000fc80001000000 */
[----:B------:R-:W-:-:S05]  /*2e300*/  IADD3 R2, R13, R2, RZ ;  /* 0x000000020d027210 */ /* 0x000fca0007ffe0ff */
[----:B------:R-:W-:-:S07]  /*2e310*/  IMAD.MOV.U32 R13, RZ, RZ, R2 ;  /* 0x000000ffff0d7224 */ /* 0x000fce00078e0002 */
[----:B------:R-:W-:Y:S05]  /*2e320*/  WARPSYNC.COLLECTIVE R15, `(.L_x_2171) ;  /* 0x000000000f087348 */ /* 0x000fea0003c00000 */
[----:B------:R0:W1:Y:S02]  /*2e330*/  SHFL.UP P6, R14, R13, R12, R11 ;  /* 0x0400000c0d0e7389 */ /* 0x00006400000c000b */
[----:B01----:R-:W-:Y:S01]  /*2e340*/  ENDCOLLECTIVE ;  /* 0x000000000000791b */ /* 0x003fe20003800000 */
.L_x_2171:
[----:B------:R-:W-:Y:S01]  /*2e350*/  IMAD.MOV.U32 R12, RZ, RZ, 0x8 ;  /* 0x00000008ff0c7424 */ /* 0x000fe200078e00ff */
[----:B------:R-:W-:-:S05]  /*2e360*/  SEL R3, R14, RZ, P3 ;  /* 0x000000ff0e037207 */ /* 0x000fca0001800000 */
[----:B------:R-:W-:-:S05]  /*2e370*/  IMAD.IADD R3, R2, 0x1, R3 ;  /* 0x0000000102037824 */ /* 0x000fca00078e0203 */
[----:B------:R-:W-:-:S07]  /*2e380*/  MOV R13, R3 ;  /* 0x00000003000d7202 */ /* 0x000fce0000000f00 */
[----:B------:R-:W-:Y:S05]  /*2e390*/  WARPSYNC.COLLECTIVE R15, `(.L_x_2172) ;  /* 0x000000000f087348 */ /* 0x000fea0003c00000 */
[----:B------:R0:W1:Y:S02]  /*2e3a0*/  SHFL.UP P6, R14, R13, R12, R11 ;  /* 0x0400000c0d0e7389 */ /* 0x00006400000c000b */
[----:B01----:R-:W-:Y:S01]  /*2e3b0*/  ENDCOLLECTIVE ;  /* 0x000000000000791b */ /* 0x003fe20003800000 */
.L_x_2172:
[----:B------:R-:W-:Y:S02]  /*2e3c0*/  MOV R12, 0x10 ;  /* 0x00000010000c7802 */ /* 0x000fe40000000f00 */
[----:B------:R-:W-:-:S05]  /*2e3d0*/  SEL R4, R14, RZ, P4 ;  /* 0x000000ff0e047207 */ /* 0x000fca0002000000 */
[----:B------:R-:W-:-:S04]  /*2e3e0*/  IMAD.IADD R4, R3, 0x1, R4 ;  /* 0x0000000103047824 */ /* 0x000fc800078e0204 */
[----:B------:R-:W-:-:S07]  /*2e3f0*/  IMAD.MOV.U32 R13, RZ, RZ, R4 ;  /* 0x000000ffff0d7224 */ /* 0x000fce00078e0004 */
[----:B------:R-:W-:Y:S05]  /*2e400*/  WARPSYNC.COLLECTIVE R15, `(.L_x_2173) ;  /* 0x000000000f087348 */ /* 0x000fea0003c00000 */
[----:B------:R0:W1:Y:S02]  /*2e410*/  SHFL.UP P6, R14, R13, R12, R11 ;  /* 0x0400000c0d0e7389 */ /* 0x00006400000c000b */
[----:B01----:R-:W-:Y:S01]  /*2e420*/  ENDCOLLECTIVE ;  /* 0x000000000000791b */ /* 0x003fe20003800000 */
.L_x_2173:
[----:B------:R-:W-:Y:S01]  /*2e430*/  IMAD.MOV.U32 R12, RZ, RZ, 0x1f ;  /* 0x0000001fff0c7424 */ /* 0x000fe200078e00ff */
[----:B------:R-:W-:Y:S02]  /*2e440*/  MOV R11, 0x1f ;  /* 0x0000001f000b7802 */ /* 0x000fe40000000f00 */
[----:B------:R-:W-:-:S05]  /*2e450*/  SEL R3, R14, RZ, P5 ;  /* 0x000000ff0e037207 */ /* 0x000fca0002800000 */
[----:B------:R-:W-:-:S04]  /*2e460*/  IMAD.IADD R2, R4, 0x1, R3 ;  /* 0x0000000104027824 */ /* 0x000fc800078e0203 */
[----:B------:R-:W-:-:S07]  /*2e470*/  IMAD.MOV.U32 R13, RZ, RZ, R2 ;  /* 0x000000ffff0d7224 */ /* 0x000fce00078e0002 */
[----:B------:R-:W-:Y:S05]  /*2e480*/  WARPSYNC.COLLECTIVE R15, `(.L_x_2174) ;  /* 0x000000000f087348 */ /* 0x000fea0003c00000 */
[----:B------:R0:W1:Y:S02]  /*2e490*/  SHFL.IDX P6, R14, R13, R12, R11 ;  /* 0x0000000c0d0e7389 */ /* 0x00006400000c000b */
[----:B01----:R-:W-:Y:S01]  /*2e4a0*/  ENDCOLLECTIVE ;  /* 0x000000000000791b */ /* 0x003fe20003800000 */
.L_x_2174:
[----:B------:R-:W-:Y:S05]  /*2e4b0*/  BRA `(.L_x_2175) ;  /* 0xffffffa800e07947 */ /* 0x000fea000383ffff */
.L_x_1989:
[----:B------:R-:W-:Y:S01]  /*2e4c0*/  BSSY B0, `(.L_x_2176) ;  /* 0x0000006000007945 */ /* 0x000fe20003800000 */
[----:B------:R-:W-:Y:S01]  /*2e4d0*/  PLOP3.LUT P6, PT, P6, PT, PT, 0x8, 0x0 ;  /* 0x000000000000781c */ /* 0x000fe200037ce170 */
[----:B------:R-:W-:-:S12]  /*2e4e0*/  IMAD.MOV.U32 R15, RZ, RZ, -0x1 ;  /* 0xffffffffff0f7424 */ /* 0x000fd800078e00ff */
[----:B01----:R-:W-:Y:S05]  /*2e4f0*/  WARPSYNC.COLLECTIVE R15, `(.L_x_2177) ;  /* 0x000000000f087348 */ /* 0x003fea0003c00000 */
[----:B------:R-:W-:Y:S01]  /*2e500*/  VOTE.ANY R14, PT, P6 ;  /* 0x00000000000e7806 */ /* 0x000fe200030e0100 */
[----:B01----:R-:W-:Y:S06]  /*2e510*/  ENDCOLLECTIVE ;  /* 0x000000000000791b */ /* 0x003fec0003800000 */
.L_x_2177:
[----:B------:R-:W-:Y:S05]  /*2e520*/  BSYNC B0 ;  /* 0x0000000000007941 */ /* 0x000fea0003800000 */
.L_x_2176:
[----:B------:R-:W-:Y:S02]  /*2e530*/  IMAD.MOV.U32 R3, RZ, RZ, R14 ;  /* 0x000000ffff037224 */ /* 0x000fe400078e000e */
[----:B------:R-:W-:Y:S02]  /*2e540*/  IMAD.MOV.U32 R13, RZ, RZ, R17 ;  /* 0x000000ffff0d7224 */ /* 0x000fe400078e0011 */
[----:B------:R-:W0:Y:S01]  /*2e550*/  POPC R6, R3 ;  /* 0x0000000300067309 */ /* 0x000e220000000000 */
[----:B------:R-:W-:Y:S02]  /*2e560*/  IMAD.MOV.U32 R11, RZ, RZ, 0x1f ;  /* 0x0000001fff0b7424 */ /* 0x000fe400078e00ff */
[----:B------:R-:W-:Y:S01]  /*2e570*/  IMAD.MOV.U32 R15, RZ, RZ, -0x1 ;  /* 0xffffffffff0f7424 */ /* 0x000fe200078e00ff */
[----:B0-----:R-:W-:-:S07]  /*2e580*/  MOV R12, R6 ;  /* 0x00000006000c7202 */ /* 0x001fce0000000f00 */
[----:B------:R-:W-:Y:S05]  /*2e590*/  WARPSYNC.COLLECTIVE R15, `(.L_x_2178) ;  /* 0x000000000f087348 */ /* 0x000fea0003c00000 */
[----:B------:R0:W1:Y:S02]  /*2e5a0*/  SHFL.IDX P6, R14, R13, R12, R11 ;  /* 0x0000000c0d0e7389 */ /* 0x00006400000c000b */
[----:B01----:R-:W-:Y:S01]  /*2e5b0*/  ENDCOLLECTIVE ;  /* 0x000000000000791b */ /* 0x003fe20003800000 */
.L_x_2178:
[----:B------:R-:W-:Y:S01]  /*2e5c0*/  IMAD.MOV.U32 R17, RZ, RZ, R14 ;  /* 0x000000ffff117224 */ /* 0x000fe200078e000e */
[----:B------:R-:W-:Y:S06]  /*2e5d0*/  BRA `(.L_x_2179) ;  /* 0xffffffa800d07947 */ /* 0x000fec000383ffff */
.L_x_1991:
[----:B------:R-:W-:Y:S01]  /*2e5e0*/  BSSY B0, `(.L_x_2180) ;  /* 0x0000007000007945 */ /* 0x000fe20003800000 */
[----:B------:R-:W-:Y:S01]  /*2e5f0*/  MOV R13, R2 ;  /* 0x00000002000d7202 */ /* 0x000fe20000000f00 */
[----:B------:R-:W-:Y:S02]  /*2e600*/  IMAD.MOV.U32 R11, RZ, RZ, 0x1f ;  /* 0x0000001fff0b7424 */ /* 0x000fe400078e00ff */
[----:B------:R-:W-:-:S07]  /*2e610*/  IMAD.MOV.U32 R15, RZ, RZ, -0x1 ;  /* 0xffffffffff0f7424 */ /* 0x000fce00078e00ff */
[----:B0123--:R-:W-:Y:S05]  /*2e620*/  WARPSYNC.COLLECTIVE R15, `(.L_x_2181) ;  /* 0x000000000f087348 */ /* 0x00ffea0003c00000 */
[----:B------:R4:W0:Y:S02]  /*2e630*/  SHFL.IDX P6, R14, R13, R12, R11 ;  /* 0x0000000c0d0e7389 */ /* 0x00082400000c000b */
[----:B01234-:R-:W-:Y:S01]  /*2e640*/  ENDCOLLECTIVE ;  /* 0x000000000000791b */ /* 0x01ffe20003800000 */
.L_x_2181:
[----:B------:R-:W-:Y:S05]  /*2e650*/  BSYNC B0 ;  /* 0x0000000000007941 */ /* 0x000fea0003800000 */
.L_x_2180:
[----:B------:R-:W-:Y:S05]  /*2e660*/  BRA `(.L_x_1990) ;  /* 0xffffffa800c87947 */ /* 0x000fea000383ffff */
.L_x_1995:
[----:B0-----:R0:W3:Y:S02]  /*2e670*/  SYNCS.PHASECHK.TRANS64.TRYWAIT P0, [R5+URZ+0x30820], R0 ;  /* 0x03082000050075a7 */ /* 0x0010e4000800017f */
[----:B---3--:R-:W-:Y:S05]  /*2e680*/  @!P0 NANOSLEEP.SYNCS 0x989680 ;  /* 0x009896800000895d */ /* 0x008fea0003900000 */
[----:B------:R-:W3:Y:S02]  /*2e690*/  @!P0 SYNCS.PHASECHK.TRANS64 P0, [R5+URZ+0x30820], R0 ;  /* 0x03082000050085a7 */ /* 0x000ee4000800007f */
[----:B---3--:R-:W-:Y:S05]  /*2e6a0*/  @!P0 BRA `(.L_x_1995) ;  /* 0xfffffffc00f08947 */ /* 0x008fea000383ffff */
[----:B------:R-:W-:Y:S05]  /*2e6b0*/  BRA `(.L_x_2182) ;  /* 0xffffffb000407947 */ /* 0x000fea000383ffff */
.L_x_1996:
[----:B------:R-:W3:Y:S01]  /*2e6c0*/  S2R R2, SR_TID.X ;  /* 0x0000000000027919 */ /* 0x000ee20000002100 */
[----:B------:R-:W-:Y:S01]  /*2e6d0*/  BSSY B0, `(.L_x_2183) ;  /* 0x000000a000007945 */ /* 0x000fe20003800000 */
[----:B------:R-:W-:Y:S01]  /*2e6e0*/  IMAD.MOV.U32 R12, RZ, RZ, RZ ;  /* 0x000000ffff0c7224 */ /* 0x000fe200078e00ff */
[----:B------:R-:W-:Y:S01]  /*2e6f0*/  MOV R15, 0xffffffff ;  /* 0xffffffff000f7802 */ /* 0x000fe20000000f00 */
[----:B------:R-:W-:Y:S01]  /*2e700*/  IMAD.MOV.U32 R11, RZ, RZ, 0x1f ;  /* 0x0000001fff0b7424 */ /* 0x000fe200078e00ff */
[----:B---3--:R-:W-:-:S04]  /*2e710*/  SHF.R.U32.HI R2, RZ, 0x5, R2 ;  /* 0x00000005ff027819 */ /* 0x008fc80000011602 */
[----:B------:R-:W-:-:S04]  /*2e720*/  LOP3.LUT R2, R2, 0x3, RZ, 0xc0, !PT ;  /* 0x0000000302027812 */ /* 0x000fc800078ec0ff */
[----:B------:R-:W-:-:S07]  /*2e730*/  MOV R13, R2 ;  /* 0x00000002000d7202 */ /* 0x000fce0000000f00 */
[----:B012---:R-:W-:Y:S05]  /*2e740*/  WARPSYNC.COLLECTIVE R15, `(.L_x_2184) ;  /* 0x000000000f087348 */ /* 0x007fea0003c00000 */
[----:B------:R3:W4:Y:S02]  /*2e750*/  SHFL.IDX P6, R14, R13, R12, R11 ;  /* 0x0000000c0d0e7389 */ /* 0x00072400000c000b */
[----:B01234-:R-:W-:Y:S01]  /*2e760*/  ENDCOLLECTIVE ;  /* 0x000000000000791b */ /* 0x01ffe20003800000 */
.L_x_2184:
[----:B------:R-:W-:Y:S05]  /*2e770*/  BSYNC B0 ;  /* 0x0000000000007941 */ /* 0x000fea0003800000 */
.L_x_2183:
[----:B------:R-:W-:Y:S05]  /*2e780*/  BRA `(.L_x_2185) ;  /* 0xffffffb000287947 */ /* 0x000fea000383ffff */
.L_x_1997:
[----:B------:R-:W-:Y:S01]  /*2e790*/  BSSY B0, `(.L_x_2186) ;  /* 0x0000006000007945 */ /* 0x000fe20003800000 */
[----:B------:R-:W-:-:S07]  /*2e7a0*/  IMAD.MOV.U32 R15, RZ, RZ, -0x1 ;  /* 0xffffffffff0f7424 */ /* 0x000fce00078e00ff */
[----:B012---:R-:W-:Y:S05]  /*2e7b0*/  WARPSYNC.COLLECTIVE R15, `(.L_x_2187) ;  /* 0x000000000f0c7348 */ /* 0x007fea0003c00000 */
[----:B------:R-:W-:Y:S02]  /*2e7c0*/  ELECT P6, UR62, PT ;  /* 0x00000000003e782f */ /* 0x000fe400038c0000 */
[----:B------:R-:W-:Y:S01]  /*2e7d0*/  MOV R14, UR62 ;  /* 0x0000003e000e7c02 */ /* 0x000fe20008000f00 */
[----:B012---:R-:W-:Y:S10]  /*2e7e0*/  ENDCOLLECTIVE ;  /* 0x000000000000791b */ /* 0x007ff40003800000 */
.L_x_2187:
[----:B------:R-:W-:Y:S05]  /*2e7f0*/  BSYNC B0 ;  /* 0x0000000000007941 */ /* 0x000fea0003800000 */
.L_x_2186:
[----:B------:R-:W-:Y:S05]  /*2e800*/  BRA `(.L_x_2188) ;  /* 0xffffffb0001c7947 */ /* 0x000fea000383ffff */
.L_x_1999:
[----:B0-----:R0:W3:Y:S02]  /*2e810*/  SYNCS.PHASECHK.TRANS64.TRYWAIT P1, [R3+URZ+0x30840], R2 ;  /* 0x03084002030075a7 */ /* 0x0010e4000802017f */
[----:B---3--:R-:W-:Y:S05]  /*2e820*/  @!P1 NANOSLEEP.SYNCS 0x989680 ;  /* 0x009896800000995d */ /* 0x008fea0003900000 */
[----:B------:R-:W3:Y:S02]  /*2e830*/  @!P1 SYNCS.PHASECHK.TRANS64 P1, [R3+URZ+0x30840], R2 ;  /* 0x03084002030095a7 */ /* 0x000ee4000802007f */
[----:B---3--:R-:W-:Y:S05]  /*2e840*/  @!P1 BRA `(.L_x_1999) ;  /* 0xfffffffc00f09947 */ /* 0x008fea000383ffff */
[----:B------:R-:W-:Y:S05]  /*2e850*/  BRA `(.L_x_2189) ;  /* 0xffffffb0003c7947 */ /* 0x000fea000383ffff */
.L_x_2001:
[----:B---3--:R3:W4:Y:S02]  /*2e860*/  SYNCS.PHASECHK.TRANS64.TRYWAIT P1, [R25+URZ+0x30840], R0 ;  /* 0x03084000190075a7 */ /* 0x008724000802017f */
[----:B----4-:R-:W-:Y:S05]  /*2e870*/  @!P1 NANOSLEEP.SYNCS 0x989680 ;  /* 0x009896800000995d */ /* 0x010fea0003900000 */
[----:B------:R-:W4:Y:S02]  /*2e880*/  @!P1 SYNCS.PHASECHK.TRANS64 P1, [R25+URZ+0x30840], R0 ;  /* 0x03084000190095a7 */ /* 0x000f24000802007f */
[----:B----4-:R-:W-:Y:S05]  /*2e890*/  @!P1 BRA `(.L_x_2001) ;  /* 0xfffffffc00f09947 */ /* 0x010fea000383ffff */
[----:B------:R-:W-:Y:S05]  /*2e8a0*/  BRA `(.L_x_2190) ;  /* 0xffffffb000487947 */ /* 0x000fea000383ffff */
.L_x_2003:
[----:B----4-:R4:W0:Y:S02]  /*2e8b0*/  SYNCS.PHASECHK.TRANS64.TRYWAIT P1, [R3+URZ+0x30860], R2 ;  /* 0x03086002030075a7 */ /* 0x010824000802017f */
[----:B0-----:R-:W-:Y:S05]  /*2e8c0*/  @!P1 NANOSLEEP.SYNCS 0x989680 ;  /* 0x009896800000995d */ /* 0x001fea0003900000 */
[----:B------:R-:W0:Y:S02]  /*2e8d0*/  @!P1 SYNCS.PHASECHK.TRANS64 P1, [R3+URZ+0x30860], R2 ;  /* 0x03086002030095a7 */ /* 0x000e24000802007f */
[----:B0-----:R-:W-:Y:S05]  /*2e8e0*/  @!P1 BRA `(.L_x_2003) ;  /* 0xfffffffc00f09947 */ /* 0x001fea000383ffff */
[----:B------:R-:W-:Y:S05]  /*2e8f0*/  BRA `(.L_x_2191) ;  /* 0xffffffb000447947 */ /* 0x000fea000383ffff */
.L_x_2192:
        /* <DEDUP_REMOVED lines=16> */
.L_x_3299:


//--------------------- .text._ZN7cutlass13device_kernelIN5flash11enable_sm90INS1_16FlashAttnFwdSm90INS1_25CollectiveMainloopFwdSm90ILi2EN4cute5tupleIJNS5_1CILi1EEES8_S8_EEENS6_IJNS7_ILi128EEENS7_ILi80EEENS7_ILi256EEEEEELi256ENS_6half_tEfNS_4arch4Sm90ELb1ELb0ELb1ELb0ELb1ELb0ELb0ELb1ELb1ELb1ELb0ELb0EEENS1_21CollectiveEpilogueFwdINS6_IJSA_SC_SB_EEES9_SE_SG_Li256ELb0ELb1ELb0ELb0EEENS1_30DynamicPersistentTileSchedulerILi256ELi128ELb0ELb1ELb1EEEEEEEEEvNT_6ParamsE --------------------------
	.section	.text._ZN7cutlass13device_kernelIN5flash11enable_sm90INS1_16FlashAttnFwdSm90INS1_25CollectiveMainloopFwdSm90ILi2EN4cute5tupleIJNS5_1CILi1EEES8_S8_EEENS6_IJNS7_ILi128EEENS7_ILi80EEENS7_ILi256EEEEEELi256ENS_6half_tEfNS_4arch4Sm90ELb1ELb0ELb1ELb0ELb1ELb0ELb0ELb1ELb1ELb1ELb0ELb0EEENS1_21CollectiveEpilogueFwdINS6_IJSA_SC_SB_EEES9_SE_SG_Li256ELb0ELb1ELb0ELb0EEENS1_30DynamicPersistentTileSchedulerILi256ELi128ELb0ELb1ELb1EEEEEEEEEvNT_6ParamsE,"ax",@progbits
	.align	128
.text._ZN7cutlass13device_kernelIN5flash11enable_sm90INS1_16FlashAttnFwdSm90INS1_25CollectiveMainloopFwdSm90ILi2EN4cute5tupleIJNS5_1CILi1EEES8_S8_EEENS6_IJNS7_ILi128EEENS7_ILi80EEENS7_ILi256EEEEEELi256ENS_6half_tEfNS_4arch4Sm90ELb1ELb0ELb1ELb0ELb1ELb0ELb0ELb1ELb1ELb1ELb0ELb0EEENS1_21CollectiveEpilogueFwdINS6_IJSA_SC_SB_EEES9_SE_SG_Li256ELb0ELb1ELb0ELb0EEENS1_30DynamicPersistentTileSchedulerILi256ELi128ELb0ELb1ELb1EEEEEEEEEvNT_6ParamsE:
        .type           _ZN7cutlass13device_kernelIN5flash11enable_sm90INS1_16FlashAttnFwdSm90INS1_25CollectiveMainloopFwdSm90ILi2EN4cute5tupleIJNS5_1CILi1EEES8_S8_EEENS6_IJNS7_ILi128EEENS7_ILi80EEENS7_ILi256EEEEEELi256ENS_6half_tEfNS_4arch4Sm90ELb1ELb0ELb1ELb0ELb1ELb0ELb0ELb1ELb1ELb1ELb0ELb0EEENS1_21CollectiveEpilogueFwdINS6_IJSA_SC_SB_EEES9_SE_SG_Li256ELb0ELb1ELb0ELb0EEENS1_30DynamicPersistentTileSchedulerILi256ELi128ELb0ELb1ELb1EEEEEEEEEvNT_6ParamsE,@function
        .size           _ZN7cutlass13device_kernelIN5flash11enable_sm90INS1_16FlashAttnFwdSm90INS1_25CollectiveMainloopFwdSm90ILi2EN4cute5tupleIJNS5_1CILi1EEES8_S8_EEENS6_IJNS7_ILi128EEENS7_ILi80EEENS7_ILi256EEEEEELi256ENS_6half_tEfNS_4arch4Sm90ELb1ELb0ELb1ELb0ELb1ELb0ELb0ELb1ELb1ELb1ELb0ELb0EEENS1_21CollectiveEpilogueFwdINS6_IJSA_SC_SB_EEES9_SE_SG_Li256ELb0ELb1ELb0ELb0EEENS1_30DynamicPersistentTileSchedulerILi256ELi128ELb0ELb1ELb1EEEEEEEEEvNT_6ParamsE,(.L_x_3300 - _ZN7cutlass13device_kernelIN5flash11enable_sm90INS1_16FlashAttnFwdSm90INS1_25CollectiveMainloopFwdSm90ILi2EN4cute5tupleIJNS5_1CILi1EEES8_S8_EEENS6_IJNS7_ILi128EEENS7_ILi80EEENS7_ILi256EEEEEELi256ENS_6half_tEfNS_4arch4Sm90ELb1ELb0ELb1ELb0ELb1ELb0ELb0ELb1ELb1ELb1ELb0ELb0EEENS1_21CollectiveEpilogueFwdINS6_IJSA_SC_SB_EEES9_SE_SG_Li256ELb0ELb1ELb0ELb0EEENS1_30DynamicPersistentTileSchedulerILi256ELi128ELb0ELb1ELb1EEEEEEEEEvNT_6ParamsE)
        .other          _ZN7cutlass13device_kernelIN5flash11enable_sm90INS1_16FlashAttnFwdSm90INS1_25CollectiveMainloopFwdSm90ILi2EN4cute5tupleIJNS5_1CILi1EEES8_S8_EEENS6_IJNS7_ILi128EEENS7_ILi80EEENS7_ILi256EEEEEELi256ENS_6half_tEfNS_4arch4Sm90ELb1ELb0ELb1ELb0ELb1ELb0ELb0ELb1ELb1ELb1ELb0ELb0EEENS1_21CollectiveEpilogueFwdINS6_IJSA_SC_SB_EEES9_SE_SG_Li256ELb0ELb1ELb0ELb0EEENS1_30DynamicPersistentTileSchedulerILi256ELi128ELb0ELb1ELb1EEEEEEEEEvNT_6ParamsE,@"STO_CUDA_ENTRY STV_DEFAULT"
_ZN7cutlass13device_kernelIN5flash11enable_sm90INS1_16FlashAttnFwdSm90INS1_25CollectiveMainloopFwdSm90ILi2EN4cute5tupleIJNS5_1CILi1EEES8_S8_EEENS6_IJNS7_ILi128EEENS7_ILi80EEENS7_ILi256EEEEEELi256ENS_6half_tEfNS_4arch4Sm90ELb1ELb0ELb1ELb0ELb1ELb0ELb0ELb1ELb1ELb1ELb0ELb0EEENS1_21CollectiveEpilogueFwdINS6_IJSA_SC_SB_EEES9_SE_SG_Li256ELb0ELb1ELb0ELb0EEENS1_30DynamicPersistentTileSchedulerILi256ELi128ELb0ELb1ELb1EEEEEEEEEvNT_6ParamsE:
        /* <DEDUP_REMOVED lines=45> */
.L_x_2193:
        /* <DEDUP_REMOVED lines=22> */
.L_x_2194:
        /* <DEDUP_REMOVED lines=18> */
.L_x_2195:
        /* <DEDUP_REMOVED lines=22> */
.L_x_2196:
        /* <DEDUP_REMOVED lines=23> */
.L_x_2197:
        /* <DEDUP_REMOVED lines=10> */
.L_x_2199:
        /* <DEDUP_REMOVED lines=10> */
[----:B------:R-:W2:Y:S01]  /*0960*/  LDL R3, [R1+0x4] ;  /* 0x0000040001037983 */ /* 0x000ea20000100800 */
[----:B------:R-:W-:Y:S01]  /*0970*/  UMOV UR36, URZ ;  /* 0x0000003f00247c82 */ /* 0x000fe20008000000 */
[----:B0-----:R-:W0:Y:S02]  /*0980*/  S2R R2, SR_TID.X ;  /* 0x0000000000027919 */ /* 0x001e240000002100 */
[----:B0-----:R-:W-:-:S05]  /*0990*/  VIADD R12, R2, 0xffffff80 ;  /* 0xffffff80020c7836 */ /* 0x001fca0000000000 */
[----:B------:R-:W-:-:S04]  /*09a0*/  SHF.R.S32.HI R0, RZ, 0x1f, R12 ;  /* 0x0000001fff007819 */ /* 0x000fc8000001140c */
[CC--:B------:R-:W-:Y:S02]  /*09b0*/  LEA.HI R2, R0.reuse, R12.reuse, RZ, 0x7 ;  /* 0x0000000c00027211 */ /* 0x0c0fe400078f38ff */
[-C--:B------:R-:W-:Y:S02]  /*09c0*/  LEA.HI R4, R0, R12.reuse, RZ, 0x5 ;  /* 0x0000000c00047211 */ /* 0x080fe400078f28ff */
[----:B------:R-:W-:Y:S02]  /*09d0*/  LOP3.LUT R224, R2, 0xffffff80, RZ, 0xc0, !PT ;  /* 0xffffff8002e07812 */ /* 0x000fe400078ec0ff */
[----:B------:R-:W-:Y:S01]  /*09e0*/  LEA.HI R11, R0, R12, RZ, 0x2 ;  /* 0x0000000c000b7211 */ /* 0x000fe200078f10ff */
[----:B------:R-:W-:Y:S01]  /*09f0*/  IMAD.SHL.U32 R5, R4, 0x20, RZ ;  /* 0x0000002004057824 */ /* 0x000fe200078e00ff */
[----:B------:R-:W-:Y:S01]  /*0a00*/  SHF.R.S32.HI R225, RZ, 0x7, R2 ;  /* 0x00000007ffe17819 */ /* 0x000fe20000011402 */
[----:B------:R-:W-:Y:S01]  /*0a10*/  IMAD.IADD R224, R12, 0x1, -R224 ;  /* 0x000000010ce07824 */ /* 0x000fe200078e0ae0 */
[----:B------:R-:W-:-:S02]  /*0a20*/  LOP3.LUT R11, R11, 0xfffffffc, RZ, 0xc0, !PT ;  /* 0xfffffffc0b0b7812 */ /* 0x000fc400078ec0ff */
[----:B------:R-:W-:Y:S02]  /*0a30*/  LOP3.LUT R5, R5, 0xfffffc00, RZ, 0xc0, !PT ;  /* 0xfffffc0005057812 */ /* 0x000fe400078ec0ff */
[----:B------:R-:W-:Y:S01]  /*0a40*/  SHF.R.S32.HI R7, RZ, 0x1f, R224 ;  /* 0x0000001fff077819 */ /* 0x000fe200000114e0 */
[----:B------:R-:W-:Y:S01]  /*0a50*/  IMAD.IADD R11, R12, 0x1, -R11 ;  /* 0x000000010c0b7824 */ /* 0x000fe200078e0a0b */
[----:B------:R-:W-:Y:S02]  /*0a60*/  LEA.HI R2, R2, R225, RZ, 0x1 ;  /* 0x000000e102027211 */ /* 0x000fe400078f08ff */
[CC--:B------:R-:W-:Y:S02]  /*0a70*/  LEA.HI R8, R7.reuse, R224.reuse, RZ, 0x2 ;  /* 0x000000e007087211 */ /* 0x0c0fe400078f10ff */
[----:B------:R-:W-:Y:S02]  /*0a80*/  LEA.HI R7, R7, R224, RZ, 0x5 ;  /* 0x000000e007077211 */ /* 0x000fe400078f28ff */
[----:B------:R-:W-:-:S02]  /*0a90*/  SHF.R.S32.HI R9, RZ, 0x2, R8 ;  /* 0x00000002ff097819 */ /* 0x000fc40000011408 */
[----:B------:R-:W-:Y:S02]  /*0aa0*/  SHF.R.S32.HI R10, RZ, 0x1f, R8 ;  /* 0x0000001fff0a7819 */ /* 0x000fe40000011408 */
[----:B------:R-:W-:Y:S02]  /*0ab0*/  SHF.R.S32.HI R7, RZ, 0x5, R7 ;  /* 0x00000005ff077819 */ /* 0x000fe40000011407 */
[----:B------:R-:W-:Y:S02]  /*0ac0*/  LEA.HI R10, R10, R9, RZ, 0x3 ;  /* 0x000000090a0a7211 */ /* 0x000fe400078f18ff */
[----:B------:R-:W-:Y:S02]  /*0ad0*/  LOP3.LUT R2, R2, 0x3fffffe, RZ, 0xc0, !PT ;  /* 0x03fffffe02027812 */ /* 0x000fe400078ec0ff */
[----:B------:R-:W-:Y:S02]  /*0ae0*/  LOP3.LUT R10, R10, 0xfffffff8, RZ, 0xc0, !PT ;  /* 0xfffffff80a0a7812 */ /* 0x000fe400078ec0ff */
[----:B------:R-:W-:-:S03]  /*0af0*/  IADD3 R2, R225, -R2, RZ ;  /* 0x80000002e1027210 */ /* 0x000fc60007ffe0ff */
[----:B------:R-:W-:-:S04]  /*0b00*/  IMAD.IADD R10, R9, 0x1, -R10 ;  /* 0x00000001090a7824 */ /* 0x000fc800078e0a0a */
[----:B------:R-:W-:-:S04]  /*0b10*/  IMAD R7, R7, 0x10, R10 ;  /* 0x0000001007077824 */ /* 0x000fc800078e020a */
[----:B------:R-:W-:Y:S01]  /*0b20*/  IMAD R226, R2, 0x40, R7 ;  /* 0x0000004002e27824 */ /* 0x000fe200078e0207 */
[----:B--2---:R-:W-:Y:S02]  /*0b30*/  R2UR UR5, R3 ;  /* 0x00000000030572ca */ /* 0x004fe400000e0000 */
[CC--:B------:R-:W-:Y:S02]  /*0b40*/  LEA.HI R3, R0.reuse, R12.reuse, RZ, 0x4 ;  /* 0x0000000c00037211 */ /* 0x0c0fe400078f20ff */
[----:B------:R-:W-:Y:S02]  /*0b50*/  LEA.HI R0, R0, R12, RZ, 0x3 ;  /* 0x0000000c00007211 */ /* 0x000fe400078f18ff */
[----:B------:R-:W-:Y:S02]  /*0b60*/  SHF.R.S32.HI R6, RZ, 0x4, R3 ;  /* 0x00000004ff067819 */ /* 0x000fe40000011403 */
[C---:B------:R-:W-:Y:S02]  /*0b70*/  LOP3.LUT R4, R3.reuse, 0x3fffff0, RZ, 0xc0, !PT ;  /* 0x03fffff003047812 */ /* 0x040fe400078ec0ff */
[----:B------:R-:W-:-:S02]  /*0b80*/  LEA.HI R3, R3, R6, RZ, 0x1 ;  /* 0x0000000603037211 */ /* 0x000fc400078f08ff */
[----:B------:R-:W-:Y:S01]  /*0b90*/  IADD3 R4, R12, -R4, RZ ;  /* 0x800000040c047210 */ /* 0x000fe20007ffe0ff */
[----:B------:R-:W-:Y:S01]  /*0ba0*/  ULOP3.LUT UR6, UR5, 0x1, URZ, 0xfc, !UPT ;  /* 0x0000000105067892 */ /* 0x000fe2000f8efc3f */
[----:B------:R-:W-:Y:S02]  /*0bb0*/  LOP3.LUT R219, R0, 0xfffffff8, RZ, 0xc0, !PT ;  /* 0xfffffff800db7812 */ /* 0x000fe400078ec0ff */
[----:B------:R-:W-:Y:S01]  /*0bc0*/  LOP3.LUT R3, R3, 0x1ffffffe, RZ, 0xc0, !PT ;  /* 0x1ffffffe03037812 */ /* 0x000fe200078ec0ff */
[----:B------:R-:W-:Y:S01]  /*0bd0*/  IMAD R4, R4, 0x40, R5 ;  /* 0x0000004004047824 */ /* 0x000fe200078e0205 */
[----:B------:R-:W-:Y:S01]  /*0be0*/  LEA.HI R5, R11, R11, RZ, 0x1 ;  /* 0x0000000b0b057211 */ /* 0x000fe200078f08ff */
[----:B------:R-:W-:Y:S01]  /*0bf0*/  IMAD.IADD R219, R12, 0x1, -R219 ;  /* 0x000000010cdb7824 */ /* 0x000fe200078e0adb */
[----:B------:R-:W-:Y:S01]  /*0c00*/  MOV R2, UR6 ;  /* 0x0000000600027c02 */ /* 0x000fe20008000f00 */
[----:B------:R-:W-:Y:S01]  /*0c10*/  IMAD.IADD R3, R6, 0x1, -R3 ;  /* 0x0000000106037824 */ /* 0x000fe200078e0a03 */
[----:B------:R-:W-:Y:S01]  /*0c20*/  LOP3.LUT R6, R5, 0x1ffffffe, RZ, 0xc0, !PT ;  /* 0x1ffffffe05067812 */ /* 0x000fe200078ec0ff */
[----:B------:R-:W-:Y:S01]  /*0c30*/  IMAD.SHL.U32 R22, R219, 0x8, RZ ;  /* 0x00000008db167824 */ /* 0x000fe200078e00ff */
[----:B------:R-:W-:Y:S01]  /*0c40*/  UMOV UR5, URZ ;  /* 0x0000003f00057c82 */ /* 0x000fe20008000000 */
[----:B------:R-:W-:Y:S01]  /*0c50*/  IMAD R227, R3, 0x8, R4 ;  /* 0x0000000803e37824 */ /* 0x000fe200078e0204 */
[----:B------:R-:W-:Y:S01]  /*0c60*/  LOP3.LUT R3, R8, 0x7ffffffc, RZ, 0xc0, !PT ;  /* 0x7ffffffc08037812 */ /* 0x000fe200078ec0ff */
[----:B------:R-:W-:Y:S01]  /*0c70*/  IMAD.IADD R215, R11, 0x1, -R6 ;  /* 0x000000010bd77824 */ /* 0x000fe200078e0a06 */
[----:B------:R-:W-:Y:S01]  /*0c80*/  SHF.R.S32.HI R222, RZ, 0x3, R0 ;  /* 0x00000003ffde7819 */ /* 0x000fe20000011400 */
[C---:B------:R-:W-:Y:S01]  /*0c90*/  VIADD R217, R22.reuse, 0x40 ;  /* 0x0000004016d97836 */ /* 0x040fe20000000000 */
[----:B------:R-:W-:Y:S01]  /*0ca0*/  SHF.R.S32.HI R0, RZ, 0x1f, R22 ;  /* 0x0000001fff007819 */ /* 0x000fe20000011416 */
[C---:B------:R-:W-:Y:S01]  /*0cb0*/  VIADD R216, R22.reuse, 0x80 ;  /* 0x0000008016d87836 */ /* 0x040fe20000000000 */
[----:B------:R0:W-:Y:S01]  /*0cc0*/  STL [R1], R2 ;  /* 0x0000000201007387 */ /* 0x0001e20000100800 */
[----:B------:R-:W-:Y:S01]  /*0cd0*/  VIADD R218, R22, 0xc0 ;  /* 0x000000c016da7836 */ /* 0x000fe20000000000 */
[----:B------:R-:W-:Y:S01]  /*0ce0*/  SHF.R.S32.HI R4, RZ, 0x1f, R217 ;  /* 0x0000001fff047819 */ /* 0x000fe200000114d9 */
[----:B------:R-:W-:Y:S01]  /*0cf0*/  IMAD.U32 R223, RZ, RZ, UR5 ;  /* 0x00000005ffdf7e24 */ /* 0x000fe2000f8e00ff */
[----:B------:R-:W-:Y:S01]  /*0d00*/  LEA R215, R215, R226, 0x3 ;  /* 0x000000e2d7d77211 */ /* 0x000fe200078e18ff */
[----:B------:R-:W-:Y:S01]  /*0d10*/  IMAD.IADD R214, R224, 0x1, -R3 ;  /* 0x00000001e0d67824 */ /* 0x000fe200078e0a03 */
[----:B------:R-:W-:Y:S01]  /*0d20*/  SHF.R.S32.HI R0, RZ, 0x1f, R218 ;  /* 0x0000001fff007819 */ /* 0x000fe200000114da */
[----:B------:R-:W-:Y:S01]  /*0d30*/  IMAD.U32 R17, RZ, RZ, UR5 ;  /* 0x00000005ff117e24 */ /* 0x000fe2000f8e00ff */
[----:B0-----:R-:W-:-:S07]  /*0d40*/  SHF.R.S32.HI R2, RZ, 0x1f, R216 ;  /* 0x0000001fff027819 */ /* 0x001fce00000114d8 */
.L_x_2256:
        /* <DEDUP_REMOVED lines=21> */
.L_x_2200:
[----:B------:R-:W-:Y:S01]  /*0ea0*/  ULDC UR8, c[0x0][0xc54] ;  /* 0x0003150000087ab9 */ /* 0x000fe20000000800 */
[----:B------:R-:W-:Y:S01]  /*0eb0*/  UMOV UR4, UR9 ;  /* 0x0000000900047c82 */ /* 0x000fe20008000000 */
[----:B------:R-:W-:-:S11]  /*0ec0*/  UISETP.NE.AND UP0, UPT, UR8, 0x1, UPT ;  /* 0x000000010800788c */ /* 0x000fd6000bf05270 */
[----:B------:R-:W-:Y:S02]  /*0ed0*/  @UP0 ULDC.64 UR10, c[0x0][0xc58] ;  /* 0x00031600000a0ab9 */ /* 0x000fe40000000a00 */
[----:B------:R-:W-:-:S04]  /*0ee0*/  UIMAD.WIDE.U32 UR6, UR9, UR10, URZ ;  /* 0x0000000a090672a5 */ /* 0x000fc8000f8e003f */
[----:B------:R-:W-:-:S04]  /*0ef0*/  @UP0 USHF.R.U32.HI UR4, URZ, UR11, UR7 ;  /* 0x0000000b3f040299 */ /* 0x000fc80008011607 */
[----:B------:R-:W-:-:S12]  /*0f00*/  UIMAD UR6, UR4, UR8, URZ ;  /* 0x00000008040672a4 */ /* 0x000fd8000f8e023f */
.L_x_2201:
[----:B------:R-:W-:Y:S01]  /*0f10*/  ULDC.64 UR10, c[0x0][0x418] ;  /* 0x00010600000a7ab9 */ /* 0x000fe20000000a00 */
[----:B------:R-:W-:Y:S01]  /*0f20*/  ULOP3.LUT UR4, URZ, UR4, URZ, 0x33, !UPT ;  /* 0x000000043f047292 */ /* 0x000fe2000f8e333f */
[----:B------:R-:W-:Y:S01]  /*0f30*/  PLOP3.LUT P0, PT, PT, PT, PT, 0x80, 0x0 ;  /* 0x000000000000781c */ /* 0x000fe20003f0f070 */
[----:B------:R-:W-:Y:S01]  /*0f40*/  UISETP.NE.U32.AND UP0, UPT, UR10, URZ, UPT ;  /* 0x0000003f0a00728c */ /* 0x000fe2000bf05070 */
[----:B------:R-:W-:Y:S01]  /*0f50*/  CS2R R2, SRZ ;  /* 0x0000000000027805 */ /* 0x000fe2000001ff00 */
[----:B------:R-:W-:Y:S01]  /*0f60*/  UIADD3 UR10, UR9, -UR6, URZ ;  /* 0x80000006090a7290 */ /* 0x000fe2000fffe03f */
[----:B------:R-:W-:Y:S01]  /*0f70*/  IMAD.MOV.U32 R0, RZ, RZ, RZ ;  /* 0x000000ffff007224 */ /* 0x000fe200078e00ff */
[----:B------:R-:W-:Y:S01]  /*0f80*/  ULDC UR7, c[0x0][0x448] ;  /* 0x0001120000077ab9 */ /* 0x000fe20000000800 */
[----:B------:R-:W-:Y:S01]  /*0f90*/  ULDC UR6, c[0x0][0xc3c] ;  /* 0x00030f0000067ab9 */ /* 0x000fe20000000800 */
[----:B------:R-:W-:Y:S01]  /*0fa0*/  UISETP.NE.AND UP2, UPT, UR7, 0x1, UPT ;  /* 0x000000010700788c */ /* 0x000fe2000bf45270 */
[----:B------:R-:W-:Y:S01]  /*0fb0*/  CS2R R164, SRZ ;  /* 0x0000000000a47805 */ /* 0x000fe2000001ff00 */
[----:B------:R-:W-:Y:S01]  /*0fc0*/  UIADD3 UR4, UR4, UR6, URZ ;  /* 0x0000000604047290 */ /* 0x000fe2000fffe03f */
[----:B------:R-:W-:Y:S01]  /*0fd0*/  CS2R R162, SRZ ;  /* 0x0000000000a27805 */ /* 0x000fe2000001ff00 */
[----:B------:R-:W-:Y:S01]  /*0fe0*/  UP2UR UR6, UPR, URZ, 0x4 ;  /* 0x000000043f067883 */ /* 0x000fe20008000000 */
[----:B------:R-:W-:Y:S01]  /*0ff0*/  CS2R R148, SRZ ;  /* 0x0000000000947805 */ /* 0x000fe2000001ff00 */
[----:B------:R-:W-:Y:S01]  /*1000*/  USHF.L.U32 UR4, UR4, 0x7, URZ ;  /* 0x0000000704047899 */ /* 0x000fe2000800063f */
[----:B------:R-:W-:Y:S01]  /*1010*/  CS2R R160, SRZ ;  /* 0x0000000000a07805 */ /* 0x000fe2000001ff00 */
[----:B------:R-:W-:Y:S01]  /*1020*/  UISETP.NE.AND.EX UP0, UPT, UR11, URZ, UPT, UP0 ;  /* 0x0000003f0b00728c */ /* 0x000fe2000bf05300 */
[----:B------:R-:W-:Y:S01]  /*1030*/  CS2R R144, SRZ ;  /* 0x0000000000907805 */ /* 0x000fe2000001ff00 */
[----:B------:R-:W-:Y:S01]  /*1040*/  IMAD.U32 R212, RZ, RZ, UR6 ;  /* 0x00000006ffd47e24 */ /* 0x000fe2000f8e00ff */
[----:B------:R-:W-:Y:S01]  /*1050*/  ULDC UR9, c[0x0][0x424] ;  /* 0x0001090000097ab9 */ /* 0x000fe20000000800 */
[----:B------:R-:W-:Y:S01]  /*1060*/  IMAD.U32 R213, RZ, RZ, UR4 ;  /* 0x00000004ffd57e24 */ /* 0x000fe2000f8e00ff */
[----:B------:R-:W-:Y:S01]  /*1070*/  UIADD3 UR4, UR4, 0x7f, URZ ;  /* 0x0000007f04047890 */ /* 0x000fe2000fffe03f */
[----:B------:R-:W-:Y:S01]  /*1080*/  CS2R R128, SRZ ;  /* 0x0000000000807805 */ /* 0x000fe2000001ff00 */
[----:B------:R-:W-:Y:S01]  /*1090*/  ULDC UR8, c[0x0][0x288] ;  /* 0x0000a20000087ab9 */ /* 0x000fe20000000800 */
[----:B------:R-:W-:Y:S01]  /*10a0*/  @UP2 ULDC UR6, c[0x0][0x44c] ;  /* 0x0001130000062ab9 */ /* 0x000fe20000000800 */
[----:B------:R-:W-:Y:S01]  /*10b0*/  UIADD3 UR8, -UR8, 0x50, URZ ;  /* 0x0000005008087890 */ /* 0x000fe2000fffe13f */
[----:B------:R-:W-:Y:S01]  /*10c0*/  CS2R R140, SRZ ;  /* 0x00000000008c7805 */ /* 0x000fe2000001ff00 */
[----:B------:R-:W-:Y:S01]  /*10d0*/  UIMAD.WIDE.U32 UR6, UR4, UR6, URZ ;  /* 0x00000006040672a5 */ /* 0x000fe2000f8e003f */
[----:B------:R-:W-:Y:S01]  /*10e0*/  CS2R R124, SRZ ;  /* 0x00000000007c7805 */ /* 0x000fe2000001ff00 */
[----:B------:R-:W-:Y:S01]  /*10f0*/  USEL UR14, UR9, 0x1, UP0 ;  /* 0x00000001090e7887 */ /* 0x000fe20008000000 */
[----:B------:R-:W-:Y:S01]  /*1100*/  CS2R R96, SRZ ;  /* 0x0000000000607805 */ /* 0x000fe2000001ff00 */
[----:B------:R-:W-:Y:S01]  /*1110*/  ULDC UR12, c[0x0][0x2f0] ;  /* 0x0000bc00000c7ab9 */ /* 0x000fe20000000800 */
[----:B------:R-:W-:Y:S01]  /*1120*/  @UP2 ULDC UR9, c[0x0][0x450] ;  /* 0x0001140000092ab9 */ /* 0x000fe20000000800 */
[----:B------:R-:W-:Y:S01]  /*1130*/  UIMAD UR8, UR14, UR12, UR8 ;  /* 0x0000000c0e0872a4 */ /* 0x000fe2000f8e0208 */
[----:B------:R-:W-:Y:S01]  /*1140*/  CS2R R136, SRZ ;  /* 0x0000000000887805 */ /* 0x000fe2000001ff00 */
[----:B------:R-:W-:Y:S01]  /*1150*/  @UP2 USHF.R.U32.HI UR4, URZ, UR9, UR7 ;  /* 0x000000093f042299 */ /* 0x000fe20008011607 */
[----:B------:R-:W-:Y:S01]  /*1160*/  MOV R23, UR14 ;  /* 0x0000000e00177c02 */ /* 0x000fe20008000f00 */
[----:B------:R-:W-:Y:S01]  /*1170*/  UIMAD UR6, UR14, UR12, 0x4f ;  /* 0x0000004f0e0674a4 */ /* 0x000fe2000f8e020c */
[----:B------:R-:W-:Y:S01]  /*1180*/  CS2R R92, SRZ ;  /* 0x00000000005c7805 */ /* 0x000fe2000001ff00 */
[----:B------:R-:W-:Y:S01]  /*1190*/  UIADD3 UR8, UR8, UR4, URZ ;  /* 0x0000000408087290 */ /* 0x000fe2000fffe03f */
[----:B------:R-:W-:Y:S01]  /*11a0*/  CS2R R88, SRZ ;  /* 0x0000000000587805 */ /* 0x000fe2000001ff00 */
[----:B------:R-:W-:Y:S01]  /*11b0*/  UIMAD.WIDE UR6, UR6, 0x66666667, URZ ;  /* 0x66666667060678a5 */ /* 0x000fe2000f8e023f */
[----:B------:R-:W-:Y:S01]  /*11c0*/  CS2R R132, SRZ ;  /* 0x0000000000847805 */ /* 0x000fe2000001ff00 */
[----:B------:R-:W-:Y:S01]  /*11d0*/  UIMAD.WIDE UR8, UR8, 0x66666667, URZ ;  /* 0x66666667080878a5 */ /* 0x000fe2000f8e023f */
[----:B------:R-:W-:Y:S01]  /*11e0*/  CS2R R84, SRZ ;  /* 0x0000000000547805 */ /* 0x000fe2000001ff00 */
[----:B------:R-:W-:Y:S01]  /*11f0*/  ULDC UR13, c[0x0][0xc54] ;  /* 0x00031500000d7ab9 */ /* 0x000fe20000000800 */
[----:B------:R-:W-:Y:S01]  /*1200*/  USHF.R.U32.HI UR4, URZ, 0x1f, UR7 ;  /* 0x0000001f3f047899 */ /* 0x000fe20008011607 */
[----:B------:R-:W-:Y:S01]  /*1210*/  CS2R R80, SRZ ;  /* 0x0000000000507805 */ /* 0x000fe2000001ff00 */
[----:B------:R-:W-:Y:S01]  /*1220*/  UIMAD UR12, UR5, UR13, UR10 ;  /* 0x0000000d050c72a4 */ /* 0x000fe2000f8e020a */
[----:B------:R-:W-:Y:S01]  /*1230*/  CS2R R194, SRZ ;  /* 0x0000000000c27805 */ /* 0x000fe2000001ff00 */
[----:B------:R-:W-:Y:S01]  /*1240*/  USHF.R.U32.HI UR5, URZ, 0x1f, UR9 ;  /* 0x0000001f3f057899 */ /* 0x000fe20008011609 */
[----:B------:R-:W-:Y:S01]  /*1250*/  CS2R R76, SRZ ;  /* 0x00000000004c7805 */ /* 0x000fe2000001ff00 */
[----:B------:R-:W-:Y:S01]  /*1260*/  ULDC UR11, c[0x0][0xc48] ;  /* 0x00031200000b7ab9 */ /* 0x000fe20000000800 */
[----:B------:R-:W-:Y:S01]  /*1270*/  ULEA.HI.SX32 UR7, UR7, UR4, 0x1b ;  /* 0x0000000407077291 */ /* 0x000fe2000f8fda3f */
[----:B------:R-:W-:Y:S01]  /*1280*/  CS2R R72, SRZ ;  /* 0x0000000000487805 */ /* 0x000fe2000001ff00 */
[----:B------:R-:W-:Y:S01]  /*1290*/  UISETP.NE.AND UP1, UPT, UR11, 0x1, UPT ;  /* 0x000000010b00788c */ /* 0x000fe2000bf25270 */
[----:B------:R-:W-:Y:S01]  /*12a0*/  CS2R R68, SRZ ;  /* 0x0000000000447805 */ /* 0x000fe2000001ff00 */
[----:B------:R-:W-:Y:S01]  /*12b0*/  ULEA.HI.SX32 UR9, UR9, UR5, 0x1b ;  /* 0x0000000509097291 */ /* 0x000fe2000f8fda3f */
[----:B------:R-:W-:Y:S01]  /*12c0*/  CS2R R64, SRZ ;  /* 0x0000000000407805 */ /* 0x000fe2000001ff00 */
[----:B------:R-:W-:Y:S01]  /*12d0*/  UMOV UR14, UR12 ;  /* 0x0000000c000e7c82 */ /* 0x000fe20008000000 */
[----:B------:R-:W-:Y:S01]  /*12e0*/  CS2R R170, SRZ ;  /* 0x0000000000aa7805 */ /* 0x000fe2000001ff00 */
[----:B------:R-:W-:Y:S01]  /*12f0*/  UISETP.LT.AND UP0, UPT, UR7, UR9, UPT ;  /* 0x000000090700728c */ /* 0x000fe2000bf01270 */
[----:B------:R-:W-:-:S02]  /*1300*/  CS2R R192, SRZ ;  /* 0x0000000000c07805 */ /* 0x000fc4000001ff00 */
[----:B------:R-:W-:Y:S02]  /*1310*/  CS2R R60, SRZ ;  /* 0x00000000003c7805 */ /* 0x000fe4000001ff00 */
[----:B------:R-:W-:Y:S01]  /*1320*/  CS2R R56, SRZ ;  /* 0x0000000000387805 */ /* 0x000fe2000001ff00 */
[----:B------:R-:W-:Y:S01]  /*1330*/  USEL UR61, UR7, UR9, UP0 ;  /* 0x00000009073d7287 */ /* 0x000fe20008000000 */
[----:B------:R-:W-:Y:S01]  /*1340*/  CS2R R168, SRZ ;  /* 0x0000000000a87805 */ /* 0x000fe2000001ff00 */
[----:B------:R-:W-:Y:S01]  /*1350*/  @UP1 ULDC UR10, c[0x0][0xc4c] ;  /* 0x00031300000a1ab9 */ /* 0x000fe20000000800 */
[----:B------:R-:W-:Y:S01]  /*1360*/  @UP1 ULDC UR6, c[0x0][0xc50] ;  /* 0x0003140000061ab9 */ /* 0x000fe20000000800 */
[----:B------:R-:W-:Y:S01]  /*1370*/  UIMAD.WIDE.U32 UR4, UR12, UR10, URZ ;  /* 0x0000000a0c0472a5 */ /* 0x000fe2000f8e003f */
[----:B------:R-:W-:Y:S01]  /*1380*/  CS2R R52, SRZ ;  /* 0x0000000000347805 */ /* 0x000fe2000001ff00 */
[----:B------:R-:W-:Y:S01]  /*1390*/  UISETP.GE.AND UP0, UPT, UR61, 0x1, UPT ;  /* 0x000000013d00788c */ /* 0x000fe2000bf06270 */
[----:B------:R-:W-:Y:S01]  /*13a0*/  CS2R R48, SRZ ;  /* 0x0000000000307805 */ /* 0x000fe2000001ff00 */
[----:B------:R-:W-:Y:S01]  /*13b0*/  @UP1 USHF.R.U32.HI UR14, URZ, UR6, UR5 ;  /* 0x000000063f0e1299 */ /* 0x000fe20008011605 */
[----:B------:R-:W-:-:S02]  /*13c0*/  CS2R R190, SRZ ;  /* 0x0000000000be7805 */ /* 0x000fc4000001ff00 */
[----:B------:R-:W-:Y:S02]  /*13d0*/  CS2R R44, SRZ ;  /* 0x00000000002c7805 */ /* 0x000fe4000001ff00 */
[----:B------:R-:W-:Y:S02]  /*13e0*/  CS2R R40, SRZ ;  /* 0x0000000000287805 */ /* 0x000fe4000001ff00 */
[----:B------:R-:W-:Y:S01]  /*13f0*/  PLOP3.LUT P1, PT, PT, PT, UP0, 0x80, 0x0 ;  /* 0x000000000000781c */ /* 0x000fe20003f2f008 */
[----:B------:R-:W-:Y:S02]  /*1400*/  UIADD3 UR4, -UR14, URZ, URZ ;  /* 0x0000003f0e047290 */ /* 0x000fe4000fffe13f */
[----:B------:R-:W-:Y:S01]  /*1410*/  IMAD.U32 R221, RZ, RZ, UR14 ;  /* 0x0000000effdd7e24 */ /* 0x000fe2000f8e00ff */
[----:B------:R-:W-:Y:S02]  /*1420*/  CS2R R166, SRZ ;  /* 0x0000000000a67805 */ /* 0x000fe4000001ff00 */
[----:B------:R-:W-:Y:S01]  /*1430*/  CS2R R36, SRZ ;  /* 0x0000000000247805 */ /* 0x000fe2000001ff00 */
[----:B------:R-:W-:Y:S01]  /*1440*/  UIMAD UR4, UR11, UR4, UR12 ;  /* 0x000000040b0472a4 */ /* 0x000fe2000f8e020c */
[----:B------:R-:W-:-:S02]  /*1450*/  CS2R R32, SRZ ;  /* 0x0000000000207805 */ /* 0x000fc4000001ff00 */
[----:B------:R-:W-:Y:S01]  /*1460*/  CS2R R188, SRZ ;  /* 0x0000000000bc7805 */ /* 0x000fe2000001ff00 */
[----:B------:R-:W-:Y:S01]  /*1470*/  IMAD.MOV.U32 R16, RZ, RZ, RZ ;  /* 0x000000ffff107224 */ /* 0x000fe200078e00ff */
[----:B------:R-:W-:Y:S02]  /*1480*/  CS2R R98, SRZ ;  /* 0x0000000000627805 */ /* 0x000fe4000001ff00 */
[----:B------:R-:W-:Y:S01]  /*1490*/  CS2R R186, SRZ ;  /* 0x0000000000ba7805 */ /* 0x000fe2000001ff00 */
[----:B------:R-:W-:Y:S01]  /*14a0*/  IMAD.U32 R220, RZ, RZ, UR4 ;  /* 0x00000004ffdc7e24 */ /* 0x000fe2000f8e00ff */
        /* <DEDUP_REMOVED lines=33> */
[----:B------:R-:W-:Y:S02]  /*16c0*/  UIADD3 UR6, UR7, 0x14400, URZ ;  /* 0x0001440007067890 */ /* 0x000fe4000fffe03f */
[----:B------:R-:W-:Y:S02]  /*16d0*/  IMAD.U32 R16, RZ, RZ, UR7 ;  /* 0x00000007ff107e24 */ /* 0x000fe4000f8e00ff */
        /* <DEDUP_REMOVED lines=19> */
[----:B------:R-:W-:Y:S01]  /*1810*/  MOV R13, RZ ;  /* 0x000000ff000d7202 */ /* 0x000fe20000000f00 */
[----:B------:R-:W-:-:S02]  /*1820*/  IMAD.U32 R11, RZ, RZ, UR7 ;  /* 0x00000007ff0b7e24 */ /* 0x000fc4000f8e00ff */
[----:B------:R-:W-:Y:S02]  /*1830*/  IMAD.MOV.U32 R8, RZ, RZ, 0x70 ;  /* 0x00000070ff087424 */ /* 0x000fe400078e00ff */
[----:B0-----:R-:W-:-:S07]  /*1840*/  IMAD.MOV.U32 R12, RZ, RZ, 0x1 ;  /* 0x00000001ff0c7424 */ /* 0x001fce00078e00ff */
[----:B------:R-:W-:-:S07]  /*1850*/  LEPC R20, `(.L_x_2203) ;  /* 0x000000001014794e */ /* 0x000fce0000000000 */
[----:B-1----:R-:W-:Y:S05]  /*1860*/  CALL.ABS.NOINC R2 ;  /* 0x0000000002007343 */ /* 0x002fea0003c00000 */
.L_x_2203:
[----:B------:R-:W2:Y:S01]  /*1870*/  LDL R2, [R1] ;  /* 0x0000000001027983 */ /* 0x000ea20000100800 */
[----:B------:R-:W-:Y:S02]  /*1880*/  R2UR UR7, R223 ;  /* 0x00000000df0772ca */ /* 0x000fe400000e0000 */
[----:B------:R-:W-:-:S11]  /*1890*/  R2UR UR6, R16 ;  /* 0x00000000100672ca */ /* 0x000fd600000e0000 */
[----:B------:R-:W-:-:S04]  /*18a0*/  ULEA.HI UR4, UR7, UR7, URZ, 0x1 ;  /* 0x0000000707047291 */ /* 0x000fc8000f8f083f */
[----:B------:R-:W-:-:S04]  /*18b0*/  ULOP3.LUT UR4, UR4, 0xfffffffe, URZ, 0xc0, !UPT ;  /* 0xfffffffe04047892 */ /* 0x000fc8000f8ec03f */
[----:B------:R-:W-:-:S06]  /*18c0*/  UIADD3 UR4, UR7, -UR4, URZ ;  /* 0x8000000407047290 */ /* 0x000fcc000fffe03f */
[----:B------:R-:W-:-:S05]  /*18d0*/  IMAD.U32 R0, RZ, RZ, UR4 ;  /* 0x00000004ff007e24 */ /* 0x000fca000f8e00ff */
[----:B------:R-:W-:-:S04]  /*18e0*/  SHF.L.U32 R0, R0, 0x1f, RZ ;  /* 0x0000001f00007819 */ /* 0x000fc800000006ff */
[----:B------:R-:W0:Y:S01]  /*18f0*/  SYNCS.PHASECHK.TRANS64.TRYWAIT P1, [UR6+0x38800], R0 ;  /* 0x03880000ff0075a7 */ /* 0x000e220008020146 */
[----:B--2---:R-:W-:-:S13]  /*1900*/  R2UR UR5, R2 ;  /* 0x00000000020572ca */ /* 0x004fda00000e0000 */
[----:B------:R-:W-:-:S05]  /*1910*/  IMAD.U32 R2, RZ, RZ, UR5 ;  /* 0x00000005ff027e24 */ /* 0x000fca000f8e00ff */
[----:B------:R-:W-:Y:S01]  /*1920*/  ISETP.NE.AND P0, PT, R2, 0x3, PT ;  /* 0x000000030200780c */ /* 0x000fe20003f05270 */
[----:B0-----:R-:W-:-:S12]  /*1930*/  @!P1 BRA `(.L_x_2204) ;  /* 0x0000014800ac9947 */ /* 0x001fd80003800000 */
.L_x_2322:
[----:B------:R-:W-:Y:S05]  /*1940*/  @!P0 BRA `(.L_x_2205) ;  /* 0x0000000000048947 */ /* 0x000fea0003800000 */
[----:B------:R-:W-:Y:S01]  /*1950*/  BPT.TRAP 0x1 ;  /* 0x000000040000795c */ /* 0x000fe20000300000 */
.L_x_2205:
[----:B------:R-:W-:Y:S01]  /*1960*/  R2UR UR5, R17 ;  /* 0x00000000110572ca */ /* 0x000fe200000e0000 */
[----:B0-----:R-:W-:Y:S01]  /*1970*/  IMAD.U32 R0, RZ, RZ, UR36 ;  /* 0x00000024ff007e24 */ /* 0x001fe2000f8e00ff */
[----:B------:R-:W-:-:S11]  /*1980*/  R2UR UR4, R16 ;  /* 0x00000000100472ca */ /* 0x000fd600000e0000 */
[----:B------:R-:W-:Y:S02]  /*1990*/  IMAD.U32 R3, RZ, RZ, UR5 ;  /* 0x00000005ff037e24 */ /* 0x000fe4000f8e00ff */
[----:B------:R-:W-:-:S03]  /*19a0*/  LEA R0, R0, UR4, 0x3 ;  /* 0x0000000400007c11 */ /* 0x000fc6000f8e18ff */
[----:B------:R-:W-:-:S04]  /*19b0*/  SHF.L.U32 R3, R3, 0x1f, RZ ;  /* 0x0000001f03037819 */ /* 0x000fc800000006ff */
[----:B------:R0:W1:Y:S01]  /*19c0*/  SYNCS.PHASECHK.TRANS64.TRYWAIT P1, [R0+URZ+0x38830], R3 ;  /* 0x03883003000075a7 */ /* 0x000062000802017f */
[----:B------:R-:W-:Y:S05]  /*19d0*/  @!P0 BRA `(.L_x_2206) ;  /* 0x0000000000048947 */ /* 0x000fea0003800000 */
[----:B------:R-:W-:Y:S01]  /*19e0*/  BPT.TRAP 0x1 ;  /* 0x000000040000795c */ /* 0x000fe20000300000 */
.L_x_2206:
[----:B-1----:R-:W-:Y:S05]  /*19f0*/  @P1 BRA `(.L_x_2207) ;  /* 0x0000000000081947 */ /* 0x002fea0003800000 */
[----:B------:R-:W1:Y:S02]  /*1a00*/  SYNCS.PHASECHK.TRANS64.TRYWAIT P1, [R0+URZ+0x38830], R3 ;  /* 0x03883003000075a7 */ /* 0x000e64000802017f */
[----:B-1----:R-:W-:Y:S05]  /*1a10*/  @!P1 BRA `(.L_x_2208) ;  /* 0x0000014800909947 */ /* 0x002fea0003800000 */
.L_x_2207:
[----:B------:R-:W-:Y:S05]  /*1a20*/  WARPSYNC.ALL ;  /* 0x0000000000007948 */ /* 0x000fea0003800000 */
[----:B------:R-:W-:Y:S01]  /*1a30*/  R2UR UR4, R16 ;  /* 0x00000000100472ca */ /* 0x000fe200000e0000 */
[----:B------:R-:W-:Y:S01]  /*1a40*/  ULOP3.LUT UR5, UR37, 0x10000, URZ, 0xfc, !UPT ;  /* 0x0001000025057892 */ /* 0x000fe2000f8efc3f */
[----:B------:R-:W-:Y:S01]  /*1a50*/  WARPGROUP.ARRIVE ;  /* 0x00000000000079c5 */ /* 0x000fe20000000000 */
[----:B------:R-:W-:Y:S01]  /*1a60*/  UMOV UR17, 0x40000040 ;  /* 0x4000004000117882 */ /* 0x000fe20000000000 */
[----:B------:R-:W-:Y:S01]  /*1a70*/  UMOV UR19, 0x40000040 ;  /* 0x4000004000137882 */ /* 0x000fe20000000000 */
[----:B------:R-:W-:Y:S01]  /*1a80*/  UMOV UR9, UR17 ;  /* 0x0000001100097c82 */ /* 0x000fe20008000000 */
[----:B------:R-:W-:Y:S01]  /*1a90*/  UMOV UR11, 0x40000040 ;  /* 0x40000040000b7882 */ /* 0x000fe20000000000 */
[----:B------:R-:W-:Y:S01]  /*1aa0*/  UMOV UR13, UR17 ;  /* 0x00000011000d7c82 */ /* 0x000fe20008000000 */
[----:B------:R-:W-:Y:S01]  /*1ab0*/  UMOV UR16, UR5 ;  /* 0x0000000500107c82 */ /* 0x000fe20008000000 */
[----:B------:R-:W-:Y:S01]  /*1ac0*/  UMOV UR15, 0x40000040 ;  /* 0x40000040000f7882 */ /* 0x000fe20000000000 */
[----:B------:R-:W-:Y:S01]  /*1ad0*/  UMOV UR8, UR16 ;  /* 0x0000001000087c82 */ /* 0x000fe20008000000 */
[----:B------:R-:W-:Y:S01]  /*1ae0*/  UMOV UR12, UR16 ;  /* 0x00000010000c7c82 */ /* 0x000fe20008000000 */
[----:B------:R-:W-:Y:S01]  /*1af0*/  MOV R14, UR16 ;  /* 0x00000010000e7c02 */ /* 0x000fe20008000f00 */
[----:B------:R-:W-:Y:S01]  /*1b00*/  UIADD3 UR4, UR4, 0x24400, URZ ;  /* 0x0002440004047890 */ /* 0x000fe2000fffe03f */
[----:B------:R-:W-:Y:S01]  /*1b10*/  IMAD.U32 R15, RZ, RZ, UR17 ;  /* 0x00000011ff0f7e24 */ /* 0x000fe2000f8e00ff */
[----:B------:R-:W-:Y:S01]  /*1b20*/  UMOV UR23, 0x40000040 ;  /* 0x4000004000177882 */ /* 0x000fe20000000000 */
[----:B------:R-:W-:Y:S01]  /*1b30*/  UMOV UR27, 0x40000040 ;  /* 0x40000040001b7882 */ /* 0x000fe20000000000 */
[----:B------:R-:W-:Y:S01]  /*1b40*/  USHF.R.U32.HI UR4, URZ, 0x4, UR4 ;  /* 0x000000043f047899 */ /* 0x000fe20008011604 */
[----:B------:R-:W-:Y:S01]  /*1b50*/  MOV R4, UR39 ;  /* 0x0000002700047c02 */ /* 0x000fe20008000f00 */
[----:B------:R-:W-:Y:S01]  /*1b60*/  UMOV UR31, 0x40000040 ;  /* 0x40000040001f7882 */ /* 0x000fe20000000000 */
[----:B------:R-:W-:Y:S01]  /*1b70*/  UMOV UR35, 0x40000040 ;  /* 0x4000004000237882 */ /* 0x000fe20000000000 */
[----:B------:R-:W-:Y:S01]  /*1b80*/  ULOP3.LUT UR4, UR4, 0x3fff, URZ, 0xc0, !UPT ;  /* 0x00003fff04047892 */ /* 0x000fe2000f8ec03f */
[----:B------:R-:W-:Y:S01]  /*1b90*/  MOV R5, UR38 ;  /* 0x0000002600057c02 */ /* 0x000fe20008000f00 */
[----:B------:R-:W-:Y:S01]  /*1ba0*/  UMOV UR43, 0x40000040 ;  /* 0x40000040002b7882 */ /* 0x000fe20000000000 */
[----:B------:R-:W-:Y:S01]  /*1bb0*/  UMOV UR47, 0x40000040 ;  /* 0x40000040002f7882 */ /* 0x000fe20000000000 */
[----:B------:R-:W-:Y:S01]  /*1bc0*/  ULOP3.LUT UR6, UR4, 0x10000, URZ, 0xfc, !UPT ;  /* 0x0001000004067892 */ /* 0x000fe2000f8efc3f */
[----:B------:R-:W-:Y:S01]  /*1bd0*/  MOV R18, UR36 ;  /* 0x0000002400127c02 */ /* 0x000fe20008000f00 */
[----:B------:R-:W-:Y:S01]  /*1be0*/  UMOV UR51, 0x40000040 ;  /* 0x4000004000337882 */ /* 0x000fe20000000000 */
[----:B------:R-:W-:Y:S01]  /*1bf0*/  UMOV UR55, 0x40000040 ;  /* 0x4000004000377882 */ /* 0x000fe20000000000 */
[----:B------:R-:W-:-:S02]  /*1c00*/  UIMAD UR4, UR36, 0xa00, UR6 ;  /* 0x00000a00240478a4 */ /* 0x000fc4000f8e0206 */
[----:B------:R-:W-:Y:S01]  /*1c10*/  IMAD.U32 R19, RZ, RZ, UR6 ;  /* 0x00000006ff137e24 */ /* 0x000fe2000f8e00ff */
[----:B------:R-:W-:Y:S01]  /*1c20*/  UMOV UR59, 0x40000040 ;  /* 0x40000040003b7882 */ /* 0x000fe20000000000 */
[----:B------:R-:W-:Y:S02]  /*1c30*/  UIADD3 UR10, UR4, 0x80, URZ ;  /* 0x00000080040a7890 */ /* 0x000fe4000fffe03f */
[----:B------:R-:W-:Y:S02]  /*1c40*/  UIADD3 UR14, UR4, 0x100, URZ ;  /* 0x00000100040e7890 */ /* 0x000fe4000fffe03f */
[----:B------:R-:W-:Y:S01]  /*1c50*/  UMOV UR18, UR4 ;  /* 0x0000000400127c82 */ /* 0x000fe20008000000 */
[----:B------:R-:W-:Y:S01]  /*1c60*/  UIADD3 UR6, UR4, 0x180, URZ ;  /* 0x0000018004067890 */ /* 0x000fe2000fffe03f */
[----:B------:R-:W-:Y:S01]  /*1c70*/  HGMMA.64x16x16.F32 R56, gdesc[UR16], RZ, !UPT, gsb0 ;  /* 0x00200000103879f0 */ /* 0x000fe2000c0008ff */
[----:B------:R-:W-:Y:S01]  /*1c80*/  UIADD3 UR7, UR4, 0x200, URZ ;  /* 0x0000020004077890 */ /* 0x000fe2000fffe03f */
[----:B------:R-:W-:Y:S01]  /*1c90*/  UMOV UR19, 0x40000040 ;  /* 0x4000004000137882 */ /* 0x000fe20000000000 */
[----:B------:R-:W-:-:S02]  /*1ca0*/  UIADD3 UR22, UR4, 0x384, URZ ;  /* 0x0000038404167890 */ /* 0x000fc4000fffe03f */
[----:B------:R-:W-:Y:S02]  /*1cb0*/  UIADD3 UR26, UR4, 0x386, URZ ;  /* 0x00000386041a7890 */ /* 0x000fe4000fffe03f */
[----:B------:R-:W-:Y:S02]  /*1cc0*/  UIADD3 UR30, UR4, 0x600, URZ ;  /* 0x00000600041e7890 */ /* 0x000fe4000fffe03f */
[----:B------:R-:W-:Y:S02]  /*1cd0*/  UIADD3 UR34, UR4, 0x602, URZ ;  /* 0x0000060204227890 */ /* 0x000fe4000fffe03f */
[----:B------:R-:W-:Y:S02]  /*1ce0*/  UIADD3 UR42, UR4, 0x584, URZ ;  /* 0x00000584042a7890 */ /* 0x000fe4000fffe03f */
[----:B------:R-:W-:Y:S02]  /*1cf0*/  UIADD3 UR46, UR4, 0x586, URZ ;  /* 0x00000586042e7890 */ /* 0x000fe4000fffe03f */
[----:B------:R-:W-:-:S02]  /*1d00*/  UIADD3 UR50, UR4, 0x800, URZ ;  /* 0x0000080004327890 */ /* 0x000fc4000fffe03f */
[----:B------:R-:W-:Y:S02]  /*1d10*/  UIADD3 UR54, UR4, 0x802, URZ ;  /* 0x0000080204367890 */ /* 0x000fe4000fffe03f */
        /* <DEDUP_REMOVED lines=177> */
[----:B------:R-:W-:Y:S02]  /*2830*/  MOV R2, UR13 ;  /* 0x0000000d00027c02 */ /* 0x000fe40008000f00 */
[----:B01----:R-:W-:Y:S01]  /*2840*/  MOV R3, UR12 ;  /* 0x0000000c00037c02 */ /* 0x003fe20008000f00 */
        /* <DEDUP_REMOVED lines=308> */
[----:B------:R-:W-:-:S07]  /*3b90*/  UIADD3 UR6, UR4, 0x786, URZ ;  /* 0x0000078604067890 */ /* 0x000fce000fffe03f */
[----:B------:R-:W-:Y:S01]  /*3ba0*/  UMOV UR14, UR6 ;  /* 0x00000006000e7c82 */ /* 0x000fe20008000000 */
[----:B------:R-:W-:Y:S01]  /*3bb0*/  UIADD3 UR6, UR4, 0x906, URZ ;  /* 0x0000090604067890 */ /* 0x000fe2000fffe03f */
[----:B------:R-:W-:Y:S02]  /*3bc0*/  WARPGROUP.DEPBAR.LE gsb0, 0x0 ;  /* 0x00008000000079c5 */ /* 0x000fe40000010000 */
[----:B------:R-:W-:-:S06]  /*3bd0*/  WARPGROUP.ARRIVE ;  /* 0x00000000000079c5 */ /* 0x000fcc0000000000 */
[----:B------:R-:W-:Y:S01]  /*3be0*/  HGMMA.64x16x16.F32 R32, gdesc[UR52], R32, gsb0 ;  /* 0x00200000342079f0 */ /* 0x000fe20008000820 */
[----:B------:R-:W-:Y:S01]  /*3bf0*/  UMOV UR54, UR7 ;  /* 0x0000000700367c82 */ /* 0x000fe20008000000 */
[----:B------:R-:W-:Y:S01]  /*3c00*/  UMOV UR55, 0x40000040 ;  /* 0x4000004000377882 */ /* 0x000fe20000000000 */
        /* <DEDUP_REMOVED lines=35> */
.L_x_2209:
[----:B------:R-:W-:Y:S01]  /*3e40*/  R2UR UR4, R212 ;  /* 0x00000000d40472ca */ /* 0x000fe200000e0000 */
[----:B------:R-:W-:Y:S01]  /*3e50*/  ULDC UR6, c[0x0][0x9d8] ;  /* 0x0002760000067ab9 */ /* 0x000fe20000000800 */
[----:B------:R-:W-:Y:S01]  /*3e60*/  R2UR UR7, R213 ;  /* 0x00000000d50772ca */ /* 0x000fe200000e0000 */
[----:B------:R-:W-:Y:S01]  /*3e70*/  ULDC UR10, c[0x0][0x2f0] ;  /* 0x0000bc00000a7ab9 */ /* 0x000fe20000000800 */
[----:B------:R-:W-:Y:S01]  /*3e80*/  R2UR UR18, R23 ;  /* 0x00000000171272ca */ /* 0x000fe200000e0000 */
[----:B------:R-:W-:Y:S01]  /*3e90*/  FMUL.FTZ R49, R49, UR6 ;  /* 0x0000000631317c20 */ /* 0x000fe20008410000 */
[----:B------:R-:W-:Y:S01]  /*3ea0*/  FMUL.FTZ R58, R58, UR6 ;  /* 0x000000063a3a7c20 */ /* 0x000fe20008410000 */
[----:B------:R-:W-:Y:S01]  /*3eb0*/  FMUL.FTZ R59, R59, UR6 ;  /* 0x000000063b3b7c20 */ /* 0x000fe20008410000 */
[----:B------:R-:W-:Y:S01]  /*3ec0*/  FMUL.FTZ R62, R62, UR6 ;  /* 0x000000063e3e7c20 */ /* 0x000fe20008410000 */
[----:B------:R0:W-:Y:S01]  /*3ed0*/  MUFU.TANH R68, R49 ;  /* 0x0000003100447308 */ /* 0x0001e20000002400 */
[----:B------:R-:W-:Y:S01]  /*3ee0*/  FMUL.FTZ R63, R63, UR6 ;  /* 0x000000063f3f7c20 */ /* 0x000fe20008410000 */
[----:B------:R-:W-:Y:S01]  /*3ef0*/  ULDC UR14, c[0x0][0x288] ;  /* 0x0000a200000e7ab9 */ /* 0x000fe20000000800 */
[----:B------:R-:W-:Y:S01]  /*3f00*/  FMUL.FTZ R50, R50, UR6 ;  /* 0x0000000632327c20 */ /* 0x000fe20008410000 */
[----:B------:R-:W-:Y:S01]  /*3f10*/  UISETP.NE.AND UP0, UPT, UR4, URZ, UPT ;  /* 0x0000003f0400728c */ /* 0x000fe2000bf05270 */
[----:B------:R-:W-:Y:S01]  /*3f20*/  FMUL.FTZ R56, R56, UR6 ;  /* 0x0000000638387c20 */ /* 0x000fe20008410000 */
[----:B------:R-:W-:-:S02]  /*3f30*/  VIADD R3, R215, UR7 ;  /* 0x00000007d7037c36 */ /* 0x000fc40008000000 */
[----:B------:R-:W-:Y:S01]  /*3f40*/  FMUL.FTZ R57, R57, UR6 ;  /* 0x0000000639397c20 */ /* 0x000fe20008410000 */
[----:B------:R-:W1:Y:S01]  /*3f50*/  MUFU.TANH R58, R58 ;  /* 0x0000003a003a7308 */ /* 0x000e620000002400 */
[----:B0-----:R-:W-:Y:S01]  /*3f60*/  MOV R49, UR10 ;  /* 0x0000000a00317c02 */ /* 0x001fe20008000f00 */
[----:B------:R-:W-:Y:S01]  /*3f70*/  FMUL.FTZ R52, R52, UR6 ;  /* 0x0000000634347c20 */ /* 0x000fe20008410000 */
[----:B------:R-:W-:Y:S01]  /*3f80*/  PLOP3.LUT P1, PT, PT, PT, UP0, 0x80, 0x0 ;  /* 0x000000000000781c */ /* 0x000fe20003f2f008 */
[----:B------:R-:W-:Y:S01]  /*3f90*/  FMUL.FTZ R51, R51, UR6 ;  /* 0x0000000633337c20 */ /* 0x000fe20008410000 */
[----:B------:R-:W-:Y:S01]  /*3fa0*/  PLOP3.LUT P2, PT, PT, PT, UP0, 0x80, 0x0 ;  /* 0x000000000000781c */ /* 0x000fe20003f4f008 */
[----:B------:R-:W-:Y:S01]  /*3fb0*/  FMUL.FTZ R42, R42, UR6 ;  /* 0x000000062a2a7c20 */ /* 0x000fe20008410000 */
[----:B------:R-:W-:Y:S01]  /*3fc0*/  @UP0 ULDC UR4, c[0x0][0x44c] ;  /* 0x0001130000040ab9 */ /* 0x000fe20000000800 */
        /* <DEDUP_REMOVED lines=8> */
[----:B------:R-:W-:Y:S01]  /*4050*/  @P1 IMAD.HI.U32 R2, R3, UR4, RZ ;  /* 0x0000000403021c27 */ /* 0x000fe2000f8e00ff */
[----:B------:R-:W-:Y:S01]  /*4060*/  @UP0 ULDC UR4, c[0x0][0x450] ;  /* 0x0001140000040ab9 */ /* 0x000fe20000000800 */
[----:B------:R-:W2:Y:S02]  /*4070*/  MUFU.TANH R62, R62 ;  /* 0x0000003e003e7308 */ /* 0x000ea40000002400 */
[----:B------:R-:W-:Y:S01]  /*4080*/  FMUL.FTZ R35, R35, UR6 ;  /* 0x0000000623237c20 */ /* 0x000fe20008410000 */
[----:B------:R-:W-:Y:S01]  /*4090*/  FMUL.FTZ R34, R34, UR6 ;  /* 0x0000000622227c20 */ /* 0x000fe20008410000 */
[----:B------:R-:W-:Y:S01]  /*40a0*/  @P2 SHF.R.U32.HI R3, RZ, UR4, R2 ;  /* 0x00000004ff032c19 */ /* 0x000fe20008011602 */
[----:B------:R-:W-:Y:S01]  /*40b0*/  UIMAD UR4, UR61, -0x50, URZ ;  /* 0xffffffb03d0478a4 */ /* 0x000fe2000f8e023f */
[----:B------:R-:W-:Y:S01]  /*40c0*/  FMUL.FTZ R38, R38, UR6 ;  /* 0x0000000626267c20 */ /* 0x000fe20008410000 */
[----:B------:R-:W-:Y:S01]  /*40d0*/  FMUL.FTZ R39, R39, UR6 ;  /* 0x0000000627277c20 */ /* 0x000fe20008410000 */
[----:B------:R-:W-:Y:S01]  /*40e0*/  FMUL.FTZ R26, R26, UR6 ;  /* 0x000000061a1a7c20 */ /* 0x000fe20008410000 */
[----:B------:R-:W3:Y:S01]  /*40f0*/  SHFL.IDX PT, R18, R3, 0x1, 0x1c1f ;  /* 0x003c1f0003127f89 */ /* 0x000ee200000e0000 */
[----:B------:R-:W-:Y:S01]  /*4100*/  UIADD3 UR5, UR4, 0x51, URZ ;  /* 0x0000005104057890 */ /* 0x000fe2000fffe03f */
[----:B------:R-:W4:Y:S01]  /*4110*/  MUFU.TANH R63, R63 ;  /* 0x0000003f003f7308 */ /* 0x000f220000002400 */
[----:B------:R-:W-:Y:S01]  /*4120*/  UIMAD UR4, UR18, UR10, UR4 ;  /* 0x0000000a120472a4 */ /* 0x000fe2000f8e0204 */
[----:B------:R-:W-:Y:S01]  /*4130*/  FMUL.FTZ R27, R27, UR6 ;  /* 0x000000061b1b7c20 */ /* 0x000fe20008410000 */
[----:B------:R-:W-:Y:S01]  /*4140*/  FMUL.FTZ R30, R30, UR6 ;  /* 0x000000061e1e7c20 */ /* 0x000fe20008410000 */
[----:B------:R-:W-:Y:S01]  /*4150*/  FMUL.FTZ R31, R31, UR6 ;  /* 0x000000061f1f7c20 */ /* 0x000fe20008410000 */
[----:B------:R-:W-:Y:S01]  /*4160*/  IMAD.U32 R5, RZ, RZ, UR5 ;  /* 0x00000005ff057e24 */ /* 0x000fe2000f8e00ff */
[----:B------:R-:W-:Y:S01]  /*4170*/  UIADD3 UR4, UR4, 0x50, URZ ;  /* 0x0000005004047890 */ /* 0x000fe2000fffe03f */
[----:B------:R-:W-:Y:S01]  /*4180*/  FMUL.FTZ R61, R61, UR6 ;  /* 0x000000063d3d7c20 */ /* 0x000fe20008410000 */
[----:B------:R-:W-:Y:S01]  /*4190*/  MUFU.TANH R50, R50 ;  /* 0x0000003200327308 */ /* 0x000fe20000002400 */
[----:B------:R-:W-:Y:S01]  /*41a0*/  IMAD R2, R214, -0x2, R5 ;  /* 0xfffffffed6027824 */ /* 0x000fe200078e0205 */
[----:B------:R-:W5:Y:S01]  /*41b0*/  SHFL.IDX PT, R3, R3, RZ, 0x1c1f ;  /* 0x001c1fff03037589 */ /* 0x000f6200000e0000 */
[----:B------:R-:W-:Y:S01]  /*41c0*/  FMUL.FTZ R53, R53, UR6 ;  /* 0x0000000635357c20 */ /* 0x000fe20008410000 */
[----:B------:R-:W-:-:S02]  /*41d0*/  IMAD.U32 R21, RZ, RZ, UR4 ;  /* 0x00000004ff157e24 */ /* 0x000fc4000f8e00ff */
[----:B------:R-:W-:Y:S01]  /*41e0*/  FMUL.FTZ R40, R40, UR6 ;  /* 0x0000000628287c20 */ /* 0x000fe20008410000 */
[----:B------:R-:W-:Y:S02]  /*41f0*/  IMAD R5, R49, UR18, R2 ;  /* 0x0000001231057c24 */ /* 0x000fe4000f8e0202 */
[----:B------:R-:W-:Y:S01]  /*4200*/  FMUL.FTZ R24, R24, UR6 ;  /* 0x0000000618187c20 */ /* 0x000fe20008410000 */
[----:B------:R-:W-:Y:S01]  /*4210*/  IMAD R4, R214, -0x2, R21 ;  /* 0xfffffffed6047824 */ /* 0x000fe200078e0215 */
[----:B------:R-:W-:Y:S01]  /*4220*/  MUFU.TANH R20, R56 ;  /* 0x0000003800147308 */ /* 0x000fe20000002400 */
[----:B------:R-:W-:Y:S01]  /*4230*/  FMUL.FTZ R41, R41, UR6 ;  /* 0x0000000629297c20 */ /* 0x000fe20008410000 */
[----:B------:R-:W-:Y:S01]  /*4240*/  FMUL.FTZ R44, R44, UR6 ;  /* 0x000000062c2c7c20 */ /* 0x000fe20008410000 */
[----:B------:R-:W-:Y:S01]  /*4250*/  FMUL.FTZ R25, R25, UR6 ;  /* 0x0000000619197c20 */ /* 0x000fe20008410000 */
[----:B------:R-:W-:Y:S01]  /*4260*/  FMUL.FTZ R45, R45, UR6 ;  /* 0x000000062d2d7c20 */ /* 0x000fe20008410000 */
[----:B---3--:R-:W-:Y:S01]  /*4270*/  IADD3 R21, R18, -UR14, R5 ;  /* 0x8000000e12157c10 */ /* 0x008fe2000fffe005 */
[----:B------:R-:W-:-:S02]  /*4280*/  VIADD R5, R5, -UR14 ;  /* 0x8000000e05057c36 */ /* 0x000fc40008000000 */
[----:B------:R-:W-:Y:S01]  /*4290*/  FMUL.FTZ R32, R32, UR6 ;  /* 0x0000000620207c20 */ /* 0x000fe20008410000 */
[----:B------:R-:W-:Y:S01]  /*42a0*/  MUFU.TANH R64, R57 ;  /* 0x0000003900407308 */ /* 0x000fe20000002400 */
[----:B------:R-:W-:Y:S01]  /*42b0*/  VIMNMX R21, R4, R21, PT ;  /* 0x0000001504157248 */ /* 0x000fe20003fe0100 */
[----:B------:R-:W-:Y:S01]  /*42c0*/  FMUL.FTZ R33, R33, UR6 ;  /* 0x0000000621217c20 */ /* 0x000fe20008410000 */
[----:B------:R-:W-:Y:S01]  /*42d0*/  FMUL.FTZ R28, R28, UR6 ;  /* 0x000000061c1c7c20 */ /* 0x000fe20008410000 */
[----:B------:R-:W-:Y:S01]  /*42e0*/  FMUL.FTZ R36, R36, UR6 ;  /* 0x0000000624247c20 */ /* 0x000fe20008410000 */
[----:B------:R-:W-:Y:S01]  /*42f0*/  ISETP.GT.AND P1, PT, R21, RZ, PT ;  /* 0x000000ff1500720c */ /* 0x000fe20003f24270 */
[----:B------:R-:W-:Y:S01]  /*4300*/  FMUL.FTZ R29, R29, UR6 ;  /* 0x000000061d1d7c20 */ /* 0x000fe20008410000 */
[C---:B------:R-:W-:Y:S01]  /*4310*/  ISETP.GT.AND P2, PT, R21.reuse, 0x1, PT ;  /* 0x000000011500780c */ /* 0x040fe20003f44270 */
[----:B------:R-:W-:Y:S01]  /*4320*/  MUFU.TANH R69, R52 ;  /* 0x0000003400457308 */ /* 0x000fe20000002400 */
[----:B------:R-:W-:Y:S01]  /*4330*/  ISETP.GT.AND P3, PT, R21, 0x8, PT ;  /* 0x000000081500780c */ /* 0x000fe20003f64270 */
[----:B------:R-:W-:Y:S01]  /*4340*/  ULDC UR5, c[0x0][0x988] ;  /* 0x0002620000057ab9 */ /* 0x000fe20000000800 */
[----:B-----5:R-:W-:Y:S01]  /*4350*/  VIADDMNMX R5, R3, R5, R4, PT ;  /* 0x0000000503057246 */ /* 0x020fe20003800104 */
[----:B------:R-:W-:Y:S01]  /*4360*/  FMUL.FTZ R37, R37, UR6 ;  /* 0x0000000625257c20 */ /* 0x000fe20008410000 */
[----:B------:R-:W-:Y:S01]  /*4370*/  R2UR UR4, R0 ;  /* 0x00000000000472ca */ /* 0x000fe200000e0000 */
[----:B------:R-:W-:Y:S01]  /*4380*/  @UP0 ULDC UR6, c[0x0][0x44c] ;  /* 0x0001130000060ab9 */ /* 0x000fe20000000800 */
[----:B------:R-:W-:Y:S01]  /*4390*/  UMOV UR11, UR7 ;  /* 0x00000007000b7c82 */ /* 0x000fe20008000000 */
[----:B------:R-:W3:Y:S01]  /*43a0*/  MUFU.TANH R56, R51 ;  /* 0x0000003300387308 */ /* 0x000ee20000002400 */
[----:B------:R-:W-:Y:S01]  /*43b0*/  UIMAD.WIDE.U32 UR6, UR7, UR6, URZ ;  /* 0x00000006070672a5 */ /* 0x000fe2000f8e003f */
[----:B------:R-:W-:Y:S01]  /*43c0*/  CS2R R150, SRZ ;  /* 0x0000000000967805 */ /* 0x000fe2000001ff00 */
[----:B------:R-:W-:Y:S01]  /*43d0*/  @UP0 ULDC UR15, c[0x0][0x450] ;  /* 0x00011400000f0ab9 */ /* 0x000fe20000000800 */
[----:B------:R-:W-:Y:S01]  /*43e0*/  UIMAD UR10, UR18, UR10, -UR14 ;  /* 0x0000000a120a72a4 */ /* 0x000fe2000f8e0a0e */
[----:B------:R-:W5:Y:S01]  /*43f0*/  S2UR UR18, SR_CgaCtaId ;  /* 0x00000000001279c3 */ /* 0x000f620000008800 */
[----:B------:R-:W-:Y:S01]  /*4400*/  @UP0 USHF.R.U32.HI UR11, URZ, UR15, UR7 ;  /* 0x0000000f3f0b0299 */ /* 0x000fe20008011607 */
[----:B------:R-:W-:Y:S01]  /*4410*/  CS2R R148, SRZ ;  /* 0x0000000000947805 */ /* 0x000fe2000001ff00 */
[----:B------:R1:W-:Y:S01]  /*4420*/  MUFU.TANH R52, R42 ;  /* 0x0000002a00347308 */ /* 0x0003e20000002400 */
[----:B------:R-:W-:Y:S01]  /*4430*/  UIADD3 UR61, UR61, -0x2, URZ ;  /* 0xfffffffe3d3d7890 */ /* 0x000fe2000fffe03f */
[----:B------:R-:W-:Y:S01]  /*4440*/  CS2R R146, SRZ ;  /* 0x0000000000927805 */ /* 0x000fe2000001ff00 */
[----:B------:R-:W-:Y:S01]  /*4450*/  UIADD3 UR6, UR10, UR11, URZ ;  /* 0x0000000b0a067290 */ /* 0x000fe2000fffe03f */
[----:B------:R-:W-:Y:S01]  /*4460*/  CS2R R144, SRZ ;  /* 0x0000000000907805 */ /* 0x000fe2000001ff00 */
[----:B------:R-:W-:Y:S01]  /*4470*/  UIADD3 UR4, UR4, 0x38840, URZ ;  /* 0x0003884004047890 */ /* 0x000fe2000fffe03f */
[----:B------:R-:W-:Y:S01]  /*4480*/  CS2R R142, SRZ ;  /* 0x00000000008e7805 */ /* 0x000fe2000001ff00 */
[----:B------:R-:W-:Y:S01]  /*4490*/  UIMAD.WIDE UR6, UR6, 0x66666667, URZ ;  /* 0x66666667060678a5 */ /* 0x000fe2000f8e023f */
[----:B------:R0:W-:Y:S01]  /*44a0*/  MUFU.TANH R57, R43 ;  /* 0x0000002b00397308 */ /* 0x0001e20000002400 */
[----:B-1----:R-:W-:-:S02]  /*44b0*/  FSEL R42, R58, -INF , P1 ;  /* 0xff8000003a2a7808 */ /* 0x002fc40000800000 */
[----:B------:R-:W-:Y:S02]  /*44c0*/  CS2R R140, SRZ ;  /* 0x00000000008c7805 */ /* 0x000fe4000001ff00 */
[----:B------:R-:W-:Y:S01]  /*44d0*/  ISETP.GT.AND P1, PT, R21, 0x9, PT ;  /* 0x000000091500780c */ /* 0x000fe20003f24270 */
[----:B------:R-:W-:Y:S01]  /*44e0*/  USHF.R.U32.HI UR6, URZ, 0x1f, UR7 ;  /* 0x0000001f3f067899 */ /* 0x000fe20008011607 */
[----:B------:R-:W-:Y:S02]  /*44f0*/  CS2R R138, SRZ ;  /* 0x00000000008a7805 */ /* 0x000fe4000001ff00 */
[----:B------:R-:W-:Y:S02]  /*4500*/  CS2R R136, SRZ ;  /* 0x0000000000887805 */ /* 0x000fe4000001ff00 */
[----:B------:R-:W-:Y:S01]  /*4510*/  CS2R R134, SRZ ;  /* 0x0000000000867805 */ /* 0x000fe2000001ff00 */
[----:B------:R-:W-:Y:S01]  /*4520*/  MUFU.TANH R65, R60 ;  /* 0x0000003c00417308 */ /* 0x000fe20000002400 */
[----:B0-----:R-:W-:Y:S01]  /*4530*/  FSEL R43, R59, -INF , P2 ;  /* 0xff8000003b2b7808 */ /* 0x001fe20001000000 */
[----:B------:R-:W-:Y:S01]  /*4540*/  ULEA.HI.SX32 UR6, UR7, UR6, 0x1b ;  /* 0x0000000607067291 */ /* 0x000fe2000f8fda3f */
[----:B------:R-:W-:-:S02]  /*4550*/  ISETP.GT.AND P2, PT, R21, 0x10, PT ;  /* 0x000000101500780c */ /* 0x000fc40003f44270 */
[----:B------:R-:W-:Y:S02]  /*4560*/  CS2R R132, SRZ ;  /* 0x0000000000847805 */ /* 0x000fe4000001ff00 */
[----:B------:R-:W-:Y:S01]  /*4570*/  FMNMX.FTZ R49, R42, R43, !PT ;  /* 0x0000002b2a317209 */ /* 0x000fe20007810000 */
[----:B------:R-:W-:Y:S01]  /*4580*/  UISETP.LT.AND UP0, UPT, URZ, UR6, UPT ;  /* 0x000000063f00728c */ /* 0x000fe2000bf01270 */
[----:B------:R-:W-:Y:S01]  /*4590*/  CS2R R130, SRZ ;  /* 0x0000000000827805 */ /* 0x000fe2000001ff00 */
[----:B------:R-:W0:Y:S01]  /*45a0*/  MUFU.TANH R54, R54 ;  /* 0x0000003600367308 */ /* 0x000e220000002400 */
[----:B-----5:R-:W-:Y:S01]  /*45b0*/  UPRMT UR4, UR18, 0x654, UR4 ;  /* 0x0000065412047896 */ /* 0x020fe20008000004 */
[----:B------:R-:W-:Y:S01]  /*45c0*/  CS2R R128, SRZ ;  /* 0x0000000000807805 */ /* 0x000fe2000001ff00 */
[----:B------:R-:W-:Y:S01]  /*45d0*/  USEL UR10, URZ, UR6, !UP0 ;  /* 0x000000063f0a7287 */ /* 0x000fe2000c000000 */
[----:B------:R-:W-:Y:S02]  /*45e0*/  CS2R R126, SRZ ;  /* 0x00000000007e7805 */ /* 0x000fe4000001ff00 */
[----:B------:R-:W-:-:S02]  /*45f0*/  CS2R R124, SRZ ;  /* 0x00000000007c7805 */ /* 0x000fc4000001ff00 */
[----:B------:R-:W-:Y:S01]  /*4600*/  CS2R R122, SRZ ;  /* 0x00000000007a7805 */ /* 0x000fe2000001ff00 */
[----:B------:R-:W-:Y:S01]  /*4610*/  UISETP.GE.AND UP0, UPT, UR61, UR10, UPT ;  /* 0x0000000a3d00728c */ /* 0x000fe2000bf06270 */
[----:B------:R2:W-:Y:S01]  /*4620*/  MUFU.TANH R60, R46 ;  /* 0x0000002e003c7308 */ /* 0x0005e20000002400 */
[----:B------:R-:W-:Y:S01]  /*4630*/  IMAD.U32 R229, RZ, RZ, UR10 ;  /* 0x0000000affe57e24 */ /* 0x000fe2000f8e00ff */
[----:B------:R-:W-:Y:S01]  /*4640*/  SYNCS.ARRIVE.TRANS64.RED.A1T0 RZ, [UR4], RZ ;  /* 0x000000ffffff79a7 */ /* 0x000fe20008100404 */
[----:B------:R-:W-:Y:S02]  /*4650*/  CS2R R120, SRZ ;  /* 0x0000000000787805 */ /* 0x000fe4000001ff00 */
[----:B------:R-:W-:Y:S02]  /*4660*/  CS2R R118, SRZ ;  /* 0x0000000000767805 */ /* 0x000fe4000001ff00 */
[----:B------:R-:W-:Y:S02]  /*4670*/  CS2R R116, SRZ ;  /* 0x0000000000747805 */ /* 0x000fe4000001ff00 */
[----:B------:R-:W-:-:S02]  /*4680*/  CS2R R114, SRZ ;  /* 0x0000000000727805 */ /* 0x000fc4000001ff00 */
[----:B------:R-:W-:Y:S01]  /*4690*/  CS2R R112, SRZ ;  /* 0x0000000000707805 */ /* 0x000fe2000001ff00 */
[----:B------:R-:W1:Y:S01]  /*46a0*/  MUFU.TANH R55, R55 ;  /* 0x0000003700377308 */ /* 0x000e620000002400 */
[----:B--2---:R-:W-:Y:S02]  /*46b0*/  FSEL R46, R62, -INF , P3 ;  /* 0xff8000003e2e7808 */ /* 0x004fe40001800000 */
[----:B------:R-:W-:Y:S02]  /*46c0*/  CS2R R110, SRZ ;  /* 0x00000000006e7805 */ /* 0x000fe4000001ff00 */
[----:B------:R-:W-:Y:S02]  /*46d0*/  ISETP.GT.AND P3, PT, R5, 0x8, PT ;  /* 0x000000080500780c */ /* 0x000fe40003f64270 */
[----:B------:R-:W-:Y:S02]  /*46e0*/  CS2R R108, SRZ ;  /* 0x00000000006c7805 */ /* 0x000fe4000001ff00 */
[----:B------:R-:W-:-:S02]  /*46f0*/  FMNMX.FTZ R2, R46, R49, !PT ;  /* 0x000000312e027209 */ /* 0x000fc40007810000 */
[----:B------:R-:W-:Y:S02]  /*4700*/  CS2R R106, SRZ ;  /* 0x00000000006a7805 */ /* 0x000fe4000001ff00 */
[----:B------:R-:W-:Y:S01]  /*4710*/  CS2R R104, SRZ ;  /* 0x0000000000687805 */ /* 0x000fe2000001ff00 */
[----:B------:R4:W2:Y:S01]  /*4720*/  MUFU.TANH R18, R47 ;  /* 0x0000002f00127308 */ /* 0x0008a20000002400 */
[----:B------:R-:W-:Y:S02]  /*4730*/  CS2R R102, SRZ ;  /* 0x0000000000667805 */ /* 0x000fe4000001ff00 */
[----:B------:R-:W-:Y:S02]  /*4740*/  CS2R R100, SRZ ;  /* 0x0000000000647805 */ /* 0x000fe4000001ff00 */
[----:B------:R-:W-:Y:S02]  /*4750*/  CS2R R98, SRZ ;  /* 0x0000000000627805 */ /* 0x000fe4000001ff00 */
[----:B------:R-:W-:-:S02]  /*4760*/  CS2R R96, SRZ ;  /* 0x0000000000607805 */ /* 0x000fc4000001ff00 */
[----:B------:R-:W-:Y:S02]  /*4770*/  CS2R R94, SRZ ;  /* 0x00000000005e7805 */ /* 0x000fe4000001ff00 */
[----:B------:R-:W-:Y:S02]  /*4780*/  CS2R R92, SRZ ;  /* 0x00000000005c7805 */ /* 0x000fe4000001ff00 */
[----:B------:R-:W-:Y:S01]  /*4790*/  CS2R R90, SRZ ;  /* 0x00000000005a7805 */ /* 0x000fe2000001ff00 */
[----:B------:R5:W-:Y:S01]  /*47a0*/  MUFU.TANH R67, R48 ;  /* 0x0000003000437308 */ /* 0x000be20000002400 */
[----:B----4-:R-:W-:Y:S02]  /*47b0*/  FSEL R47, R63, -INF , P1 ;  /* 0xff8000003f2f7808 */ /* 0x010fe40000800000 */
[----:B------:R-:W-:Y:S02]  /*47c0*/  CS2R R88, SRZ ;  /* 0x0000000000587805 */ /* 0x000fe4000001ff00 */
[----:B------:R-:W-:-:S02]  /*47d0*/  ISETP.GT.AND P1, PT, R21, 0x11, PT ;  /* 0x000000111500780c */ /* 0x000fc40003f24270 */
[----:B------:R-:W-:Y:S02]  /*47e0*/  CS2R R86, SRZ ;  /* 0x0000000000567805 */ /* 0x000fe4000001ff00 */
[----:B------:R-:W-:Y:S02]  /*47f0*/  FMNMX.FTZ R51, R47, R2, !PT ;  /* 0x000000022f337209 */ /* 0x000fe40007810000 */
[----:B------:R-:W-:Y:S02]  /*4800*/  CS2R R84, SRZ ;  /* 0x0000000000547805 */ /* 0x000fe4000001ff00 */
[----:B---3--:R-:W-:Y:S01]  /*4810*/  FSEL R49, R56, -INF , P1 ;  /* 0xff80000038317808 */ /* 0x008fe20000800000 */
[----:B------:R3:W-:Y:S01]  /*4820*/  MUFU.TANH R58, R35 ;  /* 0x00000023003a7308 */ /* 0x0007e20000002400 */
[----:B-----5:R-:W-:Y:S02]  /*4830*/  FSEL R48, R50, -INF , P2 ;  /* 0xff80000032307808 */ /* 0x020fe40001000000 */
[----:B------:R-:W-:-:S02]  /*4840*/  CS2R R82, SRZ ;  /* 0x0000000000527805 */ /* 0x000fc4000001ff00 */
[C---:B------:R-:W-:Y:S02]  /*4850*/  ISETP.GT.AND P2, PT, R21.reuse, 0x18, PT ;  /* 0x000000181500780c */ /* 0x040fe40003f44270 */
[----:B------:R-:W-:Y:S02]  /*4860*/  CS2R R80, SRZ ;  /* 0x0000000000507805 */ /* 0x000fe4000001ff00 */
[----:B------:R-:W-:Y:S02]  /*4870*/  FMNMX.FTZ R2, R48, R51, !PT ;  /* 0x0000003330027209 */ /* 0x000fe40007810000 */
[----:B------:R-:W-:Y:S02]  /*4880*/  CS2R R78, SRZ ;  /* 0x00000000004e7805 */ /* 0x000fe4000001ff00 */
[----:B------:R-:W-:Y:S01]  /*4890*/  ISETP.GT.AND P1, PT, R21, 0x19, PT ;  /* 0x000000191500780c */ /* 0x000fe20003f24270 */
[----:B------:R-:W4:Y:S01]  /*48a0*/  MUFU.TANH R34, R34 ;  /* 0x0000002200227308 */ /* 0x000f220000002400 */
[----:B0-----:R-:W-:-:S02]  /*48b0*/  FSEL R50, R54, -INF , P2 ;  /* 0xff80000036327808 */ /* 0x001fc40001000000 */
[----:B------:R-:W-:Y:S02]  /*48c0*/  CS2R R76, SRZ ;  /* 0x00000000004c7805 */ /* 0x000fe4000001ff00 */
[----:B---3--:R-:W-:Y:S02]  /*48d0*/  FMNMX.FTZ R35, R49, R2, !PT ;  /* 0x0000000231237209 */ /* 0x008fe40007810000 */
[----:B------:R-:W-:Y:S02]  /*48e0*/  CS2R R74, SRZ ;  /* 0x00000000004a7805 */ /* 0x000fe4000001ff00 */
[----:B------:R-:W-:Y:S02]  /*48f0*/  ISETP.GT.AND P2, PT, R21, 0x20, PT ;  /* 0x000000201500780c */ /* 0x000fe40003f44270 */
[----:B------:R-:W-:Y:S02]  /*4900*/  CS2R R72, SRZ ;  /* 0x0000000000487805 */ /* 0x000fe4000001ff00 */
[----:B-1----:R-:W-:Y:S01]  /*4910*/  FSEL R51, R55, -INF , P1 ;  /* 0xff80000037337808 */ /* 0x002fe20000800000 */
[----:B------:R-:W0:Y:S01]  /*4920*/  MUFU.TANH R38, R38 ;  /* 0x0000002600267308 */ /* 0x000e220000002400 */
[----:B------:R-:W-:-:S02]  /*4930*/  FMNMX.FTZ R2, R50, R35, !PT ;  /* 0x0000002332027209 */ /* 0x000fc40007810000 */
[----:B------:R-:W-:Y:S02]  /*4940*/  ISETP.GT.AND P1, PT, R21, 0x21, PT ;  /* 0x000000211500780c */ /* 0x000fe40003f24270 */
[----:B------:R-:W-:Y:S02]  /*4950*/  FSEL R52, R52, -INF , P2 ;  /* 0xff80000034347808 */ /* 0x000fe40001000000 */
[----:B------:R-:W-:Y:S01]  /*4960*/  FMNMX.FTZ R35, R51, R2, !PT ;  /* 0x0000000233237209 */ /* 0x000fe20007810000 */
[----:B------:R-:W1:Y:S01]  /*4970*/  MUFU.TANH R39, R39 ;  /* 0x0000002700277308 */ /* 0x000e620000002400 */
[----:B------:R-:W-:Y:S02]  /*4980*/  ISETP.GT.AND P2, PT, R21, 0x28, PT ;  /* 0x000000281500780c */ /* 0x000fe40003f44270 */
[----:B------:R-:W-:Y:S02]  /*4990*/  FSEL R54, R57, -INF , P1 ;  /* 0xff80000039367808 */ /* 0x000fe40000800000 */
[----:B------:R-:W-:-:S02]  /*49a0*/  FMNMX.FTZ R35, R52, R35, !PT ;  /* 0x0000002334237209 */ /* 0x000fc40007810000 */
[C---:B------:R-:W-:Y:S01]  /*49b0*/  ISETP.GT.AND P1, PT, R21.reuse, 0x29, PT ;  /* 0x000000291500780c */ /* 0x040fe20003f24270 */
[----:B------:R-:W-:Y:S01]  /*49c0*/  MUFU.TANH R26, R26 ;  /* 0x0000001a001a7308 */ /* 0x000fe20000002400 */
[----:B------:R-:W-:Y:S02]  /*49d0*/  FSEL R55, R60, -INF , P2 ;  /* 0xff8000003c377808 */ /* 0x000fe40001000000 */
[----:B------:R-:W-:Y:S02]  /*49e0*/  FMNMX.FTZ R2, R54, R35, !PT ;  /* 0x0000002336027209 */ /* 0x000fe40007810000 */
[----:B------:R-:W-:Y:S02]  /*49f0*/  ISETP.GT.AND P2, PT, R21, 0x30, PT ;  /* 0x000000301500780c */ /* 0x000fe40003f44270 */
[----:B--2---:R-:W-:Y:S01]  /*4a00*/  FSEL R56, R18, -INF , P1 ;  /* 0xff80000012387808 */ /* 0x004fe20000800000 */
[----:B------:R2:W3:Y:S01]  /*4a10*/  MUFU.TANH R62, R27 ;  /* 0x0000001b003e7308 */ /* 0x0004e20000002400 */
[----:B------:R-:W-:-:S02]  /*4a20*/  FMNMX.FTZ R35, R55, R2, !PT ;  /* 0x0000000237237209 */ /* 0x000fc40007810000 */
[C---:B------:R-:W-:Y:S02]  /*4a30*/  ISETP.GT.AND P1, PT, R21.reuse, 0x31, PT ;  /* 0x000000311500780c */ /* 0x040fe40003f24270 */
[----:B----4-:R-:W-:Y:S02]  /*4a40*/  FSEL R57, R34, -INF , P2 ;  /* 0xff80000022397808 */ /* 0x010fe40001000000 */
[----:B------:R-:W-:Y:S01]  /*4a50*/  FMNMX.FTZ R2, R56, R35, !PT ;  /* 0x0000002338027209 */ /* 0x000fe20007810000 */
[----:B------:R-:W4:Y:S01]  /*4a60*/  MUFU.TANH R30, R30 ;  /* 0x0000001e001e7308 */ /* 0x000f220000002400 */
[----:B------:R-:W-:Y:S02]  /*4a70*/  ISETP.GT.AND P2, PT, R21, 0x38, PT ;  /* 0x000000381500780c */ /* 0x000fe40003f44270 */
[----:B------:R-:W-:Y:S02]  /*4a80*/  FSEL R58, R58, -INF , P1 ;  /* 0xff8000003a3a7808 */ /* 0x000fe40000800000 */
[----:B--2---:R-:W-:-:S02]  /*4a90*/  FMNMX.FTZ R27, R57, R2, !PT ;  /* 0x00000002391b7209 */ /* 0x004fc40007810000 */
[C---:B------:R-:W-:Y:S01]  /*4aa0*/  ISETP.GT.AND P1, PT, R21.reuse, 0x39, PT ;  /* 0x000000391500780c */ /* 0x040fe20003f24270 */
[----:B------:R-:W2:Y:S01]  /*4ab0*/  MUFU.TANH R31, R31 ;  /* 0x0000001f001f7308 */ /* 0x000ea20000002400 */
[----:B0-----:R-:W-:Y:S02]  /*4ac0*/  FSEL R59, R38, -INF , P2 ;  /* 0xff800000263b7808 */ /* 0x001fe40001000000 */
[----:B------:R-:W-:Y:S02]  /*4ad0*/  FMNMX.FTZ R2, R58, R27, !PT ;  /* 0x0000001b3a027209 */ /* 0x000fe40007810000 */
[----:B------:R-:W-:Y:S02]  /*4ae0*/  ISETP.GT.AND P2, PT, R21, 0x40, PT ;  /* 0x000000401500780c */ /* 0x000fe40003f44270 */
[----:B-1----:R-:W-:Y:S01]  /*4af0*/  FSEL R60, R39, -INF , P1 ;  /* 0xff800000273c7808 */ /* 0x002fe20000800000 */
[----:B------:R0:W1:Y:S01]  /*4b00*/  MUFU.TANH R66, R61 ;  /* 0x0000003d00427308 */ /* 0x0000620000002400 */
[----:B------:R-:W-:-:S02]  /*4b10*/  FMNMX.FTZ R27, R59, R2, !PT ;  /* 0x000000023b1b7209 */ /* 0x000fc40007810000 */
[C---:B------:R-:W-:Y:S02]  /*4b20*/  ISETP.GT.AND P1, PT, R21.reuse, 0x41, PT ;  /* 0x000000411500780c */ /* 0x040fe40003f24270 */
[----:B------:R-:W-:Y:S02]  /*4b30*/  FMNMX.FTZ R2, R60, R27, !PT ;  /* 0x0000001b3c027209 */ /* 0x000fe40007810000 */
[----:B---3--:R-:W-:Y:S01]  /*4b40*/  FSEL R62, R62, -INF , P1 ;  /* 0xff8000003e3e7808 */ /* 0x008fe20000800000 */
[----:B------:R-:W3:Y:S01]  /*4b50*/  MUFU.TANH R53, R53 ;  /* 0x0000003500357308 */ /* 0x000ee20000002400 */
[----:B0-----:R-:W-:Y:S02]  /*4b60*/  FSEL R61, R26, -INF , P2 ;  /* 0xff8000001a3d7808 */ /* 0x001fe40001000000 */
[----:B------:R-:W-:Y:S02]  /*4b70*/  ISETP.GT.AND P2, PT, R21, 0x48, PT ;  /* 0x000000481500780c */ /* 0x000fe40003f44270 */
[----:B------:R-:W-:-:S02]  /*4b80*/  FMNMX.FTZ R27, R61, R2, !PT ;  /* 0x000000023d1b7209 */ /* 0x000fc40007810000 */
[----:B------:R-:W-:Y:S01]  /*4b90*/  ISETP.GT.AND P1, PT, R21, 0x49, PT ;  /* 0x000000491500780c */ /* 0x000fe20003f24270 */
[----:B------:R-:W0:Y:S01]  /*4ba0*/  MUFU.TANH R40, R40 ;  /* 0x0000002800287308 */ /* 0x000e220000002400 */
[----:B----4-:R-:W-:Y:S02]  /*4bb0*/  FSEL R63, R30, -INF , P2 ;  /* 0xff8000001e3f7808 */ /* 0x010fe40001000000 */
[----:B------:R-:W-:Y:S02]  /*4bc0*/  FMNMX.FTZ R18, R62, R27, !PT ;  /* 0x0000001b3e127209 */ /* 0x000fe40007810000 */
[----:B--2---:R-:W-:Y:S02]  /*4bd0*/  FSEL R2, R31, -INF , P1 ;  /* 0xff8000001f027808 */ /* 0x004fe40000800000 */
[----:B------:R-:W-:Y:S01]  /*4be0*/  FMNMX.FTZ R21, R63, R18, !PT ;  /* 0x000000123f157209 */ /* 0x000fe20007810000 */
[----:B------:R2:W-:Y:S01]  /*4bf0*/  MUFU.TANH R71, R24 ;  /* 0x0000001800477308 */ /* 0x0005e20000002400 */
[----:B------:R-:W-:-:S02]  /*4c00*/  ISETP.GT.AND P1, PT, R5, RZ, PT ;  /* 0x000000ff0500720c */ /* 0x000fc40003f24270 */
[----:B------:R-:W-:Y:S02]  /*4c10*/  FMNMX.FTZ R21, R2, R21, !PT ;  /* 0x0000001502157209 */ /* 0x000fe40007810000 */
[----:B------:R-:W-:-:S03]  /*4c20*/  ISETP.GT.AND P2, PT, R5, 0x1, PT ;  /* 0x000000010500780c */ /* 0x000fc60003f44270 */
[----:B------:R-:W4:Y:S01]  /*4c30*/  SHFL.BFLY PT, R18, R21, 0x2, 0x1f ;  /* 0x0c401f0015127f89 */ /* 0x000f2200000e0000 */
[----:B------:R-:W5:Y:S08]  /*4c40*/  MUFU.TANH R41, R41 ;  /* 0x0000002900297308 */ /* 0x000f700000002400 */
[----:B------:R-:W5:Y:S08]  /*4c50*/  MUFU.TANH R44, R44 ;  /* 0x0000002c002c7308 */ /* 0x000f700000002400 */
[----:B------:R-:W5:Y:S01]  /*4c60*/  MUFU.TANH R34, R45 ;  /* 0x0000002d00227308 */ /* 0x000f620000002400 */
[----:B----4-:R-:W-:-:S07]  /*4c70*/  FMNMX.FTZ R30, R21, R18, !PT ;  /* 0x00000012151e7209 */ /* 0x010fce0007810000 */
[----:B------:R-:W4:Y:S01]  /*4c80*/  MUFU.TANH R38, R32 ;  /* 0x0000002000267308 */ /* 0x000f220000002400 */
[----:B------:R-:W-:Y:S02]  /*4c90*/  FSEL R18, R20, -INF , P1 ;  /* 0xff80000014127808 */ /* 0x000fe40000800000 */
[----:B------:R-:W-:Y:S01]  /*4ca0*/  FSEL R21, R64, -INF , P2 ;  /* 0xff80000040157808 */ /* 0x000fe20001000000 */
[----:B------:R-:W3:Y:S01]  /*4cb0*/  SHFL.BFLY PT, R31, R30, 0x1, 0x1f ;  /* 0x0c201f001e1f7f89 */ /* 0x000ee200000e0000 */
[----:B------:R-:W-:Y:S02]  /*4cc0*/  ISETP.GT.AND P1, PT, R5, 0x9, PT ;  /* 0x000000090500780c */ /* 0x000fe40003f24270 */
[----:B------:R-:W-:Y:S01]  /*4cd0*/  FSEL R20, R65, -INF , P3 ;  /* 0xff80000041147808 */ /* 0x000fe20001800000 */
[----:B------:R0:W-:Y:S01]  /*4ce0*/  MUFU.TANH R64, R25 ;  /* 0x0000001900407308 */ /* 0x0001e20000002400 */
[----:B------:R-:W-:Y:S02]  /*4cf0*/  FMNMX.FTZ R3, R18, R21, !PT ;  /* 0x0000001512037209 */ /* 0x000fe40007810000 */
[----:B------:R-:W-:-:S02]  /*4d00*/  ISETP.GT.AND P2, PT, R5, 0x10, PT ;  /* 0x000000100500780c */ /* 0x000fc40003f44270 */
[----:B-1----:R-:W-:Y:S02]  /*4d10*/  FSEL R26, R66, -INF , P1 ;  /* 0xff800000421a7808 */ /* 0x002fe40000800000 */
[----:B------:R-:W-:Y:S01]  /*4d20*/  FMNMX.FTZ R27, R20, R3, !PT ;  /* 0x00000003141b7209 */ /* 0x000fe20007810000 */
[----:B------:R-:W1:Y:S01]  /*4d30*/  MUFU.TANH R39, R33 ;  /* 0x0000002100277308 */ /* 0x000e620000002400 */
[----:B------:R-:W-:Y:S02]  /*4d40*/  ISETP.GT.AND P1, PT, R5, 0x11, PT ;  /* 0x000000110500780c */ /* 0x000fe40003f24270 */
[----:B--2---:R-:W-:Y:S02]  /*4d50*/  FSEL R24, R67, -INF , P2 ;  /* 0xff80000043187808 */ /* 0x004fe40001000000 */
[C---:B------:R-:W-:Y:S02]  /*4d60*/  ISETP.GT.AND P2, PT, R5.reuse, 0x18, PT ;  /* 0x000000180500780c */ /* 0x040fe40003f44270 */
[----:B------:R-:W-:Y:S01]  /*4d70*/  ISETP.GT.AND P3, PT, R5, 0x28, PT ;  /* 0x000000280500780c */ /* 0x000fe20003f64270 */
[----:B------:R2:W-:Y:S01]  /*4d80*/  MUFU.TANH R65, R28 ;  /* 0x0000001c00417308 */ /* 0x0005e20000002400 */
[----:B0-----:R-:W-:-:S02]  /*4d90*/  FSEL R25, R69, -INF , P2 ;  /* 0xff80000045197808 */ /* 0x001fc40001000000 */
[----:B------:R-:W-:Y:S02]  /*4da0*/  ISETP.GT.AND P2, PT, R5, 0x20, PT ;  /* 0x000000200500780c */ /* 0x000fe40003f44270 */
[----:B---3--:R-:W-:Y:S02]  /*4db0*/  FMNMX.FTZ R3, R30, R31, !PT ;  /* 0x0000001f1e037209 */ /* 0x008fe40007810000 */
[----:B------:R-:W-:Y:S01]  /*4dc0*/  FMNMX.FTZ R31, R26, R27, !PT ;  /* 0x0000001b1a1f7209 */ /* 0x000fe20007810000 */
[----:B------:R-:W0:Y:S01]  /*4dd0*/  MUFU.TANH R36, R36 ;  /* 0x0000002400247308 */ /* 0x000e220000002400 */
[----:B------:R-:W-:Y:S01]  /*4de0*/  FSEL R27, R68, -INF , P1 ;  /* 0xff800000441b7808 */ /* 0x000fe20000800000 */
[----:B------:R-:W-:Y:S01]  /*4df0*/  FMUL.FTZ R32, R3, UR5 ;  /* 0x0000000503207c20 */ /* 0x000fe20008410000 */
[----:B------:R-:W-:Y:S02]  /*4e00*/  FMNMX.FTZ R4, R24, R31, !PT ;  /* 0x0000001f18047209 */ /* 0x000fe40007810000 */
[----:B------:R-:W-:-:S02]  /*4e10*/  CS2R R68, SRZ ;  /* 0x0000000000447805 */ /* 0x000fc4000001ff00 */
[----:B------:R-:W-:Y:S02]  /*4e20*/  ISETP.GT.AND P1, PT, R5, 0x19, PT ;  /* 0x000000190500780c */ /* 0x000fe40003f24270 */
[----:B------:R-:W-:Y:S01]  /*4e30*/  FMNMX.FTZ R4, R27, R4, !PT ;  /* 0x000000041b047209 */ /* 0x000fe20007810000 */
[----:B------:R3:W-:Y:S01]  /*4e40*/  MUFU.TANH R66, R29 ;  /* 0x0000001d00427308 */ /* 0x0007e20000002400 */
[----:B------:R-:W-:Y:S02]  /*4e50*/  FSEL R30, R53, -INF , P1 ;  /* 0xff800000351e7808 */ /* 0x000fe40000800000 */
[----:B------:R-:W-:Y:S02]  /*4e60*/  FMNMX.FTZ R31, R25, R4, !PT ;  /* 0x00000004191f7209 */ /* 0x000fe40007810000 */
[----:B------:R-:W-:Y:S02]  /*4e70*/  ISETP.GT.AND P1, PT, R5, 0x21, PT ;  /* 0x000000210500780c */ /* 0x000fe40003f24270 */
[----:B--2---:R-:W-:Y:S01]  /*4e80*/  FSEL R28, R40, -INF , P2 ;  /* 0xff800000281c7808 */ /* 0x004fe20001000000 */
[----:B------:R2:W0:Y:S01]  /*4e90*/  MUFU.TANH R70, R37 ;  /* 0x0000002500467308 */ /* 0x0004220000002400 */
[----:B------:R-:W-:-:S02]  /*4ea0*/  FMNMX.FTZ R33, R30, R31, !PT ;  /* 0x0000001f1e217209 */ /* 0x000fc40007810000 */
[----:B-----5:R-:W-:Y:S02]  /*4eb0*/  FSEL R31, R41, -INF , P1 ;  /* 0xff800000291f7808 */ /* 0x020fe40000800000 */
[----:B------:R-:W-:Y:S02]  /*4ec0*/  FMNMX.FTZ R4, R28, R33, !PT ;  /* 0x000000211c047209 */ /* 0x000fe40007810000 */
[----:B------:R-:W-:Y:S02]  /*4ed0*/  FSETP.NEU.FTZ.AND P2, PT, R3, -INF , PT ;  /* 0xff8000000300780b */ /* 0x000fe40003f5d000 */
[----:B------:R-:W-:Y:S02]  /*4ee0*/  ISETP.GT.AND P1, PT, R5, 0x29, PT ;  /* 0x000000290500780c */ /* 0x000fe40003f24270 */
[----:B---3--:R-:W-:Y:S02]  /*4ef0*/  FSEL R29, R44, -INF , P3 ;  /* 0xff8000002c1d7808 */ /* 0x008fe40001800000 */
[----:B------:R-:W-:-:S02]  /*4f00*/  FMNMX.FTZ R4, R31, R4, !PT ;  /* 0x000000041f047209 */ /* 0x000fc40007810000 */
[----:B------:R-:W-:Y:S02]  /*4f10*/  FSEL R45, R32, RZ, P2 ;  /* 0x000000ff202d7208 */ /* 0x000fe40001000000 */
[----:B------:R-:W-:Y:S02]  /*4f20*/  ISETP.GT.AND P2, PT, R5, 0x30, PT ;  /* 0x000000300500780c */ /* 0x000fe40003f44270 */
[----:B------:R-:W-:Y:S01]  /*4f30*/  FSEL R32, R34, -INF , P1 ;  /* 0xff80000022207808 */ /* 0x000fe20000800000 */
[--C-:B------:R-:W-:Y:S01]  /*4f40*/  FFMA.FTZ R42, R42, UR5, -R45.reuse ;  /* 0x000000052a2a7c23 */ /* 0x100fe2000801082d */
[----:B------:R-:W-:Y:S01]  /*4f50*/  FMNMX.FTZ R35, R29, R4, !PT ;  /* 0x000000041d237209 */ /* 0x000fe20007810000 */
[--C-:B------:R-:W-:Y:S01]  /*4f60*/  FFMA.FTZ R43, R43, UR5, -R45.reuse ;  /* 0x000000052b2b7c23 */ /* 0x100fe2000801082d */
[----:B------:R-:W-:Y:S01]  /*4f70*/  ISETP.GT.AND P1, PT, R5, 0x31, PT ;  /* 0x000000310500780c */ /* 0x000fe20003f24270 */
[--C-:B------:R-:W-:Y:S01]  /*4f80*/  FFMA.FTZ R46, R46, UR5, -R45.reuse ;  /* 0x000000052e2e7c23 */ /* 0x100fe2000801082d */
[----:B----4-:R-:W-:Y:S01]  /*4f90*/  FSEL R33, R38, -INF , P2 ;  /* 0xff80000026217808 */ /* 0x010fe20001000000 */
[----:B------:R-:W-:Y:S01]  /*4fa0*/  MUFU.EX2 R42, R42 ;  /* 0x0000002a002a7308 */ /* 0x000fe20000000800 */
[----:B------:R-:W-:Y:S01]  /*4fb0*/  FMNMX.FTZ R4, R32, R35, !PT ;  /* 0x0000002320047209 */ /* 0x000fe20007810000 */
[--C-:B------:R-:W-:Y:S01]  /*4fc0*/  FFMA.FTZ R47, R47, UR5, -R45.reuse ;  /* 0x000000052f2f7c23 */ /* 0x100fe2000801082d */
[----:B------:R-:W-:Y:S01]  /*4fd0*/  ISETP.GT.AND P2, PT, R5, 0x38, PT ;  /* 0x000000380500780c */ /* 0x000fe20003f44270 */
[--C-:B------:R-:W-:Y:S01]  /*4fe0*/  FFMA.FTZ R48, R48, UR5, -R45.reuse ;  /* 0x0000000530307c23 */ /* 0x100fe2000801082d */
[----:B-1----:R-:W-:Y:S01]  /*4ff0*/  FSEL R34, R39, -INF , P1 ;  /* 0xff80000027227808 */ /* 0x002fe20000800000 */
[--C-:B------:R-:W-:Y:S01]  /*5000*/  FFMA.FTZ R49, R49, UR5, -R45.reuse ;  /* 0x0000000531317c23 */ /* 0x100fe2000801082d */
[----:B--2---:R-:W-:Y:S01]  /*5010*/  FMNMX.FTZ R37, R33, R4, !PT ;  /* 0x0000000421257209 */ /* 0x004fe20007810000 */
[----:B------:R-:W1:Y:S01]  /*5020*/  MUFU.EX2 R43, R43 ;  /* 0x0000002b002b7308 */ /* 0x000e620000000800 */
[----:B------:R-:W-:Y:S01]  /*5030*/  ISETP.GT.AND P1, PT, R5, 0x39, PT ;  /* 0x000000390500780c */ /* 0x000fe20003f24270 */
[--C-:B------:R-:W-:Y:S01]  /*5040*/  FFMA.FTZ R50, R50, UR5, -R45.reuse ;  /* 0x0000000532327c23 */ /* 0x100fe2000801082d */
[----:B0-----:R-:W-:Y:S01]  /*5050*/  FSEL R35, R36, -INF , P2 ;  /* 0xff80000024237808 */ /* 0x001fe20001000000 */
[--C-:B------:R-:W-:Y:S01]  /*5060*/  FFMA.FTZ R51, R51, UR5, -R45.reuse ;  /* 0x0000000533337c23 */ /* 0x100fe2000801082d */
[----:B------:R-:W-:Y:S01]  /*5070*/  FMNMX.FTZ R4, R34, R37, !PT ;  /* 0x0000002522047209 */ /* 0x000fe20007810000 */
[--C-:B------:R-:W-:Y:S01]  /*5080*/  FFMA.FTZ R52, R52, UR5, -R45.reuse ;  /* 0x0000000534347c23 */ /* 0x100fe2000801082d */
[----:B------:R-:W-:Y:S01]  /*5090*/  ISETP.GT.AND P2, PT, R5, 0x40, PT ;  /* 0x000000400500780c */ /* 0x000fe20003f44270 */
[----:B------:R-:W0:Y:S01]  /*50a0*/  MUFU.EX2 R46, R46 ;  /* 0x0000002e002e7308 */ /* 0x000e220000000800 */
[----:B------:R-:W-:Y:S01]  /*50b0*/  FSEL R36, R70, -INF , P1 ;  /* 0xff80000046247808 */ /* 0x000fe20000800000 */
[--C-:B------:R-:W-:Y:S01]  /*50c0*/  FFMA.FTZ R54, R54, UR5, -R45.reuse ;  /* 0x0000000536367c23 */ /* 0x100fe2000801082d */
[----:B------:R-:W-:Y:S01]  /*50d0*/  FMNMX.FTZ R39, R35, R4, !PT ;  /* 0x0000000423277209 */ /* 0x000fe20007810000 */
[--C-:B------:R-:W-:Y:S01]  /*50e0*/  FFMA.FTZ R55, R55, UR5, -R45.reuse ;  /* 0x0000000537377c23 */ /* 0x100fe2000801082d */
[----:B------:R-:W-:Y:S01]  /*50f0*/  ISETP.GT.AND P1, PT, R5, 0x41, PT ;  /* 0x000000410500780c */ /* 0x000fe20003f24270 */
[--C-:B------:R-:W-:Y:S01]  /*5100*/  FFMA.FTZ R56, R56, UR5, -R45.reuse ;  /* 0x0000000538387c23 */ /* 0x100fe2000801082d */
[----:B------:R-:W-:Y:S01]  /*5110*/  FSEL R37, R71, -INF , P2 ;  /* 0xff80000047257808 */ /* 0x000fe20001000000 */
[----:B------:R-:W2:Y:S01]  /*5120*/  MUFU.EX2 R47, R47 ;  /* 0x0000002f002f7308 */ /* 0x000ea20000000800 */
[----:B------:R-:W-:Y:S01]  /*5130*/  FMNMX.FTZ R4, R36, R39, !PT ;  /* 0x0000002724047209 */ /* 0x000fe20007810000 */
[--C-:B------:R-:W-:Y:S01]  /*5140*/  FFMA.FTZ R57, R57, UR5, -R45.reuse ;  /* 0x0000000539397c23 */ /* 0x100fe2000801082d */
[----:B------:R-:W-:Y:S01]  /*5150*/  ISETP.GT.AND P2, PT, R5, 0x48, PT ;  /* 0x000000480500780c */ /* 0x000fe20003f44270 */
[--C-:B------:R-:W-:Y:S01]  /*5160*/  FFMA.FTZ R58, R58, UR5, -R45.reuse ;  /* 0x000000053a3a7c23 */ /* 0x100fe2000801082d */
[----:B------:R-:W-:Y:S01]  /*5170*/  FSEL R38, R64, -INF , P1 ;  /* 0xff80000040267808 */ /* 0x000fe20000800000 */
[--C-:B------:R-:W-:Y:S01]  /*5180*/  FFMA.FTZ R59, R59, UR5, -R45.reuse ;  /* 0x000000053b3b7c23 */ /* 0x100fe2000801082d */
[----:B------:R-:W-:Y:S01]  /*5190*/  FMNMX.FTZ R39, R37, R4, !PT ;  /* 0x0000000425277209 */ /* 0x000fe20007810000 */
[----:B------:R-:W-:Y:S01]  /*51a0*/  MUFU.EX2 R48, R48 ;  /* 0x0000003000307308 */ /* 0x000fe20000000800 */
[----:B------:R-:W-:Y:S01]  /*51b0*/  ISETP.GT.AND P1, PT, R5, 0x49, PT ;  /* 0x000000490500780c */ /* 0x000fe20003f24270 */
[----:B------:R-:W-:Y:S01]  /*51c0*/  FFMA.FTZ R60, R60, UR5, -R45 ;  /* 0x000000053c3c7c23 */ /* 0x000fe2000801082d */
[----:B------:R-:W-:Y:S01]  /*51d0*/  FSEL R5, R65, -INF , P2 ;  /* 0xff80000041057808 */ /* 0x000fe20001000000 */
[----:B-1----:R-:W-:Y:S01]  /*51e0*/  FADD.FTZ R65, R42, R43 ;  /* 0x0000002b2a417221 */ /* 0x002fe20000010000 */
[----:B------:R-:W-:Y:S01]  /*51f0*/  FMNMX.FTZ R4, R38, R39, !PT ;  /* 0x0000002726047209 */ /* 0x000fe20007810000 */
[----:B------:R-:W-:Y:S01]  /*5200*/  FFMA.FTZ R61, R61, UR5, -R45 ;  /* 0x000000053d3d7c23 */ /* 0x000fe2000801082d */
[----:B------:R-:W-:Y:S01]  /*5210*/  FSEL R39, R66, -INF , P1 ;  /* 0xff80000042277808 */ /* 0x000fe20000800000 */
[----:B------:R-:W1:Y:S01]  /*5220*/  MUFU.EX2 R49, R49 ;  /* 0x0000003100317308 */ /* 0x000e620000000800 */
[----:B------:R-:W-:Y:S01]  /*5230*/  FMNMX.FTZ R4, R5, R4, !PT ;  /* 0x0000000405047209 */ /* 0x000fe20007810000 */
[----:B0-----:R-:W-:Y:S01]  /*5240*/  FADD.FTZ R44, R46, R65 ;  /* 0x000000412e2c7221 */ /* 0x001fe20000010000 */
[--C-:B------:R-:W-:Y:S01]  /*5250*/  FFMA.FTZ R62, R62, UR5, -R45.reuse ;  /* 0x000000053e3e7c23 */ /* 0x100fe2000801082d */
[--C-:B------:R-:W-:Y:S01]  /*5260*/  FFMA.FTZ R63, R63, UR5, -R45.reuse ;  /* 0x000000053f3f7c23 */ /* 0x100fe2000801082d */
[----:B------:R-:W-:Y:S01]  /*5270*/  FMNMX.FTZ R4, R39, R4, !PT ;  /* 0x0000000427047209 */ /* 0x000fe20007810000 */
[----:B--2---:R-:W-:Y:S01]  /*5280*/  FADD.FTZ R65, R47, R44 ;  /* 0x0000002c2f417221 */ /* 0x004fe20000010000 */
[----:B------:R-:W-:Y:S01]  /*5290*/  FFMA.FTZ R2, R2, UR5, -R45 ;  /* 0x0000000502027c23 */ /* 0x000fe2000801082d */
[----:B------:R-:W-:Y:S01]  /*52a0*/  MUFU.EX2 R50, R50 ;  /* 0x0000003200327308 */ /* 0x000fe20000000800 */
[----:B------:R-:W-:Y:S01]  /*52b0*/  F2FP.F16.F32.PACK_AB R209, R43, R42 ;  /* 0x0000002a2bd1723e */ /* 0x000fe200000000ff */
[----:B------:R-:W0:Y:S01]  /*52c0*/  SHFL.BFLY PT, R41, R4, 0x2, 0x1f ;  /* 0x0c401f0004297f89 */ /* 0x000e2200000e0000 */
[----:B------:R-:W-:-:S02]  /*52d0*/  F2FP.F16.F32.PACK_AB R211, R47, R46 ;  /* 0x0000002e2fd3723e */ /* 0x000fc400000000ff */
[----:B------:R-:W-:Y:S02]  /*52e0*/  CS2R R70, SRZ ;  /* 0x0000000000467805 */ /* 0x000fe4000001ff00 */
[----:B------:R-:W-:Y:S02]  /*52f0*/  CS2R R66, SRZ ;  /* 0x0000000000427805 */ /* 0x000fe4000001ff00 */
[----:B------:R-:W-:Y:S01]  /*5300*/  CS2R R46, SRZ ;  /* 0x00000000002e7805 */ /* 0x000fe2000001ff00 */
[----:B------:R-:W2:Y:S01]  /*5310*/  MUFU.EX2 R51, R51 ;  /* 0x0000003300337308 */ /* 0x000ea20000000800 */
[----:B-1----:R-:W-:-:S07]  /*5320*/  F2FP.F16.F32.PACK_AB R205, R49, R48 ;  /* 0x0000003031cd723e */ /* 0x002fce00000000ff */
[----:B------:R-:W-:Y:S08]  /*5330*/  MUFU.EX2 R52, R52 ;  /* 0x0000003400347308 */ /* 0x000ff00000000800 */
[----:B------:R-:W-:Y:S01]  /*5340*/  MUFU.EX2 R201, R54 ;  /* 0x0000003600c97308 */ /* 0x000fe20000000800 */
[----:B--2---:R-:W-:Y:S02]  /*5350*/  F2FP.F16.F32.PACK_AB R207, R51, R50 ;  /* 0x0000003233cf723e */ /* 0x004fe400000000ff */
[----:B0-----:R-:W-:-:S05]  /*5360*/  FMNMX.FTZ R41, R4, R41, !PT ;  /* 0x0000002904297209 */ /* 0x001fca0007810000 */
[----:B------:R-:W0:Y:S01]  /*5370*/  SHFL.BFLY PT, R4, R41, 0x1, 0x1f ;  /* 0x0c201f0029047f89 */ /* 0x000e2200000e0000 */
[----:B------:R-:W-:Y:S08]  /*5380*/  MUFU.EX2 R55, R55 ;  /* 0x0000003700377308 */ /* 0x000ff00000000800 */
[----:B------:R-:W1:Y:S08]  /*5390*/  MUFU.EX2 R56, R56 ;  /* 0x0000003800387308 */ /* 0x000e700000000800 */
[----:B------:R-:W-:Y:S01]  /*53a0*/  MUFU.EX2 R57, R57 ;  /* 0x0000003900397308 */ /* 0x000fe20000000800 */
[----:B0-----:R-:W-:-:S07]  /*53b0*/  FMNMX.FTZ R4, R41, R4, !PT ;  /* 0x0000000429047209 */ /* 0x001fce0007810000 */
[----:B------:R-:W0:Y:S01]  /*53c0*/  MUFU.EX2 R58, R58 ;  /* 0x0000003a003a7308 */ /* 0x000e220000000800 */
[----:B-1----:R-:W-:Y:S02]  /*53d0*/  F2FP.F16.F32.PACK_AB R203, R56, R55 ;  /* 0x0000003738cb723e */ /* 0x002fe400000000ff */
[C---:B------:R-:W-:Y:S01]  /*53e0*/  FSETP.NEU.FTZ.AND P1, PT, R4.reuse, -INF , PT ;  /* 0xff8000000400780b */ /* 0x040fe20003f3d000 */
[----:B------:R-:W-:-:S04]  /*53f0*/  FMUL.FTZ R40, R4, UR5 ;  /* 0x0000000504287c20 */ /* 0x000fc80008410000 */
[----:B------:R-:W-:Y:S01]  /*5400*/  MUFU.EX2 R59, R59 ;  /* 0x0000003b003b7308 */ /* 0x000fe20000000800 */
[----:B------:R-:W-:Y:S02]  /*5410*/  FSEL R40, R40, RZ, P1 ;  /* 0x000000ff28287208 */ /* 0x000fe40000800000 */
[----:B------:R-:W-:-:S03]  /*5420*/  PLOP3.LUT P1, PT, PT, PT, UP0, 0x80, 0x0 ;  /* 0x000000000000781c */ /* 0x000fc60003f2f008 */
        /* <DEDUP_REMOVED lines=20> */
[--C-:B------:R-:W-:Y:S01]  /*5570*/  FFMA.FTZ R5, R5, UR5, -R40.reuse ;  /* 0x0000000505057c23 */ /* 0x100fe20008010828 */
[----:B------:R-:W-:Y:S01]  /*5580*/  FFMA.FTZ R39, R39, UR5, -R40 ;  /* 0x0000000527277c23 */ /* 0x000fe20008010828 */
[----:B------:R-:W2:Y:S01]  /*5590*/  MUFU.EX2 R20, R20 ;  /* 0x0000001400147308 */ /* 0x000ea20000000800 */
[----:B0-----:R-:W-:-:S07]  /*55a0*/  F2FP.F16.F32.PACK_AB R197, R58, R57 ;  /* 0x000000393ac5723e */ /* 0x001fce00000000ff */
[----:B------:R2:W0:Y:S01]  /*55b0*/  MUFU.EX2 R41, R26 ;  /* 0x0000001a00297308 */ /* 0x0004220000000800 */
[----:B-1----:R-:W-:Y:S01]  /*55c0*/  FADD.FTZ R53, R18, R21 ;  /* 0x0000001512357221 */ /* 0x002fe20000010000 */
[----:B------:R-:W-:-:S06]  /*55d0*/  F2FP.F16.F32.PACK_AB R208, R21, R18 ;  /* 0x0000001215d0723e */ /* 0x000fcc00000000ff */
[----:B------:R-:W1:Y:S01]  /*55e0*/  MUFU.EX2 R24, R24 ;  /* 0x0000001800187308 */ /* 0x000e620000000800 */
[----:B--2---:R-:W-:-:S07]  /*55f0*/  FADD.FTZ R26, R20, R53 ;  /* 0x00000035141a7221 */ /* 0x004fce0000010000 */
[----:B------:R-:W2:Y:S01]  /*5600*/  MUFU.EX2 R27, R27 ;  /* 0x0000001b001b7308 */ /* 0x000ea20000000800 */
[C---:B0-----:R-:W-:Y:S01]  /*5610*/  FADD.FTZ R53, R41.reuse, R26 ;  /* 0x0000001a29357221 */ /* 0x041fe20000010000 */
[----:B------:R-:W-:Y:S01]  /*5620*/  FADD.FTZ R26, R48, R65 ;  /* 0x00000041301a7221 */ /* 0x000fe20000010000 */
[----:B------:R-:W-:Y:S02]  /*5630*/  F2FP.F16.F32.PACK_AB R210, R41, R20 ;  /* 0x0000001429d2723e */ /* 0x000fe400000000ff */
[----:B------:R-:W-:Y:S02]  /*5640*/  CS2R R64, SRZ ;  /* 0x0000000000407805 */ /* 0x000fe4000001ff00 */
[----:B------:R-:W-:Y:S01]  /*5650*/  CS2R R40, SRZ ;  /* 0x0000000000287805 */ /* 0x000fe2000001ff00 */
[----:B------:R-:W-:Y:S01]  /*5660*/  FADD.FTZ R45, R49, R26 ;  /* 0x0000001a312d7221 */ /* 0x000fe20000010000 */
[----:B------:R-:W-:Y:S01]  /*5670*/  CS2R R48, SRZ ;  /* 0x0000000000307805 */ /* 0x000fe2000001ff00 */
[----:B------:R-:W0:Y:S01]  /*5680*/  MUFU.EX2 R25, R25 ;  /* 0x0000001900197308 */ /* 0x000e220000000800 */
[----:B-1----:R-:W-:-:S07]  /*5690*/  FADD.FTZ R0, R24, R53 ;  /* 0x0000003518007221 */ /* 0x002fce0000010000 */
[----:B------:R-:W1:Y:S01]  /*56a0*/  MUFU.EX2 R30, R30 ;  /* 0x0000001e001e7308 */ /* 0x000e620000000800 */
[C---:B--2---:R-:W-:Y:S01]  /*56b0*/  FADD.FTZ R0, R27.reuse, R0 ;  /* 0x000000001b007221 */ /* 0x044fe20000010000 */
[----:B------:R-:W-:-:S06]  /*56c0*/  F2FP.F16.F32.PACK_AB R204, R27, R24 ;  /* 0x000000181bcc723e */ /* 0x000fcc00000000ff */
[----:B------:R-:W2:Y:S01]  /*56d0*/  MUFU.EX2 R28, R28 ;  /* 0x0000001c001c7308 */ /* 0x000ea20000000800 */
[----:B0-----:R-:W-:Y:S01]  /*56e0*/  FADD.FTZ R53, R25, R0 ;  /* 0x0000000019357221 */ /* 0x001fe20000010000 */
[----:B------:R-:W-:-:S04]  /*56f0*/  FADD.FTZ R0, R50, R45 ;  /* 0x0000002d32007221 */ /* 0x000fc80000010000 */
[----:B------:R-:W-:Y:S01]  /*5700*/  FADD.FTZ R45, R51, R0 ;  /* 0x00000000332d7221 */ /* 0x000fe20000010000 */
[----:B------:R-:W-:Y:S01]  /*5710*/  CS2R R50, SRZ ;  /* 0x0000000000327805 */ /* 0x000fe2000001ff00 */
[----:B------:R-:W0:Y:S01]  /*5720*/  MUFU.EX2 R31, R31 ;  /* 0x0000001f001f7308 */ /* 0x000e220000000800 */
[----:B-1----:R-:W-:Y:S01]  /*5730*/  FADD.FTZ R53, R30, R53 ;  /* 0x000000351e357221 */ /* 0x002fe20000010000 */
[----:B------:R-:W-:Y:S01]  /*5740*/  FADD.FTZ R26, R52, R45 ;  /* 0x0000002d341a7221 */ /* 0x000fe20000010000 */
[----:B------:R-:W-:-:S03]  /*5750*/  F2FP.F16.F32.PACK_AB R206, R30, R25 ;  /* 0x000000191ece723e */ /* 0x000fc600000000ff */
[C---:B------:R-:W-:Y:S01]  /*5760*/  FADD.FTZ R26, R201.reuse, R26 ;  /* 0x0000001ac91a7221 */ /* 0x040fe20000010000 */
[----:B------:R-:W-:Y:S01]  /*5770*/  F2FP.F16.F32.PACK_AB R201, R201, R52 ;  /* 0x00000034c9c9723e */ /* 0x000fe200000000ff */
[----:B------:R-:W1:Y:S01]  /*5780*/  MUFU.EX2 R29, R29 ;  /* 0x0000001d001d7308 */ /* 0x000e620000000800 */
[----:B--2---:R-:W-:Y:S01]  /*5790*/  FADD.FTZ R0, R28, R53 ;  /* 0x000000351c007221 */ /* 0x004fe20000010000 */
[----:B------:R-:W-:Y:S01]  /*57a0*/  FADD.FTZ R45, R55, R26 ;  /* 0x0000001a372d7221 */ /* 0x000fe20000010000 */
[----:B------:R-:W-:Y:S02]  /*57b0*/  CS2R R54, SRZ ;  /* 0x0000000000367805 */ /* 0x000fe4000001ff00 */
[----:B------:R-:W-:Y:S01]  /*57c0*/  CS2R R52, SRZ ;  /* 0x0000000000347805 */ /* 0x000fe2000001ff00 */
[----:B------:R-:W-:Y:S01]  /*57d0*/  FADD.FTZ R26, R56, R45 ;  /* 0x0000002d381a7221 */ /* 0x000fe20000010000 */
[----:B------:R-:W-:Y:S01]  /*57e0*/  CS2R R44, SRZ ;  /* 0x00000000002c7805 */ /* 0x000fe2000001ff00 */
[----:B------:R-:W2:Y:S01]  /*57f0*/  MUFU.EX2 R32, R32 ;  /* 0x0000002000207308 */ /* 0x000ea20000000800 */
[----:B0-----:R-:W-:Y:S01]  /*5800*/  FADD.FTZ R0, R31, R0 ;  /* 0x000000001f007221 */ /* 0x001fe20000010000 */
[----:B------:R-:W-:Y:S01]  /*5810*/  FADD.FTZ R21, R57, R26 ;  /* 0x0000001a39157221 */ /* 0x000fe20000010000 */
[----:B------:R-:W-:-:S02]  /*5820*/  F2FP.F16.F32.PACK_AB R200, R31, R28 ;  /* 0x0000001c1fc8723e */ /* 0x000fc400000000ff */
[----:B------:R-:W-:Y:S02]  /*5830*/  CS2R R56, SRZ ;  /* 0x0000000000387805 */ /* 0x000fe4000001ff00 */
[----:B------:R-:W-:Y:S01]  /*5840*/  CS2R R30, SRZ ;  /* 0x00000000001e7805 */ /* 0x000fe2000001ff00 */
[----:B------:R-:W-:Y:S01]  /*5850*/  FADD.FTZ R18, R58, R21 ;  /* 0x000000153a127221 */ /* 0x000fe20000010000 */
[----:B------:R-:W-:Y:S01]  /*5860*/  CS2R R26, SRZ ;  /* 0x00000000001a7805 */ /* 0x000fe2000001ff00 */
[----:B------:R-:W0:Y:S01]  /*5870*/  MUFU.EX2 R33, R33 ;  /* 0x0000002100217308 */ /* 0x000e220000000800 */
[----:B-1----:R-:W-:Y:S01]  /*5880*/  FADD.FTZ R43, R29, R0 ;  /* 0x000000001d2b7221 */ /* 0x002fe20000010000 */
[----:B------:R-:W-:-:S06]  /*5890*/  FADD.FTZ R25, R59, R18 ;  /* 0x000000123b197221 */ /* 0x000fcc0000010000 */
[----:B------:R-:W1:Y:S01]  /*58a0*/  MUFU.EX2 R34, R34 ;  /* 0x0000002200227308 */ /* 0x000e620000000800 */
[C---:B--2---:R-:W-:Y:S01]  /*58b0*/  FADD.FTZ R0, R32.reuse, R43 ;  /* 0x0000002b20007221 */ /* 0x044fe20000010000 */
[----:B------:R-:W-:Y:S02]  /*58c0*/  F2FP.F16.F32.PACK_AB R202, R32, R29 ;  /* 0x0000001d20ca723e */ /* 0x000fe400000000ff */
[----:B------:R-:W-:-:S04]  /*58d0*/  CS2R R28, SRZ ;  /* 0x00000000001c7805 */ /* 0x000fc8000001ff00 */
[----:B------:R-:W2:Y:S01]  /*58e0*/  MUFU.EX2 R35, R35 ;  /* 0x0000002300237308 */ /* 0x000ea20000000800 */
[----:B0-----:R-:W-:-:S07]  /*58f0*/  FADD.FTZ R43, R33, R0 ;  /* 0x00000000212b7221 */ /* 0x001fce0000010000 */
[----:B------:R-:W0:Y:S01]  /*5900*/  MUFU.EX2 R36, R36 ;  /* 0x0000002400247308 */ /* 0x000e220000000800 */
[C---:B-1----:R-:W-:Y:S01]  /*5910*/  FADD.FTZ R0, R34.reuse, R43 ;  /* 0x0000002b22007221 */ /* 0x042fe20000010000 */
[----:B------:R-:W-:Y:S02]  /*5920*/  F2FP.F16.F32.PACK_AB R196, R34, R33 ;  /* 0x0000002122c4723e */ /* 0x000fe400000000ff */
[----:B------:R-:W-:Y:S02]  /*5930*/  CS2R R42, SRZ ;  /* 0x00000000002a7805 */ /* 0x000fe4000001ff00 */
[----:B------:R-:W-:Y:S02]  /*5940*/  CS2R R32, SRZ ;  /* 0x0000000000207805 */ /* 0x000fe4000001ff00 */
[----:B------:R-:W1:Y:S01]  /*5950*/  MUFU.EX2 R60, R60 ;  /* 0x0000003c003c7308 */ /* 0x000e620000000800 */
[----:B--2---:R-:W-:-:S07]  /*5960*/  FADD.FTZ R21, R35, R0 ;  /* 0x0000000023157221 */ /* 0x004fce0000010000 */
[----:B------:R-:W2:Y:S01]  /*5970*/  MUFU.EX2 R37, R37 ;  /* 0x0000002500257308 */ /* 0x000ea20000000800 */
[C---:B0-----:R-:W-:Y:S01]  /*5980*/  FADD.FTZ R0, R36.reuse, R21 ;  /* 0x0000001524007221 */ /* 0x041fe20000010000 */
[----:B------:R-:W-:Y:S02]  /*5990*/  F2FP.F16.F32.PACK_AB R198, R36, R35 ;  /* 0x0000002324c6723e */ /* 0x000fe400000000ff */
[----:B------:R-:W-:-:S04]  /*59a0*/  CS2R R34, SRZ ;  /* 0x0000000000227805 */ /* 0x000fc8000001ff00 */
[----:B------:R-:W0:Y:S01]  /*59b0*/  MUFU.EX2 R61, R61 ;  /* 0x0000003d003d7308 */ /* 0x000e220000000800 */
[C---:B-1----:R-:W-:Y:S01]  /*59c0*/  FADD.FTZ R18, R60.reuse, R25 ;  /* 0x000000193c127221 */ /* 0x042fe20000010000 */
[----:B------:R-:W-:Y:S02]  /*59d0*/  F2FP.F16.F32.PACK_AB R199, R60, R59 ;  /* 0x0000003b3cc7723e */ /* 0x000fe400000000ff */
[----:B------:R-:W-:-:S04]  /*59e0*/  CS2R R58, SRZ ;  /* 0x00000000003a7805 */ /* 0x000fc8000001ff00 */
[----:B------:R-:W1:Y:S01]  /*59f0*/  MUFU.EX2 R38, R38 ;  /* 0x0000002600267308 */ /* 0x000e620000000800 */
[----:B--2---:R-:W-:-:S07]  /*5a00*/  FADD.FTZ R21, R37, R0 ;  /* 0x0000000025157221 */ /* 0x004fce0000010000 */
[----:B------:R-:W2:Y:S01]  /*5a10*/  MUFU.EX2 R62, R62 ;  /* 0x0000003e003e7308 */ /* 0x000ea20000000800 */
[----:B0-----:R-:W-:-:S07]  /*5a20*/  FADD.FTZ R25, R61, R18 ;  /* 0x000000123d197221 */ /* 0x001fce0000010000 */
[----:B------:R-:W0:Y:S01]  /*5a30*/  MUFU.EX2 R5, R5 ;  /* 0x0000000500057308 */ /* 0x000e220000000800 */
[C---:B-1----:R-:W-:Y:S01]  /*5a40*/  FADD.FTZ R0, R38.reuse, R21 ;  /* 0x0000001526007221 */ /* 0x042fe20000010000 */
[----:B------:R-:W-:Y:S02]  /*5a50*/  F2FP.F16.F32.PACK_AB R192, R38, R37 ;  /* 0x0000002526c0723e */ /* 0x000fe400000000ff */
[----:B------:R-:W-:-:S04]  /*5a60*/  CS2R R36, SRZ ;  /* 0x0000000000247805 */ /* 0x000fc8000001ff00 */
[----:B------:R-:W1:Y:S01]  /*5a70*/  MUFU.EX2 R63, R63 ;  /* 0x0000003f003f7308 */ /* 0x000e620000000800 */
[C---:B--2---:R-:W-:Y:S01]  /*5a80*/  FADD.FTZ R18, R62.reuse, R25 ;  /* 0x000000193e127221 */ /* 0x044fe20000010000 */
[----:B------:R-:W-:Y:S02]  /*5a90*/  F2FP.F16.F32.PACK_AB R193, R62, R61 ;  /* 0x0000003d3ec1723e */ /* 0x000fe400000000ff */
[----:B------:R-:W-:-:S04]  /*5aa0*/  CS2R R60, SRZ ;  /* 0x00000000003c7805 */ /* 0x000fc8000001ff00 */
[----:B------:R2:W3:Y:S01]  /*5ab0*/  MUFU.EX2 R194, R39 ;  /* 0x0000002700c27308 */ /* 0x0004e20000000800 */
[----:B0-----:R-:W-:Y:S01]  /*5ac0*/  FADD.FTZ R21, R5, R0 ;  /* 0x0000000005157221 */ /* 0x001fe20000010000 */
[----:B------:R-:W-:-:S06]  /*5ad0*/  IMAD.MOV.U32 R0, RZ, RZ, 0x3f800000 ;  /* 0x3f800000ff007424 */ /* 0x000fcc00078e00ff */
[----:B------:R-:W0:Y:S01]  /*5ae0*/  MUFU.EX2 R2, R2 ;  /* 0x0000000200027308 */ /* 0x000e220000000800 */
[----:B-1----:R-:W-:Y:S01]  /*5af0*/  FADD.FTZ R25, R63, R18 ;  /* 0x000000123f197221 */ /* 0x002fe20000010000 */
[----:B--2---:R-:W-:Y:S01]  /*5b00*/  CS2R R38, SRZ ;  /* 0x0000000000267805 */ /* 0x004fe2000001ff00 */
[C---:B---3--:R-:W-:Y:S01]  /*5b10*/  FADD.FTZ R18, R194.reuse, R21 ;  /* 0x00000015c2127221 */ /* 0x048fe20000010000 */
[----:B------:R-:W-:Y:S01]  /*5b20*/  F2FP.F16.F32.PACK_AB R194, R194, R5 ;  /* 0x00000005c2c2723e */ /* 0x000fe200000000ff */
[C---:B0-----:R-:W-:Y:S01]  /*5b30*/  FADD.FTZ R5, R2.reuse, R25 ;  /* 0x0000001902057221 */ /* 0x041fe20000010000 */
[----:B------:R-:W-:Y:S01]  /*5b40*/  F2FP.F16.F32.PACK_AB R195, R2, R63 ;  /* 0x0000003f02c3723e */ /* 0x000fe200000000ff */
[----:B------:R-:W-:Y:S01]  /*5b50*/  IMAD.MOV.U32 R2, RZ, RZ, 0x3f800000 ;  /* 0x3f800000ff027424 */ /* 0x000fe200078e00ff */
[----:B------:R-:W-:Y:S02]  /*5b60*/  CS2R R62, SRZ ;  /* 0x00000000003e7805 */ /* 0x000fe4000001ff00 */
[----:B------:R-:W-:Y:S01]  /*5b70*/  CS2R R24, SRZ ;  /* 0x0000000000187805 */ /* 0x000fe2000001ff00 */
[----:B------:R-:W-:Y:S06]  /*5b80*/  @!P1 BRA `(.L_x_2210) ;  /* 0x0000004000d49947 */ /* 0x000fec0003800000 */
[----:B------:R-:W-:Y:S01]  /*5b90*/  R2UR UR4, R17 ;  /* 0x00000000110472ca */ /* 0x000fe200000e0000 */
[----:B------:R-:W-:Y:S01]  /*5ba0*/  IMAD.MOV.U32 R21, RZ, RZ, R4 ;  /* 0x000000ffff157224 */ /* 0x000fe200078e0004 */
[----:B------:R-:W-:Y:S01]  /*5bb0*/  MOV R228, R3 ;  /* 0x0000000300e47202 */ /* 0x000fe20000000f00 */
[----:B------:R-:W-:Y:S01]  /*5bc0*/  IMAD.MOV.U32 R2, RZ, RZ, 0x3f800000 ;  /* 0x3f800000ff027424 */ /* 0x000fe200078e00ff */
[----:B------:R-:W-:Y:S01]  /*5bd0*/  UMOV UR60, UR36 ;  /* 0x00000024003c7c82 */ /* 0x000fe20008000000 */
[----:B------:R-:W-:Y:S01]  /*5be0*/  IMAD.MOV.U32 R151, RZ, RZ, RZ ;  /* 0x000000ffff977224 */ /* 0x000fe200078e00ff */
[----:B------:R-:W-:-:S07]  /*5bf0*/  ULDC UR37, c[0x0][0x9d8] ;  /* 0x0002760000257ab9 */ /* 0x000fce0000000800 */
[----:B------:R-:W-:-:S07]  /*5c00*/  IMAD.U32 R20, RZ, RZ, UR4 ;  /* 0x00000004ff147e24 */ /* 0x000fce000f8e00ff */
.L_x_2221:
[----:B------:R-:W-:Y:S01]  /*5c10*/  R2UR UR5, R20 ;  /* 0x00000000140572ca */ /* 0x000fe200000e0000 */
[----:B------:R-:W-:-:S04]  /*5c20*/  UISETP.NE.AND UP0, UPT, UR60, 0x1, UPT ;  /* 0x000000013c00788c */ /* 0x000fc8000bf05270 */
[----:B------:R-:W-:-:S08]  /*5c30*/  USEL UR4, URZ, 0x1, UP0 ;  /* 0x000000013f047887 */ /* 0x000fd00008000000 */
[----:B------:R-:W-:-:S06]  /*5c40*/  ULOP3.LUT UR4, UR5, UR4, URZ, 0x3c, !UPT ;  /* 0x0000000405047292 */ /* 0x000fcc000f8e3c3f */
[----:B------:R-:W-:Y:S01]  /*5c50*/  IMAD.U32 R17, RZ, RZ, UR4 ;  /* 0x00000004ff117e24 */ /* 0x000fe2000f8e00ff */
[----:B------:R-:W-:Y:S06]  /*5c60*/  @!P0 BRA `(.L_x_2211) ;  /* 0x0000000000048947 */ /* 0x000fec0003800000 */
[----:B------:R-:W-:Y:S01]  /*5c70*/  BPT.TRAP 0x1 ;  /* 0x000000040000795c */ /* 0x000fe20000300000 */
.L_x_2211:
[----:B------:R-:W-:Y:S01]  /*5c80*/  R2UR UR4, R16 ;  /* 0x00000000100472ca */ /* 0x000fe200000e0000 */
[----:B------:R-:W-:Y:S01]  /*5c90*/  UIADD3 UR36, UR60, 0x1, URZ ;  /* 0x000000013c247890 */ /* 0x000fe2000fffe03f */
[----:B------:R-:W-:-:S03]  /*5ca0*/  R2UR UR5, R17 ;  /* 0x00000000110572ca */ /* 0x000fc600000e0000 */
[----:B------:R-:W-:-:S04]  /*5cb0*/  UISETP.NE.AND UP0, UPT, UR36, 0x2, UPT ;  /* 0x000000022400788c */ /* 0x000fc8000bf05270 */
[----:B------:R-:W-:-:S04]  /*5cc0*/  USEL UR36, UR36, URZ, UP0 ;  /* 0x0000003f24247287 */ /* 0x000fc80008000000 */
[----:B------:R-:W-:Y:S02]  /*5cd0*/  ULEA UR4, UR36, UR4, 0x3 ;  /* 0x0000000424047291 */ /* 0x000fe4000f8e183f */
[----:B------:R-:W-:-:S04]  /*5ce0*/  MOV R4, UR5 ;  /* 0x0000000500047c02 */ /* 0x000fc80008000f00 */
[----:B------:R-:W-:Y:S01]  /*5cf0*/  SHF.L.U32 R4, R4, 0x1f, RZ ;  /* 0x0000001f04047819 */ /* 0x000fe200000006ff */
[----:B------:R-:W-:-:S03]  /*5d00*/  IMAD.U32 R3, RZ, RZ, UR4 ;  /* 0x00000004ff037e24 */ /* 0x000fc6000f8e00ff */
[----:B------:R0:W1:Y:S01]  /*5d10*/  SYNCS.PHASECHK.TRANS64.TRYWAIT P1, [UR4+0x38830], R4 ;  /* 0x03883004ff0075a7 */ /* 0x0000620008020144 */
[----:B------:R-:W-:Y:S05]  /*5d20*/  @!P0 BRA `(.L_x_2212) ;  /* 0x0000000000048947 */ /* 0x000fea0003800000 */
[----:B------:R-:W-:Y:S01]  /*5d30*/  BPT.TRAP 0x1 ;  /* 0x000000040000795c */ /* 0x000fe20000300000 */
.L_x_2212:
[----:B-1----:R-:W-:Y:S05]  /*5d40*/  @P1 BRA `(.L_x_2213) ;  /* 0x00000000000c1947 */ /* 0x002fea0003800000 */
[----:B------:R-:W-:-:S13]  /*5d50*/  R2UR UR4, R3 ;  /* 0x00000000030472ca */ /* 0x000fda00000e0000 */
[----:B------:R-:W1:Y:S02]  /*5d60*/  SYNCS.PHASECHK.TRANS64.TRYWAIT P1, [UR4+0x38830], R4 ;  /* 0x03883004ff0075a7 */ /* 0x000e640008020144 */
[----:B-1----:R-:W-:Y:S05]  /*5d70*/  @!P1 BRA `(.L_x_2214) ;  /* 0x0000010400cc9947 */ /* 0x002fea0003800000 */
.L_x_2213:
        /* <DEDUP_REMOVED lines=23> */
[----:B------:R-:W-:Y:S01]  /*5ef0*/  UIADD3 UR58, UR4, 0x80, URZ ;  /* 0x00000080043a7890 */ /* 0x000fe2000fffe03f */
[-C--:B------:R-:W-:Y:S01]  /*5f00*/  FMUL.FTZ R28, R28, R0.reuse ;  /* 0x000000001c1c7220 */ /* 0x080fe20000410000 */
        /* <DEDUP_REMOVED lines=57> */
[----:B------:R-:W-:Y:S01]  /*62a0*/  UIADD3 UR58, UR4, 0x100, URZ ;  /* 0x00000100043a7890 */ /* 0x000fe2000fffe03f */
[-C--:B------:R-:W-:Y:S01]  /*62b0*/  FMUL.FTZ R109, R109, R0.reuse ;  /* 0x000000006d6d7220 */ /* 0x080fe20000410000 */
[----:B------:R-:W-:Y:S01]  /*62c0*/  UMOV UR56, UR6 ;  /* 0x0000000600387c82 */ /* 0x000fe20008000000 */
[----:B------:R-:W-:Y:S01]  /*62d0*/  UMOV UR57, UR7 ;  /* 0x0000000700397c82 */ /* 0x000fe20008000000 */
        /* <DEDUP_REMOVED lines=95> */
[----:B------:R-:W-:Y:S01]  /*68d0*/  UIADD3 UR58, UR4, 0x200, URZ ;  /* 0x00000200043a7890 */ /* 0x000fe2000fffe03f */
[----:B------:R-:W-:Y:S01]  /*68e0*/  UMOV UR56, UR6 ;  /* 0x0000000600387c82 */ /* 0x000fe20008000000 */
[----:B------:R-:W-:Y:S01]  /*68f0*/  UMOV UR57, UR7 ;  /* 0x0000000700397c82 */ /* 0x000fe20008000000 */
[----:B------:R-:W-:Y:S01]  /*6900*/  UMOV UR59, 0x40000040 ;  /* 0x40000040003b7882 */ /* 0x000fe20000000000 */
        /* <DEDUP_REMOVED lines=141> */
[----:B------:R-:W-:Y:S02]  /*71e0*/  R2UR UR10, R6 ;  /* 0x00000000060a72ca */ /* 0x000fe400000e0000 */
[----:B------:R-:W-:-:S11]  /*71f0*/  R2UR UR11, R7 ;  /* 0x00000000070b72ca */ /* 0x000fd600000e0000 */
[----:B------:R-:W-:Y:S02]  /*7200*/  UMOV UR56, UR10 ;  /* 0x0000000a00387c82 */ /* 0x000fe40008000000 */
[----:B------:R-:W-:Y:S01]  /*7210*/  UMOV UR57, UR11 ;  /* 0x0000000b00397c82 */ /* 0x000fe20008000000 */
[----:B------:R-:W-:Y:S01]  /*7220*/  UMOV UR5, UR11 ;  /* 0x0000000b00057c82 */ /* 0x000fe20008000000 */
        /* <DEDUP_REMOVED lines=22> */
[----:B------:R-:W-:Y:S03]  /*7390*/  HGMMA.64x16x16.F32 R152, gdesc[UR12], R152, gsb0 ;  /* 0x002000000c9879f0 */ /* 0x000fe60008000898 */
        /* <DEDUP_REMOVED lines=236> */
[----:B------:R-:W-:Y:S05]  /*8260*/  @!P0 BRA `(.L_x_2215) ;  /* 0x0000000000048947 */ /* 0x000fea0003800000 */
[----:B------:R-:W-:Y:S01]  /*8270*/  BPT.TRAP 0x1 ;  /* 0x000000040000795c */ /* 0x000fe20000300000 */
.L_x_2215:
        /* <DEDUP_REMOVED lines=8> */
.L_x_2216:
[----:B--2---:R-:W-:Y:S05]  /*8300*/  @P1 BRA `(.L_x_2217) ;  /* 0x0000000000081947 */ /* 0x004fea0003800000 */
[----:B------:R-:W2:Y:S02]  /*8310*/  SYNCS.PHASECHK.TRANS64.TRYWAIT P1, [UR4+0x38850], R0 ;  /* 0x03885000ff0075a7 */ /* 0x000ea40008020144 */
[----:B--2---:R-:W-:Y:S05]  /*8320*/  @!P1 BRA `(.L_x_2218) ;  /* 0x000000e0007c9947 */ /* 0x004fea0003800000 */
.L_x_2217:
        /* <DEDUP_REMOVED lines=37> */
.L_x_2219:
[----:B------:R-:W-:Y:S01]  /*8580*/  R2UR UR6, R212 ;  /* 0x00000000d40672ca */ /* 0x000fe200000e0000 */
[----:B-12---:R-:W-:Y:S01]  /*8590*/  FMUL.FTZ R0, R187, UR37 ;  /* 0x00000025bb007c20 */ /* 0x006fe20008410000 */
[----:B------:R-:W-:Y:S01]  /*85a0*/  R2UR UR5, R213 ;  /* 0x00000000d50572ca */ /* 0x000fe200000e0000 */
[----:B------:R-:W-:Y:S01]  /*85b0*/  FMUL.FTZ R187, R188, UR37 ;  /* 0x00000025bcbb7c20 */ /* 0x000fe20008410000 */
[----:B------:R-:W-:Y:S01]  /*85c0*/  FMUL.FTZ R188, R177, UR37 ;  /* 0x00000025b1bc7c20 */ /* 0x000fe20008410000 */
[----:B------:R-:W-:Y:S01]  /*85d0*/  FMUL.FTZ R177, R179, UR37 ;  /* 0x00000025b3b17c20 */ /* 0x000fe20008410000 */
[----:B------:R-:W1:Y:S01]  /*85e0*/  LDC R193, c[0x0][0x2f0] ;  /* 0x0000bc00ffc17b82 */ /* 0x000e620000000800 */
[----:B------:R-:W-:Y:S01]  /*85f0*/  FMUL.FTZ R2, R186, UR37 ;  /* 0x00000025ba027c20 */ /* 0x000fe20008410000 */
[----:B------:R-:W-:Y:S01]  /*8600*/  FMUL.FTZ R186, R189, UR37 ;  /* 0x00000025bdba7c20 */ /* 0x000fe20008410000 */
[----:B------:R-:W-:Y:S01]  /*8610*/  R2UR UR7, R23 ;  /* 0x00000000170772ca */ /* 0x000fe200000e0000 */
[----:B------:R-:W-:Y:S01]  /*8620*/  FMUL.FTZ R192, R184, UR37 ;  /* 0x00000025b8c07c20 */ /* 0x000fe20008410000 */
[----:B------:R-:W-:Y:S01]  /*8630*/  FMUL.FTZ R184, R191, UR37 ;  /* 0x00000025bfb87c20 */ /* 0x000fe20008410000 */
[----:B------:R-:W-:Y:S01]  /*8640*/  FMUL.FTZ R191, R181, UR37 ;  /* 0x00000025b5bf7c20 */ /* 0x000fe20008410000 */
[----:B------:R-:W-:Y:S01]  /*8650*/  UISETP.NE.AND UP0, UPT, UR6, URZ, UPT ;  /* 0x0000003f0600728c */ /* 0x000fe2000bf05270 */
[----:B------:R-:W-:Y:S01]  /*8660*/  FMUL.FTZ R181, R169, UR37 ;  /* 0x00000025a9b57c20 */ /* 0x000fe20008410000 */
[----:B0-----:R-:W-:-:S02]  /*8670*/  VIADD R4, R215, UR5 ;  /* 0x00000005d7047c36 */ /* 0x001fc40008000000 */
[----:B------:R-:W-:Y:S01]  /*8680*/  FMUL.FTZ R185, R185, UR37 ;  /* 0x00000025b9b97c20 */ /* 0x000fe20008410000 */
[----:B------:R-:W-:Y:S01]  /*8690*/  IMAD.MOV.U32 R169, RZ, RZ, -0x2 ;  /* 0xfffffffeffa97424 */ /* 0x000fe200078e00ff */
[----:B------:R-:W0:Y:S01]  /*86a0*/  MUFU.TANH R192, R192 ;  /* 0x000000c000c07308 */ /* 0x000e220000002400 */
[----:B------:R-:W-:Y:S01]  /*86b0*/  PLOP3.LUT P1, PT, PT, PT, UP0, 0x80, 0x0 ;  /* 0x000000000000781c */ /* 0x000fe20003f2f008 */
[----:B------:R-:W-:Y:S01]  /*86c0*/  ULDC UR6, c[0x0][0x288] ;  /* 0x0000a20000067ab9 */ /* 0x000fe20000000800 */
[----:B------:R-:W-:Y:S01]  /*86d0*/  PLOP3.LUT P2, PT, PT, PT, UP0, 0x80, 0x0 ;  /* 0x000000000000781c */ /* 0x000fe20003f4f008 */
[----:B------:R-:W-:Y:S01]  /*86e0*/  FMUL.FTZ R20, R190, UR37 ;  /* 0x00000025be147c20 */ /* 0x000fe20008410000 */
[----:B------:R-:W-:Y:S01]  /*86f0*/  FMUL.FTZ R190, R176, UR37 ;  /* 0x00000025b0be7c20 */ /* 0x000fe20008410000 */
[----:B------:R-:W-:Y:S01]  /*8700*/  @UP0 ULDC UR5, c[0x0][0x44c] ;  /* 0x0001130000050ab9 */ /* 0x000fe20000000800 */
[----:B------:R-:W-:Y:S01]  /*8710*/  FMUL.FTZ R176, R178, UR37 ;  /* 0x00000025b2b07c20 */ /* 0x000fe20008410000 */
[----:B------:R-:W2:Y:S01]  /*8720*/  MUFU.TANH R185, R185 ;  /* 0x000000b900b97308 */ /* 0x000ea20000002400 */
[----:B------:R-:W-:Y:S01]  /*8730*/  FMUL.FTZ R178, R180, UR37 ;  /* 0x00000025b4b27c20 */ /* 0x000fe20008410000 */
[----:B------:R-:W-:Y:S01]  /*8740*/  FMUL.FTZ R180, R172, UR37 ;  /* 0x00000025acb47c20 */ /* 0x000fe20008410000 */
[----:B------:R-:W-:Y:S01]  /*8750*/  FMUL.FTZ R170, R170, UR37 ;  /* 0x00000025aaaa7c20 */ /* 0x000fe20008410000 */
[----:B------:R-:W-:Y:S01]  /*8760*/  FMUL.FTZ R171, R171, UR37 ;  /* 0x00000025abab7c20 */ /* 0x000fe20008410000 */
[----:B------:R-:W-:Y:S01]  /*8770*/  FMUL.FTZ R174, R174, UR37 ;  /* 0x00000025aeae7c20 */ /* 0x000fe20008410000 */
[----:B------:R-:W-:Y:S01]  /*8780*/  @P1 IMAD.HI.U32 R179, R4, UR5, RZ ;  /* 0x0000000504b31c27 */ /* 0x000fe2000f8e00ff */
[----:B------:R-:W-:Y:S01]  /*8790*/  @UP0 ULDC UR5, c[0x0][0x450] ;  /* 0x0001140000050ab9 */ /* 0x000fe20000000800 */
[----:B------:R-:W3:Y:S02]  /*87a0*/  MUFU.TANH R187, R187 ;  /* 0x000000bb00bb7308 */ /* 0x000ee40000002400 */
[----:B------:R-:W-:Y:S01]  /*87b0*/  FMUL.FTZ R175, R175, UR37 ;  /* 0x00000025afaf7c20 */ /* 0x000fe20008410000 */
[----:B------:R-:W-:Y:S01]  /*87c0*/  FMUL.FTZ R162, R162, UR37 ;  /* 0x00000025a2a27c20 */ /* 0x000fe20008410000 */
[----:B------:R-:W-:Y:S01]  /*87d0*/  @P2 SHF.R.U32.HI R4, RZ, UR5, R179 ;  /* 0x00000005ff042c19 */ /* 0x000fe200080116b3 */
[----:B------:R-:W-:Y:S01]  /*87e0*/  UMOV UR5, 0x1 ;  /* 0x0000000100057882 */ /* 0x000fe20000000000 */
[----:B------:R-:W-:Y:S01]  /*87f0*/  FMUL.FTZ R179, R168, UR37 ;  /* 0x00000025a8b37c20 */ /* 0x000fe20008410000 */
[----:B------:R-:W-:Y:S01]  /*8800*/  UIMAD UR5, UR61, -0x50, UR5 ;  /* 0xffffffb03d0578a4 */ /* 0x000fe2000f8e0205 */
[----:B------:R-:W-:Y:S01]  /*8810*/  FMUL.FTZ R159, R159, UR37 ;  /* 0x000000259f9f7c20 */ /* 0x000fe20008410000 */
[----:B------:R-:W4:Y:S01]  /*8820*/  SHFL.IDX PT, R189, R4, RZ, 0x1c1f ;  /* 0x001c1fff04bd7589 */ /* 0x000f2200000e0000 */
[----:B------:R-:W5:Y:S01]  /*8830*/  MUFU.TANH R186, R186 ;  /* 0x000000ba00ba7308 */ /* 0x000f620000002400 */
[----:B------:R-:W-:Y:S01]  /*8840*/  FMUL.FTZ R163, R163, UR37 ;  /* 0x00000025a3a37c20 */ /* 0x000fe20008410000 */
[----:B------:R-:W-:Y:S01]  /*8850*/  FMUL.FTZ R166, R166, UR37 ;  /* 0x00000025a6a67c20 */ /* 0x000fe20008410000 */
[----:B------:R-:W-:Y:S01]  /*8860*/  IMAD R168, R214, R169, UR5 ;  /* 0x00000005d6a87e24 */ /* 0x000fe2000f8e02a9 */
[----:B------:R-:W-:Y:S01]  /*8870*/  ULDC UR5, c[0x0][0x988] ;  /* 0x0002620000057ab9 */ /* 0x000fe20000000800 */
[----:B------:R-:W-:Y:S01]  /*8880*/  FMUL.FTZ R167, R167, UR37 ;  /* 0x00000025a7a77c20 */ /* 0x000fe20008410000 */
[----:B------:R-:W-:Y:S01]  /*8890*/  FMUL.FTZ R154, R154, UR37 ;  /* 0x000000259a9a7c20 */ /* 0x000fe20008410000 */
[----:B-1----:R-:W-:-:S02]  /*88a0*/  IMAD R168, R193, UR7, R168 ;  /* 0x00000007c1a87c24 */ /* 0x002fc4000f8e02a8 */
[----:B------:R-:W-:Y:S01]  /*88b0*/  FMUL.FTZ R193, R173, UR37 ;  /* 0x00000025adc17c20 */ /* 0x000fe20008410000 */
[----:B------:R-:W1:Y:S01]  /*88c0*/  MUFU.TANH R190, R190 ;  /* 0x000000be00be7308 */ /* 0x000e620000002400 */
[----:B------:R-:W-:Y:S01]  /*88d0*/  FMUL.FTZ R173, R160, UR37 ;  /* 0x00000025a0ad7c20 */ /* 0x000fe20008410000 */
[----:B------:R-:W-:Y:S01]  /*88e0*/  FMUL.FTZ R155, R155, UR37 ;  /* 0x000000259b9b7c20 */ /* 0x000fe20008410000 */
[----:B------:R-:W-:Y:S01]  /*88f0*/  FMUL.FTZ R158, R158, UR37 ;  /* 0x000000259e9e7c20 */ /* 0x000fe20008410000 */
[----:B------:R-:W1:Y:S04]  /*8900*/  S2UR UR7, SR_CgaCtaId ;  /* 0x00000000000779c3 */ /* 0x000e680000008800 */
[----:B------:R-:W1:Y:S01]  /*8910*/  MUFU.TANH R188, R188 ;  /* 0x000000bc00bc7308 */ /* 0x000e620000002400 */
[----:B----4-:R-:W-:-:S07]  /*8920*/  IADD3 R189, R189, -UR6, R168 ;  /* 0x80000006bdbd7c10 */ /* 0x010fce000fffe0a8 */
[----:B------:R-:W4:Y:S01]  /*8930*/  MUFU.TANH R178, R178 ;  /* 0x000000b200b27308 */ /* 0x000f220000002400 */
[C---:B------:R-:W-:Y:S02]  /*8940*/  ISETP.GT.AND P1, PT, R189.reuse, RZ, PT ;  /* 0x000000ffbd00720c */ /* 0x040fe40003f24270 */
[C---:B------:R-:W-:Y:S02]  /*8950*/  ISETP.GT.AND P2, PT, R189.reuse, 0x1, PT ;  /* 0x00000001bd00780c */ /* 0x040fe40003f44270 */
[----:B0-----:R-:W-:Y:S02]  /*8960*/  FSEL R160, R192, -INF , P1 ;  /* 0xff800000c0a07808 */ /* 0x001fe40000800000 */
[----:B------:R-:W-:Y:S01]  /*8970*/  ISETP.GT.AND P1, PT, R189, 0x8, PT ;  /* 0x00000008bd00780c */ /* 0x000fe20003f24270 */
[----:B------:R-:W0:Y:S01]  /*8980*/  MUFU.TANH R191, R191 ;  /* 0x000000bf00bf7308 */ /* 0x000e220000002400 */
[----:B--2---:R-:W-:Y:S01]  /*8990*/  FSEL R169, R185, -INF , P2 ;  /* 0xff800000b9a97808 */ /* 0x004fe20001000000 */
[----:B------:R-:W-:Y:S01]  /*89a0*/  FMUL.FTZ R185, R161, UR37 ;  /* 0x00000025a1b97c20 */ /* 0x000fe20008410000 */
[----:B------:R-:W-:-:S02]  /*89b0*/  FMNMX.FTZ R172, R160, R21, !PT ;  /* 0x00000015a0ac7209 */ /* 0x000fc40007810000 */
[----:B------:R-:W-:Y:S02]  /*89c0*/  ISETP.GT.AND P2, PT, R189, 0x9, PT ;  /* 0x00000009bd00780c */ /* 0x000fe40003f44270 */
[----:B---3--:R-:W-:Y:S01]  /*89d0*/  FSEL R161, R187, -INF , P1 ;  /* 0xff800000bba17808 */ /* 0x008fe20000800000 */
[----:B------:R2:W-:Y:S01]  /*89e0*/  MUFU.TANH R192, R173 ;  /* 0x000000ad00c07308 */ /* 0x0005e20000002400 */
[----:B------:R-:W-:Y:S02]  /*89f0*/  FMNMX.FTZ R194, R169, R172, !PT ;  /* 0x000000aca9c27209 */ /* 0x000fe40007810000 */
[C---:B------:R-:W-:Y:S02]  /*8a00*/  ISETP.GT.AND P1, PT, R189.reuse, 0x10, PT ;  /* 0x00000010bd00780c */ /* 0x040fe40003f24270 */
[----:B-----5:R-:W-:Y:S01]  /*8a10*/  FSEL R172, R186, -INF , P2 ;  /* 0xff800000baac7808 */ /* 0x020fe20001000000 */
[----:B------:R-:W-:Y:S01]  /*8a20*/  FMUL.FTZ R186, R164, UR37 ;  /* 0x00000025a4ba7c20 */ /* 0x000fe20008410000 */
[----:B------:R-:W-:Y:S01]  /*8a30*/  ISETP.GT.AND P2, PT, R189, 0x11, PT ;  /* 0x00000011bd00780c */ /* 0x000fe20003f44270 */
[----:B------:R-:W3:Y:S01]  /*8a40*/  MUFU.TANH R179, R179 ;  /* 0x000000b300b37308 */ /* 0x000ee20000002400 */
[----:B--2---:R-:W-:-:S02]  /*8a50*/  FMNMX.FTZ R173, R161, R194, !PT ;  /* 0x000000c2a1ad7209 */ /* 0x004fc40007810000 */
[----:B-1----:R-:W-:Y:S02]  /*8a60*/  FSEL R164, R190, -INF , P1 ;  /* 0xff800000bea47808 */ /* 0x002fe40000800000 */
[----:B------:R-:W-:Y:S02]  /*8a70*/  FMNMX.FTZ R187, R172, R173, !PT ;  /* 0x000000adacbb7209 */ /* 0x000fe40007810000 */
[----:B------:R-:W-:Y:S01]  /*8a80*/  FSEL R173, R188, -INF , P2 ;  /* 0xff800000bcad7808 */ /* 0x000fe20001000000 */
[----:B------:R-:W1:Y:S01]  /*8a90*/  MUFU.TANH R181, R181 ;  /* 0x000000b500b57308 */ /* 0x000e620000002400 */
[----:B------:R-:W-:Y:S02]  /*8aa0*/  ISETP.GT.AND P1, PT, R189, 0x18, PT ;  /* 0x00000018bd00780c */ /* 0x000fe40003f24270 */
[----:B------:R-:W-:Y:S01]  /*8ab0*/  FMNMX.FTZ R188, R164, R187, !PT ;  /* 0x000000bba4bc7209 */ /* 0x000fe20007810000 */
[----:B------:R-:W-:Y:S01]  /*8ac0*/  FMUL.FTZ R187, R165, UR37 ;  /* 0x00000025a5bb7c20 */ /* 0x000fe20008410000 */
[----:B------:R-:W-:-:S02]  /*8ad0*/  ISETP.GT.AND P2, PT, R189, 0x19, PT ;  /* 0x00000019bd00780c */ /* 0x000fc40003f44270 */
[----:B----4-:R-:W-:Y:S01]  /*8ae0*/  FSEL R178, R178, -INF , P1 ;  /* 0xff800000b2b27808 */ /* 0x010fe20000800000 */
[----:B------:R-:W2:Y:S01]  /*8af0*/  MUFU.TANH R180, R180 ;  /* 0x000000b400b47308 */ /* 0x000ea20000002400 */
[----:B------:R-:W-:Y:S01]  /*8b00*/  FMNMX.FTZ R195, R173, R188, !PT ;  /* 0x000000bcadc37209 */ /* 0x000fe20007810000 */
[----:B------:R-:W-:Y:S01]  /*8b10*/  FMUL.FTZ R188, R152, UR37 ;  /* 0x0000002598bc7c20 */ /* 0x000fe20008410000 */
[----:B------:R-:W-:Y:S02]  /*8b20*/  ISETP.GT.AND P1, PT, R189, 0x20, PT ;  /* 0x00000020bd00780c */ /* 0x000fe40003f24270 */
[----:B0-----:R-:W-:Y:S02]  /*8b30*/  FSEL R165, R191, -INF , P2 ;  /* 0xff800000bfa57808 */ /* 0x001fe40001000000 */
[----:B------:R-:W-:Y:S01]  /*8b40*/  FMNMX.FTZ R190, R178, R195, !PT ;  /* 0x000000c3b2be7209 */ /* 0x000fe20007810000 */
[----:B------:R-:W0:Y:S01]  /*8b50*/  MUFU.TANH R193, R193 ;  /* 0x000000c100c17308 */ /* 0x000e220000002400 */
[----:B------:R-:W-:-:S02]  /*8b60*/  ISETP.GT.AND P2, PT, R189, 0x21, PT ;  /* 0x00000021bd00780c */ /* 0x000fc40003f44270 */
[----:B---3--:R-:W-:Y:S02]  /*8b70*/  FSEL R152, R179, -INF , P1 ;  /* 0xff800000b3987808 */ /* 0x008fe40000800000 */
[----:B------:R-:W-:Y:S01]  /*8b80*/  FMNMX.FTZ R191, R165, R190, !PT ;  /* 0x000000bea5bf7209 */ /* 0x000fe20007810000 */
[----:B------:R-:W-:Y:S01]  /*8b90*/  FMUL.FTZ R190, R153, UR37 ;  /* 0x0000002599be7c20 */ /* 0x000fe20008410000 */
[----:B------:R-:W-:Y:S01]  /*8ba0*/  ISETP.GT.AND P1, PT, R189, 0x28, PT ;  /* 0x00000028bd00780c */ /* 0x000fe20003f24270 */
[----:B------:R-:W3:Y:S01]  /*8bb0*/  MUFU.TANH R185, R185 ;  /* 0x000000b900b97308 */ /* 0x000ee20000002400 */
[----:B-1----:R-:W-:Y:S02]  /*8bc0*/  FSEL R179, R181, -INF , P2 ;  /* 0xff800000b5b37808 */ /* 0x002fe40001000000 */
[----:B------:R-:W-:Y:S01]  /*8bd0*/  FMNMX.FTZ R194, R152, R191, !PT ;  /* 0x000000bf98c27209 */ /* 0x000fe20007810000 */
[----:B------:R-:W-:Y:S01]  /*8be0*/  FMUL.FTZ R191, R156, UR37 ;  /* 0x000000259cbf7c20 */ /* 0x000fe20008410000 */
[----:B------:R-:W-:-:S02]  /*8bf0*/  ISETP.GT.AND P2, PT, R189, 0x29, PT ;  /* 0x00000029bd00780c */ /* 0x000fc40003f44270 */
[----:B--2---:R-:W-:Y:S01]  /*8c00*/  FSEL R153, R180, -INF , P1 ;  /* 0xff800000b4997808 */ /* 0x004fe20000800000 */
[----:B------:R-:W1:Y:S01]  /*8c10*/  MUFU.TANH R186, R186 ;  /* 0x000000ba00ba7308 */ /* 0x000e620000002400 */
[----:B------:R-:W-:Y:S02]  /*8c20*/  FMNMX.FTZ R194, R179, R194, !PT ;  /* 0x000000c2b3c27209 */ /* 0x000fe40007810000 */
[----:B------:R-:W-:Y:S02]  /*8c30*/  ISETP.GT.AND P1, PT, R189, 0x30, PT ;  /* 0x00000030bd00780c */ /* 0x000fe40003f24270 */
[----:B0-----:R-:W-:Y:S02]  /*8c40*/  FSEL R180, R193, -INF , P2 ;  /* 0xff800000c1b47808 */ /* 0x001fe40001000000 */
[----:B------:R-:W-:Y:S01]  /*8c50*/  FMNMX.FTZ R193, R153, R194, !PT ;  /* 0x000000c299c17209 */ /* 0x000fe20007810000 */
[----:B------:R-:W0:Y:S01]  /*8c60*/  MUFU.TANH R187, R187 ;  /* 0x000000bb00bb7308 */ /* 0x000e220000002400 */
[----:B------:R-:W-:-:S02]  /*8c70*/  ISETP.GT.AND P2, PT, R189, 0x31, PT ;  /* 0x00000031bd00780c */ /* 0x000fc40003f44270 */
[----:B------:R-:W-:Y:S02]  /*8c80*/  FSEL R181, R192, -INF , P1 ;  /* 0xff800000c0b57808 */ /* 0x000fe40000800000 */
[----:B------:R-:W-:Y:S01]  /*8c90*/  FMNMX.FTZ R192, R180, R193, !PT ;  /* 0x000000c1b4c07209 */ /* 0x000fe20007810000 */
[----:B------:R-:W-:Y:S01]  /*8ca0*/  FMUL.FTZ R193, R157, UR37 ;  /* 0x000000259dc17c20 */ /* 0x000fe20008410000 */
[----:B------:R-:W-:Y:S01]  /*8cb0*/  ISETP.GT.AND P1, PT, R189, 0x38, PT ;  /* 0x00000038bd00780c */ /* 0x000fe20003f24270 */
[----:B------:R-:W2:Y:S01]  /*8cc0*/  MUFU.TANH R188, R188 ;  /* 0x000000bc00bc7308 */ /* 0x000ea20000002400 */
[----:B---3--:R-:W-:Y:S02]  /*8cd0*/  FSEL R156, R185, -INF , P2 ;  /* 0xff800000b99c7808 */ /* 0x008fe40001000000 */
[----:B------:R-:W-:Y:S01]  /*8ce0*/  FMNMX.FTZ R185, R181, R192, !PT ;  /* 0x000000c0b5b97209 */ /* 0x000fe20007810000 */
[----:B------:R-:W-:Y:S01]  /*8cf0*/  FMUL.FTZ R192, R182, UR37 ;  /* 0x00000025b6c07c20 */ /* 0x000fe20008410000 */
[----:B-1----:R-:W-:-:S02]  /*8d00*/  FSEL R157, R186, -INF , P1 ;  /* 0xff800000ba9d7808 */ /* 0x002fc40000800000 */
[C---:B------:R-:W-:Y:S01]  /*8d10*/  ISETP.GT.AND P2, PT, R189.reuse, 0x39, PT ;  /* 0x00000039bd00780c */ /* 0x040fe20003f44270 */
[----:B------:R-:W1:Y:S01]  /*8d20*/  MUFU.TANH R190, R190 ;  /* 0x000000be00be7308 */ /* 0x000e620000002400 */
[----:B------:R-:W-:Y:S02]  /*8d30*/  FMNMX.FTZ R186, R156, R185, !PT ;  /* 0x000000b99cba7209 */ /* 0x000fe40007810000 */
[----:B------:R-:W-:Y:S02]  /*8d40*/  ISETP.GT.AND P1, PT, R189, 0x40, PT ;  /* 0x00000040bd00780c */ /* 0x000fe40003f24270 */
[----:B0-----:R-:W-:Y:S02]  /*8d50*/  FSEL R185, R187, -INF , P2 ;  /* 0xff800000bbb97808 */ /* 0x001fe40001000000 */
[----:B------:R-:W-:Y:S01]  /*8d60*/  FMNMX.FTZ R194, R157, R186, !PT ;  /* 0x000000ba9dc27209 */ /* 0x000fe20007810000 */
[----:B------:R-:W0:Y:S01]  /*8d70*/  MUFU.TANH R191, R191 ;  /* 0x000000bf00bf7308 */ /* 0x000e220000002400 */
[----:B------:R-:W-:-:S02]  /*8d80*/  ISETP.GT.AND P2, PT, R189, 0x41, PT ;  /* 0x00000041bd00780c */ /* 0x000fc40003f44270 */
[----:B--2---:R-:W-:Y:S02]  /*8d90*/  FSEL R186, R188, -INF , P1 ;  /* 0xff800000bcba7808 */ /* 0x004fe40000800000 */
[----:B------:R-:W-:Y:S02]  /*8da0*/  FMNMX.FTZ R195, R185, R194, !PT ;  /* 0x000000c2b9c37209 */ /* 0x000fe40007810000 */
[----:B------:R-:W-:Y:S01]  /*8db0*/  ISETP.GT.AND P1, PT, R189, 0x48, PT ;  /* 0x00000048bd00780c */ /* 0x000fe20003f24270 */
[----:B------:R-:W2:Y:S01]  /*8dc0*/  MUFU.TANH R193, R193 ;  /* 0x000000c100c17308 */ /* 0x000ea20000002400 */
[----:B-1----:R-:W-:Y:S01]  /*8dd0*/  FSEL R187, R190, -INF , P2 ;  /* 0xff800000bebb7808 */ /* 0x002fe20001000000 */
[----:B------:R-:W-:Y:S01]  /*8de0*/  FMUL.FTZ R190, R183, UR37 ;  /* 0x00000025b7be7c20 */ /* 0x000fe20008410000 */
[----:B------:R-:W-:Y:S02]  /*8df0*/  FMNMX.FTZ R182, R186, R195, !PT ;  /* 0x000000c3bab67209 */ /* 0x000fe40007810000 */
[----:B------:R-:W-:-:S02]  /*8e00*/  ISETP.GT.AND P2, PT, R189, 0x49, PT ;  /* 0x00000049bd00780c */ /* 0x000fc40003f44270 */
[----:B------:R-:W-:Y:S01]  /*8e10*/  FMNMX.FTZ R194, R187, R182, !PT ;  /* 0x000000b6bbc27209 */ /* 0x000fe20007810000 */
[----:B------:R1:W-:Y:S01]  /*8e20*/  MUFU.TANH R188, R192 ;  /* 0x000000c000bc7308 */ /* 0x0003e20000002400 */
[----:B0-----:R-:W-:-:S04]  /*8e30*/  FSEL R183, R191, -INF , P1 ;  /* 0xff800000bfb77808 */ /* 0x001fc80000800000 */
[----:B------:R-:W-:-:S03]  /*8e40*/  FMNMX.FTZ R191, R183, R194, !PT ;  /* 0x000000c2b7bf7209 */ /* 0x000fc60007810000 */
[----:B------:R-:W0:Y:S01]  /*8e50*/  MUFU.TANH R2, R2 ;  /* 0x0000000200027308 */ /* 0x000e220000002400 */
[----:B--2---:R-:W-:-:S04]  /*8e60*/  FSEL R182, R193, -INF , P2 ;  /* 0xff800000c1b67808 */ /* 0x004fc80001000000 */
[----:B-1----:R-:W-:Y:S02]  /*8e70*/  FMNMX.FTZ R192, R182, R191, !PT ;  /* 0x000000bfb6c07209 */ /* 0x002fe40007810000 */
[----:B------:R-:W1:Y:S01]  /*8e80*/  SHFL.IDX PT, R191, R4, 0x1, 0x1c1f ;  /* 0x003c1f0004bf7f89 */ /* 0x000e6200000e0000 */
[----:B------:R-:W2:Y:S03]  /*8e90*/  MUFU.TANH R0, R0 ;  /* 0x0000000000007308 */ /* 0x000ea60000002400 */
[----:B------:R-:W3:Y:S05]  /*8ea0*/  SHFL.BFLY PT, R193, R192, 0x2, 0x1f ;  /* 0x0c401f00c0c17f89 */ /* 0x000eea00000e0000 */
[----:B------:R3:W-:Y:S08]  /*8eb0*/  MUFU.TANH R189, R190 ;  /* 0x000000be00bd7308 */ /* 0x0007f00000002400 */
[----:B------:R-:W4:Y:S01]  /*8ec0*/  MUFU.TANH R20, R20 ;  /* 0x0000001400147308 */ /* 0x000f220000002400 */
[----:B-1----:R-:W-:-:S07]  /*8ed0*/  IADD3 R168, R191, -UR6, R168 ;  /* 0x80000006bfa87c10 */ /* 0x002fce000fffe0a8 */
[----:B------:R-:W1:Y:S01]  /*8ee0*/  MUFU.TANH R184, R184 ;  /* 0x000000b800b87308 */ /* 0x000e620000002400 */
[----:B------:R-:W-:Y:S02]  /*8ef0*/  R2UR UR6, R3 ;  /* 0x00000000030672ca */ /* 0x000fe400000e0000 */
[----:B---3--:R-:W-:Y:S02]  /*8f00*/  FMNMX.FTZ R190, R192, R193, !PT ;  /* 0x000000c1c0be7209 */ /* 0x008fe40007810000 */
[C---:B------:R-:W-:Y:S02]  /*8f10*/  ISETP.GT.AND P1, PT, R168.reuse, RZ, PT ;  /* 0x000000ffa800720c */ /* 0x040fe40003f24270 */
[----:B------:R-:W-:Y:S01]  /*8f20*/  ISETP.GT.AND P2, PT, R168, 0x1, PT ;  /* 0x00000001a800780c */ /* 0x000fe20003f44270 */
[----:B------:R-:W3:Y:S01]  /*8f30*/  SHFL.BFLY PT, R193, R190, 0x1, 0x1f ;  /* 0x0c201f00bec17f89 */ /* 0x000ee200000e0000 */
[----:B------:R-:W5:Y:S01]  /*8f40*/  MUFU.TANH R176, R176 ;  /* 0x000000b000b07308 */ /* 0x000f620000002400 */
[----:B0-----:R-:W-:-:S02]  /*8f50*/  FSEL R2, R2, -INF , P1 ;  /* 0xff80000002027808 */ /* 0x001fc40000800000 */
[----:B------:R-:W-:Y:S02]  /*8f60*/  ISETP.GT.AND P1, PT, R168, 0x8, PT ;  /* 0x00000008a800780c */ /* 0x000fe40003f24270 */
[----:B--2---:R-:W-:Y:S01]  /*8f70*/  FSEL R0, R0, -INF , P2 ;  /* 0xff80000000007808 */ /* 0x004fe20001000000 */
[----:B------:R-:W-:Y:S01]  /*8f80*/  UIADD3 UR6, UR6, 0x38840, URZ ;  /* 0x0003884006067890 */ /* 0x000fe2000fffe03f */
[----:B------:R-:W-:Y:S01]  /*8f90*/  FMNMX.FTZ R191, R2, R228, !PT ;  /* 0x000000e402bf7209 */ /* 0x000fe20007810000 */
[----:B------:R-:W0:Y:S01]  /*8fa0*/  MUFU.TANH R177, R177 ;  /* 0x000000b100b17308 */ /* 0x000e220000002400 */
[----:B------:R-:W-:Y:S01]  /*8fb0*/  ISETP.GT.AND P2, PT, R168, 0x9, PT ;  /* 0x00000009a800780c */ /* 0x000fe20003f44270 */
[----:B------:R-:W-:Y:S01]  /*8fc0*/  UPRMT UR6, UR7, 0x654, UR6 ;  /* 0x0000065407067896 */ /* 0x000fe20008000006 */
[----:B----4-:R-:W-:Y:S02]  /*8fd0*/  FSEL R20, R20, -INF , P1 ;  /* 0xff80000014147808 */ /* 0x010fe40000800000 */
[----:B------:R-:W-:-:S02]  /*8fe0*/  FMNMX.FTZ R191, R0, R191, !PT ;  /* 0x000000bf00bf7209 */ /* 0x000fc40007810000 */
[----:B------:R-:W-:Y:S01]  /*8ff0*/  ISETP.GT.AND P1, PT, R168, 0x10, PT ;  /* 0x00000010a800780c */ /* 0x000fe20003f24270 */
[----:B------:R-:W2:Y:S01]  /*9000*/  MUFU.TANH R170, R170 ;  /* 0x000000aa00aa7308 */ /* 0x000ea20000002400 */
[----:B-1----:R-:W-:Y:S02]  /*9010*/  FSEL R184, R184, -INF , P2 ;  /* 0xff800000b8b87808 */ /* 0x002fe40001000000 */
[----:B------:R-:W-:Y:S01]  /*9020*/  FMNMX.FTZ R191, R20, R191, !PT ;  /* 0x000000bf14bf7209 */ /* 0x000fe20007810000 */
[----:B------:R-:W-:Y:S01]  /*9030*/  SYNCS.ARRIVE.TRANS64.RED.A1T0 RZ, [UR6], RZ ;  /* 0x000000ffffff79a7 */ /* 0x000fe20008100406 */
[----:B------:R-:W-:Y:S02]  /*9040*/  ISETP.GT.AND P2, PT, R168, 0x11, PT ;  /* 0x00000011a800780c */ /* 0x000fe40003f44270 */
[----:B-----5:R-:W-:Y:S01]  /*9050*/  FSEL R176, R176, -INF , P1 ;  /* 0xff800000b0b07808 */ /* 0x020fe20000800000 */
[----:B------:R-:W1:Y:S01]  /*9060*/  MUFU.TANH R171, R171 ;  /* 0x000000ab00ab7308 */ /* 0x000e620000002400 */
[----:B------:R-:W-:-:S02]  /*9070*/  FMNMX.FTZ R191, R184, R191, !PT ;  /* 0x000000bfb8bf7209 */ /* 0x000fc40007810000 */
[----:B---3--:R-:W-:Y:S02]  /*9080*/  FMNMX.FTZ R4, R190, R193, !PT ;  /* 0x000000c1be047209 */ /* 0x008fe40007810000 */
[----:B------:R-:W-:Y:S02]  /*9090*/  ISETP.GT.AND P3, PT, R168, 0x18, PT ;  /* 0x00000018a800780c */ /* 0x000fe40003f64270 */
[----:B0-----:R-:W-:Y:S01]  /*90a0*/  FSEL R177, R177, -INF , P2 ;  /* 0xff800000b1b17808 */ /* 0x001fe20001000000 */
[----:B------:R-:W0:Y:S01]  /*90b0*/  MUFU.TANH R174, R174 ;  /* 0x000000ae00ae7308 */ /* 0x000e220000002400 */
[----:B------:R-:W-:Y:S01]  /*90c0*/  FMNMX.FTZ R190, R176, R191, !PT ;  /* 0x000000bfb0be7209 */ /* 0x000fe20007810000 */
[----:B------:R-:W-:Y:S01]  /*90d0*/  FMUL.FTZ R192, R4, UR5 ;  /* 0x0000000504c07c20 */ /* 0x000fe20008410000 */
[----:B------:R-:W-:Y:S02]  /*90e0*/  ISETP.GT.AND P4, PT, R168, 0x19, PT ;  /* 0x00000019a800780c */ /* 0x000fe40003f84270 */
[----:B------:R-:W-:-:S02]  /*90f0*/  FSEL R188, R188, -INF , P3 ;  /* 0xff800000bcbc7808 */ /* 0x000fc40001800000 */
[----:B------:R-:W-:Y:S01]  /*9100*/  FMNMX.FTZ R191, R177, R190, !PT ;  /* 0x000000beb1bf7209 */ /* 0x000fe20007810000 */
[----:B------:R-:W3:Y:S01]  /*9110*/  MUFU.TANH R175, R175 ;  /* 0x000000af00af7308 */ /* 0x000ee20000002400 */
[----:B------:R-:W-:Y:S02]  /*9120*/  FSETP.NEU.FTZ.AND P1, PT, R4, -INF , PT ;  /* 0xff8000000400780b */ /* 0x000fe40003f3d000 */
[----:B------:R-:W-:Y:S02]  /*9130*/  ISETP.GT.AND P2, PT, R168, 0x20, PT ;  /* 0x00000020a800780c */ /* 0x000fe40003f44270 */
[----:B------:R-:W-:Y:S02]  /*9140*/  FSEL R189, R189, -INF , P4 ;  /* 0xff800000bdbd7808 */ /* 0x000fe40002000000 */
[----:B------:R-:W-:Y:S01]  /*9150*/  FMNMX.FTZ R190, R188, R191, !PT ;  /* 0x000000bfbcbe7209 */ /* 0x000fe20007810000 */
[----:B------:R4:W-:Y:S01]  /*9160*/  MUFU.TANH R3, R159 ;  /* 0x0000009f00037308 */ /* 0x0009e20000002400 */
[----:B------:R-:W-:-:S02]  /*9170*/  ISETP.GT.AND P3, PT, R168, 0x21, PT ;  /* 0x00000021a800780c */ /* 0x000fc40003f64270 */
[----:B--2---:R-:W-:Y:S02]  /*9180*/  FSEL R170, R170, -INF , P2 ;  /* 0xff800000aaaa7808 */ /* 0x004fe40001000000 */
[----:B------:R-:W-:Y:S02]  /*9190*/  FMNMX.FTZ R191, R189, R190, !PT ;  /* 0x000000bebdbf7209 */ /* 0x000fe40007810000 */
[----:B------:R-:W-:Y:S01]  /*91a0*/  ISETP.GT.AND P2, PT, R168, 0x28, PT ;  /* 0x00000028a800780c */ /* 0x000fe20003f44270 */
[----:B------:R-:W2:Y:S01]  /*91b0*/  MUFU.TANH R162, R162 ;  /* 0x000000a200a27308 */ /* 0x000ea20000002400 */
[----:B----4-:R-:W-:Y:S02]  /*91c0*/  FSEL R159, R192, RZ, P1 ;  /* 0x000000ffc09f7208 */ /* 0x010fe40000800000 */
[----:B-1----:R-:W-:Y:S02]  /*91d0*/  FSEL R171, R171, -INF , P3 ;  /* 0xff800000abab7808 */ /* 0x002fe40001800000 */
[----:B------:R-:W-:Y:S01]  /*91e0*/  ISETP.GT.AND P3, PT, R168, 0x29, PT ;  /* 0x00000029a800780c */ /* 0x000fe20003f64270 */
[--C-:B------:R-:W-:Y:S01]  /*91f0*/  FFMA.FTZ R208, R160, UR5, -R159.reuse ;  /* 0x00000005a0d07c23 */ /* 0x100fe2000801089f */
[----:B------:R-:W-:Y:S01]  /*9200*/  FMNMX.FTZ R160, R170, R191, !PT ;  /* 0x000000bfaaa07209 */ /* 0x000fe20007810000 */
[----:B------:R-:W1:Y:S01]  /*9210*/  MUFU.TANH R163, R163 ;  /* 0x000000a300a37308 */ /* 0x000e620000002400 */
[--C-:B------:R-:W-:Y:S01]  /*9220*/  FFMA.FTZ R191, R169, UR5, -R159.reuse ;  /* 0x00000005a9bf7c23 */ /* 0x100fe2000801089f */
[----:B0-----:R-:W-:Y:S01]  /*9230*/  FSEL R174, R174, -INF , P2 ;  /* 0xff800000aeae7808 */ /* 0x001fe20001000000 */
[--C-:B------:R-:W-:Y:S01]  /*9240*/  FFMA.FTZ R210, R161, UR5, -R159.reuse ;  /* 0x00000005a1d27c23 */ /* 0x100fe2000801089f */
[----:B------:R-:W-:Y:S01]  /*9250*/  FMNMX.FTZ R169, R171, R160, !PT ;  /* 0x000000a0aba97209 */ /* 0x000fe20007810000 */
[--C-:B------:R-:W-:Y:S01]  /*9260*/  FFMA.FTZ R204, R164, UR5, -R159.reuse ;  /* 0x00000005a4cc7c23 */ /* 0x100fe2000801089f */
[----:B------:R-:W-:Y:S01]  /*9270*/  ISETP.GT.AND P2, PT, R168, 0x30, PT ;  /* 0x00000030a800780c */ /* 0x000fe20003f44270 */
[--C-:B------:R-:W-:Y:S01]  /*9280*/  FFMA.FTZ R206, R178, UR5, -R159.reuse ;  /* 0x00000005b2ce7c23 */ /* 0x100fe2000801089f */
[----:B------:R-:W0:Y:S01]  /*9290*/  MUFU.TANH R166, R166 ;  /* 0x000000a600a67308 */ /* 0x000e220000002400 */
[----:B---3--:R-:W-:Y:S01]  /*92a0*/  FSEL R175, R175, -INF , P3 ;  /* 0xff800000afaf7808 */ /* 0x008fe20001800000 */
[--C-:B------:R-:W-:Y:S01]  /*92b0*/  FFMA.FTZ R198, R157, UR5, -R159.reuse ;  /* 0x000000059dc67c23 */ /* 0x100fe2000801089f */
[----:B------:R-:W-:Y:S01]  /*92c0*/  FMNMX.FTZ R190, R174, R169, !PT ;  /* 0x000000a9aebe7209 */ /* 0x000fe20007810000 */
[--C-:B------:R-:W-:Y:S01]  /*92d0*/  FFMA.FTZ R200, R152, UR5, -R159.reuse ;  /* 0x0000000598c87c23 */ /* 0x100fe2000801089f */
[----:B------:R-:W-:Y:S01]  /*92e0*/  ISETP.GT.AND P3, PT, R168, 0x31, PT ;  /* 0x00000031a800780c */ /* 0x000fe20003f64270 */
[--C-:B------:R-:W-:Y:S01]  /*92f0*/  FFMA.FTZ R202, R153, UR5, -R159.reuse ;  /* 0x0000000599ca7c23 */ /* 0x100fe2000801089f */
[----:B--2---:R-:W-:Y:S01]  /*9300*/  FSEL R162, R162, -INF , P2 ;  /* 0xff800000a2a27808 */ /* 0x004fe20001000000 */
[----:B------:R-:W2:Y:S01]  /*9310*/  MUFU.TANH R167, R167 ;  /* 0x000000a700a77308 */ /* 0x000ea20000002400 */
[----:B------:R-:W-:Y:S01]  /*9320*/  FMNMX.FTZ R161, R175, R190, !PT ;  /* 0x000000beafa17209 */ /* 0x000fe20007810000 */
[--C-:B------:R-:W-:Y:S01]  /*9330*/  FFMA.FTZ R165, R165, UR5, -R159.reuse ;  /* 0x00000005a5a57c23 */ /* 0x100fe2000801089f */
[----:B------:R-:W-:Y:S01]  /*9340*/  ISETP.GT.AND P2, PT, R168, 0x38, PT ;  /* 0x00000038a800780c */ /* 0x000fe20003f44270 */
[--C-:B------:R-:W-:Y:S01]  /*9350*/  FFMA.FTZ R196, R181, UR5, -R159.reuse ;  /* 0x00000005b5c47c23 */ /* 0x100fe2000801089f */
[----:B-1----:R-:W-:Y:S01]  /*9360*/  FSEL R163, R163, -INF , P3 ;  /* 0xff800000a3a37808 */ /* 0x002fe20001800000 */
[--C-:B------:R-:W-:Y:S01]  /*9370*/  FFMA.FTZ R153, R185, UR5, -R159.reuse ;  /* 0x00000005b9997c23 */ /* 0x100fe2000801089f */
[----:B------:R-:W-:Y:S01]  /*9380*/  FMNMX.FTZ R190, R162, R161, !PT ;  /* 0x000000a1a2be7209 */ /* 0x000fe20007810000 */
[----:B------:R-:W1:Y:S01]  /*9390*/  MUFU.TANH R154, R154 ;  /* 0x0000009a009a7308 */ /* 0x000e620000002400 */
[----:B------:R-:W-:Y:S01]  /*93a0*/  ISETP.GT.AND P3, PT, R168, 0x39, PT ;  /* 0x00000039a800780c */ /* 0x000fe20003f64270 */
[--C-:B------:R-:W-:Y:S01]  /*93b0*/  FFMA.FTZ R161, R172, UR5, -R159.reuse ;  /* 0x00000005aca17c23 */ /* 0x100fe2000801089f */
[----:B0-----:R-:W-:Y:S01]  /*93c0*/  FSEL R166, R166, -INF , P2 ;  /* 0xff800000a6a67808 */ /* 0x001fe20001000000 */
[--C-:B------:R-:W-:Y:S01]  /*93d0*/  FFMA.FTZ R192, R186, UR5, -R159.reuse ;  /* 0x00000005bac07c23 */ /* 0x100fe2000801089f */
[----:B------:R-:W-:Y:S01]  /*93e0*/  FMNMX.FTZ R169, R163, R190, !PT ;  /* 0x000000bea3a97209 */ /* 0x000fe20007810000 */
[--C-:B------:R-:W-:Y:S01]  /*93f0*/  FFMA.FTZ R152, R187, UR5, -R159.reuse ;  /* 0x00000005bb987c23 */ /* 0x100fe2000801089f */
[----:B------:R-:W-:Y:S01]  /*9400*/  ISETP.GT.AND P2, PT, R168, 0x40, PT ;  /* 0x00000040a800780c */ /* 0x000fe20003f44270 */
[----:B------:R-:W0:Y:S01]  /*9410*/  MUFU.TANH R155, R155 ;  /* 0x0000009b009b7308 */ /* 0x000e220000002400 */
[----:B--2---:R-:W-:Y:S01]  /*9420*/  FSEL R167, R167, -INF , P3 ;  /* 0xff800000a7a77808 */ /* 0x004fe20001800000 */
[----:B------:R-:W-:Y:S01]  /*9430*/  FFMA.FTZ R194, R183, UR5, -R159 ;  /* 0x00000005b7c27c23 */ /* 0x000fe2000801089f */
[----:B------:R-:W-:-:S02]  /*9440*/  FMNMX.FTZ R172, R166, R169, !PT ;  /* 0x000000a9a6ac7209 */ /* 0x000fc40007810000 */
[----:B------:R-:W-:-:S03]  /*9450*/  ISETP.GT.AND P3, PT, R168, 0x41, PT ;  /* 0x00000041a800780c */ /* 0x000fc60003f64270 */
[----:B------:R-:W2:Y:S01]  /*9460*/  MUFU.TANH R158, R158 ;  /* 0x0000009e009e7308 */ /* 0x000ea20000002400 */
[----:B-1----:R-:W-:Y:S02]  /*9470*/  FSEL R154, R154, -INF , P2 ;  /* 0xff8000009a9a7808 */ /* 0x002fe40001000000 */
[----:B------:R-:W-:-:S05]  /*9480*/  ISETP.GT.AND P2, PT, R168, 0x48, PT ;  /* 0x00000048a800780c */ /* 0x000fca0003f44270 */
[----:B------:R1:W-:Y:S01]  /*9490*/  MUFU.EX2 R160, R191 ;  /* 0x000000bf00a07308 */ /* 0x0003e20000000800 */
[----:B0-----:R-:W-:Y:S02]  /*94a0*/  FSEL R169, R155, -INF , P3 ;  /* 0xff8000009ba97808 */ /* 0x001fe40001800000 */
[----:B------:R-:W-:Y:S01]  /*94b0*/  ISETP.GT.AND P3, PT, R168, 0x49, PT ;  /* 0x00000049a800780c */ /* 0x000fe20003f64270 */
[----:B------:R-:W-:-:S03]  /*94c0*/  FFMA.FTZ R168, R173, UR5, -R159 ;  /* 0x00000005ada87c23 */ /* 0x000fc6000801089f */
[----:B------:R-:W-:Y:S01]  /*94d0*/  FSEL R173, R3, -INF , P3 ;  /* 0xff80000003ad7808 */ /* 0x000fe20001800000 */
[----:B------:R-:W-:Y:S01]  /*94e0*/  MUFU.EX2 R208, R208 ;  /* 0x000000d000d07308 */ /* 0x000fe20000000800 */
[----:B-1----:R-:W-:Y:S02]  /*94f0*/  FMNMX.FTZ R191, R167, R172, !PT ;  /* 0x000000aca7bf7209 */ /* 0x002fe40007810000 */
[----:B--2---:R-:W-:Y:S02]  /*9500*/  FSEL R172, R158, -INF , P2 ;  /* 0xff8000009eac7808 */ /* 0x004fe40001000000 */
[----:B------:R-:W-:-:S03]  /*9510*/  FMNMX.FTZ R164, R154, R191, !PT ;  /* 0x000000bf9aa47209 */ /* 0x000fc60007810000 */
[----:B------:R-:W-:Y:S01]  /*9520*/  MUFU.EX2 R210, R210 ;  /* 0x000000d200d27308 */ /* 0x000fe20000000800 */
[----:B------:R-:W-:Y:S01]  /*9530*/  FMNMX.FTZ R155, R169, R164, !PT ;  /* 0x000000a4a99b7209 */ /* 0x000fe20007810000 */
[----:B------:R-:W-:-:S03]  /*9540*/  FFMA.FTZ R164, R179, UR5, -R159 ;  /* 0x00000005b3a47c23 */ /* 0x000fc6000801089f */
[----:B------:R-:W-:Y:S01]  /*9550*/  FMNMX.FTZ R158, R172, R155, !PT ;  /* 0x0000009bac9e7209 */ /* 0x000fe20007810000 */
[--C-:B------:R-:W-:Y:S01]  /*9560*/  FFMA.FTZ R155, R156, UR5, -R159.reuse ;  /* 0x000000059c9b7c23 */ /* 0x100fe2000801089f */
[--C-:B------:R-:W-:Y:S01]  /*9570*/  FFMA.FTZ R156, R182, UR5, -R159.reuse ;  /* 0x00000005b69c7c23 */ /* 0x100fe2000801089f */
[----:B------:R-:W-:Y:S01]  /*9580*/  MUFU.EX2 R161, R161 ;  /* 0x000000a100a17308 */ /* 0x000fe20000000800 */
[----:B------:R-:W-:Y:S01]  /*9590*/  FMNMX.FTZ R3, R173, R158, !PT ;  /* 0x0000009ead037209 */ /* 0x000fe20007810000 */
[----:B------:R-:W-:-:S04]  /*95a0*/  FFMA.FTZ R158, R180, UR5, -R159 ;  /* 0x00000005b49e7c23 */ /* 0x000fc8000801089f */
[----:B------:R-:W0:Y:S02]  /*95b0*/  SHFL.BFLY PT, R178, R3, 0x2, 0x1f ;  /* 0x0c401f0003b27f89 */ /* 0x000e2400000e0000 */
[----:B------:R-:W-:Y:S08]  /*95c0*/  MUFU.EX2 R204, R204 ;  /* 0x000000cc00cc7308 */ /* 0x000ff00000000800 */
[----:B------:R-:W-:Y:S08]  /*95d0*/  MUFU.EX2 R168, R168 ;  /* 0x000000a800a87308 */ /* 0x000ff00000000800 */
[----:B------:R-:W-:Y:S01]  /*95e0*/  MUFU.EX2 R206, R206 ;  /* 0x000000ce00ce7308 */ /* 0x000fe20000000800 */
[----:B0-----:R-:W-:-:S07]  /*95f0*/  FMNMX.FTZ R178, R3, R178, !PT ;  /* 0x000000b203b27209 */ /* 0x001fce0007810000 */
[----:B------:R-:W-:Y:S01]  /*9600*/  MUFU.EX2 R165, R165 ;  /* 0x000000a500a57308 */ /* 0x000fe20000000800 */
[----:B------:R-:W0:Y:S07]  /*9610*/  SHFL.BFLY PT, R3, R178, 0x1, 0x1f ;  /* 0x0c201f00b2037f89 */ /* 0x000e2e00000e0000 */
[----:B------:R-:W-:Y:S08]  /*9620*/  MUFU.EX2 R200, R200 ;  /* 0x000000c800c87308 */ /* 0x000ff00000000800 */
[----:B------:R-:W-:Y:S08]  /*9630*/  MUFU.EX2 R164, R164 ;  /* 0x000000a400a47308 */ /* 0x000ff00000000800 */
[----:B------:R-:W-:Y:S01]  /*9640*/  MUFU.EX2 R202, R202 ;  /* 0x000000ca00ca7308 */ /* 0x000fe20000000800 */
[----:B0-----:R-:W-:-:S04]  /*9650*/  FMNMX.FTZ R3, R178, R3, !PT ;  /* 0x00000003b2037209 */ /* 0x001fc80007810000 */
[C---:B------:R-:W-:Y:S01]  /*9660*/  FSETP.NEU.FTZ.AND P2, PT, R3.reuse, -INF , PT ;  /* 0xff8000000300780b */ /* 0x040fe20003f5d000 */
[----:B------:R-:W-:Y:S02]  /*9670*/  FMUL.FTZ R157, R3, UR5 ;  /* 0x00000005039d7c20 */ /* 0x000fe40008410000 */
[----:B------:R-:W-:Y:S03]  /*9680*/  MUFU.EX2 R158, R158 ;  /* 0x0000009e009e7308 */ /* 0x000fe60000000800 */
        /* <DEDUP_REMOVED lines=9> */
[----:B------:R-:W-:Y:S01]  /*9720*/  FSEL R21, R3, RZ, P2 ;  /* 0x000000ff03157208 */ /* 0x000fe20001000000 */
[----:B------:R-:W-:Y:S01]  /*9730*/  MUFU.EX2 R209, R209 ;  /* 0x000000d100d17308 */ /* 0x000fe20000000800 */
[--C-:B------:R-:W-:Y:S01]  /*9740*/  FFMA.FTZ R159, R177, UR5, -R157.reuse ;  /* 0x00000005b19f7c23 */ /* 0x100fe2000801089d */
[----:B------:R-:W-:Y:S01]  /*9750*/  FMUL.FTZ R0, R0, UR5 ;  /* 0x0000000500007c20 */ /* 0x000fe20008410000 */
[--C-:B------:R-:W-:Y:S01]  /*9760*/  FFMA.FTZ R201, R170, UR5, -R157.reuse ;  /* 0x00000005aac97c23 */ /* 0x100fe2000801089d */
[----:B------:R-:W-:Y:S01]  /*9770*/  FADD.FTZ R21, -R21, R228 ;  /* 0x000000e415157221 */ /* 0x000fe20000010100 */
[--C-:B------:R-:W-:Y:S01]  /*9780*/  FFMA.FTZ R170, R175, UR5, -R157.reuse ;  /* 0x00000005afaa7c23 */ /* 0x100fe2000801089d */
[--C-:B------:R-:W-:Y:S01]  /*9790*/  FFMA.FTZ R207, R188, UR5, -R157.reuse ;  /* 0x00000005bccf7c23 */ /* 0x100fe2000801089d */
[--C-:B------:R-:W-:Y:S01]  /*97a0*/  FFMA.FTZ R20, R189, UR5, -R157.reuse ;  /* 0x00000005bd147c23 */ /* 0x100fe2000801089d */
[----:B------:R-:W-:Y:S01]  /*97b0*/  FMUL.FTZ R21, R21, UR5 ;  /* 0x0000000515157c20 */ /* 0x000fe20008410000 */
[----:B------:R-:W0:Y:S01]  /*97c0*/  MUFU.EX2 R0, R0 ;  /* 0x0000000000007308 */ /* 0x000e220000000800 */
[--C-:B------:R-:W-:Y:S01]  /*97d0*/  FFMA.FTZ R197, R162, UR5, -R157.reuse ;  /* 0x00000005a2c57c23 */ /* 0x100fe2000801089d */
[--C-:B------:R-:W-:Y:S01]  /*97e0*/  FFMA.FTZ R171, R171, UR5, -R157.reuse ;  /* 0x00000005abab7c23 */ /* 0x100fe2000801089d */
[--C-:B------:R-:W-:Y:S01]  /*97f0*/  FFMA.FTZ R203, R174, UR5, -R157.reuse ;  /* 0x00000005aecb7c23 */ /* 0x100fe2000801089d */
[--C-:B------:R-:W-:Y:S01]  /*9800*/  FFMA.FTZ R199, R166, UR5, -R157.reuse ;  /* 0x00000005a6c77c23 */ /* 0x100fe2000801089d */
[--C-:B------:R-:W-:Y:S01]  /*9810*/  FFMA.FTZ R163, R163, UR5, -R157.reuse ;  /* 0x00000005a3a37c23 */ /* 0x100fe2000801089d */
[--C-:B------:R-:W-:Y:S01]  /*9820*/  FFMA.FTZ R193, R154, UR5, -R157.reuse ;  /* 0x000000059ac17c23 */ /* 0x100fe2000801089d */
[----:B------:R-:W-:Y:S01]  /*9830*/  FFMA.FTZ R195, R172, UR5, -R157 ;  /* 0x00000005acc37c23 */ /* 0x000fe2000801089d */
[----:B------:R-:W1:Y:S08]  /*9840*/  MUFU.EX2 R2, R21 ;  /* 0x0000001500027308 */ /* 0x000e700000000800 */
[----:B------:R-:W2:Y:S01]  /*9850*/  MUFU.EX2 R179, R179 ;  /* 0x000000b300b37308 */ /* 0x000ea20000000800 */
[----:B0-----:R-:W-:-:S04]  /*9860*/  FFMA.FTZ R175, R0, R18, R208 ;  /* 0x0000001200af7223 */ /* 0x001fc800000100d0 */
[----:B------:R-:W-:-:S03]  /*9870*/  FADD.FTZ R175, R160, R175 ;  /* 0x000000afa0af7221 */ /* 0x000fc60000010000 */
[----:B------:R-:W0:Y:S01]  /*9880*/  MUFU.EX2 R211, R211 ;  /* 0x000000d300d37308 */ /* 0x000e220000000800 */
[----:B-1----:R-:W-:Y:S01]  /*9890*/  FFMA.FTZ R18, R2, R5, R209 ;  /* 0x0000000502127223 */ /* 0x002fe200000100d1 */
[----:B------:R-:W-:-:S04]  /*98a0*/  FADD.FTZ R162, R210, R175 ;  /* 0x000000afd2a27221 */ /* 0x000fc80000010000 */
[----:B------:R-:W-:Y:S01]  /*98b0*/  FADD.FTZ R21, R161, R162 ;  /* 0x000000a2a1157221 */ /* 0x000fe20000010000 */
[----:B------:R-:W-:Y:S01]  /*98c0*/  FFMA.FTZ R162, R167, UR5, -R157 ;  /* 0x00000005a7a27c23 */ /* 0x000fe2000801089d */
        /* <DEDUP_REMOVED lines=19> */
[----:B------:R-:W-:Y:S01]  /*9a00*/  FADD.FTZ R5, R164, R21 ;  /* 0x00000015a4057221 */ /* 0x000fe20000010000 */
[----:B------:R-:W-:-:S03]  /*9a10*/  FFMA.FTZ R21, R169, UR5, -R157 ;  /* 0x00000005a9157c23 */ /* 0x000fc6000801089d */
[----:B------:R-:W-:Y:S02]  /*9a20*/  FADD.FTZ R5, R202, R5 ;  /* 0x00000005ca057221 */ /* 0x000fe40000010000 */
[----:B------:R-:W2:Y:S01]  /*9a30*/  MUFU.EX2 R203, R203 ;  /* 0x000000cb00cb7308 */ /* 0x000ea20000000800 */
[----:B0-----:R-:W-:Y:S01]  /*9a40*/  FADD.FTZ R18, R201, R18 ;  /* 0x00000012c9127221 */ /* 0x001fe20000010000 */
[----:B------:R-:W-:-:S04]  /*9a50*/  FADD.FTZ R5, R158, R5 ;  /* 0x000000059e057221 */ /* 0x000fc80000010000 */
[----:B------:R-:W-:Y:S02]  /*9a60*/  FADD.FTZ R154, R196, R5 ;  /* 0x00000005c49a7221 */ /* 0x000fe40000010000 */
        /* <DEDUP_REMOVED lines=37> */
.L_x_2220:
[----:B------:R-:W0:Y:S01]  /*9cc0*/  S2UR UR7, SR_CgaCtaId ;  /* 0x00000000000779c3 */ /* 0x000e220000008800 */
[----:B------:R-:W-:Y:S01]  /*9cd0*/  R2UR UR6, R229 ;  /* 0x00000000e50672ca */ /* 0x000fe200000e0000 */
[----:B------:R-:W-:Y:S01]  /*9ce0*/  UIADD3 UR4, UR4, 0x38860, URZ ;  /* 0x0003886004047890 */ /* 0x000fe2000fffe03f */
[----:B------:R-:W-:Y:S01]  /*9cf0*/  F2FP.F16.F32.PACK_AB R207, R20, R207 ;  /* 0x000000cf14cf723e */ /* 0x000fe200000000ff */
[----:B------:R-:W-:Y:S01]  /*9d00*/  UMOV UR60, UR36 ;  /* 0x00000024003c7c82 */ /* 0x000fe20008000000 */
[----:B------:R-:W-:Y:S01]  /*9d10*/  F2FP.F16.F32.PACK_AB R193, R21, R193 ;  /* 0x000000c115c1723e */ /* 0x000fe200000000ff */
[----:B------:R-:W-:Y:S01]  /*9d20*/  IMAD.MOV.U32 R228, RZ, RZ, R3 ;  /* 0x000000ffffe47224 */ /* 0x000fe200078e0003 */
[----:B------:R-:W-:Y:S02]  /*9d30*/  F2FP.F16.F32.PACK_AB R208, R160, R208 ;  /* 0x000000d0a0d0723e */ /* 0x000fe400000000ff */
[----:B------:R-:W-:Y:S02]  /*9d40*/  F2FP.F16.F32.PACK_AB R209, R179, R209 ;  /* 0x000000d1b3d1723e */ /* 0x000fe400000000ff */
[----:B------:R-:W-:-:S02]  /*9d50*/  F2FP.F16.F32.PACK_AB R210, R161, R210 ;  /* 0x000000d2a1d2723e */ /* 0x000fc400000000ff */
[----:B------:R-:W-:Y:S01]  /*9d60*/  F2FP.F16.F32.PACK_AB R211, R178, R211 ;  /* 0x000000d3b2d3723e */ /* 0x000fe200000000ff */
[----:B------:R-:W-:Y:S01]  /*9d70*/  UISETP.GT.AND UP0, UPT, UR61, UR6, UPT ;  /* 0x000000063d00728c */ /* 0x000fe2000bf04270 */
[----:B------:R-:W-:Y:S01]  /*9d80*/  F2FP.F16.F32.PACK_AB R204, R168, R204 ;  /* 0x000000cca8cc723e */ /* 0x000fe200000000ff */
[----:B------:R-:W-:Y:S01]  /*9d90*/  UIADD3 UR61, UR61, -0x1, URZ ;  /* 0xffffffff3d3d7890 */ /* 0x000fe2000fffe03f */
[----:B------:R-:W-:Y:S02]  /*9da0*/  F2FP.F16.F32.PACK_AB R205, R159, R205 ;  /* 0x000000cd9fcd723e */ /* 0x000fe400000000ff */
[----:B------:R-:W-:Y:S02]  /*9db0*/  F2FP.F16.F32.PACK_AB R206, R165, R206 ;  /* 0x000000cea5ce723e */ /* 0x000fe400000000ff */
[----:B------:R-:W-:Y:S02]  /*9dc0*/  PLOP3.LUT P1, PT, PT, PT, UP0, 0x80, 0x0 ;  /* 0x000000000000781c */ /* 0x000fe40003f2f008 */
[----:B------:R-:W-:Y:S01]  /*9dd0*/  F2FP.F16.F32.PACK_AB R200, R164, R200 ;  /* 0x000000c8a4c8723e */ /* 0x000fe200000000ff */
[----:B0-----:R-:W-:Y:S01]  /*9de0*/  UPRMT UR4, UR7, 0x654, UR4 ;  /* 0x0000065407047896 */ /* 0x001fe20008000004 */
[----:B------:R-:W-:-:S02]  /*9df0*/  F2FP.F16.F32.PACK_AB R201, R171, R201 ;  /* 0x000000c9abc9723e */ /* 0x000fc400000000ff */
[----:B------:R-:W-:Y:S02]  /*9e00*/  F2FP.F16.F32.PACK_AB R202, R158, R202 ;  /* 0x000000ca9eca723e */ /* 0x000fe400000000ff */
[----:B------:R-:W-:Y:S02]  /*9e10*/  F2FP.F16.F32.PACK_AB R203, R170, R203 ;  /* 0x000000cbaacb723e */ /* 0x000fe400000000ff */
[----:B------:R-:W-:Y:S02]  /*9e20*/  F2FP.F16.F32.PACK_AB R196, R155, R196 ;  /* 0x000000c49bc4723e */ /* 0x000fe400000000ff */
[----:B------:R-:W-:Y:S01]  /*9e30*/  SYNCS.ARRIVE.TRANS64.RED.A1T0 RZ, [UR4], RZ ;  /* 0x000000ffffff79a7 */ /* 0x000fe20008100404 */
[----:B------:R-:W-:Y:S02]  /*9e40*/  R2UR UR4, R17 ;  /* 0x00000000110472ca */ /* 0x000fe400000e0000 */
[----:B------:R-:W-:Y:S02]  /*9e50*/  F2FP.F16.F32.PACK_AB R197, R163, R197 ;  /* 0x000000c5a3c5723e */ /* 0x000fe400000000ff */
[----:B------:R-:W-:-:S02]  /*9e60*/  F2FP.F16.F32.PACK_AB R198, R153, R198 ;  /* 0x000000c699c6723e */ /* 0x000fc400000000ff */
[----:B------:R-:W-:Y:S02]  /*9e70*/  F2FP.F16.F32.PACK_AB R199, R162, R199 ;  /* 0x000000c7a2c7723e */ /* 0x000fe400000000ff */
[----:B------:R-:W-:Y:S02]  /*9e80*/  F2FP.F16.F32.PACK_AB R192, R152, R192 ;  /* 0x000000c098c0723e */ /* 0x000fe400000000ff */
[----:B------:R-:W-:Y:S02]  /*9e90*/  F2FP.F16.F32.PACK_AB R194, R156, R194 ;  /* 0x000000c29cc2723e */ /* 0x000fe400000000ff */
[----:B------:R-:W-:Y:S01]  /*9ea0*/  F2FP.F16.F32.PACK_AB R195, R154, R195 ;  /* 0x000000c39ac3723e */ /* 0x000fe200000000ff */
[----:B------:R-:W-:Y:S01]  /*9eb0*/  IMAD.U32 R20, RZ, RZ, UR4 ;  /* 0x00000004ff147e24 */ /* 0x000fe2000f8e00ff */
[----:B------:R-:W-:Y:S01]  /*9ec0*/  MOV R21, R4 ;  /* 0x0000000400157202 */ /* 0x000fe20000000f00 */
[----:B------:R-:W-:Y:S06]  /*9ed0*/  @P1 BRA `(.L_x_2221) ;  /* 0xffffffbc004c1947 */ /* 0x000fec000383ffff */
.L_x_2210:
[----:B------:R-:W-:-:S13]  /*9ee0*/  ISETP.LE.AND P1, PT, RZ, UR61, PT ;  /* 0x0000003dff007c0c */ /* 0x000fda000bf23270 */
[----:B------:R-:W-:Y:S05]  /*9ef0*/  @!P1 BRA `(.L_x_2222) ;  /* 0x0000004000089947 */ /* 0x000fea0003800000 */
[----:B------:R-:W-:Y:S01]  /*9f00*/  R2UR UR4, R17 ;  /* 0x00000000110472ca */ /* 0x000fe200000e0000 */
[----:B------:R-:W-:Y:S01]  /*9f10*/  IMAD.MOV.U32 R20, RZ, RZ, R3 ;  /* 0x000000ffff147224 */ /* 0x000fe200078e0003 */
[----:B------:R-:W-:Y:S01]  /*9f20*/  UMOV UR60, UR36 ;  /* 0x00000024003c7c82 */ /* 0x000fe20008000000 */
[----:B------:R-:W-:Y:S01]  /*9f30*/  IMAD.MOV.U32 R21, RZ, RZ, R4 ;  /* 0x000000ffff157224 */ /* 0x000fe200078e0004 */
[----:B------:R-:W-:-:S09]  /*9f40*/  ULDC UR37, c[0x0][0x9d8] ;  /* 0x0002760000257ab9 */ /* 0x000fd20000000800 */
[----:B------:R-:W-:-:S07]  /*9f50*/  IMAD.U32 R23, RZ, RZ, UR4 ;  /* 0x00000004ff177e24 */ /* 0x000fce000f8e00ff */
.L_x_2233:
[----:B------:R-:W-:Y:S01]  /*9f60*/  R2UR UR5, R23 ;  /* 0x00000000170572ca */ /* 0x000fe200000e0000 */
[----:B------:R-:W-:-:S04]  /*9f70*/  UIADD3 UR36, UR60, 0x1, URZ ;  /* 0x000000013c247890 */ /* 0x000fc8000fffe03f */
[----:B------:R-:W-:-:S04]  /*9f80*/  UISETP.NE.AND UP0, UPT, UR36, 0x2, UPT ;  /* 0x000000022400788c */ /* 0x000fc8000bf05270 */
[----:B------:R-:W-:Y:S02]  /*9f90*/  USEL UR4, URZ, 0x1, UP0 ;  /* 0x000000013f047887 */ /* 0x000fe40008000000 */
[----:B------:R-:W-:Y:S02]  /*9fa0*/  USEL UR36, UR36, URZ, UP0 ;  /* 0x0000003f24247287 */ /* 0x000fe40008000000 */
[----:B------:R-:W-:-:S06]  /*9fb0*/  ULOP3.LUT UR4, UR5, UR4, URZ, 0x3c, !UPT ;  /* 0x0000000405047292 */ /* 0x000fcc000f8e3c3f */
[----:B------:R-:W-:Y:S01]  /*9fc0*/  IMAD.U32 R17, RZ, RZ, UR4 ;  /* 0x00000004ff117e24 */ /* 0x000fe2000f8e00ff */
[----:B------:R-:W-:Y:S06]  /*9fd0*/  @!P0 BRA `(.L_x_2223) ;  /* 0x0000000000048947 */ /* 0x000fec0003800000 */
[----:B------:R-:W-:Y:S01]  /*9fe0*/  BPT.TRAP 0x1 ;  /* 0x000000040000795c */ /* 0x000fe20000300000 */
.L_x_2223:
[----:B------:R-:W-:Y:S02]  /*9ff0*/  R2UR UR4, R16 ;  /* 0x00000000100472ca */ /* 0x000fe400000e0000 */
[----:B------:R-:W-:-:S11]  /*a000*/  R2UR UR5, R17 ;  /* 0x00000000110572ca */ /* 0x000fd600000e0000 */
[----:B------:R-:W-:Y:S02]  /*a010*/  ULEA UR4, UR36, UR4, 0x3 ;  /* 0x0000000424047291 */ /* 0x000fe4000f8e183f */
[----:B------:R-:W-:-:S04]  /*a020*/  MOV R3, UR5 ;  /* 0x0000000500037c02 */ /* 0x000fc80008000f00 */
[----:B------:R-:W-:-:S04]  /*a030*/  SHF.L.U32 R3, R3, 0x1f, RZ ;  /* 0x0000001f03037819 */ /* 0x000fc800000006ff */
[----:B------:R0:W1:Y:S01]  /*a040*/  SYNCS.PHASECHK.TRANS64.TRYWAIT P1, [UR4+0x38830], R3 ;  /* 0x03883003ff0075a7 */ /* 0x0000620008020144 */
[----:B------:R-:W-:Y:S05]  /*a050*/  @!P0 BRA `(.L_x_2224) ;  /* 0x0000000000048947 */ /* 0x000fea0003800000 */
[----:B------:R-:W-:Y:S01]  /*a060*/  BPT.TRAP 0x1 ;  /* 0x000000040000795c */ /* 0x000fe20000300000 */
.L_x_2224:
[----:B-1----:R-:W-:Y:S05]  /*a070*/  @P1 BRA `(.L_x_2225) ;  /* 0x0000000000081947 */ /* 0x002fea0003800000 */
[----:B------:R-:W1:Y:S02]  /*a080*/  SYNCS.PHASECHK.TRANS64.TRYWAIT P1, [UR4+0x38830], R3 ;  /* 0x03883003ff0075a7 */ /* 0x000e640008020144 */
[----:B-1----:R-:W-:Y:S05]  /*a090*/  @!P1 BRA `(.L_x_2226) ;  /* 0x000000c400389947 */ /* 0x002fea0003800000 */
.L_x_2225:
        /* <DEDUP_REMOVED lines=655> */
.L_x_2227:
[----:B------:R-:W-:Y:S02]  /*c990*/  R2UR UR4, R16 ;  /* 0x00000000100472ca */ /* 0x000fe400000e0000 */
[----:B------:R-:W-:-:S11]  /*c9a0*/  R2UR UR5, R23 ;  /* 0x00000000170572ca */ /* 0x000fd600000e0000 */
[----:B------:R-:W-:Y:S02]  /*c9b0*/  ULEA UR4, UR60, UR4, 0x3 ;  /* 0x000000043c047291 */ /* 0x000fe4000f8e183f */
[----:B------:R-:W-:-:S05]  /*c9c0*/  IMAD.U32 R0, RZ, RZ, UR5 ;  /* 0x00000005ff007e24 */ /* 0x000fca000f8e00ff */
[----:B------:R-:W-:-:S04]  /*c9d0*/  SHF.L.U32 R0, R0, 0x1f, RZ ;  /* 0x0000001f00007819 */ /* 0x000fc800000006ff */
[----:B------:R2:W3:Y:S01]  /*c9e0*/  SYNCS.PHASECHK.TRANS64.TRYWAIT P1, [UR4+0x38850], R0 ;  /* 0x03885000ff0075a7 */ /* 0x0004e20008020144 */
[----:B------:R-:W-:Y:S05]  /*c9f0*/  @!P0 BRA `(.L_x_2228) ;  /* 0x0000000000048947 */ /* 0x000fea0003800000 */
[----:B------:R-:W-:Y:S01]  /*ca00*/  BPT.TRAP 0x1 ;  /* 0x000000040000795c */ /* 0x000fe20000300000 */
.L_x_2228:
[----:B---3--:R-:W-:Y:S05]  /*ca10*/  @P1 BRA `(.L_x_2229) ;  /* 0x0000000000081947 */ /* 0x008fea0003800000 */
[----:B------:R-:W3:Y:S02]  /*ca20*/  SYNCS.PHASECHK.TRANS64.TRYWAIT P1, [UR4+0x38850], R0 ;  /* 0x03885000ff0075a7 */ /* 0x000ee40008020144 */
[----:B---3--:R-:W-:Y:S05]  /*ca30*/  @!P1 BRA `(.L_x_2230) ;  /* 0x0000009800e89947 */ /* 0x008fea0003800000 */
.L_x_2229:
        /* <DEDUP_REMOVED lines=37> */
.L_x_2231:
[----:B------:R-:W-:Y:S01]  /*cc90*/  FMUL.FTZ R23, R184, UR37 ;  /* 0x00000025b8177c20 */ /* 0x000fe20008410000 */
        /* <DEDUP_REMOVED lines=23> */
[----:B01----:R-:W-:Y:S01]  /*ce10*/  FMNMX.FTZ R3, R23, R21, !PT ;  /* 0x0000001517037209 */ /* 0x003fe20007810000 */
[----:B------:R-:W-:Y:S01]  /*ce20*/  FMUL.FTZ R175, R175, UR37 ;  /* 0x00000025afaf7c20 */ /* 0x000fe20008410000 */
[----:B------:R-:W-:Y:S01]  /*ce30*/  FMUL.FTZ R172, R172, UR37 ;  /* 0x00000025acac7c20 */ /* 0x000fe20008410000 */
[----:B------:R-:W-:Y:S01]  /*ce40*/  FMUL.FTZ R162, R162, UR37 ;  /* 0x00000025a2a27c20 */ /* 0x000fe20008410000 */
[----:B------:R-:W-:Y:S01]  /*ce50*/  FMUL.FTZ R173, R173, UR37 ;  /* 0x00000025adad7c20 */ /* 0x000fe20008410000 */
[----:B------:R-:W-:Y:S01]  /*ce60*/  FMUL.FTZ R163, R163, UR37 ;  /* 0x00000025a3a37c20 */ /* 0x000fe20008410000 */
[----:B------:R-:W-:Y:S01]  /*ce70*/  FMUL.FTZ R160, R160, UR37 ;  /* 0x00000025a0a07c20 */ /* 0x000fe20008410000 */
[----:B------:R-:W0:Y:S01]  /*ce80*/  MUFU.TANH R189, R189 ;  /* 0x000000bd00bd7308 */ /* 0x000e220000002400 */
[----:B----4-:R-:W-:Y:S01]  /*ce90*/  FMNMX.FTZ R191, R185, R20, !PT ;  /* 0x00000014b9bf7209 */ /* 0x010fe20007810000 */
[----:B------:R-:W-:Y:S01]  /*cea0*/  FMUL.FTZ R166, R166, UR37 ;  /* 0x00000025a6a67c20 */ /* 0x000fe20008410000 */
[----:B------:R-:W-:Y:S01]  /*ceb0*/  FMUL.FTZ R161, R161, UR37 ;  /* 0x00000025a1a17c20 */ /* 0x000fe20008410000 */
[----:B------:R-:W-:Y:S01]  /*cec0*/  FMUL.FTZ R167, R167, UR37 ;  /* 0x00000025a7a77c20 */ /* 0x000fe20008410000 */
[----:B------:R-:W-:Y:S01]  /*ced0*/  FMUL.FTZ R164, R164, UR37 ;  /* 0x00000025a4a47c20 */ /* 0x000fe20008410000 */
[----:B------:R-:W-:Y:S01]  /*cee0*/  FMUL.FTZ R154, R154, UR37 ;  /* 0x000000259a9a7c20 */ /* 0x000fe20008410000 */
[----:B------:R-:W-:Y:S01]  /*cef0*/  FMUL.FTZ R165, R165, UR37 ;  /* 0x00000025a5a57c20 */ /* 0x000fe20008410000 */
[----:B------:R-:W2:Y:S01]  /*cf00*/  MUFU.TANH R184, R184 ;  /* 0x000000b800b87308 */ /* 0x000ea20000002400 */
[----:B---3--:R-:W-:Y:S01]  /*cf10*/  FMNMX.FTZ R2, R186, R191, !PT ;  /* 0x000000bfba027209 */ /* 0x008fe20007810000 */
[----:B------:R-:W-:Y:S01]  /*cf20*/  FMUL.FTZ R155, R155, UR37 ;  /* 0x000000259b9b7c20 */ /* 0x000fe20008410000 */
[----:B------:R-:W-:Y:S01]  /*cf30*/  FMUL.FTZ R152, R152, UR37 ;  /* 0x0000002598987c20 */ /* 0x000fe20008410000 */
[----:B------:R-:W-:Y:S01]  /*cf40*/  FMUL.FTZ R158, R158, UR37 ;  /* 0x000000259e9e7c20 */ /* 0x000fe20008410000 */
[----:B------:R-:W-:Y:S01]  /*cf50*/  FMUL.FTZ R153, R153, UR37 ;  /* 0x0000002599997c20 */ /* 0x000fe20008410000 */
[----:B------:R-:W-:Y:S01]  /*cf60*/  FMUL.FTZ R159, R159, UR37 ;  /* 0x000000259f9f7c20 */ /* 0x000fe20008410000 */
[----:B------:R-:W-:Y:S01]  /*cf70*/  FMUL.FTZ R156, R156, UR37 ;  /* 0x000000259c9c7c20 */ /* 0x000fe20008410000 */
[----:B------:R-:W1:Y:S01]  /*cf80*/  MUFU.TANH R190, R190 ;  /* 0x000000be00be7308 */ /* 0x000e620000002400 */
[----:B0-----:R-:W-:Y:S01]  /*cf90*/  FMNMX.FTZ R191, R189, R2, !PT ;  /* 0x00000002bdbf7209 */ /* 0x001fe20007810000 */
[----:B------:R-:W-:Y:S01]  /*cfa0*/  FMUL.FTZ R157, R157, UR37 ;  /* 0x000000259d9d7c20 */ /* 0x000fe20008410000 */
[----:B------:R-:W-:Y:S01]  /*cfb0*/  ULDC UR5, c[0x0][0x988] ;  /* 0x0002620000057ab9 */ /* 0x000fe20000000800 */
[----:B------:R-:W0:Y:S01]  /*cfc0*/  S2UR UR7, SR_CgaCtaId ;  /* 0x00000000000779c3 */ /* 0x000e220000008800 */
[----:B------:R-:W-:-:S03]  /*cfd0*/  R2UR UR6, R16 ;  /* 0x00000000100672ca */ /* 0x000fc600000e0000 */
[----:B------:R-:W3:Y:S01]  /*cfe0*/  MUFU.TANH R187, R187 ;  /* 0x000000bb00bb7308 */ /* 0x000ee20000002400 */
[----:B--2---:R-:W-:-:S07]  /*cff0*/  FMNMX.FTZ R0, R184, R3, !PT ;  /* 0x00000003b8007209 */ /* 0x004fce0007810000 */
[----:B------:R-:W2:Y:S01]  /*d000*/  MUFU.TANH R178, R178 ;  /* 0x000000b200b27308 */ /* 0x000ea20000002400 */
[----:B-1----:R-:W-:Y:S01]  /*d010*/  FMNMX.FTZ R191, R190, R191, !PT ;  /* 0x000000bfbebf7209 */ /* 0x002fe20007810000 */
[----:B------:R-:W-:-:S04]  /*d020*/  ULEA UR6, UR36, UR6, 0x3 ;  /* 0x0000000624067291 */ /* 0x000fc8000f8e183f */
[----:B------:R-:W-:Y:S02]  /*d030*/  UIADD3 UR6, UR6, 0x38840, URZ ;  /* 0x0003884006067890 */ /* 0x000fe4000fffe03f */
[----:B------:R-:W1:Y:S01]  /*d040*/  MUFU.TANH R188, R188 ;  /* 0x000000bc00bc7308 */ /* 0x000e620000002400 */
[----:B---3--:R-:W-:Y:S01]  /*d050*/  FMNMX.FTZ R3, R187, R0, !PT ;  /* 0x00000000bb037209 */ /* 0x008fe20007810000 */
[----:B0-----:R-:W-:-:S06]  /*d060*/  UPRMT UR6, UR7, 0x654, UR6 ;  /* 0x0000065407067896 */ /* 0x001fcc0008000006 */
[----:B------:R-:W0:Y:S01]  /*d070*/  MUFU.TANH R179, R179 ;  /* 0x000000b300b37308 */ /* 0x000e220000002400 */
[----:B--2---:R-:W-:Y:S02]  /*d080*/  FMNMX.FTZ R2, R178, R191, !PT ;  /* 0x000000bfb2027209 */ /* 0x004fe40007810000 */
[----:B------:R-:W-:Y:S05]  /*d090*/  SYNCS.ARRIVE.TRANS64.RED.A1T0 RZ, [UR6], RZ ;  /* 0x000000ffffff79a7 */ /* 0x000fea0008100406 */
[----:B------:R-:W2:Y:S01]  /*d0a0*/  MUFU.TANH R176, R176 ;  /* 0x000000b000b07308 */ /* 0x000ea20000002400 */
[----:B-1----:R-:W-:-:S07]  /*d0b0*/  FMNMX.FTZ R3, R188, R3, !PT ;  /* 0x00000003bc037209 */ /* 0x002fce0007810000 */
[----:B------:R-:W1:Y:S01]  /*d0c0*/  MUFU.TANH R182, R182 ;  /* 0x000000b600b67308 */ /* 0x000e620000002400 */
[----:B0-----:R-:W-:-:S07]  /*d0d0*/  FMNMX.FTZ R191, R179, R2, !PT ;  /* 0x00000002b3bf7209 */ /* 0x001fce0007810000 */
[----:B------:R-:W0:Y:S01]  /*d0e0*/  MUFU.TANH R177, R177 ;  /* 0x000000b100b17308 */ /* 0x000e220000002400 */
[----:B--2---:R-:W-:-:S07]  /*d0f0*/  FMNMX.FTZ R0, R176, R3, !PT ;  /* 0x00000003b0007209 */ /* 0x004fce0007810000 */
        /* <DEDUP_REMOVED lines=53> */
[----:B--2---:R-:W-:-:S05]  /*d450*/  FMNMX.FTZ R2, R159, R2, !PT ;  /* 0x000000029f027209 */ /* 0x004fca0007810000 */
[----:B------:R-:W2:Y:S01]  /*d460*/  SHFL.BFLY PT, R193, R2, 0x2, 0x1f ;  /* 0x0c401f0002c17f89 */ /* 0x000ea200000e0000 */
[----:B-1----:R-:W-:-:S04]  /*d470*/  FMNMX.FTZ R0, R156, R3, !PT ;  /* 0x000000039c007209 */ /* 0x002fc80007810000 */
[----:B0-----:R-:W-:-:S05]  /*d480*/  FMNMX.FTZ R0, R157, R0, !PT ;  /* 0x000000009d007209 */ /* 0x001fca0007810000 */
[----:B------:R-:W0:Y:S01]  /*d490*/  SHFL.BFLY PT, R3, R0, 0x2, 0x1f ;  /* 0x0c401f0000037f89 */ /* 0x000e2200000e0000 */
[----:B--2---:R-:W-:-:S05]  /*d4a0*/  FMNMX.FTZ R193, R2, R193, !PT ;  /* 0x000000c102c17209 */ /* 0x004fca0007810000 */
[----:B------:R-:W1:Y:S01]  /*d4b0*/  SHFL.BFLY PT, R192, R193, 0x1, 0x1f ;  /* 0x0c201f00c1c07f89 */ /* 0x000e6200000e0000 */
[----:B0-----:R-:W-:-:S05]  /*d4c0*/  FMNMX.FTZ R191, R0, R3, !PT ;  /* 0x0000000300bf7209 */ /* 0x001fca0007810000 */
[----:B------:R-:W0:Y:S01]  /*d4d0*/  SHFL.BFLY PT, R4, R191, 0x1, 0x1f ;  /* 0x0c201f00bf047f89 */ /* 0x000e2200000e0000 */
[----:B-1----:R-:W-:-:S05]  /*d4e0*/  FMNMX.FTZ R3, R193, R192, !PT ;  /* 0x000000c0c1037209 */ /* 0x002fca0007810000 */
[----:B------:R-:W-:-:S04]  /*d4f0*/  FADD.FTZ R20, -R3, R20 ;  /* 0x0000001403147221 */ /* 0x000fc80000010100 */
[----:B------:R-:W-:-:S06]  /*d500*/  FMUL.FTZ R2, R20, UR5 ;  /* 0x0000000514027c20 */ /* 0x000fcc0008410000 */
[----:B------:R-:W-:Y:S01]  /*d510*/  MUFU.EX2 R2, R2 ;  /* 0x0000000200027308 */ /* 0x000fe20000000800 */
[----:B0-----:R-:W-:-:S05]  /*d520*/  FMNMX.FTZ R4, R191, R4, !PT ;  /* 0x00000004bf047209 */ /* 0x001fca0007810000 */
[C---:B------:R-:W-:Y:S01]  /*d530*/  FMUL.FTZ R20, R4.reuse, UR5 ;  /* 0x0000000504147c20 */ /* 0x040fe20008410000 */
[----:B------:R-:W-:-:S03]  /*d540*/  FADD.FTZ R21, -R4, R21 ;  /* 0x0000001504157221 */ /* 0x000fc60000010100 */
[--C-:B------:R-:W-:Y:S01]  /*d550*/  FFMA.FTZ R192, R152, UR5, -R20.reuse ;  /* 0x0000000598c07c23 */ /* 0x100fe20008010814 */
[----:B------:R-:W-:Y:S01]  /*d560*/  FMUL.FTZ R152, R3, UR5 ;  /* 0x0000000503987c20 */ /* 0x000fe20008410000 */
[--C-:B------:R-:W-:Y:S01]  /*d570*/  FFMA.FTZ R208, R23, UR5, -R20.reuse ;  /* 0x0000000517d07c23 */ /* 0x100fe20008010814 */
[----:B------:R-:W-:Y:S01]  /*d580*/  FMUL.FTZ R21, R21, UR5 ;  /* 0x0000000515157c20 */ /* 0x000fe20008410000 */
[----:B------:R-:W-:Y:S01]  /*d590*/  FFMA.FTZ R191, R184, UR5, -R20 ;  /* 0x00000005b8bf7c23 */ /* 0x000fe20008010814 */
[----:B------:R-:W-:Y:S01]  /*d5a0*/  FFMA.FTZ R209, R185, UR5, -R152 ;  /* 0x00000005b9d17c23 */ /* 0x000fe20008010898 */
[----:B------:R-:W-:Y:S01]  /*d5b0*/  FFMA.FTZ R206, R180, UR5, -R20 ;  /* 0x00000005b4ce7c23 */ /* 0x000fe20008010814 */
[----:B------:R-:W-:Y:S01]  /*d5c0*/  FFMA.FTZ R180, R186, UR5, -R152 ;  /* 0x00000005bab47c23 */ /* 0x000fe20008010898 */
[----:B------:R0:W-:Y:S01]  /*d5d0*/  MUFU.EX2 R0, R21 ;  /* 0x0000001500007308 */ /* 0x0001e20000000800 */
[----:B------:R-:W-:Y:S01]  /*d5e0*/  FFMA.FTZ R210, R187, UR5, -R20 ;  /* 0x00000005bbd27c23 */ /* 0x000fe20008010814 */
[----:B------:R-:W-:Y:S01]  /*d5f0*/  FFMA.FTZ R211, R189, UR5, -R152 ;  /* 0x00000005bdd37c23 */ /* 0x000fe20008010898 */
[--C-:B------:R-:W-:Y:S01]  /*d600*/  FFMA.FTZ R200, R168, UR5, -R20.reuse ;  /* 0x00000005a8c87c23 */ /* 0x100fe20008010814 */
[--C-:B------:R-:W-:Y:S01]  /*d610*/  FFMA.FTZ R184, R188, UR5, -R20.reuse ;  /* 0x00000005bcb87c23 */ /* 0x100fe20008010814 */
[----:B------:R-:W-:Y:S01]  /*d620*/  FFMA.FTZ R168, R173, UR5, -R20 ;  /* 0x00000005ada87c23 */ /* 0x000fe20008010814 */
[----:B------:R-:W-:Y:S01]  /*d630*/  FFMA.FTZ R173, R190, UR5, -R152 ;  /* 0x00000005bead7c23 */ /* 0x000fe20008010898 */
[----:B------:R-:W-:Y:S01]  /*d640*/  FFMA.FTZ R204, R176, UR5, -R20 ;  /* 0x00000005b0cc7c23 */ /* 0x000fe20008010814 */
[----:B------:R-:W1:Y:S01]  /*d650*/  MUFU.EX2 R208, R208 ;  /* 0x000000d000d07308 */ /* 0x000e620000000800 */
[----:B------:R-:W-:Y:S01]  /*d660*/  FFMA.FTZ R205, R178, UR5, -R152 ;  /* 0x00000005b2cd7c23 */ /* 0x000fe20008010898 */
[--C-:B------:R-:W-:Y:S01]  /*d670*/  FFMA.FTZ R177, R177, UR5, -R20.reuse ;  /* 0x00000005b1b17c23 */ /* 0x100fe20008010814 */
[----:B------:R-:W-:Y:S01]  /*d680*/  FFMA.FTZ R202, R172, UR5, -R20 ;  /* 0x00000005acca7c23 */ /* 0x000fe20008010814 */
[--C-:B------:R-:W-:Y:S01]  /*d690*/  FFMA.FTZ R172, R179, UR5, -R152.reuse ;  /* 0x00000005b3ac7c23 */ /* 0x100fe20008010898 */
[----:B------:R-:W-:Y:S01]  /*d6a0*/  FFMA.FTZ R207, R182, UR5, -R152 ;  /* 0x00000005b6cf7c23 */ /* 0x000fe20008010898 */
[--C-:B0-----:R-:W-:Y:S01]  /*d6b0*/  FFMA.FTZ R21, R153, UR5, -R20.reuse ;  /* 0x0000000599157c23 */ /* 0x101fe20008010814 */
[--C-:B------:R-:W-:Y:S01]  /*d6c0*/  FFMA.FTZ R176, R181, UR5, -R20.reuse ;  /* 0x00000005b5b07c23 */ /* 0x100fe20008010814 */
[----:B------:R-:W0:Y:S01]  /*d6d0*/  MUFU.EX2 R209, R209 ;  /* 0x000000d100d17308 */ /* 0x000e220000000800 */
[----:B------:R-:W-:Y:S01]  /*d6e0*/  FFMA.FTZ R23, R165, UR5, -R20 ;  /* 0x00000005a5177c23 */ /* 0x000fe20008010814 */
[--C-:B------:R-:W-:Y:S01]  /*d6f0*/  FFMA.FTZ R165, R183, UR5, -R152.reuse ;  /* 0x00000005b7a57c23 */ /* 0x100fe20008010898 */
[----:B------:R-:W-:Y:S01]  /*d700*/  FFMA.FTZ R201, R170, UR5, -R152 ;  /* 0x00000005aac97c23 */ /* 0x000fe20008010898 */
[--C-:B------:R-:W-:Y:S01]  /*d710*/  FFMA.FTZ R169, R169, UR5, -R20.reuse ;  /* 0x00000005a9a97c23 */ /* 0x100fe20008010814 */
[----:B------:R-:W-:Y:S01]  /*d720*/  FFMA.FTZ R198, R164, UR5, -R20 ;  /* 0x00000005a4c67c23 */ /* 0x000fe20008010814 */
[----:B------:R-:W-:Y:S01]  /*d730*/  FFMA.FTZ R164, R171, UR5, -R152 ;  /* 0x00000005aba47c23 */ /* 0x000fe20008010898 */
[----:B------:R-:W-:Y:S01]  /*d740*/  FFMA.FTZ R194, R156, UR5, -R20 ;  /* 0x000000059cc27c23 */ /* 0x000fe20008010814 */
[----:B------:R-:W2:Y:S01]  /*d750*/  MUFU.EX2 R191, R191 ;  /* 0x000000bf00bf7308 */ /* 0x000ea20000000800 */
[----:B-1----:R-:W-:Y:S01]  /*d760*/  FFMA.FTZ R18, R0, R18, R208 ;  /* 0x0000001200127223 */ /* 0x002fe200000100d0 */
[----:B------:R-:W-:Y:S01]  /*d770*/  FFMA.FTZ R203, R174, UR5, -R152 ;  /* 0x00000005aecb7c23 */ /* 0x000fe20008010898 */
[--C-:B------:R-:W-:Y:S01]  /*d780*/  FFMA.FTZ R196, R160, UR5, -R20.reuse ;  /* 0x00000005a0c47c23 */ /* 0x100fe20008010814 */
[----:B------:R-:W-:Y:S01]  /*d790*/  FFMA.FTZ R160, R161, UR5, -R20 ;  /* 0x00000005a1a07c23 */ /* 0x000fe20008010814 */
[--C-:B------:R-:W-:Y:S01]  /*d7a0*/  FFMA.FTZ R161, R175, UR5, -R152.reuse ;  /* 0x00000005afa17c23 */ /* 0x100fe20008010898 */
[----:B------:R-:W-:Y:S01]  /*d7b0*/  FFMA.FTZ R197, R162, UR5, -R152 ;  /* 0x00000005a2c57c23 */ /* 0x000fe20008010898 */
[----:B------:R-:W-:Y:S01]  /*d7c0*/  FFMA.FTZ R20, R157, UR5, -R20 ;  /* 0x000000059d147c23 */ /* 0x000fe20008010814 */
[----:B------:R-:W1:Y:S01]  /*d7d0*/  MUFU.EX2 R180, R180 ;  /* 0x000000b400b47308 */ /* 0x000e620000000800 */
[----:B0-----:R-:W-:Y:S01]  /*d7e0*/  FFMA.FTZ R5, R2, R5, R209 ;  /* 0x0000000502057223 */ /* 0x001fe200000100d1 */
[--C-:B------:R-:W-:Y:S01]  /*d7f0*/  FFMA.FTZ R157, R163, UR5, -R152.reuse ;  /* 0x00000005a39d7c23 */ /* 0x100fe20008010898 */
[--C-:B------:R-:W-:Y:S01]  /*d800*/  FFMA.FTZ R193, R154, UR5, -R152.reuse ;  /* 0x000000059ac17c23 */ /* 0x100fe20008010898 */
[--C-:B------:R-:W-:Y:S01]  /*d810*/  FFMA.FTZ R199, R166, UR5, -R152.reuse ;  /* 0x00000005a6c77c23 */ /* 0x100fe20008010898 */
[----:B------:R-:W-:-:S03]  /*d820*/  FFMA.FTZ R195, R158, UR5, -R152 ;  /* 0x000000059ec37c23 */ /* 0x000fc60008010898 */
        /* <DEDUP_REMOVED lines=18> */
[----:B------:R-:W-:-:S06]  /*d950*/  FFMA.FTZ R156, R167, UR5, -R152 ;  /* 0x00000005a79c7c23 */ /* 0x000fcc0008010898 */
        /* <DEDUP_REMOVED lines=12> */
[--C-:B------:R-:W-:Y:S01]  /*da20*/  FFMA.FTZ R153, R155, UR5, -R152.reuse ;  /* 0x000000059b997c23 */ /* 0x100fe20008010898 */
[----:B------:R-:W-:-:S05]  /*da30*/  FFMA.FTZ R152, R159, UR5, -R152 ;  /* 0x000000059f987c23 */ /* 0x000fca0008010898 */
        /* <DEDUP_REMOVED lines=46> */
.L_x_2232:
[----:B------:R-:W0:Y:S01]  /*dd20*/  S2UR UR6, SR_CgaCtaId ;  /* 0x00000000000679c3 */ /* 0x000e220000008800 */
[----:B------:R-:W-:Y:S01]  /*dd30*/  UIADD3 UR4, UR4, 0x38860, URZ ;  /* 0x0003886004047890 */ /* 0x000fe2000fffe03f */
[----:B------:R-:W-:Y:S01]  /*dd40*/  ISETP.LT.AND P1, PT, RZ, UR61, PT ;  /* 0x0000003dff007c0c */ /* 0x000fe2000bf21270 */
[----:B------:R-:W-:Y:S01]  /*dd50*/  UIADD3 UR61, UR61, -0x1, URZ ;  /* 0xffffffff3d3d7890 */ /* 0x000fe2000fffe03f */
[----:B------:R-:W-:Y:S01]  /*dd60*/  F2FP.F16.F32.PACK_AB R198, R23, R198 ;  /* 0x000000c617c6723e */ /* 0x000fe200000000ff */
[----:B------:R-:W-:Y:S01]  /*dd70*/  UMOV UR60, UR36 ;  /* 0x00000024003c7c82 */ /* 0x000fe20008000000 */
        /* <DEDUP_REMOVED lines=25> */
[----:B------:R-:W-:Y:S06]  /*df10*/  @P1 BRA `(.L_x_2233) ;  /* 0xffffffc000101947 */ /* 0x000fec000383ffff */
.L_x_2222:
        /* <DEDUP_REMOVED lines=131> */
.L_x_2234:
[----:B------:R-:W-:Y:S02]  /*e750*/  R2UR UR6, R16 ;  /* 0x00000000100672ca */ /* 0x000fe400000e0000 */
[----:B------:R-:W-:-:S11]  /*e760*/  R2UR UR4, R17 ;  /* 0x00000000110472ca */ /* 0x000fd600000e0000 */
[----:B------:R-:W-:Y:S02]  /*e770*/  ULEA UR7, UR36, UR6, 0x3 ;  /* 0x0000000624077291 */ /* 0x000fe4000f8e183f */
[----:B------:R-:W-:-:S05]  /*e780*/  IMAD.U32 R0, RZ, RZ, UR4 ;  /* 0x00000004ff007e24 */ /* 0x000fca000f8e00ff */
[----:B------:R-:W-:-:S04]  /*e790*/  SHF.L.U32 R0, R0, 0x1f, RZ ;  /* 0x0000001f00007819 */ /* 0x000fc800000006ff */
[----:B------:R0:W1:Y:S01]  /*e7a0*/  SYNCS.PHASECHK.TRANS64.TRYWAIT P1, [UR7+0x38850], R0 ;  /* 0x03885000ff0075a7 */ /* 0x0000620008020147 */
[----:B------:R-:W-:Y:S05]  /*e7b0*/  @!P0 BRA `(.L_x_2235) ;  /* 0x0000000000048947 */ /* 0x000fea0003800000 */
[----:B------:R-:W-:Y:S01]  /*e7c0*/  BPT.TRAP 0x1 ;  /* 0x000000040000795c */ /* 0x000fe20000300000 */
.L_x_2235:
[----:B-1----:R-:W-:Y:S05]  /*e7d0*/  @P1 BRA `(.L_x_2236) ;  /* 0x0000000000081947 */ /* 0x002fea0003800000 */
[----:B------:R-:W1:Y:S02]  /*e7e0*/  SYNCS.PHASECHK.TRANS64.TRYWAIT P1, [UR7+0x38850], R0 ;  /* 0x03885000ff0075a7 */ /* 0x000e640008020147 */
[----:B-1----:R-:W-:Y:S05]  /*e7f0*/  @!P1 BRA `(.L_x_2237) ;  /* 0x0000007c00909947 */ /* 0x002fea0003800000 */
.L_x_2236:
[----:B------:R-:W-:Y:S01]  /*e800*/  R2UR UR4, R16 ;  /* 0x00000000100472ca */ /* 0x000fe200000e0000 */
[----:B------:R-:W-:Y:S01]  /*e810*/  WARPGROUP.ARRIVE ;  /* 0x00000000000079c5 */ /* 0x000fe20000000000 */
[----:B------:R-:W-:Y:S01]  /*e820*/  UMOV UR11, 0x40000040 ;  /* 0x40000040000b7882 */ /* 0x000fe20000000000 */
[----:B-1----:R-:W1:Y:S01]  /*e830*/  SHFL.BFLY PT, R7, R18, 0x2, 0x1f ;  /* 0x0c401f0012077f89 */ /* 0x002e6200000e0000 */
[----:B------:R-:W-:Y:S01]  /*e840*/  MOV R6, RZ ;  /* 0x000000ff00067202 */ /* 0x000fe20000000f00 */
[----:B------:R-:W-:Y:S02]  /*e850*/  IMAD.U32 R13, RZ, RZ, UR5 ;  /* 0x00000005ff0d7e24 */ /* 0x000fe4000f8e00ff */
[----:B0-----:R-:W0:Y:S06]  /*e860*/  SHFL.BFLY PT, R0, R5, 0x2, 0x1f ;  /* 0x0c401f0005007f89 */ /* 0x001e2c00000e0000 */
[----:B------:R-:W-:-:S04]  /*e870*/  UIADD3 UR4, UR4, 0x400, URZ ;  /* 0x0000040004047890 */ /* 0x000fc8000fffe03f */
[----:B------:R-:W-:-:S04]  /*e880*/  USHF.R.U32.HI UR4, URZ, 0x4, UR4 ;  /* 0x000000043f047899 */ /* 0x000fc80008011604 */
[----:B------:R-:W-:-:S04]  /*e890*/  ULOP3.LUT UR4, UR4, 0x3fff, URZ, 0xc0, !UPT ;  /* 0x00003fff04047892 */ /* 0x000fc8000f8ec03f */
[----:B------:R-:W-:Y:S01]  /*e8a0*/  ULOP3.LUT UR4, UR4, 0x2800000, URZ, 0xfc, !UPT ;  /* 0x0280000004047892 */ /* 0x000fe2000f8efc3f */
[----:B-1----:R-:W-:-:S03]  /*e8b0*/  FADD.FTZ R7, R7, R18 ;  /* 0x0000001207077221 */ /* 0x002fc60000010000 */
[----:B------:R-:W-:Y:S01]  /*e8c0*/  UIMAD UR4, UR36, 0xa00, UR4 ;  /* 0x00000a00240478a4 */ /* 0x000fe2000f8e0204 */
[----:B0-----:R-:W-:Y:S01]  /*e8d0*/  FADD.FTZ R2, R0, R5 ;  /* 0x0000000500027221 */ /* 0x001fe20000010000 */
[----:B------:R-:W-:Y:S02]  /*e8e0*/  IMAD.MOV.U32 R5, RZ, RZ, RZ ;  /* 0x000000ffff057224 */ /* 0x000fe400078e00ff */
[----:B------:R-:W-:Y:S01]  /*e8f0*/  UIADD3 UR6, UR4, 0x80, URZ ;  /* 0x0000008004067890 */ /* 0x000fe2000fffe03f */
[----:B------:R-:W0:Y:S02]  /*e900*/  SHFL.BFLY PT, R0, R7, 0x1, 0x1f ;  /* 0x0c201f0007007f89 */ /* 0x000e2400000e0000 */
[----:B------:R-:W-:Y:S02]  /*e910*/  UMOV UR10, UR4 ;  /* 0x00000004000a7c82 */ /* 0x000fe40008000000 */
[----:B------:R-:W-:Y:S01]  /*e920*/  HGMMA.64x256x16.F32 R24, R208, gdesc[UR8].tnspB, R24, gsb0 ;  /* 0x43e00008d0187df0 */ /* 0x000fe20008000818 */
[----:B------:R-:W-:Y:S01]  /*e930*/  UMOV UR11, 0x40000040 ;  /* 0x40000040000b7882 */ /* 0x000fe20000000000 */
[----:B------:R-:W-:Y:S01]  /*e940*/  UMOV UR10, UR6 ;  /* 0x00000006000a7c82 */ /* 0x000fe20008000000 */
[----:B------:R-:W-:Y:S01]  /*e950*/  UIADD3 UR6, UR4, 0x100, URZ ;  /* 0x0000010004067890 */ /* 0x000fe2000fffe03f */
[----:B------:R-:W1:Y:S01]  /*e960*/  SHFL.BFLY PT, R9, R2, 0x1, 0x1f ;  /* 0x0c201f0002097f89 */ /* 0x000e6200000e0000 */
[----:B0-----:R-:W-:Y:S01]  /*e970*/  FADD.FTZ R11, R7, R0 ;  /* 0x00000000070b7221 */ /* 0x001fe20000010000 */
[----:B------:R-:W-:-:S02]  /*e980*/  IMAD.U32 R7, RZ, RZ, UR5 ;  /* 0x00000005ff077e24 */ /* 0x000fc4000f8e00ff */
[----:B------:R-:W-:Y:S02]  /*e990*/  IMAD.MOV.U32 R0, RZ, RZ, -0x800000 ;  /* 0xff800000ff007424 */ /* 0x000fe400078e00ff */
[----:B------:R-:W-:Y:S01]  /*e9a0*/  FSETP.NE.FTZ.AND P1, PT, R11, RZ, PT ;  /* 0x000000ff0b00720b */ /* 0x000fe20003f35000 */
[----:B-1----:R-:W-:Y:S01]  /*e9b0*/  FADD.FTZ R12, R2, R9 ;  /* 0x00000009020c7221 */ /* 0x002fe20000010000 */
[----:B------:R-:W-:-:S04]  /*e9c0*/  IMAD.MOV.U32 R2, RZ, RZ, -0x800000 ;  /* 0xff800000ff027424 */ /* 0x000fc800078e00ff */
[----:B------:R-:W-:-:S07]  /*e9d0*/  FSETP.NE.FTZ.AND P2, PT, R12, RZ, PT ;  /* 0x000000ff0c00720b */ /* 0x000fce0003f55000 */
[----:B------:R-:W0:Y:S01]  /*e9e0*/  @P1 MUFU.LG2 R8, R11 ;  /* 0x0000000b00081308 */ /* 0x000e220000000c00 */
[----:B------:R-:W-:-:S07]  /*e9f0*/  @P1 FMUL.FTZ R7, R7, 0.69314718246459960938 ;  /* 0x3f31721807071820 */ /* 0x000fce0000410000 */
[----:B------:R-:W1:Y:S01]  /*ea00*/  @P2 MUFU.LG2 R9, R12 ;  /* 0x0000000c00092308 */ /* 0x000e620000000c00 */
[----:B------:R-:W-:-:S07]  /*ea10*/  @P2 FMUL.FTZ R13, R13, 0.69314718246459960938 ;  /* 0x3f3172180d0d2820 */ /* 0x000fce0000410000 */
        /* <DEDUP_REMOVED lines=32> */
.L_x_2238:
[----:B------:R-:W0:Y:S01]  /*ec20*/  S2UR UR8, SR_CgaCtaId ;  /* 0x00000000000879c3 */ /* 0x000e220000008800 */
[----:B------:R-:W-:Y:S01]  /*ec30*/  UIADD3 UR4, UR7, 0x38860, URZ ;  /* 0x0003886007047890 */ /* 0x000fe2000fffe03f */
[----:B------:R-:W-:Y:S01]  /*ec40*/  R2UR UR6, R223 ;  /* 0x00000000df0672ca */ /* 0x000fe200000e0000 */
[----:B------:R-:W-:Y:S01]  /*ec50*/  UIADD3 UR36, UR36, 0x1, URZ ;  /* 0x0000000124247890 */ /* 0x000fe2000fffe03f */
[----:B------:R-:W-:Y:S01]  /*ec60*/  R2UR UR5, R17 ;  /* 0x00000000110572ca */ /* 0x000fe200000e0000 */
        /* <DEDUP_REMOVED lines=133> */
[----:B------:R-:W-:Y:S01]  /*f4c0*/  FMUL.FTZ R162, R147, R5 ;  /* 0x0000000593a27220 */ /* 0x000fe20000410000 */
[----:B------:R-:W-:-:S02]  /*f4d0*/  IMAD.U32 R17, RZ, RZ, UR5 ;  /* 0x00000005ff117e24 */ /* 0x000fc4000f8e00ff */
[-C--:B------:R-:W-:Y:S01]  /*f4e0*/  FMUL.FTZ R163, R150, R5.reuse ;  /* 0x0000000596a37220 */ /* 0x080fe20000410000 */
[----:B------:R-:W-:Y:S01]  /*f4f0*/  FMUL.FTZ R165, R151, R5 ;  /* 0x0000000597a57220 */ /* 0x000fe20000410000 */
[----:B------:R-:W-:-:S12]  /*f500*/  USEL UR36, UR36, URZ, UP0 ;  /* 0x0000003f24247287 */ /* 0x000fd80008000000 */
.L_x_2202:
[----:B------:R-:W0:Y:S08]  /*f510*/  S2UR UR5, SR_CgaCtaId ;  /* 0x00000000000579c3 */ /* 0x000e300000008800 */
[----:B------:R-:W-:Y:S06]  /*f520*/  BAR.SYNC.DEFER_BLOCKING 0x5, 0x180 ;  /* 0x0146000000007b1d */ /* 0x000fec0000010000 */
[----:B------:R-:W-:Y:S01]  /*f530*/  UMOV UR4, 0x400 ;  /* 0x0000040000047882 */ /* 0x000fe20000000000 */
[----:B------:R-:W-:Y:S01]  /*f540*/  BSSY B0, `(.L_x_2239) ;  /* 0x00002a5000007945 */ /* 0x000fe20003800000 */
[----:B0-----:R-:W-:-:S09]  /*f550*/  ULEA UR13, UR5, UR4, 0x18 ;  /* 0x00000004050d7291 */ /* 0x001fd2000f8ec03f */
[----:B------:R-:W0:Y:S02]  /*f560*/  LDS R4, [UR13+0x388d0] ;  /* 0x0388d00dff047984 */ /* 0x000e240008000800 */
[----:B0-----:R-:W-:Y:S01]  /*f570*/  R2UR UR4, R4 ;  /* 0x00000000040472ca */ /* 0x001fe200000e0000 */
[----:B------:R-:W-:Y:S06]  /*f580*/  BAR.ARV 0x4, 0x180 ;  /* 0x0106000000007b1d */ /* 0x000fec0000002000 */
[----:B------:R-:W-:Y:S08]  /*f590*/  @P0 BRA `(.L_x_2240) ;  /* 0x0000001c00700947 */ /* 0x000ff00003800000 */
[----:B------:R-:W0:Y:S01]  /*f5a0*/  S2UR UR5, SR_SWINHI ;  /* 0x00000000000579c3 */ /* 0x000e220000002f00 */
[----:B------:R-:W-:Y:S01]  /*f5b0*/  IMAD.MOV.U32 R18, RZ, RZ, 0x2 ;  /* 0x00000002ff127424 */ /* 0x000fe200078e00ff */
[----:B------:R-:W-:Y:S01]  /*f5c0*/  R2UR UR11, R220 ;  /* 0x00000000dc0b72ca */ /* 0x000fe200000e0000 */
[----:B------:R-:W-:Y:S01]  /*f5d0*/  IMAD R156, R222, 0x40, R22 ;  /* 0x00000040de9c7824 */ /* 0x000fe200078e0216 */
[----:B------:R-:W-:Y:S01]  /*f5e0*/  R2UR UR14, R213 ;  /* 0x00000000d50e72ca */ /* 0x000fe200000e0000 */
[----:B------:R-:W-:-:S03]  /*f5f0*/  IMAD.MOV.U32 R157, RZ, RZ, 0x2 ;  /* 0x00000002ff9d7424 */ /* 0x000fc600078e00ff */
[----:B------:R-:W-:Y:S01]  /*f600*/  BAR.SYNC.DEFER_BLOCKING 0x1, 0x100 ;  /* 0x0044000000007b1d */ /* 0x000fe20000010000 */
[----:B------:R-:W-:Y:S02]  /*f610*/  F2FP.F16.F32.PACK_AB R24, R25, R24 ;  /* 0x000000181918723e */ /* 0x000fe400000000ff */
[----:B------:R-:W-:Y:S02]  /*f620*/  R2UR UR15, R221 ;  /* 0x00000000dd0f72ca */ /* 0x000fe400000e0000 */
[----:B------:R-:W-:Y:S01]  /*f630*/  F2FP.F16.F32.PACK_AB R25, R27, R26 ;  /* 0x0000001a1b19723e */ /* 0x000fe200000000ff */
[----:B------:R-:W-:Y:S01]  /*f640*/  ULDC.64 UR8, c[0x0][0xb90] ;  /* 0x0002e40000087ab9 */ /* 0x000fe20000000a00 */
[----:B------:R-:W-:Y:S01]  /*f650*/  F2FP.F16.F32.PACK_AB R27, R31, R30 ;  /* 0x0000001e1f1b723e */ /* 0x000fe200000000ff */
[----:B------:R-:W-:Y:S01]  /*f660*/  USHF.R.S32.HI UR10, URZ, 0x1f, UR11 ;  /* 0x0000001f3f0a7899 */ /* 0x000fe2000801140b */
[----:B------:R-:W-:Y:S02]  /*f670*/  F2FP.F16.F32.PACK_AB R26, R29, R28 ;  /* 0x0000001c1d1a723e */ /* 0x000fe400000000ff */
[----:B------:R-:W-:-:S02]  /*f680*/  F2FP.F16.F32.PACK_AB R161, R162, R161 ;  /* 0x000000a1a2a1723e */ /* 0x000fc400000000ff */
[----:B------:R-:W-:-:S03]  /*f690*/  F2FP.F16.F32.PACK_AB R162, R149, R148 ;  /* 0x0000009495a2723e */ /* 0x000fc600000000ff */
[----:B------:R-:W-:Y:S01]  /*f6a0*/  USHF.R.S32.HI UR12, URZ, 0x1f, UR15 ;  /* 0x0000001f3f0c7899 */ /* 0x000fe2000801140f */
[----:B------:R-:W-:Y:S01]  /*f6b0*/  F2FP.F16.F32.PACK_AB R163, R165, R163 ;  /* 0x000000a3a5a3723e */ /* 0x000fe200000000ff */
[----:B------:R-:W-:Y:S01]  /*f6c0*/  UMOV UR6, UR13 ;  /* 0x0000000d00067c82 */ /* 0x000fe20008000000 */
[----:B0-----:R-:W-:Y:S01]  /*f6d0*/  UMOV UR7, UR5 ;  /* 0x0000000500077c82 */ /* 0x001fe20008000000 */
[----:B------:R-:W-:Y:S01]  /*f6e0*/  UIMAD UR5, UR10, UR8, URZ ;  /* 0x000000080a0572a4 */ /* 0x000fe2000f8e023f */
[----:B------:R-:W-:-:S03]  /*f6f0*/  IMAD.WIDE R18, R227, R18, UR6 ;  /* 0x00000006e3127e25 */ /* 0x000fc6000f8e0212 */
[----:B------:R-:W-:Y:S01]  /*f700*/  UIMAD UR5, UR11, UR9, UR5 ;  /* 0x000000090b0572a4 */ /* 0x000fe2000f8e0205 */
[----:B------:R-:W-:Y:S01]  /*f710*/  IMAD.WIDE R156, R156, R157, UR6 ;  /* 0x000000069c9c7e25 */ /* 0x000fe2000f8e029d */
[C---:B------:R-:W-:Y:S01]  /*f720*/  IADD3 R109, P2, R18.reuse, 0x8020, RZ ;  /* 0x00008020126d7810 */ /* 0x040fe20007f5e0ff */
[----:B------:R-:W-:Y:S01]  /*f730*/  UIMAD.WIDE.U32 UR6, UR11, UR8, URZ ;  /* 0x000000080b0672a5 */ /* 0x000fe2000f8e003f */
[C---:B------:R-:W-:Y:S02]  /*f740*/  IADD3 R135, P4, R18.reuse, 0xc040, RZ ;  /* 0x0000c04012877810 */ /* 0x040fe40007f9e0ff */
[C---:B------:R-:W-:Y:S01]  /*f750*/  LOP3.LUT R159, R18.reuse, 0x380, RZ, 0xc0, !PT ;  /* 0x00000380129f7812 */ /* 0x040fe200078ec0ff */
[--C-:B------:R-:W-:Y:S01]  /*f760*/  IMAD.X R147, RZ, RZ, R19.reuse, P2 ;  /* 0x000000ffff937224 */ /* 0x100fe200010e0613 */
[C---:B------:R-:W-:Y:S01]  /*f770*/  IADD3 R15, P3, R18.reuse, 0xc060, RZ ;  /* 0x0000c060120f7810 */ /* 0x040fe20007f7e0ff */
[----:B------:R-:W-:Y:S01]  /*f780*/  ULDC.64 UR8, c[0x0][0xb98] ;  /* 0x0002e60000087ab9 */ /* 0x000fe20000000a00 */
[----:B------:R-:W-:Y:S01]  /*f790*/  LOP3.LUT R10, R109, 0x380, RZ, 0xc0, !PT ;  /* 0x000003806d0a7812 */ /* 0x000fe200078ec0ff */
[----:B------:R-:W-:Y:S01]  /*f7a0*/  UIADD3 UR7, UR7, UR5, URZ ;  /* 0x0000000507077290 */ /* 0x000fe2000fffe03f */
[----:B------:R-:W-:Y:S01]  /*f7b0*/  LOP3.LUT R134, R135, 0x380, RZ, 0xc0, !PT ;  /* 0x0000038087867812 */ /* 0x000fe200078ec0ff */
[----:B------:R-:W-:Y:S01]  /*f7c0*/  UIMAD UR5, UR12, UR8, URZ ;  /* 0x000000080c0572a4 */ /* 0x000fe2000f8e023f */
[C---:B------:R-:W-:Y:S01]  /*f7d0*/  IADD3 R4, P2, R18.reuse, 0x4000, RZ ;  /* 0x0000400012047810 */ /* 0x040fe20007f5e0ff */
[----:B------:R-:W-:Y:S01]  /*f7e0*/  UIMAD.WIDE.U32 UR6, UR15, UR8, UR6 ;  /* 0x000000080f0672a5 */ /* 0x000fe2000f8e0006 */
[----:B------:R-:W-:Y:S01]  /*f7f0*/  SHF.R.U64 R159, R159, 0x3, RZ ;  /* 0x000000039f9f7819 */ /* 0x000fe200000012ff */
[----:B------:R-:W-:Y:S01]  /*f800*/  UIMAD UR5, UR15, UR9, UR5 ;  /* 0x000000090f0572a4 */ /* 0x000fe2000f8e0205 */
[----:B------:R-:W-:Y:S01]  /*f810*/  LOP3.LUT R14, R15, 0x380, RZ, 0xc0, !PT ;  /* 0x000003800f0e7812 */ /* 0x000fe200078ec0ff */
[----:B------:R-:W-:Y:S01]  /*f820*/  IMAD.X R127, RZ, RZ, R19, P2 ;  /* 0x000000ffff7f7224 */ /* 0x000fe200010e0613 */
[----:B------:R-:W-:Y:S01]  /*f830*/  IADD3 R115, P6, R18, 0xc000, RZ ;  /* 0x0000c00012737810 */ /* 0x000fe20007fde0ff */
[----:B------:R-:W-:Y:S01]  /*f840*/  ULDC.64 UR8, c[0x0][0xae8] ;  /* 0x0002ba0000087ab9 */ /* 0x000fe20000000a00 */
[----:B------:R-:W-:-:S02]  /*f850*/  SHF.R.U64 R10, R10, 0x3, RZ ;  /* 0x000000030a0a7819 */ /* 0x000fc400000012ff */
[----:B------:R-:W-:Y:S02]  /*f860*/  IADD3 R113, P0, R18, 0x8060, RZ ;  /* 0x0000806012717810 */ /* 0x000fe40007f1e0ff */
[----:B------:R-:W-:Y:S02]  /*f870*/  SHF.R.U64 R134, R134, 0x3, RZ ;  /* 0x0000000386867819 */ /* 0x000fe400000012ff */
[----:B------:R-:W-:Y:S01]  /*f880*/  LOP3.LUT R158, R159, R18, RZ, 0x3c, !PT ;  /* 0x000000129f9e7212 */ /* 0x000fe200078e3cff */
[----:B------:R-:W-:Y:S01]  /*f890*/  IMAD.X R151, RZ, RZ, R19, P0 ;  /* 0x000000ffff977224 */ /* 0x000fe200000e0613 */
[----:B------:R-:W-:Y:S02]  /*f8a0*/  SHF.R.U64 R14, R14, 0x3, RZ ;  /* 0x000000030e0e7819 */ /* 0x000fe400000012ff */
[----:B------:R-:W-:Y:S02]  /*f8b0*/  LOP3.LUT R8, R115, 0x380, RZ, 0xc0, !PT ;  /* 0x0000038073087812 */ /* 0x000fe400078ec0ff */
[----:B------:R-:W-:-:S02]  /*f8c0*/  MOV R159, R19 ;  /* 0x00000013009f7202 */ /* 0x000fc40000000f00 */
[----:B------:R-:W-:Y:S02]  /*f8d0*/  LOP3.LUT R146, R10, R109, RZ, 0x3c, !PT ;  /* 0x0000006d0a927212 */ /* 0x000fe400078e3cff */
[----:B------:R-:W-:Y:S02]  /*f8e0*/  LOP3.LUT R6, R113, 0x380, RZ, 0xc0, !PT ;  /* 0x0000038071067812 */ /* 0x000fe400078ec0ff */
[----:B------:R-:W-:Y:S02]  /*f8f0*/  IADD3 R109, P2, R156, 0x7000, RZ ;  /* 0x000070009c6d7810 */ /* 0x000fe40007f5e0ff */
[----:B------:R-:W-:Y:S01]  /*f900*/  LOP3.LUT R134, R134, R135, RZ, 0x3c, !PT ;  /* 0x0000008786867212 */ /* 0x000fe200078e3cff */
[--C-:B------:R-:W-:Y:S01]  /*f910*/  IMAD.X R135, RZ, RZ, R19.reuse, P4 ;  /* 0x000000ffff877224 */ /* 0x100fe200020e0613 */
[----:B------:R-:W-:Y:S01]  /*f920*/  LOP3.LUT R14, R14, R15, RZ, 0x3c, !PT ;  /* 0x0000000f0e0e7212 */ /* 0x000fe200078e3cff */
[----:B------:R-:W-:Y:S01]  /*f930*/  IMAD.X R15, RZ, RZ, R19, P3 ;  /* 0x000000ffff0f7224 */ /* 0x000fe200018e0613 */
[----:B------:R-:W-:-:S02]  /*f940*/  SHF.R.U64 R8, R8, 0x3, RZ ;  /* 0x0000000308087819 */ /* 0x000fc400000012ff */
[----:B------:R-:W-:Y:S02]  /*f950*/  MOV R159, R158 ;  /* 0x0000009e009f7202 */ /* 0x000fe40000000f00 */
[----:B------:R-:W-:Y:S01]  /*f960*/  IADD3 R107, P4, R18, 0x8000, RZ ;  /* 0x00008000126b7810 */ /* 0x000fe20007f9e0ff */
[----:B------:R-:W0:Y:S01]  /*f970*/  LDC R158, c[0x0][0xbe8] ;  /* 0x0002fa00ff9e7b82 */ /* 0x000e220000000800 */
[----:B------:R-:W-:Y:S01]  /*f980*/  SHF.R.U64 R6, R6, 0x3, RZ ;  /* 0x0000000306067819 */ /* 0x000fe200000012ff */
[----:B------:R1:W-:Y:S01]  /*f990*/  STSM.16.M88.4 [R159], R24 ;  /* 0x000000189f007844 */ /* 0x0003e20000000200 */
[----:B------:R-:W-:Y:S01]  /*f9a0*/  LOP3.LUT R108, R109, 0x380, RZ, 0xc0, !PT ;  /* 0x000003806d6c7812 */ /* 0x000fe200078ec0ff */
[----:B------:R-:W-:Y:S01]  /*f9b0*/  IMAD.X R155, RZ, RZ, R19, P4 ;  /* 0x000000ffff9b7224 */ /* 0x000fe200020e0613 */
[----:B------:R-:W-:Y:S02]  /*f9c0*/  IADD3 R21, P3, R18, 0x20, RZ ;  /* 0x0000002012157810 */ /* 0x000fe40007f7e0ff */
[----:B------:R-:W-:-:S02]  /*f9d0*/  LOP3.LUT R142, R8, R115, RZ, 0x3c, !PT ;  /* 0x00000073088e7212 */ /* 0x000fc400078e3cff */
[----:B------:R-:W-:Y:S01]  /*f9e0*/  IADD3 R111, P1, R18, 0x8040, RZ ;  /* 0x00008040126f7810 */ /* 0x000fe20007f3e0ff */
[--C-:B------:R-:W-:Y:S01]  /*f9f0*/  IMAD.X R153, RZ, RZ, R19.reuse, P3 ;  /* 0x000000ffff997224 */ /* 0x100fe200018e0613 */
[----:B------:R-:W-:Y:S02]  /*fa00*/  LOP3.LUT R150, R6, R113, RZ, 0x3c, !PT ;  /* 0x0000007106967212 */ /* 0x000fe400078e3cff */
[----:B------:R-:W-:Y:S01]  /*fa10*/  LOP3.LUT R8, R107, 0x380, RZ, 0xc0, !PT ;  /* 0x000003806b087812 */ /* 0x000fe200078ec0ff */
[----:B------:R-:W-:Y:S01]  /*fa20*/  IMAD.X R131, RZ, RZ, R19, P1 ;  /* 0x000000ffff837224 */ /* 0x000fe200008e0613 */
[----:B------:R-:W-:Y:S02]  /*fa30*/  SHF.R.U64 R108, R108, 0x3, RZ ;  /* 0x000000036c6c7819 */ /* 0x000fe400000012ff */
[----:B------:R-:W-:Y:S02]  /*fa40*/  IADD3 R139, P5, R18, 0xc020, RZ ;  /* 0x0000c020128b7810 */ /* 0x000fe40007fbe0ff */
[----:B------:R-:W-:-:S02]  /*fa50*/  LOP3.LUT R6, R21, 0x380, RZ, 0xc0, !PT ;  /* 0x0000038015067812 */ /* 0x000fc400078ec0ff */
[----:B------:R-:W-:Y:S02]  /*fa60*/  SHF.R.U64 R8, R8, 0x3, RZ ;  /* 0x0000000308087819 */ /* 0x000fe400000012ff */
[----:B------:R-:W-:Y:S01]  /*fa70*/  LOP3.LUT R108, R108, R109, RZ, 0x3c, !PT ;  /* 0x0000006d6c6c7212 */ /* 0x000fe200078e3cff */
[----:B------:R-:W-:Y:S01]  /*fa80*/  IMAD.X R109, RZ, RZ, R157, P2 ;  /* 0x000000ffff6d7224 */ /* 0x000fe200010e069d */
[----:B------:R-:W-:Y:S02]  /*fa90*/  LOP3.LUT R138, R139, 0x380, RZ, 0xc0, !PT ;  /* 0x000003808b8a7812 */ /* 0x000fe400078ec0ff */
[----:B------:R-:W-:Y:S02]  /*faa0*/  IADD3 R101, P0, R18, 0x4020, RZ ;  /* 0x0000402012657810 */ /* 0x000fe40007f1e0ff */
[----:B------:R-:W-:Y:S02]  /*fab0*/  SHF.R.U64 R6, R6, 0x3, RZ ;  /* 0x0000000306067819 */ /* 0x000fe400000012ff */
[----:B------:R-:W-:Y:S01]  /*fac0*/  IADD3 R23, P1, R18, 0x40, RZ ;  /* 0x0000004012177810 */ /* 0x000fe20007f3e0ff */
[----:B------:R-:W-:Y:S01]  /*fad0*/  IMAD.X R9, RZ, RZ, R19, P0 ;  /* 0x000000ffff097224 */ /* 0x000fe200000e0613 */
[----:B------:R-:W-:-:S02]  /*fae0*/  IADD3 R123, P2, R156, 0xe000, RZ ;  /* 0x0000e0009c7b7810 */ /* 0x000fc40007f5e0ff */
[----:B------:R-:W-:Y:S01]  /*faf0*/  LOP3.LUT R154, R8, R107, RZ, 0x3c, !PT ;  /* 0x0000006b089a7212 */ /* 0x000fe200078e3cff */
[----:B------:R-:W-:Y:S01]  /*fb00*/  IMAD.X R7, RZ, RZ, R19, P1 ;  /* 0x000000ffff077224 */ /* 0x000fe200008e0613 */
[----:B------:R-:W-:Y:S02]  /*fb10*/  SHF.R.U64 R138, R138, 0x3, RZ ;  /* 0x000000038a8a7819 */ /* 0x000fe400000012ff */
[----:B------:R-:W-:Y:S02]  /*fb20*/  LOP3.LUT R152, R6, R21, RZ, 0x3c, !PT ;  /* 0x0000001506987212 */ /* 0x000fe400078e3cff */
[----:B------:R-:W-:Y:S02]  /*fb30*/  LOP3.LUT R8, R101, 0x380, RZ, 0xc0, !PT ;  /* 0x0000038065087812 */ /* 0x000fe400078ec0ff */
[----:B------:R-:W-:Y:S02]  /*fb40*/  LOP3.LUT R6, R23, 0x380, RZ, 0xc0, !PT ;  /* 0x0000038017067812 */ /* 0x000fe400078ec0ff */
[----:B------:R-:W-:-:S02]  /*fb50*/  LOP3.LUT R122, R123, 0x380, RZ, 0xc0, !PT ;  /* 0x000003807b7a7812 */ /* 0x000fc400078ec0ff */
[----:B------:R-:W-:Y:S01]  /*fb60*/  LOP3.LUT R138, R138, R139, RZ, 0x3c, !PT ;  /* 0x0000008b8a8a7212 */ /* 0x000fe200078e3cff */
[--C-:B------:R-:W-:Y:S01]  /*fb70*/  IMAD.X R139, RZ, RZ, R19.reuse, P5 ;  /* 0x000000ffff8b7224 */ /* 0x100fe200028e0613 */
[----:B------:R-:W-:Y:S02]  /*fb80*/  IADD3.X R143, RZ, R19, RZ, P6, !PT ;  /* 0x00000013ff8f7210 */ /* 0x000fe400037fe4ff */
[----:B------:R-:W-:Y:S02]  /*fb90*/  SHF.R.U64 R8, R8, 0x3, RZ ;  /* 0x0000000308087819 */ /* 0x000fe400000012ff */
[C---:B------:R-:W-:Y:S02]  /*fba0*/  IADD3 R103, P6, R18.reuse, 0x4040, RZ ;  /* 0x0000404012677810 */ /* 0x040fe40007fde0ff */
[----:B------:R-:W-:Y:S02]  /*fbb0*/  IADD3 R20, P3, R18, 0x60, RZ ;  /* 0x0000006012147810 */ /* 0x000fe40007f7e0ff */
[----:B------:R-:W-:Y:S01]  /*fbc0*/  SHF.R.U64 R6, R6, 0x3, RZ ;  /* 0x0000000306067819 */ /* 0x000fe200000012ff */
[--C-:B------:R-:W-:Y:S01]  /*fbd0*/  IMAD.X R11, RZ, RZ, R19.reuse, P6 ;  /* 0x000000ffff0b7224 */ /* 0x100fe200030e0613 */
[----:B------:R-:W-:Y:S01]  /*fbe0*/  SHF.R.U64 R122, R122, 0x3, RZ ;  /* 0x000000037a7a7819 */ /* 0x000fe200000012ff */
[----:B------:R-:W-:Y:S01]  /*fbf0*/  IMAD.X R5, RZ, RZ, R19, P3 ;  /* 0x000000ffff057224 */ /* 0x000fe200018e0613 */
[----:B------:R-:W-:-:S02]  /*fc00*/  IADD3 R105, P5, R18, 0x4060, RZ ;  /* 0x0000406012697810 */ /* 0x000fc40007fbe0ff */
[----:B------:R-:W-:Y:S02]  /*fc10*/  LOP3.LUT R8, R8, R101, RZ, 0x3c, !PT ;  /* 0x0000006508087212 */ /* 0x000fe400078e3cff */
[----:B------:R-:W-:Y:S02]  /*fc20*/  LOP3.LUT R6, R6, R23, RZ, 0x3c, !PT ;  /* 0x0000001706067212 */ /* 0x000fe400078e3cff */
[----:B------:R-:W-:Y:S02]  /*fc30*/  LOP3.LUT R101, R4, 0x380, RZ, 0xc0, !PT ;  /* 0x0000038004657812 */ /* 0x000fe400078ec0ff */
[----:B------:R-:W-:Y:S01]  /*fc40*/  LOP3.LUT R122, R122, R123, RZ, 0x3c, !PT ;  /* 0x0000007b7a7a7212 */ /* 0x000fe200078e3cff */
[----:B------:R-:W-:Y:S01]  /*fc50*/  IMAD.X R123, RZ, RZ, R157, P2 ;  /* 0x000000ffff7b7224 */ /* 0x000fe200010e069d */
[----:B------:R-:W-:Y:S02]  /*fc60*/  IADD3.X R13, RZ, R19, RZ, P5, !PT ;  /* 0x00000013ff0d7210 */ /* 0x000fe40002ffe4ff */
[----:B------:R-:W-:-:S02]  /*fc70*/  LOP3.LUT R23, R20, 0x380, RZ, 0xc0, !PT ;  /* 0x0000038014177812 */ /* 0x000fc400078ec0ff */
[----:B------:R-:W-:Y:S02]  /*fc80*/  IADD3 R19, P3, R156, 0x1000, RZ ;  /* 0x000010009c137810 */ /* 0x000fe40007f7e0ff */
[----:B0-----:R-:W-:Y:S02]  /*fc90*/  ISETP.NE.AND P2, PT, R158, 0x1, PT ;  /* 0x000000019e00780c */ /* 0x001fe40003f45270 */
[----:B------:R-:W-:Y:S02]  /*fca0*/  SHF.R.U64 R101, R101, 0x3, RZ ;  /* 0x0000000365657819 */ /* 0x000fe400000012ff */
[----:B------:R-:W-:Y:S02]  /*fcb0*/  SHF.R.U64 R23, R23, 0x3, RZ ;  /* 0x0000000317177819 */ /* 0x000fe400000012ff */
[----:B------:R-:W-:Y:S02]  /*fcc0*/  LOP3.LUT R18, R19, 0x380, RZ, 0xc0, !PT ;  /* 0x0000038013127812 */ /* 0x000fe400078ec0ff */
[----:B------:R-:W-:-:S02]  /*fcd0*/  LOP3.LUT R12, R111, 0x380, RZ, 0xc0, !PT ;  /* 0x000003806f0c7812 */ /* 0x000fc400078ec0ff */
[----:B------:R-:W-:Y:S02]  /*fce0*/  LOP3.LUT R126, R101, R4, RZ, 0x3c, !PT ;  /* 0x00000004657e7212 */ /* 0x000fe400078e3cff */
[----:B------:R-:W-:Y:S02]  /*fcf0*/  LOP3.LUT R4, R23, R20, RZ, 0x3c, !PT ;  /* 0x0000001417047212 */ /* 0x000fe400078e3cff */
[----:B------:R-:W-:Y:S02]  /*fd00*/  SHF.R.U64 R18, R18, 0x3, RZ ;  /* 0x0000000312127819 */ /* 0x000fe400000012ff */
[----:B------:R-:W-:Y:S02]  /*fd10*/  SHF.R.U64 R12, R12, 0x3, RZ ;  /* 0x000000030c0c7819 */ /* 0x000fe400000012ff */
[----:B------:R-:W-:Y:S02]  /*fd20*/  MOV R142, R142 ;  /* 0x0000008e008e7202 */ /* 0x000fe40000000f00 */
[----:B------:R-:W-:-:S02]  /*fd30*/  MOV R143, R4 ;  /* 0x00000004008f7202 */ /* 0x000fc40000000f00 */
[----:B------:R-:W-:Y:S01]  /*fd40*/  LOP3.LUT R18, R18, R19, RZ, 0x3c, !PT ;  /* 0x0000001312127212 */ /* 0x000fe200078e3cff */
[----:B------:R-:W-:Y:S01]  /*fd50*/  IMAD.X R19, RZ, RZ, R157, P3 ;  /* 0x000000ffff137224 */ /* 0x000fe200018e069d */
[----:B------:R-:W-:Y:S02]  /*fd60*/  F2FP.F16.F32.PACK_AB R5, R35, R34 ;  /* 0x000000222305723e */ /* 0x000fe400000000ff */
[----:B------:R-:W-:Y:S01]  /*fd70*/  LOP3.LUT R130, R12, R111, RZ, 0x3c, !PT ;  /* 0x0000006f0c827212 */ /* 0x000fe200078e3cff */
[----:B------:R-:W0:Y:S01]  /*fd80*/  @P2 LDC R34, c[0x0][0xbec] ;  /* 0x0002fb00ff222b82 */ /* 0x000e220000000800 */
[----:B------:R-:W-:Y:S02]  /*fd90*/  IADD3 R111, P3, R156, 0x8000, RZ ;  /* 0x000080009c6f7810 */ /* 0x000fe40007f7e0ff */
[----:B------:R-:W-:Y:S02]  /*fda0*/  LOP3.LUT R12, R105, 0x380, RZ, 0xc0, !PT ;  /* 0x00000380690c7812 */ /* 0x000fe400078ec0ff */
[----:B------:R-:W-:-:S02]  /*fdb0*/  LOP3.LUT R110, R111, 0x380, RZ, 0xc0, !PT ;  /* 0x000003806f6e7812 */ /* 0x000fc400078ec0ff */
[----:B------:R-:W-:Y:S01]  /*fdc0*/  SHF.R.U64 R12, R12, 0x3, RZ ;  /* 0x000000030c0c7819 */ /* 0x000fe200000012ff */
[----:B------:R-:W2:Y:S01]  /*fdd0*/  @P2 LDC R35, c[0x0][0xbf0] ;  /* 0x0002fc00ff232b82 */ /* 0x000ea20000000800 */
[----:B------:R-:W-:Y:S02]  /*fde0*/  SHF.R.U64 R110, R110, 0x3, RZ ;  /* 0x000000036e6e7819 */ /* 0x000fe400000012ff */
[----:B------:R-:W-:Y:S02]  /*fdf0*/  LOP3.LUT R12, R12, R105, RZ, 0x3c, !PT ;  /* 0x000000690c0c7212 */ /* 0x000fe400078e3cff */
[----:B------:R-:W-:Y:S02]  /*fe00*/  IADD3 R105, P0, R156, 0x5000, RZ ;  /* 0x000050009c697810 */ /* 0x000fe40007f1e0ff */
[----:B------:R-:W-:Y:S01]  /*fe10*/  LOP3.LUT R110, R110, R111, RZ, 0x3c, !PT ;  /* 0x0000006f6e6e7212 */ /* 0x000fe200078e3cff */
[----:B------:R-:W-:Y:S01]  /*fe20*/  IMAD.X R111, RZ, RZ, R157, P3 ;  /* 0x000000ffff6f7224 */ /* 0x000fe200018e069d */
[----:B------:R-:W-:-:S02]  /*fe30*/  LOP3.LUT R10, R103, 0x380, RZ, 0xc0, !PT ;  /* 0x00000380670a7812 */ /* 0x000fc400078ec0ff */
[----:B------:R-:W-:Y:S02]  /*fe40*/  IADD3 R30, P3, R156, 0xf000, RZ ;  /* 0x0000f0009c1e7810 */ /* 0x000fe40007f7e0ff */
[----:B------:R-:W-:Y:S02]  /*fe50*/  LOP3.LUT R104, R105, 0x380, RZ, 0xc0, !PT ;  /* 0x0000038069687812 */ /* 0x000fe400078ec0ff */
[----:B------:R-:W-:Y:S01]  /*fe60*/  MOV R146, R146 ;  /* 0x0000009200927202 */ /* 0x000fe20000000f00 */
[----:B------:R-:W-:Y:S01]  /*fe70*/  IMAD.X R31, RZ, RZ, R157, P3 ;  /* 0x000000ffff1f7224 */ /* 0x000fe200018e069d */
[----:B------:R-:W-:Y:S02]  /*fe80*/  MOV R147, R6 ;  /* 0x0000000600937202 */ /* 0x000fe40000000f00 */
[----:B------:R-:W-:Y:S02]  /*fe90*/  SHF.R.U64 R10, R10, 0x3, RZ ;  /* 0x000000030a0a7819 */ /* 0x000fe400000012ff */
[----:B------:R-:W-:-:S02]  /*fea0*/  LOP3.LUT R23, R30, 0x380, RZ, 0xc0, !PT ;  /* 0x000003801e177812 */ /* 0x000fc400078ec0ff */
[----:B------:R-:W-:Y:S01]  /*feb0*/  F2FP.F16.F32.PACK_AB R6, R37, R172 ;  /* 0x000000ac2506723e */ /* 0x000fe200000000ff */
[----:B------:R-:W-:Y:S01]  /*fec0*/  VIADD R37, R215, UR14 ;  /* 0x0000000ed7257c36 */ /* 0x000fe20008000000 */
[----:B------:R-:W-:Y:S02]  /*fed0*/  SHF.R.U64 R104, R104, 0x3, RZ ;  /* 0x0000000368687819 */ /* 0x000fe400000012ff */
[----:B------:R-:W-:Y:S01]  /*fee0*/  LOP3.LUT R10, R10, R103, RZ, 0x3c, !PT ;  /* 0x000000670a0a7212 */ /* 0x000fe200078e3cff */
[----:B0-----:R-:W-:Y:S01]  /*fef0*/  @P2 IMAD.HI.U32 R34, R37, R34, RZ ;  /* 0x0000002225222227 */ /* 0x001fe200078e00ff */
[----:B------:R-:W-:Y:S02]  /*ff00*/  SHF.R.U64 R23, R23, 0x3, RZ ;  /* 0x0000000317177819 */ /* 0x000fe400000012ff */
[----:B------:R-:W-:Y:S01]  /*ff10*/  LOP3.LUT R104, R104, R105, RZ, 0x3c, !PT ;  /* 0x0000006968687212 */ /* 0x000fe200078e3cff */
[----:B------:R-:W-:Y:S01]  /*ff20*/  IMAD.X R105, RZ, RZ, R157, P0 ;  /* 0x000000ffff697224 */ /* 0x000fe200000e069d */
[----:B------:R-:W-:-:S02]  /*ff30*/  MOV R134, R134 ;  /* 0x0000008600867202 */ /* 0x000fc40000000f00 */
[----:B------:R-:W-:Y:S02]  /*ff40*/  MOV R138, R138 ;  /* 0x0000008a008a7202 */ /* 0x000fe40000000f00 */
[----:B------:R-:W-:Y:S02]  /*ff50*/  IADD3 R119, P0, R156, 0xc000, RZ ;  /* 0x0000c0009c777810 */ /* 0x000fe40007f1e0ff */
[----:B------:R-:W-:Y:S02]  /*ff60*/  LOP3.LUT R30, R23, R30, RZ, 0x3c, !PT ;  /* 0x0000001e171e7212 */ /* 0x000fe400078e3cff */
[----:B------:R-:W-:Y:S02]  /*ff70*/  MOV R130, R130 ;  /* 0x0000008200827202 */ /* 0x000fe40000000f00 */
[----:B------:R-:W-:Y:S02]  /*ff80*/  MOV R152, R152 ;  /* 0x0000009800987202 */ /* 0x000fe40000000f00 */
[----:B------:R-:W-:-:S02]  /*ff90*/  MOV R135, R10 ;  /* 0x0000000a00877202 */ /* 0x000fc40000000f00 */
[----:B------:R-:W-:Y:S02]  /*ffa0*/  MOV R139, R8 ;  /* 0x00000008008b7202 */ /* 0x000fe40000000f00 */
[----:B------:R-:W-:Y:S01]  /*ffb0*/  F2FP.F16.F32.PACK_AB R4, R33, R171 ;  /* 0x000000ab2104723e */ /* 0x000fe200000000ff */
[----:B------:R-:W-:Y:S01]  /*ffc0*/  IMAD.MOV.U32 R33, RZ, RZ, R37 ;  /* 0x000000ffff217224 */ /* 0x000fe200078e0025 */
[----:B------:R-:W-:Y:S02]  /*ffd0*/  F2FP.F16.F32.PACK_AB R7, R39, R38 ;  /* 0x000000262707723e */ /* 0x000fe400000000ff */
[----:B------:R-:W-:Y:S02]  /*ffe0*/  MOV R23, R14 ;  /* 0x0000000e00177202 */ /* 0x000fe40000000f00 */
[----:B------:R-:W-:Y:S01]  /*fff0*/  MOV R131, R12 ;  /* 0x0000000c00837202 */ /* 0x000fe20000000f00 */
[----:B------:R0:W-:Y:S01]  /*10000*/  STSM.16.M88.4 [R152], R4 ;  /* 0x0000000498007844 */ /* 0x0001e20000000200 */
[----:B------:R-:W-:-:S02]  /*10010*/  F2FP.F16.F32.PACK_AB R8, R41, R173 ;  /* 0x000000ad2908723e */ /* 0x000fc400000000ff */
[----:B------:R-:W-:Y:S02]  /*10020*/  F2FP.F16.F32.PACK_AB R9, R43, R42 ;  /* 0x0000002a2b09723e */ /* 0x000fe400000000ff */
[----:B------:R-:W-:Y:S02]  /*10030*/  F2FP.F16.F32.PACK_AB R10, R45, R174 ;  /* 0x000000ae2d0a723e */ /* 0x000fe400000000ff */
[----:B------:R-:W-:Y:S02]  /*10040*/  F2FP.F16.F32.PACK_AB R11, R47, R46 ;  /* 0x0000002e2f0b723e */ /* 0x000fe400000000ff */
[----:B------:R-:W-:Y:S02]  /*10050*/  F2FP.F16.F32.PACK_AB R12, R49, R175 ;  /* 0x000000af310c723e */ /* 0x000fe400000000ff */
[----:B------:R-:W-:Y:S01]  /*10060*/  F2FP.F16.F32.PACK_AB R13, R51, R50 ;  /* 0x00000032330d723e */ /* 0x000fe200000000ff */
[----:B------:R3:W-:Y:S01]  /*10070*/  STSM.16.M88.4 [R147], R8 ;  /* 0x0000000893007844 */ /* 0x0007e20000000200 */
[----:B------:R-:W-:-:S02]  /*10080*/  F2FP.F16.F32.PACK_AB R14, R53, R176 ;  /* 0x000000b0350e723e */ /* 0x000fc400000000ff */
[----:B------:R-:W-:Y:S02]  /*10090*/  F2FP.F16.F32.PACK_AB R15, R55, R54 ;  /* 0x00000036370f723e */ /* 0x000fe400000000ff */
[----:B--2---:R-:W-:Y:S02]  /*100a0*/  @P2 SHF.R.U32.HI R33, RZ, R35, R34 ;  /* 0x00000023ff212219 */ /* 0x004fe40000011622 */
[----:B------:R-:W-:Y:S01]  /*100b0*/  LOP3.LUT R118, R119, 0x380, RZ, 0xc0, !PT ;  /* 0x0000038077767812 */ /* 0x000fe200078ec0ff */
[----:B------:R2:W-:Y:S01]  /*100c0*/  STSM.16.M88.4 [R143], R12 ;  /* 0x0000000c8f007844 */ /* 0x0005e20000000200 */
[----:B------:R-:W-:Y:S01]  /*100d0*/  MOV R126, R126 ;  /* 0x0000007e007e7202 */ /* 0x000fe20000000f00 */
[----:B------:R-:W-:Y:S01]  /*100e0*/  IMAD.MOV R35, RZ, RZ, -R33 ;  /* 0x000000ffff237224 */ /* 0x000fe200078e0a21 */
[----:B-1----:R-:W-:Y:S02]  /*100f0*/  F2FP.F16.F32.PACK_AB R24, R57, R177 ;  /* 0x000000b13918723e */ /* 0x002fe400000000ff */
[----:B------:R-:W-:Y:S01]  /*10100*/  F2FP.F16.F32.PACK_AB R25, R59, R58 ;  /* 0x0000003a3b19723e */ /* 0x000fe200000000ff */
[----:B------:R-:W-:Y:S01]  /*10110*/  IMAD R35, R158, R35, R37 ;  /* 0x000000239e237224 */ /* 0x000fe200078e0225 */
[----:B------:R-:W-:-:S02]  /*10120*/  F2FP.F16.F32.PACK_AB R26, R61, R178 ;  /* 0x000000b23d1a723e */ /* 0x000fc400000000ff */
[----:B------:R-:W-:Y:S02]  /*10130*/  F2FP.F16.F32.PACK_AB R27, R63, R62 ;  /* 0x0000003e3f1b723e */ /* 0x000fe400000000ff */
[----:B0-----:R-:W-:Y:S02]  /*10140*/  F2FP.F16.F32.PACK_AB R4, R65, R179 ;  /* 0x000000b34104723e */ /* 0x001fe400000000ff */
[----:B------:R-:W-:Y:S01]  /*10150*/  F2FP.F16.F32.PACK_AB R5, R67, R66 ;  /* 0x000000424305723e */ /* 0x000fe200000000ff */
[----:B------:R-:W-:Y:S01]  /*10160*/  STSM.16.M88.4 [R126], R24 ;  /* 0x000000187e007844 */ /* 0x000fe20000000200 */
[----:B------:R-:W-:Y:S02]  /*10170*/  F2FP.F16.F32.PACK_AB R6, R69, R180 ;  /* 0x000000b44506723e */ /* 0x000fe400000000ff */
[----:B------:R-:W-:Y:S02]  /*10180*/  F2FP.F16.F32.PACK_AB R7, R71, R70 ;  /* 0x000000464707723e */ /* 0x000fe400000000ff */
[----:B------:R-:W-:-:S02]  /*10190*/  IADD3 R107, P1, R156, 0x6000, RZ ;  /* 0x000060009c6b7810 */ /* 0x000fc40007f3e0ff */
[----:B---3--:R-:W-:Y:S01]  /*101a0*/  F2FP.F16.F32.PACK_AB R8, R73, R181 ;  /* 0x000000b54908723e */ /* 0x008fe200000000ff */
[----:B------:R-:W-:Y:S01]  /*101b0*/  STSM.16.M88.4 [R139], R4 ;  /* 0x000000048b007844 */ /* 0x000fe20000000200 */
[----:B------:R-:W-:Y:S02]  /*101c0*/  F2FP.F16.F32.PACK_AB R9, R75, R74 ;  /* 0x0000004a4b09723e */ /* 0x000fe400000000ff */
[----:B------:R-:W-:Y:S02]  /*101d0*/  F2FP.F16.F32.PACK_AB R10, R77, R182 ;  /* 0x000000b64d0a723e */ /* 0x000fe400000000ff */
[----:B------:R-:W-:Y:S02]  /*101e0*/  F2FP.F16.F32.PACK_AB R11, R79, R78 ;  /* 0x0000004e4f0b723e */ /* 0x000fe400000000ff */
[----:B------:R-:W-:Y:S02]  /*101f0*/  SHF.R.U64 R118, R118, 0x3, RZ ;  /* 0x0000000376767819 */ /* 0x000fe400000012ff */
[----:B--2---:R-:W-:Y:S01]  /*10200*/  F2FP.F16.F32.PACK_AB R12, R81, R183 ;  /* 0x000000b7510c723e */ /* 0x004fe200000000ff */
[----:B------:R0:W-:Y:S01]  /*10210*/  STSM.16.M88.4 [R135], R8 ;  /* 0x0000000887007844 */ /* 0x0001e20000000200 */
[----:B------:R-:W-:-:S02]  /*10220*/  F2FP.F16.F32.PACK_AB R13, R83, R82 ;  /* 0x00000052530d723e */ /* 0x000fc400000000ff */
[----:B------:R-:W-:Y:S02]  /*10230*/  F2FP.F16.F32.PACK_AB R14, R85, R184 ;  /* 0x000000b8550e723e */ /* 0x000fe400000000ff */
[----:B------:R-:W-:Y:S02]  /*10240*/  F2FP.F16.F32.PACK_AB R15, R87, R86 ;  /* 0x00000056570f723e */ /* 0x000fe400000000ff */
[----:B------:R-:W-:Y:S02]  /*10250*/  LOP3.LUT R106, R107, 0x380, RZ, 0xc0, !PT ;  /* 0x000003806b6a7812 */ /* 0x000fe400078ec0ff */
[----:B------:R-:W-:Y:S01]  /*10260*/  LOP3.LUT R118, R118, R119, RZ, 0x3c, !PT ;  /* 0x0000007776767212 */ /* 0x000fe200078e3cff */
[----:B------:R-:W-:Y:S01]  /*10270*/  IMAD.X R119, RZ, RZ, R157, P0 ;  /* 0x000000ffff777224 */ /* 0x000fe200000e069d */
[----:B------:R1:W-:Y:S01]  /*10280*/  STSM.16.M88.4 [R131], R12 ;  /* 0x0000000c83007844 */ /* 0x0003e20000000200 */
[----:B------:R-:W-:Y:S02]  /*10290*/  SHF.R.U64 R106, R106, 0x3, RZ ;  /* 0x000000036a6a7819 */ /* 0x000fe400000012ff */
[----:B------:R-:W-:Y:S01]  /*102a0*/  MOV R154, R154 ;  /* 0x0000009a009a7202 */ /* 0x000fe20000000f00 */
[----:B0-----:R-:W-:Y:S01]  /*102b0*/  IMAD.U32 R10, RZ, RZ, UR5 ;  /* 0x00000005ff0a7e24 */ /* 0x001fe2000f8e00ff */
[----:B------:R-:W-:Y:S01]  /*102c0*/  SHF.R.S32.HI R9, RZ, 0x1f, R33 ;  /* 0x0000001fff097819 */ /* 0x000fe20000011421 */
[----:B------:R-:W-:Y:S01]  /*102d0*/  ULDC UR5, c[0x0][0xa88] ;  /* 0x0002a20000057ab9 */ /* 0x000fe20000000800 */
[----:B------:R-:W-:-:S02]  /*102e0*/  SHF.R.S32.HI R8, RZ, 0x1f, R35 ;  /* 0x0000001fff087819 */ /* 0x000fc40000011423 */
[----:B------:R-:W-:Y:S01]  /*102f0*/  LOP3.LUT R106, R106, R107, RZ, 0x3c, !PT ;  /* 0x0000006b6a6a7212 */ /* 0x000fe200078e3cff */
[----:B------:R-:W-:Y:S01]  /*10300*/  IMAD.X R107, RZ, RZ, R157, P1 ;  /* 0x000000ffff6b7224 */ /* 0x000fe200008e069d */
[----:B------:R-:W-:Y:S02]  /*10310*/  IADD3 R121, P1, R156, 0xd000, RZ ;  /* 0x0000d0009c797810 */ /* 0x000fe40007f3e0ff */
[----:B------:R-:W-:Y:S02]  /*10320*/  F2FP.F16.F32.PACK_AB R24, R89, R185 ;  /* 0x000000b95918723e */ /* 0x000fe400000000ff */
[----:B-1----:R-:W-:Y:S01]  /*10330*/  IADD3 R12, P0, R33, UR6, RZ ;  /* 0x00000006210c7c10 */ /* 0x002fe2000ff1e0ff */
[----:B------:R-:W-:Y:S01]  /*10340*/  VIADD R14, R226, UR14 ;  /* 0x0000000ee20e7c36 */ /* 0x000fe20008000000 */
[----:B------:R-:W-:Y:S02]  /*10350*/  F2FP.F16.F32.PACK_AB R25, R91, R90 ;  /* 0x0000005a5b19723e */ /* 0x000fe400000000ff */
[----:B------:R-:W-:Y:S01]  /*10360*/  IADD3.X R13, R9, UR7, R10, P0, !PT ;  /* 0x00000007090d7c10 */ /* 0x000fe200087fe40a */
[----:B------:R-:W-:Y:S01]  /*10370*/  ULDC.64 UR6, c[0x0][0xb88] ;  /* 0x0002e20000067ab9 */ /* 0x000fe20000000a00 */
[----:B------:R-:W-:Y:S01]  /*10380*/  F2FP.F16.F32.PACK_AB R26, R93, R186 ;  /* 0x000000ba5d1a723e */ /* 0x000fe200000000ff */
[----:B------:R-:W-:Y:S01]  /*10390*/  IMAD R8, R8, UR6, RZ ;  /* 0x0000000608087c24 */ /* 0x000fe2000f8e02ff */
[----:B------:R-:W-:Y:S01]  /*103a0*/  F2FP.F16.F32.PACK_AB R27, R95, R94 ;  /* 0x0000005e5f1b723e */ /* 0x000fe200000000ff */
[----:B------:R-:W-:Y:S01]  /*103b0*/  IMAD.WIDE.U32 R12, R35, UR6, R12 ;  /* 0x00000006230c7c25 */ /* 0x000fe2000f8e000c */
[----:B------:R-:W-:-:S02]  /*103c0*/  F2FP.F16.F32.PACK_AB R4, R97, R187 ;  /* 0x000000bb6104723e */ /* 0x000fc400000000ff */
[----:B------:R-:W-:Y:S01]  /*103d0*/  F2FP.F16.F32.PACK_AB R5, R99, R98 ;  /* 0x000000626305723e */ /* 0x000fe200000000ff */
[----:B------:R-:W-:Y:S01]  /*103e0*/  IMAD R35, R35, UR7, R8 ;  /* 0x0000000723237c24 */ /* 0x000fe2000f8e0208 */
[----:B------:R-:W-:Y:S01]  /*103f0*/  F2FP.F16.F32.PACK_AB R6, R164, R188 ;  /* 0x000000bca406723e */ /* 0x000fe200000000ff */
[----:B------:R-:W-:Y:S01]  /*10400*/  STSM.16.M88.4 [R154], R24 ;  /* 0x000000189a007844 */ /* 0x000fe20000000200 */
[----:B------:R-:W-:Y:S01]  /*10410*/  F2FP.F16.F32.PACK_AB R7, R16, R3 ;  /* 0x000000031007723e */ /* 0x000fe200000000ff */
[----:B------:R-:W-:Y:S01]  /*10420*/  ULDC.64 UR6, c[0x0][0xb50] ;  /* 0x0002d40000067ab9 */ /* 0x000fe20000000a00 */
[----:B------:R-:W-:Y:S01]  /*10430*/  LOP3.LUT R120, R121, 0x380, RZ, 0xc0, !PT ;  /* 0x0000038079787812 */ /* 0x000fe200078ec0ff */
[----:B------:R-:W-:Y:S01]  /*10440*/  IMAD R3, R158, UR5, RZ ;  /* 0x000000059e037c24 */ /* 0x000fe2000f8e02ff */
[----:B------:R-:W-:Y:S01]  /*10450*/  LEA R16, P3, R12, UR6, 0x2 ;  /* 0x000000060c107c11 */ /* 0x000fe2000f8610ff */
[----:B------:R0:W-:Y:S01]  /*10460*/  STSM.16.M88.4 [R146], R4 ;  /* 0x0000000492007844 */ /* 0x0001e20000000200 */
[----:B------:R-:W-:-:S02]  /*10470*/  SHF.R.U64 R120, R120, 0x3, RZ ;  /* 0x0000000378787819 */ /* 0x000fc400000012ff */
[----:B------:R-:W-:Y:S02]  /*10480*/  LOP3.LUT P0, RZ, R224, 0x3, RZ, 0xc0, !PT ;  /* 0x00000003e0ff7812 */ /* 0x000fe4000780c0ff */
[----:B------:R-:W-:Y:S02]  /*10490*/  F2FP.F16.F32.PACK_AB R8, R166, R189 ;  /* 0x000000bda608723e */ /* 0x000fe400000000ff */
[----:B------:R-:W-:Y:S02]  /*104a0*/  F2FP.F16.F32.PACK_AB R9, R36, R32 ;  /* 0x000000202409723e */ /* 0x000fe400000000ff */
[----:B------:R-:W-:Y:S02]  /*104b0*/  F2FP.F16.F32.PACK_AB R10, R167, R190 ;  /* 0x000000bea70a723e */ /* 0x000fe400000000ff */
[----:B------:R-:W-:Y:S02]  /*104c0*/  F2FP.F16.F32.PACK_AB R11, R44, R40 ;  /* 0x000000282c0b723e */ /* 0x000fe400000000ff */
[----:B------:R-:W-:Y:S01]  /*104d0*/  LOP3.LUT R120, R120, R121, RZ, 0x3c, !PT ;  /* 0x0000007978787212 */ /* 0x000fe200078e3cff */
[----:B------:R-:W-:Y:S01]  /*104e0*/  IMAD.X R121, RZ, RZ, R157, P1 ;  /* 0x000000ffff797224 */ /* 0x000fe200008e069d */
[C---:B------:R-:W-:Y:S01]  /*104f0*/  ISETP.GE.OR P1, PT, R14.reuse, R3, P0 ;  /* 0x000000030e00720c */ /* 0x040fe20000726670 */
[----:B0-----:R-:W-:Y:S01]  /*10500*/  IMAD.IADD R5, R13, 0x1, R35 ;  /* 0x000000010d057824 */ /* 0x001fe200078e0223 */
[----:B------:R-:W-:Y:S01]  /*10510*/  IADD3 R4, R14, 0x8, RZ ;  /* 0x000000080e047810 */ /* 0x000fe20007ffe0ff */
[----:B------:R0:W-:Y:S01]  /*10520*/  STSM.16.M88.4 [R130], R8 ;  /* 0x0000000882007844 */ /* 0x0001e20000000200 */
[----:B------:R-:W-:-:S02]  /*10530*/  MOV R150, R150 ;  /* 0x0000009600967202 */ /* 0x000fc40000000f00 */
[----:B------:R-:W-:Y:S02]  /*10540*/  LEA.HI.X R27, R12, UR7, R5, 0x2, P3 ;  /* 0x000000070c1b7c11 */ /* 0x000fe400098f1405 */
[----:B------:R-:W-:Y:S02]  /*10550*/  ISETP.GE.OR P0, PT, R4, R3, P0 ;  /* 0x000000030400720c */ /* 0x000fe40000706670 */
[----:B------:R-:W-:Y:S01]  /*10560*/  F2FP.F16.F32.PACK_AB R4, R168, R191 ;  /* 0x000000bfa804723e */ /* 0x000fe200000000ff */
[----:B------:R-:W-:Y:S01]  /*10570*/  SHFL.IDX PT, R49, R27, RZ, 0x1c1f ;  /* 0x001c1fff1b317589 */ /* 0x000fe200000e0000 */
[----:B------:R-:W-:Y:S02]  /*10580*/  F2FP.F16.F32.PACK_AB R5, R52, R48 ;  /* 0x000000303405723e */ /* 0x000fe400000000ff */
[----:B------:R-:W-:Y:S01]  /*10590*/  F2FP.F16.F32.PACK_AB R6, R169, R192 ;  /* 0x000000c0a906723e */ /* 0x000fe200000000ff */
[----:B------:R1:W-:Y:S01]  /*105a0*/  SHFL.IDX PT, R53, R27, 0x1, 0x1c1f ;  /* 0x003c1f001b357f89 */ /* 0x0003e200000e0000 */
[----:B------:R-:W-:-:S02]  /*105b0*/  F2FP.F16.F32.PACK_AB R7, R60, R56 ;  /* 0x000000383c07723e */ /* 0x000fc400000000ff */
[----:B------:R-:W-:Y:S01]  /*105c0*/  F2FP.F16.F32.PACK_AB R12, R129, R195 ;  /* 0x000000c3810c723e */ /* 0x000fe200000000ff */
[----:B------:R-:W2:Y:S01]  /*105d0*/  SHFL.IDX PT, R48, R16, RZ, 0x1c1f ;  /* 0x001c1fff10307589 */ /* 0x000ea200000e0000 */
[----:B0-----:R-:W-:Y:S02]  /*105e0*/  F2FP.F16.F32.PACK_AB R8, R170, R193 ;  /* 0x000000c1aa08723e */ /* 0x001fe400000000ff */
[----:B------:R-:W-:Y:S01]  /*105f0*/  F2FP.F16.F32.PACK_AB R9, R68, R64 ;  /* 0x000000404409723e */ /* 0x000fe200000000ff */
[----:B------:R-:W-:Y:S01]  /*10600*/  STSM.16.M88.4 [R150], R4 ;  /* 0x0000000496007844 */ /* 0x000fe20000000200 */
[----:B------:R-:W-:Y:S02]  /*10610*/  F2FP.F16.F32.PACK_AB R10, R125, R194 ;  /* 0x000000c27d0a723e */ /* 0x000fe400000000ff */
[----:B------:R-:W-:Y:S01]  /*10620*/  F2FP.F16.F32.PACK_AB R11, R76, R72 ;  /* 0x000000484c0b723e */ /* 0x000fe200000000ff */
[----:B------:R-:W0:Y:S01]  /*10630*/  SHFL.IDX PT, R52, R16, 0x1, 0x1c1f ;  /* 0x003c1f0010347f89 */ /* 0x000e2200000e0000 */
[----:B------:R-:W-:-:S02]  /*10640*/  F2FP.F16.F32.PACK_AB R13, R84, R80 ;  /* 0x00000050540d723e */ /* 0x000fc400000000ff */
[----:B------:R-:W-:Y:S01]  /*10650*/  F2FP.F16.F32.PACK_AB R14, R133, R132 ;  /* 0x00000084850e723e */ /* 0x000fe200000000ff */
[----:B------:R-:W-:Y:S01]  /*10660*/  STSM.16.M88.4 [R142], R8 ;  /* 0x000000088e007844 */ /* 0x000fe20000000200 */
[----:B------:R-:W-:Y:S02]  /*10670*/  F2FP.F16.F32.PACK_AB R15, R92, R88 ;  /* 0x000000585c0f723e */ /* 0x000fe400000000ff */
[----:B------:R-:W-:Y:S02]  /*10680*/  F2FP.F16.F32.PACK_AB R24, R137, R136 ;  /* 0x000000888918723e */ /* 0x000fe400000000ff */
[----:B------:R-:W-:Y:S01]  /*10690*/  F2FP.F16.F32.PACK_AB R25, R124, R96 ;  /* 0x000000607c19723e */ /* 0x000fe200000000ff */
[----:B------:R-:W-:Y:S01]  /*106a0*/  STSM.16.M88.4 [R138], R12 ;  /* 0x0000000c8a007844 */ /* 0x000fe20000000200 */
[----:B------:R-:W-:Y:S02]  /*106b0*/  F2FP.F16.F32.PACK_AB R26, R141, R140 ;  /* 0x0000008c8d1a723e */ /* 0x000fe400000000ff */
[----:B-1----:R-:W-:-:S02]  /*106c0*/  F2FP.F16.F32.PACK_AB R27, R160, R128 ;  /* 0x00000080a01b723e */ /* 0x002fc400000000ff */
[----:B------:R-:W-:Y:S02]  /*106d0*/  F2FP.F16.F32.PACK_AB R160, R145, R144 ;  /* 0x0000009091a0723e */ /* 0x000fe400000000ff */
[C---:B------:R-:W-:Y:S01]  /*106e0*/  IADD3 R100, P4, R156.reuse, 0x2000, RZ ;  /* 0x000020009c647810 */ /* 0x040fe20007f9e0ff */
[----:B------:R-:W-:Y:S01]  /*106f0*/  STSM.16.M88.4 [R134], R24 ;  /* 0x0000001886007844 */ /* 0x000fe20000000200 */
[----:B------:R-:W-:Y:S02]  /*10700*/  IADD3 R101, P5, R156, 0x3000, RZ ;  /* 0x000030009c657810 */ /* 0x000fe40007fbe0ff */
[----:B------:R-:W-:Y:S01]  /*10710*/  LOP3.LUT R21, R100, 0x380, RZ, 0xc0, !PT ;  /* 0x0000038064157812 */ /* 0x000fe200078ec0ff */
[----:B------:R1:W-:Y:S01]  /*10720*/  STSM.16.M88.4 [R23], R160 ;  /* 0x000000a017007844 */ /* 0x0003e20000000200 */
[----:B------:R-:W-:Y:S02]  /*10730*/  IADD3 R103, P6, R156, 0x4000, RZ ;  /* 0x000040009c677810 */ /* 0x000fe40007fde0ff */
[----:B------:R-:W-:Y:S01]  /*10740*/  SHF.R.U64 R21, R21, 0x3, RZ ;  /* 0x0000000315157819 */ /* 0x000fe200000012ff */
[----:B------:R-:W-:Y:S01]  /*10750*/  BAR.SYNC.DEFER_BLOCKING 0x1, 0x100 ;  /* 0x0044000000007b1d */ /* 0x000fe20000010000 */
[----:B------:R-:W-:-:S02]  /*10760*/  LOP3.LUT R102, R103, 0x380, RZ, 0xc0, !PT ;  /* 0x0000038067667812 */ /* 0x000fc400078ec0ff */
[----:B------:R-:W-:Y:S01]  /*10770*/  LOP3.LUT R20, R21, R100, RZ, 0x3c, !PT ;  /* 0x0000006415147212 */ /* 0x000fe200078e3cff */
[----:B------:R-:W-:Y:S01]  /*10780*/  UIMAD UR5, UR10, UR8, URZ ;  /* 0x000000080a0572a4 */ /* 0x000fe2000f8e023f */
[----:B------:R-:W-:Y:S01]  /*10790*/  LOP3.LUT R100, R101, 0x380, RZ, 0xc0, !PT ;  /* 0x0000038065647812 */ /* 0x000fe200078ec0ff */
[--C-:B------:R-:W-:Y:S01]  /*107a0*/  IMAD.X R21, RZ, RZ, R157.reuse, P4 ;  /* 0x000000ffff157224 */ /* 0x100fe200020e069d */
[----:B------:R-:W-:Y:S02]  /*107b0*/  SHF.R.U64 R102, R102, 0x3, RZ ;  /* 0x0000000366667819 */ /* 0x000fe400000012ff */
[----:B------:R-:W-:Y:S02]  /*107c0*/  SHF.R.U64 R100, R100, 0x3, RZ ;  /* 0x0000000364647819 */ /* 0x000fe400000012ff */
[----:B------:R-:W-:Y:S01]  /*107d0*/  LOP3.LUT R29, R156, 0x380, RZ, 0xc0, !PT ;  /* 0x000003809c1d7812 */ /* 0x000fe200078ec0ff */
[----:B-1----:R-:W1:Y:S01]  /*107e0*/  @P2 LDC R23, c[0x0][0xbf0] ;  /* 0x0002fc00ff172b82 */ /* 0x002e620000000800 */
[----:B------:R-:W-:Y:S01]  /*107f0*/  LOP3.LUT R100, R100, R101, RZ, 0x3c, !PT ;  /* 0x0000006564647212 */ /* 0x000fe200078e3cff */
[----:B------:R-:W-:Y:S01]  /*10800*/  IMAD.X R101, RZ, RZ, R157, P5 ;  /* 0x000000ffff657224 */ /* 0x000fe200028e069d */
[----:B------:R-:W-:Y:S01]  /*10810*/  LOP3.LUT R102, R102, R103, RZ, 0x3c, !PT ;  /* 0x0000006766667212 */ /* 0x000fe200078e3cff */
[----:B--2---:R2:W-:Y:S01]  /*10820*/  @!P1 ST.E desc[UR38][R48.64], R0 ;  /* 0x0000000030009985 */ /* 0x0045e2000c101926 */
[----:B------:R-:W-:Y:S01]  /*10830*/  IADD3.X R103, RZ, R157, RZ, P6, !PT ;  /* 0x0000009dff677210 */ /* 0x000fe200037fe4ff */
[----:B------:R-:W-:Y:S01]  /*10840*/  UIMAD.WIDE.U32 UR6, UR11, UR8, URZ ;  /* 0x000000080b0672a5 */ /* 0x000fe2000f8e003f */
[C---:B------:R-:W-:Y:S01]  /*10850*/  IADD3 R113, P4, R156.reuse, 0x9000, RZ ;  /* 0x000090009c717810 */ /* 0x040fe20007f9e0ff */
[----:B0-----:R0:W-:Y:S01]  /*10860*/  @!P0 ST.E desc[UR38][R52.64], R2 ;  /* 0x0000000234008985 */ /* 0x0011e2000c101926 */
[----:B------:R-:W-:Y:S01]  /*10870*/  UIMAD UR5, UR11, UR9, UR5 ;  /* 0x000000090b0572a4 */ /* 0x000fe2000f8e0205 */
[----:B------:R-:W-:-:S02]  /*10880*/  IADD3 R115, P5, R156, 0xa000, RZ ;  /* 0x0000a0009c737810 */ /* 0x000fc40007fbe0ff */
[----:B------:R3:W5:Y:S01]  /*10890*/  LD.E.128 R36, desc[UR38][R18.64] ;  /* 0x0000002612247980 */ /* 0x000762000c101d00 */
[----:B------:R-:W-:Y:S01]  /*108a0*/  IADD3 R117, P6, R156, 0xb000, RZ ;  /* 0x0000b0009c757810 */ /* 0x000fe20007fde0ff */
[----:B------:R-:W-:Y:S01]  /*108b0*/  ULDC.64 UR10, c[0x0][0xaf0] ;  /* 0x0002bc00000a7ab9 */ /* 0x000fe20000000a00 */
[----:B------:R-:W-:Y:S01]  /*108c0*/  SHF.R.U64 R29, R29, 0x3, RZ ;  /* 0x000000031d1d7819 */ /* 0x000fe200000012ff */
[----:B--2---:R-:W-:Y:S01]  /*108d0*/  IMAD R0, R219, 0x20, R222 ;  /* 0x00000020db007824 */ /* 0x004fe200078e02de */
[----:B------:R-:W-:Y:S01]  /*108e0*/  UIADD3 UR7, UR7, UR5, URZ ;  /* 0x0000000507077290 */ /* 0x000fe2000fffe03f */
[----:B------:R-:W-:Y:S01]  /*108f0*/  LOP3.LUT R112, R113, 0x380, RZ, 0xc0, !PT ;  /* 0x0000038071707812 */ /* 0x000fe200078ec0ff */
[----:B------:R2:W5:Y:S01]  /*10900*/  LD.E.128 R40, desc[UR38][R20.64] ;  /* 0x0000002614287980 */ /* 0x000562000c101d00 */
[----:B------:R-:W-:Y:S01]  /*10910*/  LOP3.LUT R114, R115, 0x380, RZ, 0xc0, !PT ;  /* 0x0000038073727812 */ /* 0x000fe200078ec0ff */
[----:B---3--:R-:W3:Y:S01]  /*10920*/  @P2 LDC R19, c[0x0][0xbec] ;  /* 0x0002fb00ff132b82 */ /* 0x008ee20000000800 */
[----:B0-----:R-:W-:Y:S01]  /*10930*/  VIADD R2, R0, UR14 ;  /* 0x0000000e00027c36 */ /* 0x001fe20008000000 */
[----:B------:R-:W-:Y:S01]  /*10940*/  UIMAD UR8, UR12, UR10, URZ ;  /* 0x0000000a0c0872a4 */ /* 0x000fe2000f8e023f */
[----:B------:R-:W-:Y:S01]  /*10950*/  LOP3.LUT R116, R117, 0x380, RZ, 0xc0, !PT ;  /* 0x0000038075747812 */ /* 0x000fe200078ec0ff */
[----:B------:R-:W-:Y:S01]  /*10960*/  UIMAD.WIDE.U32 UR6, UR15, UR10, UR6 ;  /* 0x0000000a0f0672a5 */ /* 0x000fe2000f8e0006 */
[----:B------:R-:W-:Y:S01]  /*10970*/  SHF.R.U64 R112, R112, 0x3, RZ ;  /* 0x0000000370707819 */ /* 0x000fe200000012ff */
[----:B------:R0:W5:Y:S01]  /*10980*/  LD.E.128 R4, desc[UR38][R100.64] ;  /* 0x0000002664047980 */ /* 0x000162000c101d00 */
[----:B--2---:R-:W-:Y:S01]  /*10990*/  IMAD.MOV.U32 R21, RZ, RZ, R2 ;  /* 0x000000ffff157224 */ /* 0x004fe200078e0002 */
[----:B------:R-:W-:Y:S01]  /*109a0*/  UIMAD UR5, UR15, UR11, UR8 ;  /* 0x0000000b0f0572a4 */ /* 0x000fe2000f8e0208 */
[----:B------:R-:W-:Y:S01]  /*109b0*/  SHF.R.U64 R114, R114, 0x3, RZ ;  /* 0x0000000372727819 */ /* 0x000fe200000012ff */
[----:B------:R0:W5:Y:S01]  /*109c0*/  LD.E.128 R8, desc[UR38][R102.64] ;  /* 0x0000002666087980 */ /* 0x000162000c101d00 */
[----:B------:R-:W-:Y:S01]  /*109d0*/  SHF.R.U64 R116, R116, 0x3, RZ ;  /* 0x0000000374747819 */ /* 0x000fe200000012ff */
[----:B------:R-:W-:Y:S01]  /*109e0*/  UIADD3 UR5, UR7, UR5, URZ ;  /* 0x0000000507057290 */ /* 0x000fe2000fffe03f */
[----:B------:R-:W-:Y:S01]  /*109f0*/  LOP3.LUT R28, R29, R156, RZ, 0x3c, !PT ;  /* 0x0000009c1d1c7212 */ /* 0x000fe200078e3cff */
[----:B------:R-:W-:Y:S01]  /*10a00*/  ULDC.64 UR8, c[0x0][0xae0] ;  /* 0x0002b80000087ab9 */ /* 0x000fe20000000a00 */
[----:B------:R-:W-:Y:S01]  /*10a10*/  LOP3.LUT R112, R112, R113, RZ, 0x3c, !PT ;  /* 0x0000007170707212 */ /* 0x000fe200078e3cff */
[--C-:B------:R-:W-:Y:S01]  /*10a20*/  IMAD.X R113, RZ, RZ, R157.reuse, P4 ;  /* 0x000000ffff717224 */ /* 0x100fe200020e069d */
[----:B------:R-:W-:Y:S01]  /*10a30*/  LOP3.LUT R114, R114, R115, RZ, 0x3c, !PT ;  /* 0x0000007372727212 */ /* 0x000fe200078e3cff */
[----:B------:R0:W5:Y:S01]  /*10a40*/  LD.E.128 R12, desc[UR38][R104.64] ;  /* 0x00000026680c7980 */ /* 0x000162000c101d00 */
[----:B------:R-:W-:Y:S01]  /*10a50*/  LOP3.LUT R116, R116, R117, RZ, 0x3c, !PT ;  /* 0x0000007574747212 */ /* 0x000fe200078e3cff */
[----:B------:R-:W-:Y:S01]  /*10a60*/  IMAD.X R117, RZ, RZ, R157, P6 ;  /* 0x000000ffff757224 */ /* 0x000fe200030e069d */
[-C--:B------:R-:W-:Y:S01]  /*10a70*/  MOV R29, R157.reuse ;  /* 0x0000009d001d7202 */ /* 0x080fe20000000f00 */
[----:B------:R0:W5:Y:S01]  /*10a80*/  LD.E.128 R24, desc[UR38][R106.64] ;  /* 0x000000266a187980 */ /* 0x000162000c101d00 */
[----:B------:R-:W-:Y:S01]  /*10a90*/  IADD3.X R115, RZ, R157, RZ, P5, !PT ;  /* 0x0000009dff737210 */ /* 0x000fe20002ffe4ff */
[----:B---3--:R-:W-:Y:S01]  /*10aa0*/  @P2 IMAD.HI.U32 R0, R2, R19, RZ ;  /* 0x0000001302002227 */ /* 0x008fe200078e00ff */
[----:B------:R-:W-:Y:S01]  /*10ab0*/  MOV R18, UR6 ;  /* 0x0000000600127c02 */ /* 0x000fe20008000f00 */
[----:B------:R0:W5:Y:S03]  /*10ac0*/  LD.E.128 R32, desc[UR38][R28.64] ;  /* 0x000000261c207980 */ /* 0x000166000c101d00 */
[----:B-1----:R-:W-:Y:S01]  /*10ad0*/  @P2 SHF.R.U32.HI R21, RZ, R23, R0 ;  /* 0x00000017ff152219 */ /* 0x002fe20000011600 */
[----:B------:R0:W5:Y:S03]  /*10ae0*/  LD.E.128 R44, desc[UR38][R108.64] ;  /* 0x000000266c2c7980 */ /* 0x000166000c101d00 */
[--C-:B------:R-:W-:Y:S01]  /*10af0*/  SHF.R.S32.HI R0, RZ, 0x1f, R21.reuse ;  /* 0x0000001fff007819 */ /* 0x100fe20000011415 */
[----:B------:R-:W-:Y:S01]  /*10b00*/  IMAD.MOV R23, RZ, RZ, -R21 ;  /* 0x000000ffff177224 */ /* 0x000fe200078e0a15 */
[----:B------:R0:W5:Y:S01]  /*10b10*/  LD.E.128 R64, desc[UR38][R110.64] ;  /* 0x000000266e407980 */ /* 0x000162000c101d00 */
[----:B------:R-:W-:Y:S01]  /*10b20*/  IMAD.U32 R19, RZ, RZ, UR7 ;  /* 0x00000007ff137e24 */ /* 0x000fe2000f8e00ff */
[----:B------:R-:W-:Y:S01]  /*10b30*/  ULDC.64 UR6, c[0x0][0xad8] ;  /* 0x0002b60000067ab9 */ /* 0x000fe20000000a00 */
[----:B------:R-:W-:Y:S01]  /*10b40*/  IMAD R0, R0, UR8, RZ ;  /* 0x0000000800007c24 */ /* 0x000fe2000f8e02ff */
[----:B------:R0:W5:Y:S01]  /*10b50*/  LD.E.128 R48, desc[UR38][R112.64] ;  /* 0x0000002670307980 */ /* 0x000162000c101d00 */
[----:B------:R-:W-:-:S02]  /*10b60*/  IMAD R23, R158, R23, R2 ;  /* 0x000000179e177224 */ /* 0x000fc400078e0202 */
[----:B------:R-:W-:Y:S01]  /*10b70*/  IMAD.U32 R19, RZ, RZ, UR5 ;  /* 0x00000005ff137e24 */ /* 0x000fe2000f8e00ff */
[----:B------:R0:W5:Y:S01]  /*10b80*/  LD.E.128 R52, desc[UR38][R114.64] ;  /* 0x0000002672347980 */ /* 0x000162000c101d00 */
[C---:B------:R-:W-:Y:S01]  /*10b90*/  IMAD R77, R21.reuse, UR9, R0 ;  /* 0x00000009154d7c24 */ /* 0x040fe2000f8e0200 */
[----:B------:R-:W-:Y:S02]  /*10ba0*/  SHF.R.S32.HI R0, RZ, 0x1f, R23 ;  /* 0x0000001fff007819 */ /* 0x000fe40000011417 */
[----:B------:R0:W5:Y:S01]  /*10bb0*/  LD.E.128 R56, desc[UR38][R116.64] ;  /* 0x0000002674387980 */ /* 0x000162000c101d00 */
[----:B------:R-:W-:-:S03]  /*10bc0*/  IMAD.WIDE.U32 R18, R21, UR8, R18 ;  /* 0x0000000815127c25 */ /* 0x000fc6000f8e0012 */
[----:B------:R0:W5:Y:S04]  /*10bd0*/  LD.E.128 R72, desc[UR38][R118.64] ;  /* 0x0000002676487980 */ /* 0x000168000c101d00 */
[----:B------:R0:W5:Y:S04]  /*10be0*/  LD.E.128 R68, desc[UR38][R120.64] ;  /* 0x0000002678447980 */ /* 0x000168000c101d00 */
[----:B------:R0:W5:Y:S04]  /*10bf0*/  LD.E.128 R60, desc[UR38][R122.64] ;  /* 0x000000267a3c7980 */ /* 0x000168000c101d00 */
[----:B------:R-:W5:Y:S01]  /*10c00*/  LD.E.128 R28, desc[UR38][R30.64] ;  /* 0x000000261e1c7980 */ /* 0x000f62000c101d00 */
[----:B------:R-:W-:Y:S01]  /*10c10*/  @!PT LDS RZ, [RZ] ;  /* 0x00000000fffff984 */ /* 0x000fe20000000800 */
[----:B------:R-:W-:Y:S01]  /*10c20*/  @!PT LDS RZ, [RZ] ;  /* 0x00000000fffff984 */ /* 0x000fe20000000800 */
[----:B------:R-:W-:Y:S01]  /*10c30*/  @!PT LDS RZ, [RZ] ;  /* 0x00000000fffff984 */ /* 0x000fe20000000800 */
[----:B------:R-:W-:Y:S01]  /*10c40*/  @!PT LDS RZ, [RZ] ;  /* 0x00000000fffff984 */ /* 0x000fe20000000800 */
[----:B------:R1:W-:Y:S06]  /*10c50*/  MEMBAR.ALL.CTA ;  /* 0x0000000000007992 */ /* 0x0003ec0000008000 */
[----:B-1----:R-:W1:Y:S01]  /*10c60*/  FENCE.VIEW.ASYNC.S ;  /* 0x00000000000073c6 */ /* 0x002e620000000000 */
[----:B------:R-:W-:-:S02]  /*10c70*/  IMAD.IADD R19, R19, 0x1, R77 ;  /* 0x0000000113137824 */ /* 0x000fc400078e024d */
[----:B------:R-:W-:Y:S02]  /*10c80*/  IMAD R2, R0, UR6, RZ ;  /* 0x0000000600027c24 */ /* 0x000fe4000f8e02ff */
[----:B------:R-:W-:Y:S01]  /*10c90*/  VIADD R80, R222, UR14 ;  /* 0x0000000ede507c36 */ /* 0x000fe20008000000 */
[----:B------:R-:W-:Y:S01]  /*10ca0*/  UIADD3 UR5, UR13, 0x38820, URZ ;  /* 0x000388200d057890 */ /* 0x000fe2000fffe03f */
[C---:B------:R-:W-:Y:S02]  /*10cb0*/  IMAD R21, R23.reuse, UR7, R2 ;  /* 0x0000000717157c24 */ /* 0x040fe4000f8e0202 */
[----:B------:R-:W-:Y:S01]  /*10cc0*/  IMAD.WIDE.U32 R18, R23, UR6, R18 ;  /* 0x0000000617127c25 */ /* 0x000fe2000f8e0012 */
[----:B------:R-:W-:Y:S01]  /*10cd0*/  ISETP.GE.AND P2, PT, R80, R3, PT ;  /* 0x000000035000720c */ /* 0x000fe20003f46270 */
[----:B------:R-:W-:Y:S01]  /*10ce0*/  ULDC.64 UR6, c[0x0][0xa80] ;  /* 0x0002a00000067ab9 */ /* 0x000fe20000000a00 */
[----:B------:R-:W-:Y:S01]  /*10cf0*/  UPRMT UR5, URZ, 0x654, UR5 ;  /* 0x000006543f057896 */ /* 0x000fe20008000005 */
[----:B------:R-:W-:Y:S01]  /*10d00*/  IMAD.IADD R19, R19, 0x1, R21 ;  /* 0x0000000113137824 */ /* 0x000fe200078e0215 */
[----:B------:R-:W-:Y:S01]  /*10d10*/  LEA R2, P3, R18, UR6, 0x1 ;  /* 0x0000000612027c11 */ /* 0x000fe2000f8608ff */
[----:B------:R-:W-:-:S03]  /*10d20*/  VIADD R0, R80, 0x20 ;  /* 0x0000002050007836 */ /* 0x000fc60000000000 */
[----:B------:R-:W-:Y:S02]  /*10d30*/  LEA.HI.X R16, R18, UR7, R19, 0x1, P3 ;  /* 0x0000000712107c11 */ /* 0x000fe400098f0c13 */
[-C--:B------:R-:W-:Y:S01]  /*10d40*/  ISETP.GE.AND P1, PT, R0, R3.reuse, PT ;  /* 0x000000030000720c */ /* 0x080fe20003f26270 */
[----:B-1----:R0:W1:Y:S01]  /*10d50*/  SHFL.IDX PT, R79, R2, RZ, 0x181f ;  /* 0x00181fff024f7589 */ /* 0x00206200000e0000 */
[----:B------:R-:W-:Y:S01]  /*10d60*/  IADD3 R0, R80, 0x40, RZ ;  /* 0x0000004050007810 */ /* 0x000fe20007ffe0ff */
[----:B------:R-:W-:Y:S01]  /*10d70*/  BSSY B1, `(.L_x_2241) ;  /* 0x000001a000017945 */ /* 0x000fe20003800000 */
[----:B------:R-:W-:Y:S01]  /*10d80*/  SYNCS.ARRIVE.TRANS64.RED.A1T0 RZ, [UR5], RZ ;  /* 0x000000ffffff79a7 */ /* 0x000fe20008100405 */
[----:B------:R0:W2:Y:S01]  /*10d90*/  SHFL.IDX PT, R23, R16, RZ, 0x181f ;  /* 0x00181fff10177589 */ /* 0x0000a200000e0000 */
[----:B------:R-:W-:Y:S02]  /*10da0*/  ISETP.GE.AND P0, PT, R0, R3, PT ;  /* 0x000000030000720c */ /* 0x000fe40003f06270 */
[----:B------:R-:W-:-:S02]  /*10db0*/  SHF.R.S32.HI R196, RZ, 0x1f, R218 ;  /* 0x0000001fffc47819 */ /* 0x000fc400000114da */
[----:B------:R-:W-:Y:S02]  /*10dc0*/  SHF.R.S32.HI R197, RZ, 0x1f, R216 ;  /* 0x0000001fffc57819 */ /* 0x000fe400000114d8 */
[----:B------:R-:W-:Y:S02]  /*10dd0*/  SHF.R.S32.HI R198, RZ, 0x1f, R217 ;  /* 0x0000001fffc67819 */ /* 0x000fe400000114d9 */
[----:B------:R-:W-:Y:S01]  /*10de0*/  SHF.R.S32.HI R199, RZ, 0x1f, R22 ;  /* 0x0000001fffc77819 */ /* 0x000fe20000011416 */
[----:B0-----:R-:W-:Y:S06]  /*10df0*/  @P2 BRA `(.L_x_2242) ;  /* 0x0000000000442947 */ /* 0x001fec0003800000 */
        /* <DEDUP_REMOVED lines=17> */
.L_x_2242:
[----:B------:R-:W-:Y:S05]  /*10f10*/  BSYNC B1 ;  /* 0x0000000000017941 */ /* 0x000fea0003800000 */
.L_x_2241:
[----:B0-----:R0:W3:Y:S01]  /*10f20*/  SHFL.IDX PT, R21, R16, 0x1, 0x181f ;  /* 0x00381f0010157f89 */ /* 0x0010e200000e0000 */
[----:B------:R-:W-:Y:S03]  /*10f30*/  BSSY B1, `(.L_x_2243) ;  /* 0x0000014000017945 */ /* 0x000fe60003800000 */
[----:B------:R0:W4:Y:S01]  /*10f40*/  SHFL.IDX PT, R19, R2, 0x1, 0x181f ;  /* 0x00381f0002137f89 */ /* 0x00012200000e0000 */
[----:B------:R-:W-:Y:S05]  /*10f50*/  @P1 BRA `(.L_x_2244) ;  /* 0x0000000000441947 */ /* 0x000fea0003800000 */
[----:B------:R-:W-:Y:S02]  /*10f60*/  ULDC UR5, c[0x0][0xac8] ;  /* 0x0002b20000057ab9 */ /* 0x000fe40000000800 */
[----:B------:R-:W-:Y:S02]  /*10f70*/  ISETP.GE.AND P4, PT, R22, UR5, PT ;  /* 0x0000000516007c0c */ /* 0x000fe4000bf86270 */
[----:B------:R-:W-:Y:S02]  /*10f80*/  ISETP.GE.AND P3, PT, R217, UR5, PT ;  /* 0x00000005d9007c0c */ /* 0x000fe4000bf66270 */
[----:B------:R-:W-:Y:S02]  /*10f90*/  ISETP.GE.AND P2, PT, R216, UR5, PT ;  /* 0x00000005d8007c0c */ /* 0x000fe4000bf46270 */
[----:B------:R-:W-:-:S07]  /*10fa0*/  ISETP.GE.AND P1, PT, R218, UR5, PT ;  /* 0x00000005da007c0c */ /* 0x000fce000bf26270 */
[CC--:B----45:R-:W-:Y:S02]  /*10fb0*/  @!P4 LEA R8, P6, R22.reuse, R19.reuse, 0x1 ;  /* 0x000000131608c211 */ /* 0x0f0fe400078c08ff */
[C---:B------:R-:W-:Y:S02]  /*10fc0*/  @!P3 LEA R10, P5, R217.reuse, R19, 0x1 ;  /* 0x00000013d90ab211 */ /* 0x040fe400078a08ff */
        /* <DEDUP_REMOVED lines=10> */
.L_x_2244:
[----:B------:R-:W-:Y:S05]  /*11070*/  BSYNC B1 ;  /* 0x0000000000017941 */ /* 0x000fea0003800000 */
.L_x_2243:
[----:B---3-5:R3:W0:Y:S01]  /*11080*/  SHFL.IDX PT, R15, R16, 0x2, 0x181f ;  /* 0x00581f00100f7f89 */ /* 0x02862200000e0000 */
        /* <DEDUP_REMOVED lines=8> */
[-C--:B0-----:R-:W-:Y:S02]  /*11110*/  @!P3 LEA R8, P6, R22, R11.reuse, 0x1 ;  /* 0x0000000b1608b211 */ /* 0x081fe400078c08ff */
[CC--:B------:R-:W-:Y:S02]  /*11120*/  @!P2 LEA R10, P5, R217.reuse, R11.reuse, 0x1 ;  /* 0x0000000bd90aa211 */ /* 0x0c0fe400078a08ff */
[----:B------:R-:W-:Y:S02]  /*11130*/  @!P1 LEA R12, P4, R216, R11, 0x1 ;  /* 0x0000000bd80c9211 */ /* 0x000fe400078808ff */
[----:B------:R-:W-:Y:S02]  /*11140*/  @!P3 LEA.HI.X R9, R22, R15, R199, 0x1, P6 ;  /* 0x0000000f1609b211 */ /* 0x000fe400030f0cc7 */
        /* <DEDUP_REMOVED lines=8> */
.L_x_2246:
[----:B------:R-:W-:Y:S05]  /*111d0*/  BSYNC B1 ;  /* 0x0000000000017941 */ /* 0x000fea0003800000 */
.L_x_2245:
[----:B------:R-:W-:Y:S01]  /*111e0*/  VIADD R0, R80, 0x60 ;  /* 0x0000006050007836 */ /* 0x000fe20000000000 */
[----:B0-----:R0:W0:Y:S04]  /*111f0*/  SHFL.IDX PT, R13, R16, 0x3, 0x181f ;  /* 0x00781f00100d7f89 */ /* 0x00102800000e0000 */
[----:B------:R-:W-:Y:S01]  /*11200*/  ISETP.GE.AND P0, PT, R0, R3, PT ;  /* 0x000000030000720c */ /* 0x000fe20003f06270 */
[----:B------:R0:W0:-:S12]  /*11210*/  SHFL.IDX PT, R15, R2, 0x3, 0x181f ;  /* 0x00781f00020f7f89 */ /* 0x00001800000e0000 */
[----:B------:R-:W-:Y:S05]  /*11220*/  @P0 BRA `(.L_x_2247) ;  /* 0x0000000c00580947 */ /* 0x000fea0003800000 */
[----:B------:R-:W-:Y:S02]  /*11230*/  ULDC UR5, c[0x0][0xac8] ;  /* 0x0002b20000057ab9 */ /* 0x000fe40000000800 */
[----:B------:R-:W-:Y:S02]  /*11240*/  ISETP.GE.AND P3, PT, R22, UR5, PT ;  /* 0x0000000516007c0c */ /* 0x000fe4000bf66270 */
[----:B------:R-:W-:Y:S02]  /*11250*/  ISETP.GE.AND P4, PT, R217, UR5, PT ;  /* 0x00000005d9007c0c */ /* 0x000fe4000bf86270 */
[----:B------:R-:W-:-:S09]  /*11260*/  ISETP.GE.AND P5, PT, R216, UR5, PT ;  /* 0x00000005d8007c0c */ /* 0x000fd2000bfa6270 */
[-C--:B0--3--:R-:W-:Y:S02]  /*11270*/  @!P3 LEA R2, P0, R22, R15.reuse, 0x1 ;  /* 0x0000000f1602b211 */ /* 0x089fe400078008ff */
[CC--:B------:R-:W-:Y:S02]  /*11280*/  @!P4 LEA R8, P1, R217.reuse, R15.reuse, 0x1 ;  /* 0x0000000fd908c211 */ /* 0x0c0fe400078208ff */
[----:B------:R-:W-:Y:S02]  /*11290*/  @!P5 LEA R10, P2, R216, R15, 0x1 ;  /* 0x0000000fd80ad211 */ /* 0x000fe400078408ff */
[-C--:B------:R-:W-:Y:S02]  /*112a0*/  @!P3 LEA.HI.X R3, R22, R13.reuse, R199, 0x1, P0 ;  /* 0x0000000d1603b211 */ /* 0x080fe400000f0cc7 */
        /* <DEDUP_REMOVED lines=11> */
.L_x_2240:
[----:B------:R-:W0:Y:S01]  /*11360*/  LDC R8, c[0x0][0xbe8] ;  /* 0x0002fa00ff087b82 */ /* 0x000e220000000800 */
[----:B------:R-:W1:Y:S01]  /*11370*/  S2R R0, SR_TID.X ;  /* 0x0000000000007919 */ /* 0x000e620000002100 */
[----:B------:R-:W-:Y:S01]  /*11380*/  R2UR UR6, R220 ;  /* 0x00000000dc0672ca */ /* 0x000fe200000e0000 */
[----:B------:R-:W-:Y:S01]  /*11390*/  BSSY B1, `(.L_x_2248) ;  /* 0x0000036000017945 */ /* 0x000fe20003800000 */
[----:B------:R-:W-:Y:S01]  /*113a0*/  R2UR UR5, R221 ;  /* 0x00000000dd0572ca */ /* 0x000fe200000e0000 */
[----:B------:R-:W-:-:S10]  /*113b0*/  IMAD R6, R219, 0x20, R222 ;  /* 0x00000020db067824 */ /* 0x000fd400078e02de */
[----:B------:R-:W-:Y:S02]  /*113c0*/  USHF.R.S32.HI UR8, URZ, 0x1f, UR6 ;  /* 0x0000001f3f087899 */ /* 0x000fe40008011406 */
[----:B------:R-:W-:Y:S01]  /*113d0*/  USHF.R.S32.HI UR9, URZ, 0x1f, UR5 ;  /* 0x0000001f3f097899 */ /* 0x000fe20008011405 */
[----:B0-----:R-:W-:Y:S01]  /*113e0*/  ISETP.NE.AND P1, PT, R8, 0x1, PT ;  /* 0x000000010800780c */ /* 0x001fe20003f25270 */
[----:B-1----:R-:W-:-:S12]  /*113f0*/  VIADD R0, R0, 0xffffff80 ;  /* 0xffffff8000007836 */ /* 0x002fd80000000000 */
[----:B------:R-:W0:Y:S01]  /*11400*/  @P1 LDC R9, c[0x0][0xbec] ;  /* 0x0002fb00ff091b82 */ /* 0x000e220000000800 */
[----:B------:R-:W-:-:S07]  /*11410*/  ISETP.GE.AND P0, PT, R0, 0x80, PT ;  /* 0x000000800000780c */ /* 0x000fce0003f06270 */
[----:B------:R-:W1:Y:S06]  /*11420*/  @P1 LDC R11, c[0x0][0xbf0] ;  /* 0x0002fc00ff0b1b82 */ /* 0x000e6c0000000800 */
[----:B------:R-:W-:Y:S05]  /*11430*/  @P0 BRA `(.L_x_2249) ;  /* 0x0000000000ac0947 */ /* 0x000fea0003800000 */
[----:B------:R-:W2:Y:S01]  /*11440*/  S2R R0, SR_TID.X ;  /* 0x0000000000007919 */ /* 0x000ea20000002100 */
[----:B------:R-:W3:Y:S01]  /*11450*/  LDC R3, c[0x0][0xbe8] ;  /* 0x0002fa00ff037b82 */ /* 0x000ee20000000800 */
[----:B------:R-:W-:-:S13]  /*11460*/  R2UR UR5, R213 ;  /* 0x00000000d50572ca */ /* 0x000fda00000e0000 */
[----:B------:R-:W-:Y:S01]  /*11470*/  IMAD.U32 R4, RZ, RZ, UR5 ;  /* 0x00000005ff047e24 */ /* 0x000fe2000f8e00ff */
[----:B------:R-:W-:Y:S02]  /*11480*/  ULDC UR5, c[0x0][0xa88] ;  /* 0x0002a20000057ab9 */ /* 0x000fe40000000800 */
[----:B---3--:R-:W-:Y:S02]  /*11490*/  IMAD R5, R3, UR5, RZ ;  /* 0x0000000503057c24 */ /* 0x008fe4000f8e02ff */
[----:B--2---:R-:W-:-:S04]  /*114a0*/  IADD3 R4, R4, -0x80, R0 ;  /* 0xffffff8004047810 */ /* 0x004fc80007ffe000 */
[----:B------:R-:W-:-:S13]  /*114b0*/  ISETP.GE.AND P0, PT, R4, R5, PT ;  /* 0x000000050400720c */ /* 0x000fda0003f06270 */
[----:B------:R-:W-:Y:S05]  /*114c0*/  @P0 BRA `(.L_x_2249) ;  /* 0x0000000000880947 */ /* 0x000fea0003800000 */
[----:B------:R-:W-:Y:S01]  /*114d0*/  ISETP.NE.AND P0, PT, R3, 0x1, PT ;  /* 0x000000010300780c */ /* 0x000fe20003f05270 */
[----:B------:R-:W-:Y:S01]  /*114e0*/  ULDC.64 UR10, c[0x0][0xb90] ;  /* 0x0002e400000a7ab9 */ /* 0x000fe20000000a00 */
[----:B------:R-:W-:Y:S01]  /*114f0*/  R2UR UR13, R220 ;  /* 0x00000000dc0d72ca */ /* 0x000fe200000e0000 */
[----:B------:R-:W-:Y:S01]  /*11500*/  UIMAD UR5, UR8, UR10, URZ ;  /* 0x0000000a080572a4 */ /* 0x000fe2000f8e023f */
[----:B------:R-:W-:Y:S02]  /*11510*/  R2UR UR12, R221 ;  /* 0x00000000dd0c72ca */ /* 0x000fe400000e0000 */
[----:B------:R-:W-:-:S07]  /*11520*/  MOV R2, R4 ;  /* 0x0000000400027202 */ /* 0x000fce0000000f00 */
        /* <DEDUP_REMOVED lines=28> */
.L_x_2249:
[----:B------:R-:W-:Y:S05]  /*116f0*/  BSYNC B1 ;  /* 0x0000000000017941 */ /* 0x000fea0003800000 */
.L_x_2248:
[----:B------:R-:W-:Y:S01]  /*11700*/  R2UR UR12, R213 ;  /* 0x00000000d50c72ca */ /* 0x000fe200000e0000 */
[----:B------:R-:W-:Y:S01]  /*11710*/  ULDC.64 UR10, c[0x0][0xae8] ;  /* 0x0002ba00000a7ab9 */ /* 0x000fe20000000a00 */
[----:B------:R-:W-:Y:S01]  /*11720*/  R2UR UR14, R220 ;  /* 0x00000000dc0e72ca */ /* 0x000fe200000e0000 */
[----:B------:R-:W-:Y:S01]  /*11730*/  UIMAD UR5, UR8, UR10, URZ ;  /* 0x0000000a080572a4 */ /* 0x000fe2000f8e023f */
[----:B------:R-:W-:Y:S01]  /*11740*/  R2UR UR13, R221 ;  /* 0x00000000dd0d72ca */ /* 0x000fe200000e0000 */
[----:B------:R-:W-:Y:S01]  /*11750*/  BSSY B1, `(.L_x_2250) ;  /* 0x0000041000017945 */ /* 0x000fe20003800000 */
[----:B------:R-:W-:Y:S02]  /*11760*/  SHF.R.S32.HI R16, RZ, 0x1f, R218 ;  /* 0x0000001fff107819 */ /* 0x000fe400000114da */
[----:B------:R-:W-:Y:S02]  /*11770*/  SHF.R.S32.HI R18, RZ, 0x1f, R216 ;  /* 0x0000001fff127819 */ /* 0x000fe400000114d8 */
[----:B------:R-:W-:-:S02]  /*11780*/  SHF.R.S32.HI R19, RZ, 0x1f, R217 ;  /* 0x0000001fff137819 */ /* 0x000fc400000114d9 */
[----:B------:R-:W-:Y:S01]  /*11790*/  SHF.R.S32.HI R20, RZ, 0x1f, R22 ;  /* 0x0000001fff147819 */ /* 0x000fe20000011416 */
[----:B------:R-:W-:Y:S02]  /*117a0*/  VIADD R6, R6, UR12 ;  /* 0x0000000c06067c36 */ /* 0x000fe40008000000 */
[----:B------:R-:W-:Y:S02]  /*117b0*/  UIMAD.WIDE.U32 UR6, UR14, UR10, URZ ;  /* 0x0000000a0e0672a5 */ /* 0x000fe4000f8e003f */
[----:B------:R-:W-:Y:S01]  /*117c0*/  UIMAD UR5, UR14, UR11, UR5 ;  /* 0x0000000b0e0572a4 */ /* 0x000fe2000f8e0205 */
[----:B0-----:R-:W-:Y:S01]  /*117d0*/  @P1 IMAD.HI.U32 R0, R6, R9, RZ ;  /* 0x0000000906001227 */ /* 0x001fe200078e00ff */
[----:B--2---:R-:W-:Y:S01]  /*117e0*/  MOV R5, R6 ;  /* 0x0000000600057202 */ /* 0x004fe20000000f00 */
[----:B------:R-:W-:Y:S01]  /*117f0*/  ULDC.64 UR10, c[0x0][0xaf0] ;  /* 0x0002bc00000a7ab9 */ /* 0x000fe20000000a00 */
[----:B------:R-:W-:Y:S02]  /*11800*/  UIADD3 UR7, UR7, UR5, URZ ;  /* 0x0000000507077290 */ /* 0x000fe4000fffe03f */
[----:B------:R-:W-:Y:S01]  /*11810*/  UIMAD UR5, UR9, UR10, URZ ;  /* 0x0000000a090572a4 */ /* 0x000fe2000f8e023f */
[----:B-1----:R-:W-:Y:S01]  /*11820*/  @P1 SHF.R.U32.HI R5, RZ, R11, R0 ;  /* 0x0000000bff051219 */ /* 0x002fe20000011600 */
        /* <DEDUP_REMOVED lines=9> */
[----:B------:R-:W-:Y:S01]  /*118c0*/  IADD3 R6, R222, UR12, RZ ;  /* 0x0000000cde067c10 */ /* 0x000fe2000fffe0ff */
        /* <DEDUP_REMOVED lines=8> */
[----:B------:R-:W-:Y:S02]  /*11950*/  IMAD R4, R0, UR6, RZ ;  /* 0x0000000600047c24 */ /* 0x000fe4000f8e02ff */
[----:B------:R-:W-:Y:S02]  /*11960*/  IMAD R9, R8, UR5, RZ ;  /* 0x0000000508097c24 */ /* 0x000fe4000f8e02ff */
[C---:B------:R-:W-:Y:S02]  /*11970*/  IMAD R5, R7.reuse, UR7, R4 ;  /* 0x0000000707057c24 */ /* 0x040fe4000f8e0204 */
[----:B------:R-:W-:Y:S01]  /*11980*/  IMAD.WIDE.U32 R2, R7, UR6, R2 ;  /* 0x0000000607027c25 */ /* 0x000fe2000f8e0002 */
[----:B------:R-:W-:Y:S01]  /*11990*/  ISETP.GE.AND P2, PT, R6, R9, PT ;  /* 0x000000090600720c */ /* 0x000fe20003f46270 */
[----:B------:R-:W-:-:S02]  /*119a0*/  ULDC.64 UR6, c[0x0][0xa80] ;  /* 0x0002a00000067ab9 */ /* 0x000fc40000000a00 */
[----:B------:R-:W-:Y:S01]  /*119b0*/  IMAD.IADD R3, R3, 0x1, R5 ;  /* 0x0000000103037824 */ /* 0x000fe200078e0205 */
[----:B------:R-:W-:Y:S01]  /*119c0*/  LEA R4, P3, R2, UR6, 0x1 ;  /* 0x0000000602047c11 */ /* 0x000fe2000f8608ff */
[----:B------:R-:W-:-:S03]  /*119d0*/  VIADD R0, R6, 0x20 ;  /* 0x0000002006007836 */ /* 0x000fc60000000000 */
[----:B------:R-:W-:Y:S01]  /*119e0*/  LEA.HI.X R5, R2, UR7, R3, 0x1, P3 ;  /* 0x0000000702057c11 */ /* 0x000fe200098f0c03 */
[----:B------:R0:W1:Y:S01]  /*119f0*/  SHFL.IDX PT, R7, R4, RZ, 0x181f ;  /* 0x00181fff04077589 */ /* 0x00006200000e0000 */
[-C--:B------:R-:W-:Y:S01]  /*11a00*/  ISETP.GE.AND P1, PT, R0, R9.reuse, PT ;  /* 0x000000090000720c */ /* 0x080fe20003f26270 */
[----:B------:R-:W-:Y:S02]  /*11a10*/  VIADD R0, R6, 0x40 ;  /* 0x0000004006007836 */ /* 0x000fe40000000000 */
[----:B------:R0:W2:Y:S03]  /*11a20*/  SHFL.IDX PT, R3, R5, RZ, 0x181f ;  /* 0x00181fff05037589 */ /* 0x0000a600000e0000 */
[----:B------:R-:W-:Y:S01]  /*11a30*/  ISETP.GE.AND P0, PT, R0, R9, PT ;  /* 0x000000090000720c */ /* 0x000fe20003f06270 */
[----:B------:R-:W-:-:S12]  /*11a40*/  @P2 BRA `(.L_x_2251) ;  /* 0x0000000000442947 */ /* 0x000fd80003800000 */
        /* <DEDUP_REMOVED lines=17> */
.L_x_2251:
[----:B------:R-:W-:Y:S05]  /*11b60*/  BSYNC B1 ;  /* 0x0000000000017941 */ /* 0x000fea0003800000 */
.L_x_2250:
[----:B--23--:R2:W3:Y:S01]  /*11b70*/  SHFL.IDX PT, R3, R5, 0x1, 0x181f ;  /* 0x00381f0005037f89 */ /* 0x00c4e200000e0000 */
[----:B------:R-:W-:Y:S03]  /*11b80*/  BSSY B1, `(.L_x_2252) ;  /* 0x0000014000017945 */ /* 0x000fe60003800000 */
[----:B-1----:R2:W1:Y:S01]  /*11b90*/  SHFL.IDX PT, R7, R4, 0x1, 0x181f ;  /* 0x00381f0004077f89 */ /* 0x00246200000e0000 */
[----:B------:R-:W-:Y:S05]  /*11ba0*/  @P1 BRA `(.L_x_2253) ;  /* 0x0000000000441947 */ /* 0x000fea0003800000 */
[----:B------:R-:W-:Y:S02]  /*11bb0*/  ULDC UR5, c[0x0][0xac8] ;  /* 0x0002b20000057ab9 */ /* 0x000fe40000000800 */
[----:B------:R-:W-:Y:S02]  /*11bc0*/  ISETP.GE.AND P4, PT, R22, UR5, PT ;  /* 0x0000000516007c0c */ /* 0x000fe4000bf86270 */
[----:B------:R-:W-:Y:S02]  /*11bd0*/  ISETP.GE.AND P3, PT, R217, UR5, PT ;  /* 0x00000005d9007c0c */ /* 0x000fe4000bf66270 */
[----:B------:R-:W-:Y:S02]  /*11be0*/  ISETP.GE.AND P2, PT, R216, UR5, PT ;  /* 0x00000005d8007c0c */ /* 0x000fe4000bf46270 */
[----:B------:R-:W-:-:S07]  /*11bf0*/  ISETP.GE.AND P1, PT, R218, UR5, PT ;  /* 0x00000005da007c0c */ /* 0x000fce000bf26270 */
[CC--:B-1----:R-:W-:Y:S02]  /*11c00*/  @!P4 LEA R10, P6, R22.reuse, R7.reuse, 0x1 ;  /* 0x00000007160ac211 */ /* 0x0c2fe400078c08ff */
[C---:B------:R-:W-:Y:S02]  /*11c10*/  @!P3 LEA R12, P5, R217.reuse, R7, 0x1 ;  /* 0x00000007d90cb211 */ /* 0x040fe400078a08ff */
[----:B---3--:R-:W-:Y:S02]  /*11c20*/  @!P4 LEA.HI.X R11, R22, R3, R20, 0x1, P6 ;  /* 0x00000003160bc211 */ /* 0x008fe400030f0c14 */
        /* <DEDUP_REMOVED lines=9> */
.L_x_2253:
[----:B------:R-:W-:Y:S05]  /*11cc0*/  BSYNC B1 ;  /* 0x0000000000017941 */ /* 0x000fea0003800000 */
.L_x_2252:
[----:B---34-:R3:W4:Y:S01]  /*11cd0*/  SHFL.IDX PT, R3, R5, 0x2, 0x181f ;  /* 0x00581f0005037f89 */ /* 0x01872200000e0000 */
        /* <DEDUP_REMOVED lines=8> */
[-C--:B-1----:R-:W-:Y:S02]  /*11d60*/  @!P3 LEA R10, P6, R22, R7.reuse, 0x1 ;  /* 0x00000007160ab211 */ /* 0x082fe400078c08ff */
[CC--:B------:R-:W-:Y:S02]  /*11d70*/  @!P2 LEA R12, P5, R217.reuse, R7.reuse, 0x1 ;  /* 0x00000007d90ca211 */ /* 0x0c0fe400078a08ff */
[----:B------:R-:W-:Y:S02]  /*11d80*/  @!P1 LEA R14, P4, R216, R7, 0x1 ;  /* 0x00000007d80e9211 */ /* 0x000fe400078808ff */
[----:B----4-:R-:W-:Y:S02]  /*11d90*/  @!P3 LEA.HI.X R11, R22, R3, R20, 0x1, P6 ;  /* 0x00000003160bb211 */ /* 0x010fe400030f0c14 */
        /* <DEDUP_REMOVED lines=8> */
.L_x_2255:
[----:B------:R-:W-:Y:S05]  /*11e20*/  BSYNC B1 ;  /* 0x0000000000017941 */ /* 0x000fea0003800000 */
.L_x_2254:
[----:B------:R-:W-:Y:S01]  /*11e30*/  VIADD R0, R6, 0x60 ;  /* 0x0000006006007836 */ /* 0x000fe20000000000 */
[----:B0-23--:R-:W0:Y:S04]  /*11e40*/  SHFL.IDX PT, R5, R5, 0x3, 0x181f ;  /* 0x00781f0005057f89 */ /* 0x00de2800000e0000 */
[----:B------:R-:W-:Y:S01]  /*11e50*/  ISETP.GE.AND P0, PT, R0, R9, PT ;  /* 0x000000090000720c */ /* 0x000fe20003f06270 */
[----:B-1--4-:R1:W2:-:S12]  /*11e60*/  SHFL.IDX PT, R3, R4, 0x3, 0x181f ;  /* 0x00781f0004037f89 */ /* 0x01229800000e0000 */
[----:B-1----:R-:W-:Y:S05]  /*11e70*/  @P0 BRA `(.L_x_2247) ;  /* 0x0000000000440947 */ /* 0x002fea0003800000 */
[----:B------:R-:W-:Y:S02]  /*11e80*/  ULDC UR5, c[0x0][0xac8] ;  /* 0x0002b20000057ab9 */ /* 0x000fe40000000800 */
[----:B------:R-:W-:Y:S02]  /*11e90*/  ISETP.GE.AND P3, PT, R22, UR5, PT ;  /* 0x0000000516007c0c */ /* 0x000fe4000bf66270 */
[----:B------:R-:W-:Y:S02]  /*11ea0*/  ISETP.GE.AND P2, PT, R217, UR5, PT ;  /* 0x00000005d9007c0c */ /* 0x000fe4000bf46270 */
[----:B------:R-:W-:Y:S02]  /*11eb0*/  ISETP.GE.AND P1, PT, R216, UR5, PT ;  /* 0x00000005d8007c0c */ /* 0x000fe4000bf26270 */
[----:B------:R-:W-:-:S07]  /*11ec0*/  ISETP.GE.AND P0, PT, R218, UR5, PT ;  /* 0x00000005da007c0c */ /* 0x000fce000bf06270 */
[-C--:B--2---:R-:W-:Y:S02]  /*11ed0*/  @!P3 LEA R6, P6, R22, R3.reuse, 0x1 ;  /* 0x000000031606b211 */ /* 0x084fe400078c08ff */
[CC--:B------:R-:W-:Y:S02]  /*11ee0*/  @!P2 LEA R8, P5, R217.reuse, R3.reuse, 0x1 ;  /* 0x00000003d908a211 */ /* 0x0c0fe400078a08ff */
        /* <DEDUP_REMOVED lines=10> */
.L_x_2247:
[----:B------:R-:W-:Y:S05]  /*11f90*/  BSYNC B0 ;  /* 0x0000000000007941 */ /* 0x000fea0003800000 */
.L_x_2239:
[----:B------:R-:W-:Y:S02]  /*11fa0*/  ULDC UR5, c[0x0][0xc38] ;  /* 0x00030e0000057ab9 */ /* 0x000fe40000000800 */
[----:B------:R-:W-:-:S06]  /*11fb0*/  UISETP.GE.AND UP0, UPT, UR4, UR5, UPT ;  /* 0x000000050400728c */ /* 0x000fcc000bf06270 */
[----:B------:R-:W-:-:S13]  /*11fc0*/  PLOP3.LUT P0, PT, PT, PT, UP0, 0x80, 0x0 ;  /* 0x000000000000781c */ /* 0x000fda0003f0f008 */
[----:B------:R-:W-:Y:S05]  /*11fd0*/  @!P0 BRA `(.L_x_2256) ;  /* 0xfffffeec005c8947 */ /* 0x000fea000383ffff */
[----:B------:R-:W-:Y:S05]  /*11fe0*/  EXIT ;  /* 0x000000000000794d */ /* 0x000fea0003800000 */
.L_x_2198:
[----:B------:R-:W-:-:S08]  /*11ff0*/  NOP ;  /* 0x0000000000007918 */ /* 0x000fd00000000000 */
[----:B0-----:R-:W0:-:S00]  /*12000*/  USETMAXREG.DEALLOC.CTAPOOL 0x28 ;  /* 0x00000028000079c8 */ /* 0x001e0000080e0500 */
[----:B0-----:R-:W-:-:S06]  /*12010*/  LOP3.LUT R0, R0, 0x3, RZ, 0xc0, !PT ;  /* 0x0000000300007812 */ /* 0x001fcc00078ec0ff */
[----:B------:R-:W0:Y:S01]  /*12020*/  S2UR UR10, SR_CTAID.X ;  /* 0x00000000000a79c3 */ /* 0x000e220000002500 */
[----:B------:R-:W-:Y:S01]  /*12030*/  LOP3.LUT R16, R16, 0xffff7fff, RZ, 0xc0, !PT ;  /* 0xffff7fff10107812 */ /* 0x000fe200078ec0ff */
[----:B------:R-:W-:Y:S01]  /*12040*/  STL [R1], RZ ;  /* 0x000000ff01007387 */ /* 0x000fe20000100800 */
[----:B------:R-:W-:Y:S01]  /*12050*/  IMAD.MOV.U32 R26, RZ, RZ, 0x1 ;  /* 0x00000001ff1a7424 */ /* 0x000fe200078e00ff */
[----:B------:R-:W-:Y:S02]  /*12060*/  MOV R23, RZ ;  /* 0x000000ff00177202 */ /* 0x000fe40000000f00 */
        /* <DEDUP_REMOVED lines=8> */
[----:B------:R-:W-:Y:S01]  /*120f0*/  ULDC UR9, c[0x0][0x2b8] ;  /* 0x0000ae0000097ab9 */ /* 0x000fe20000000800 */
[----:B------:R-:W-:Y:S01]  /*12100*/  LOP3.LUT R16, R16, 0xfffffff7, RZ, 0xc0, !PT ;  /* 0xfffffff710107812 */ /* 0x000fe200078ec0ff */
[----:B------:R-:W0:Y:S01]  /*12110*/  S2UR UR8, SR_CgaCtaId ;  /* 0x00000000000879c3 */ /* 0x000e220000008800 */
[----:B------:R-:W1:Y:S01]  /*12120*/  S2R R3, SR_TID.X ;  /* 0x0000000000037919 */ /* 0x000e620000002100 */
[----:B------:R-:W-:Y:S01]  /*12130*/  ULDC.64 UR4, c[0x0][0x418] ;  /* 0x0001060000047ab9 */ /* 0x000fe20000000a00 */
[----:B------:R-:W-:Y:S01]  /*12140*/  ULDC UR40, c[0x0][0x288] ;  /* 0x0000a20000287ab9 */ /* 0x000fe20000000800 */
[----:B------:R-:W-:Y:S01]  /*12150*/  UISETP.NE.U32.AND UP0, UPT, UR4, URZ, UPT ;  /* 0x0000003f0400728c */ /* 0x000fe2000bf05070 */
[----:B------:R3:W-:Y:S01]  /*12160*/  STL [R1], RZ ;  /* 0x000000ff01007387 */ /* 0x0007e20000100800 */
[----:B------:R-:W-:Y:S01]  /*12170*/  ULDC UR37, c[0x0][0x448] ;  /* 0x0001120000257ab9 */ /* 0x000fe20000000800 */
[----:B------:R-:W-:Y:S01]  /*12180*/  ULDC UR4, c[0x0][0x424] ;  /* 0x0001090000047ab9 */ /* 0x000fe20000000800 */
[----:B------:R-:W-:Y:S01]  /*12190*/  UISETP.NE.AND.EX UP0, UPT, UR5, URZ, UPT, UP0 ;  /* 0x0000003f0500728c */ /* 0x000fe2000bf05300 */
[----:B------:R-:W-:Y:S01]  /*121a0*/  IMAD.U32 R34, RZ, RZ, UR10 ;  /* 0x0000000aff227e24 */ /* 0x000fe2000f8e00ff */
[----:B------:R-:W-:Y:S01]  /*121b0*/  UIMAD UR37, UR37, UR40, URZ ;  /* 0x00000028252572a4 */ /* 0x000fe2000f8e023f */
[----:B------:R-:W-:Y:S01]  /*121c0*/  IMAD.MOV.U32 R26, RZ, RZ, 0x1 ;  /* 0x00000001ff1a7424 */ /* 0x000fe200078e00ff */
[----:B------:R-:W-:Y:S01]  /*121d0*/  USEL UR4, UR4, 0x1, UP0 ;  /* 0x0000000104047887 */ /* 0x000fe20008000000 */
[----:B------:R-:W-:Y:S01]  /*121e0*/  IMAD.MOV.U32 R23, RZ, RZ, RZ ;  /* 0x000000ffff177224 */ /* 0x000fe200078e00ff */
[----:B------:R-:W-:Y:S01]  /*121f0*/  UMOV UR5, 0x400 ;  /* 0x0000040000057882 */ /* 0x000fe20000000000 */
[----:B------:R-:W-:Y:S01]  /*12200*/  ULDC UR46, c[0x0][0xc] ;  /* 0x00000300002e7ab9 */ /* 0x000fe20000000800 */
[----:B0-----:R-:W-:-:S06]  /*12210*/  ULEA UR8, UR8, UR5, 0x18 ;  /* 0x0000000508087291 */ /* 0x001fcc000f8ec03f */
[----:B------:R-:W-:Y:S01]  /*12220*/  MOV R17, UR8 ;  /* 0x0000000800117c02 */ /* 0x000fe20008000f00 */
[----:B-1----:R-:W-:-:S05]  /*12230*/  IMAD.SHL.U32 R37, R3, 0x8, RZ ;  /* 0x0000000803257824 */ /* 0x002fca00078e00ff */
[----:B------:R-:W-:-:S04]  /*12240*/  LOP3.LUT R0, R37, 0x1f8, RZ, 0xc0, !PT ;  /* 0x000001f825007812 */ /* 0x000fc800078ec0ff */
[----:B------:R-:W-:-:S04]  /*12250*/  LOP3.LUT R0, R0, 0x38, R3, 0x78, !PT ;  /* 0x0000003800007812 */ /* 0x000fc800078e7803 */
[----:B------:R-:W-:Y:S02]  /*12260*/  LOP3.LUT R30, R0, 0x200, R37, 0xf8, !PT ;  /* 0x00000200001e7812 */ /* 0x000fe400078ef825 */
[----:B------:R-:W-:-:S03]  /*12270*/  LOP3.LUT R37, R37, 0x38, RZ, 0xc0, !PT ;  /* 0x0000003825257812 */ /* 0x000fc600078ec0ff */
[----:B------:R-:W-:Y:S01]  /*12280*/  IMAD R31, R30, 0x2, R17 ;  /* 0x000000021e1f7824 */ /* 0x000fe200078e0211 */
[C---:B------:R-:W-:Y:S02]  /*12290*/  LOP3.LUT R0, R37.reuse, 0x40, RZ, 0xfc, !PT ;  /* 0x0000004025007812 */ /* 0x040fe400078efcff */
[----:B------:R-:W-:Y:S02]  /*122a0*/  LOP3.LUT R2, R37, 0x80, RZ, 0xfc, !PT ;  /* 0x0000008025027812 */ /* 0x000fe400078efcff */
[----:B------:R-:W-:Y:S02]  /*122b0*/  ISETP.GE.AND P1, PT, R0, UR9, PT ;  /* 0x0000000900007c0c */ /* 0x000fe4000bf26270 */
[----:B--2---:R-:W-:Y:S02]  /*122c0*/  R2UR UR6, R4 ;  /* 0x00000000040672ca */ /* 0x004fe400000e0000 */
[C---:B------:R-:W-:Y:S01]  /*122d0*/  LOP3.LUT R4, R3.reuse, 0x7f, RZ, 0xc0, !PT ;  /* 0x0000007f03047812 */ /* 0x040fe200078ec0ff */
[----:B------:R-:W-:-:S03]  /*122e0*/  IMAD.SHL.U32 R3, R3, 0x10, RZ ;  /* 0x0000001003037824 */ /* 0x000fc600078e00ff */
[----:B------:R-:W-:-:S07]  /*122f0*/  SHF.R.U32.HI R36, RZ, 0x3, R4 ;  /* 0x00000003ff247819 */ /* 0x000fce0000011604 */
[----:B------:R-:W-:-:S03]  /*12300*/  ULOP3.LUT UR47, UR6, 0x2, URZ, 0xfc, !UPT ;  /* 0x00000002062f7892 */ /* 0x000fc6000f8efc3f */
[----:B------:R-:W-:Y:S02]  /*12310*/  ULDC.64 UR6, c[0x0][0x2f0] ;  /* 0x0000bc0000067ab9 */ /* 0x000fe40000000a00 */
[C---:B------:R-:W-:Y:S01]  /*12320*/  ISETP.GE.AND P2, PT, R0.reuse, UR7, PT ;  /* 0x0000000700007c0c */ /* 0x040fe2000bf46270 */
[----:B------:R-:W-:Y:S01]  /*12330*/  UIMAD UR36, UR4, UR6, URZ ;  /* 0x00000006042472a4 */ /* 0x000fe2000f8e023f */
[----:B------:R-:W-:Y:S02]  /*12340*/  ISETP.GE.AND P0, PT, R0, UR7, PT ;  /* 0x0000000700007c0c */ /* 0x000fe4000bf06270 */
[----:B------:R-:W-:Y:S01]  /*12350*/  LOP3.LUT R0, R36, 0x70, R3, 0xf8, !PT ;  /* 0x0000007024007812 */ /* 0x000fe200078ef803 */
[----:B------:R-:W-:Y:S01]  /*12360*/  UIADD3 UR4, UR36, 0x4f, URZ ;  /* 0x0000004f24047890 */ /* 0x000fe2000fffe03f */
[----:B------:R-:W-:Y:S01]  /*12370*/  LOP3.LUT R0, R37, 0xc0, RZ, 0xfc, !PT ;  /* 0x000000c025007812 */ /* 0x000fe200078efcff */
[----:B------:R-:W-:Y:S02]  /*12380*/  UIADD3 UR40, UR36, 0x50, -UR40 ;  /* 0x0000005024287890 */ /* 0x000fe4000fffe828 */
[----:B------:R-:W-:-:S04]  /*12390*/  UIMAD.WIDE UR4, UR4, 0x66666667, URZ ;  /* 0x66666667040478a5 */ /* 0x000fc8000f8e023f */
[----:B------:R-:W-:Y:S01]  /*123a0*/  @P2 LOP3.LUT R16, R16, 0x8, RZ, 0xfc, !PT ;  /* 0x0000000810102812 */ /* 0x000fe200078efcff */
[----:B------:R-:W-:Y:S01]  /*123b0*/  USHF.R.U32.HI UR41, URZ, 0x1f, UR5 ;  /* 0x0000001f3f297899 */ /* 0x000fe20008011605 */
[----:B------:R-:W-:Y:S02]  /*123c0*/  ISETP.GE.AND P2, PT, R2, UR7, PT ;  /* 0x0000000702007c0c */ /* 0x000fe4000bf46270 */
[----:B------:R-:W-:Y:S01]  /*123d0*/  LOP3.LUT R16, R16, 0xffffdfff, RZ, 0xc0, !PT ;  /* 0xffffdfff10107812 */ /* 0x000fe200078ec0ff */
[----:B------:R-:W-:-:S03]  /*123e0*/  ULEA.HI.SX32 UR41, UR5, UR41, 0x1b ;  /* 0x0000002905297291 */ /* 0x000fc6000f8fda3f */
        /* <DEDUP_REMOVED lines=28> */
[----:B---3--:R-:W-:-:S07]  /*125b0*/  @P0 LOP3.LUT R16, R16, 0x4000, RZ, 0xfc, !PT ;  /* 0x0000400010100812 */ /* 0x008fce00078efcff */
.L_x_2308:
        /* <DEDUP_REMOVED lines=22> */
.L_x_2258:
[----:B------:R-:W-:Y:S01]  /*12720*/  ULDC UR8, c[0x0][0xc54] ;  /* 0x0003150000087ab9 */ /* 0x000fe20000000800 */
[----:B------:R-:W-:Y:S01]  /*12730*/  UMOV UR6, UR7 ;  /* 0x0000000700067c82 */ /* 0x000fe20008000000 */
[----:B------:R-:W-:-:S11]  /*12740*/  UISETP.NE.AND UP0, UPT, UR8, 0x1, UPT ;  /* 0x000000010800788c */ /* 0x000fd6000bf05270 */
[----:B------:R-:W-:Y:S02]  /*12750*/  @UP0 ULDC.64 UR10, c[0x0][0xc58] ;  /* 0x00031600000a0ab9 */ /* 0x000fe40000000a00 */
[----:B------:R-:W-:-:S04]  /*12760*/  UIMAD.WIDE.U32 UR4, UR7, UR10, URZ ;  /* 0x0000000a070472a5 */ /* 0x000fc8000f8e003f */
[----:B------:R-:W-:-:S04]  /*12770*/  @UP0 USHF.R.U32.HI UR6, URZ, UR11, UR5 ;  /* 0x0000000b3f060299 */ /* 0x000fc80008011605 */
[----:B------:R-:W-:-:S12]  /*12780*/  UIMAD UR4, UR6, UR8, URZ ;  /* 0x00000008060472a4 */ /* 0x000fd8000f8e023f */
.L_x_2259:
[----:B------:R-:W-:Y:S01]  /*12790*/  ULDC UR5, c[0x0][0xc48] ;  /* 0x0003120000057ab9 */ /* 0x000fe20000000800 */
[----:B------:R-:W-:Y:S01]  /*127a0*/  ULDC.64 UR8, c[0x0][0xa28] ;  /* 0x00028a0000087ab9 */ /* 0x000fe20000000a00 */
[----:B------:R-:W-:Y:S01]  /*127b0*/  UISETP.NE.AND UP1, UPT, UR5, 0x1, UPT ;  /* 0x000000010500788c */ /* 0x000fe2000bf25270 */
[----:B------:R-:W-:Y:S01]  /*127c0*/  IMAD.MOV.U32 R32, RZ, RZ, RZ ;  /* 0x000000ffff207224 */ /* 0x000fe200078e00ff */
        /* <DEDUP_REMOVED lines=21> */
[----:B------:R-:W-:Y:S01]  /*12920*/  UP2UR UR48, UPR, URZ, 0x4 ;  /* 0x000000043f307883 */ /* 0x000fe20008000000 */
[----:B------:R-:W-:Y:S01]  /*12930*/  BSSY B7, `(.L_x_2260) ;  /* 0x0000356000077945 */ /* 0x000fe20003800000 */
[----:B------:R-:W-:-:S04]  /*12940*/  USHF.L.U32 UR6, UR44, 0x7, URZ ;  /* 0x000000072c067899 */ /* 0x000fc8000800063f */
[----:B------:R-:W-:Y:S01]  /*12950*/  UIADD3 UR6, UR6, 0x7f, URZ ;  /* 0x0000007f06067890 */ /* 0x000fe2000fffe03f */
[----:B------:R-:W-:Y:S01]  /*12960*/  @UP2 ULDC UR4, c[0x0][0x44c] ;  /* 0x0001130000042ab9 */ /* 0x000fe20000000800 */
[----:B------:R-:W-:Y:S02]  /*12970*/  @UP2 ULDC UR7, c[0x0][0x450] ;  /* 0x0001140000072ab9 */ /* 0x000fe40000000800 */
[----:B------:R-:W-:-:S04]  /*12980*/  UIMAD.WIDE.U32 UR4, UR6, UR4, URZ ;  /* 0x00000004060472a5 */ /* 0x000fc8000f8e003f */
[----:B------:R-:W-:-:S04]  /*12990*/  @UP2 USHF.R.U32.HI UR6, URZ, UR7, UR5 ;  /* 0x000000073f062299 */ /* 0x000fc80008011605 */
[----:B------:R-:W-:-:S04]  /*129a0*/  UIADD3 UR4, UR40, UR6, URZ ;  /* 0x0000000628047290 */ /* 0x000fc8000fffe03f */
[----:B------:R-:W-:-:S04]  /*129b0*/  UIMAD.WIDE UR4, UR4, 0x66666667, URZ ;  /* 0x66666667040478a5 */ /* 0x000fc8000f8e023f */
[----:B------:R-:W-:-:S04]  /*129c0*/  USHF.R.U32.HI UR4, URZ, 0x1f, UR5 ;  /* 0x0000001f3f047899 */ /* 0x000fc80008011605 */
[----:B------:R-:W-:-:S04]  /*129d0*/  ULEA.HI.SX32 UR4, UR5, UR4, 0x1b ;  /* 0x0000000405047291 */ /* 0x000fc8000f8fda3f */
[----:B------:R-:W-:-:S04]  /*129e0*/  UISETP.LT.AND UP0, UPT, UR41, UR4, UPT ;  /* 0x000000042900728c */ /* 0x000fc8000bf01270 */
[----:B------:R-:W-:-:S06]  /*129f0*/  USEL UR45, UR41, UR4, UP0 ;  /* 0x00000004292d7287 */ /* 0x000fcc0008000000 */
[----:B------:R-:W-:-:S13]  /*12a00*/  ISETP.LT.AND P0, PT, RZ, UR45, PT ;  /* 0x0000002dff007c0c */ /* 0x000fda000bf01270 */
[----:B0-----:R-:W-:Y:S05]  /*12a10*/  @P0 BRA `(.L_x_2261) ;  /* 0x0000000000440947 */ /* 0x001fea0003800000 */
        /* <DEDUP_REMOVED lines=17> */
.L_x_2261:
        /* <DEDUP_REMOVED lines=8> */
[----:B------:R-:W-:Y:S01]  /*12bb0*/  IMAD.U32 R5, RZ, RZ, UR5 ;  /* 0x00000005ff057e24 */ /* 0x000fe2000f8e00ff */
[----:B------:R-:W-:Y:S01]  /*12bc0*/  ULDC.64 UR4, c[0x4][0x8] ;  /* 0x0100020000047ab9 */ /* 0x000fe20000000a00 */
        /* <DEDUP_REMOVED lines=9> */
[----:B0----5:R-:W-:Y:S05]  /*12c60*/  CALL.ABS.NOINC R2 ;  /* 0x0000000002007343 */ /* 0x021fea0003c00000 */
.L_x_2264:
[----:B------:R-:W-:Y:S05]  /*12c70*/  BSYNC B6 ;  /* 0x0000000000067941 */ /* 0x000fea0003800000 */
.L_x_2263:
        /* <DEDUP_REMOVED lines=20> */
.L_x_2267:
[----:B------:R0:W1:Y:S01]  /*12dc0*/  LDC.64 R2, c[0x4][R18] ;  /* 0x0100000012027b82 */ /* 0x0000620000000a00 */
[----:B------:R-:W-:Y:S01]  /*12dd0*/  ULDC.64 UR4, c[0x4][0xa8] ;  /* 0x01002a0000047ab9 */ /* 0x000fe20000000a00 */
[----:B------:R-:W-:Y:S01]  /*12de0*/  ULDC.64 UR6, c[0x4][0xb0] ;  /* 0x01002c0000067ab9 */ /* 0x000fe20000000a00 */
[----:B------:R-:W-:Y:S02]  /*12df0*/  IMAD.U32 R4, RZ, RZ, UR4 ;  /* 0x00000004ff047e24 */ /* 0x000fe4000f8e00ff */
        /* <DEDUP_REMOVED lines=11> */
.L_x_2266:
[----:B------:R-:W-:Y:S05]  /*12eb0*/  BSYNC B6 ;  /* 0x0000000000067941 */ /* 0x000fea0003800000 */
.L_x_2265:
        /* <DEDUP_REMOVED lines=9> */
[----:B------:R-:W-:Y:S01]  /*12f50*/  MOV R3, UR5 ;  /* 0x0000000500037c02 */ /* 0x000fe20008000f00 */
[----:B------:R-:W-:-:S04]  /*12f60*/  ULDC UR4, c[0x0][0xc48] ;  /* 0x0003120000047ab9 */ /* 0x000fc80000000800 */
[----:B------:R1:W5:Y:S01]  /*12f70*/  @P0 LDG.E R29, desc[UR38][R2.64] ;  /* 0x00000026021d0981 */ /* 0x000362000c1e1900 */
[----:B------:R-:W-:Y:S01]  /*12f80*/  UMOV UR5, 0xffffffff ;  /* 0xffffffff00057882 */ /* 0x000fe20000000000 */
[----:B------:R-:W-:Y:S02]  /*12f90*/  IMAD.U32 R22, RZ, RZ, UR4 ;  /* 0x00000004ff167e24 */ /* 0x000fe4000f8e00ff */
[----:B------:R-:W-:Y:S05]  /*12fa0*/  BRA.DIV UR5, `(.L_x_2268) ;  /* 0x0000003605bc7947 */ /* 0x000fea000b800000 */
.L_x_2324:
[----:B------:R-:W2:Y:S01]  /*12fb0*/  S2R R0, SR_TID.X ;  /* 0x0000000000007919 */ /* 0x000ea20000002100 */
[----:B------:R-:W-:Y:S01]  /*12fc0*/  UIADD3 UR4, UR45, -0x1, URZ ;  /* 0xffffffff2d047890 */ /* 0x000fe2000fffe03f */
[----:B0-----:R-:W-:Y:S02]  /*12fd0*/  ISETP.NE.AND P1, PT, R10, 0x1, PT ;  /* 0x000000010a00780c */ /* 0x001fe40003f25270 */
[----:B-----5:R-:W-:Y:S02]  /*12fe0*/  SHF.R.S32.HI R33, RZ, 0x1f, R29 ;  /* 0x0000001fff217819 */ /* 0x020fe4000001141d */
[----:B------:R-:W-:Y:S01]  /*12ff0*/  LOP3.LUT R16, R16, 0xfffffbff, RZ, 0xc0, !PT ;  /* 0xfffffbff10107812 */ /* 0x000fe200078ec0ff */
[----:B------:R-:W-:-:S08]  /*13000*/  IMAD.U32 R7, RZ, RZ, UR4 ;  /* 0x00000004ff077e24 */ /* 0x000fd0000f8e00ff */
[----:B-1----:R-:W0:Y:S01]  /*13010*/  @P1 LDC R3, c[0x0][0x434] ;  /* 0x00010d00ff031b82 */ /* 0x002e220000000800 */
[----:B------:R-:W-:-:S07]  /*13020*/  @P1 LOP3.LUT R16, R16, 0x400, RZ, 0xfc, !PT ;  /* 0x0000040010101812 */ /* 0x000fce00078efcff */
[----:B------:R-:W1:Y:S01]  /*13030*/  @P1 LDC R5, c[0x0][0x438] ;  /* 0x00010e00ff051b82 */ /* 0x000e620000000800 */
[----:B--2---:R-:W-:-:S05]  /*13040*/  IMAD.SHL.U32 R8, R0, 0x10, RZ ;  /* 0x0000001000087824 */ /* 0x004fca00078e00ff */
[----:B------:R-:W-:-:S05]  /*13050*/  LOP3.LUT R8, R36, 0x70, R8, 0xf8, !PT ;  /* 0x0000007024087812 */ /* 0x000fca00078ef808 */
[----:B------:R-:W-:-:S04]  /*13060*/  IMAD R7, R7, 0x50, R8 ;  /* 0x0000005007077824 */ /* 0x000fc800078e0208 */
[C---:B------:R-:W-:Y:S01]  /*13070*/  IMAD.IADD R0, R7.reuse, 0x1, R32 ;  /* 0x0000000107007824 */ /* 0x040fe200078e0220 */
[----:B------:R-:W-:-:S03]  /*13080*/  ISETP.GE.AND P0, PT, R7, UR36, PT ;  /* 0x0000002407007c0c */ /* 0x000fc6000bf06270 */
[----:B0-----:R-:W-:Y:S01]  /*13090*/  @P1 IMAD.HI.U32 R2, R0, R3, RZ ;  /* 0x0000000300021227 */ /* 0x001fe200078e00ff */
[----:B------:R-:W-:-:S03]  /*130a0*/  ISETP.GT.U32.OR P0, PT, R8, 0x4f, P0 ;  /* 0x0000004f0800780c */ /* 0x000fc60000704470 */
[----:B------:R-:W-:Y:S01]  /*130b0*/  IMAD.MOV.U32 R9, RZ, RZ, R0 ;  /* 0x000000ffff097224 */ /* 0x000fe200078e0000 */
[----:B-1----:R-:W-:-:S09]  /*130c0*/  @P1 SHF.R.U32.HI R9, RZ, R5, R2 ;  /* 0x00000005ff091219 */ /* 0x002fd20000011602 */
[----:B------:R-:W0:Y:S01]  /*130d0*/  @!P0 LDC.64 R6, c[0x0][0x428] ;  /* 0x00010a00ff068b82 */ /* 0x000e220000000a00 */
[----:B------:R-:W-:-:S07]  /*130e0*/  @!P0 SHF.R.S32.HI R3, RZ, 0x1f, R9 ;  /* 0x0000001fff038819 */ /* 0x000fce0000011409 */
[----:B------:R-:W1:Y:S01]  /*130f0*/  @!P0 LDC.64 R4, c[0x0][0x418] ;  /* 0x00010600ff048b82 */ /* 0x000e620000000a00 */
[----:B0-----:R-:W-:-:S04]  /*13100*/  @!P0 IMAD R2, R33, R6, RZ ;  /* 0x0000000621028224 */ /* 0x001fc800078e02ff */
[----:B------:R-:W-:Y:S01]  /*13110*/  @!P0 IMAD R7, R29, R7, R2 ;  /* 0x000000071d078224 */ /* 0x000fe200078e0202 */
[----:B------:R-:W-:-:S05]  /*13120*/  @!P0 MOV R2, R9 ;  /* 0x0000000900028202 */ /* 0x000fca0000000f00 */
[----:B------:R-:W-:-:S04]  /*13130*/  @!P0 IMAD.WIDE.U32 R2, R29, R6, R2 ;  /* 0x000000061d028225 */ /* 0x000fc800078e0002 */
[----:B------:R-:W-:Y:S01]  /*13140*/  @!P0 IMAD.IADD R3, R3, 0x1, R7 ;  /* 0x0000000103038824 */ /* 0x000fe200078e0207 */
[----:B-1----:R-:W-:Y:S01]  /*13150*/  @!P0 LEA R4, P1, R2, R4, 0x2 ;  /* 0x0000000402048211 */ /* 0x002fe200078210ff */
[----:B------:R-:W-:-:S03]  /*13160*/  IMAD.MOV.U32 R6, RZ, RZ, RZ ;  /* 0x000000ffff067224 */ /* 0x000fc600078e00ff */
[----:B------:R-:W-:Y:S01]  /*13170*/  @!P0 LEA.HI.X R5, R2, R5, R3, 0x2, P1 ;  /* 0x0000000502058211 */ /* 0x000fe200008f1403 */
[----:B------:R-:W-:-:S04]  /*13180*/  IMAD.MOV R7, RZ, RZ, -R9 ;  /* 0x000000ffff077224 */ /* 0x000fc800078e0a09 */
[----:B------:R0:W5:Y:S01]  /*13190*/  @!P0 LDG.E R6, desc[UR38][R4.64] ;  /* 0x0000002604068981 */ /* 0x000162000c1e1900 */
[----:B------:R-:W-:Y:S01]  /*131a0*/  ISETP.GT.U32.AND P0, PT, R8, 0x4f, PT ;  /* 0x0000004f0800780c */ /* 0x000fe20003f04070 */
[----:B------:R-:W-:Y:S01]  /*131b0*/  IMAD R3, RZ, RZ, -UR43 ;  /* 0x8000002bff037e24 */ /* 0x000fe2000f8e02ff */
[----:B------:R-:W-:Y:S02]  /*131c0*/  LOP3.LUT R16, R16, 0xfffffdff, RZ, 0xc0, !PT ;  /* 0xfffffdff10107812 */ /* 0x000fe400078ec0ff */
[----:B------:R-:W-:Y:S01]  /*131d0*/  MOV R24, UR4 ;  /* 0x0000000400187c02 */ /* 0x000fe20008000f00 */
[----:B------:R-:W-:Y:S02]  /*131e0*/  IMAD R22, R22, R3, UR42 ;  /* 0x0000002a16167e24 */ /* 0x000fe4000f8e0203 */
[----:B0-----:R-:W-:-:S03]  /*131f0*/  IMAD R5, R10, R7, R0 ;  /* 0x000000070a057224 */ /* 0x001fc600078e0200 */
[----:B------:R-:W-:Y:S01]  /*13200*/  SHF.R.S32.HI R28, RZ, 0x1f, R22 ;  /* 0x0000001fff1c7819 */ /* 0x000fe20000011416 */
[----:B------:R-:W-:-:S05]  /*13210*/  IMAD.U32 R0, RZ, RZ, UR47 ;  /* 0x0000002fff007e24 */ /* 0x000fca000f8e00ff */
[----:B------:R-:W-:-:S13]  /*13220*/  ISETP.NE.AND P2, PT, R0, 0x3, PT ;  /* 0x000000030000780c */ /* 0x000fda0003f45270 */
[----:B------:R-:W-:-:S04]  /*13230*/  @P2 LOP3.LUT R16, R16, 0x200, RZ, 0xfc, !PT ;  /* 0x0000020010102812 */ /* 0x000fc800078efcff */
[----:B------:R-:W-:-:S04]  /*13240*/  LOP3.LUT R16, R16, 0xfffffffe, RZ, 0xc0, !PT ;  /* 0xfffffffe10107812 */ /* 0x000fc800078ec0ff */
[----:B------:R-:W-:Y:S01]  /*13250*/  @P0 LOP3.LUT R16, R16, 0x1, RZ, 0xfc, !PT ;  /* 0x0000000110100812 */ /* 0x000fe200078efcff */
[----:B------:R-:W-:Y:S06]  /*13260*/  @!P2 BRA `(.L_x_2269) ;  /* 0x000000000004a947 */ /* 0x000fec0003800000 */
[----:B------:R-:W-:Y:S01]  /*13270*/  BPT.TRAP 0x1 ;  /* 0x000000040000795c */ /* 0x000fe20000300000 */
.L_x_2269:
[----:B------:R-:W-:Y:S01]  /*13280*/  SHF.R.S32.HI R7, RZ, 0x1f, R5 ;  /* 0x0000001fff077819 */ /* 0x000fe20000011405 */
[----:B------:R-:W-:Y:S01]  /*13290*/  ULDC.64 UR4, c[0x0][0x328] ;  /* 0x0000ca0000047ab9 */ /* 0x000fe20000000a00 */
[----:B-----5:R-:W-:Y:S01]  /*132a0*/  SHF.R.S32.HI R4, RZ, 0x1f, R6 ;  /* 0x0000001fff047819 */ /* 0x020fe20000011406 */
[----:B------:R-:W-:Y:S01]  /*132b0*/  IMAD.WIDE.U32 R2, R5, UR4, RZ ;  /* 0x0000000405027c25 */ /* 0x000fe2000f8e00ff */
[----:B------:R-:W-:Y:S03]  /*132c0*/  BSSY B0, `(.L_x_2270) ;  /* 0x0000015000007945 */ /* 0x000fe60003800000 */
[----:B------:R-:W-:-:S04]  /*132d0*/  IMAD R0, R7, UR4, RZ ;  /* 0x0000000407007c24 */ /* 0x000fc8000f8e02ff */
[----:B------:R-:W-:Y:S01]  /*132e0*/  IMAD R9, R5, UR5, R0 ;  /* 0x0000000505097c24 */ /* 0x000fe2000f8e0200 */
[----:B------:R-:W-:Y:S01]  /*132f0*/  ULDC.64 UR4, c[0x0][0x338] ;  /* 0x0000ce0000047ab9 */ /* 0x000fe20000000a00 */
[----:B------:R-:W-:Y:S02]  /*13300*/  IMAD R0, R23, 0x8, R17 ;  /* 0x0000000817007824 */ /* 0x000fe400078e0211 */
        /* <DEDUP_REMOVED lines=16> */
.L_x_2325:
[----:B------:R-:W-:Y:S05]  /*13410*/  BSYNC B0 ;  /* 0x0000000000007941 */ /* 0x000fea0003800000 */
.L_x_2270:
        /* <DEDUP_REMOVED lines=9> */
[----:B------:R-:W-:Y:S01]  /*134b0*/  ULDC.64 UR4, c[0x0][0x308] ;  /* 0x0000c20000047ab9 */ /* 0x000fe20000000a00 */
[----:B------:R-:W-:-:S03]  /*134c0*/  IMAD.MOV.U32 R7, RZ, RZ, -0x50 ;  /* 0xffffffb0ff077424 */ /* 0x000fc600078e00ff */
[----:B------:R-:W-:Y:S01]  /*134d0*/  IADD3 R3, R3, R5, RZ ;  /* 0x0000000503037210 */ /* 0x000fe20007ffe0ff */
[----:B------:R-:W-:Y:S02]  /*134e0*/  IMAD R5, R28, UR4, RZ ;  /* 0x000000041c057c24 */ /* 0x000fe4000f8e02ff */
[----:B------:R-:W-:Y:S02]  /*134f0*/  IMAD R7, R24, R7, UR36 ;  /* 0x0000002418077e24 */ /* 0x000fe4000f8e0207 */
[C---:B------:R-:W-:Y:S02]  /*13500*/  IMAD R5, R22.reuse, UR5, R5 ;  /* 0x0000000516057c24 */ /* 0x040fe4000f8e0205 */
[----:B------:R-:W-:Y:S01]  /*13510*/  IMAD.WIDE.U32 R2, R22, UR4, R2 ;  /* 0x0000000416027c25 */ /* 0x000fe2000f8e0002 */
[----:B------:R-:W-:-:S03]  /*13520*/  ULDC.64 UR4, c[0x0][0x2e8] ;  /* 0x0000ba0000047ab9 */ /* 0x000fc60000000a00 */
[----:B------:R-:W-:Y:S01]  /*13530*/  IMAD.IADD R3, R3, 0x1, R5 ;  /* 0x0000000103037824 */ /* 0x000fe200078e0205 */
[C---:B------:R-:W-:Y:S01]  /*13540*/  LEA R4, P0, R2.reuse, UR4, 0x1 ;  /* 0x0000000402047c11 */ /* 0x040fe2000f8008ff */
[----:B------:R-:W-:Y:S01]  /*13550*/  IMAD.IADD R7, R7, 0x1, -R36 ;  /* 0x0000000107077824 */ /* 0x000fe200078e0a24 */
[----:B------:R-:W-:Y:S01]  /*13560*/  UMOV UR4, 0xffffffff ;  /* 0xffffffff00047882 */ /* 0x000fe20000000000 */
[----:B------:R-:W-:Y:S01]  /*13570*/  IMAD R5, R23, 0x5000, R30 ;  /* 0x0000500017057824 */ /* 0x000fe200078e021e */
[----:B------:R-:W-:Y:S02]  /*13580*/  LEA.HI.X R6, R2, UR5, R3, 0x1, P0 ;  /* 0x0000000502067c11 */ /* 0x000fe400080f0c03 */
[----:B------:R-:W-:Y:S01]  /*13590*/  ISETP.GE.AND P0, PT, R7, 0x1, PT ;  /* 0x000000010700780c */ /* 0x000fe20003f06270 */
[----:B------:R-:W-:-:S12]  /*135a0*/  BRA.DIV UR4, `(.L_x_2272) ;  /* 0x00000032047c7947 */ /* 0x000fd8000b800000 */
[----:B------:R-:W0:Y:S01]  /*135b0*/  SHFL.IDX PT, R14, R4, RZ, 0x181f ;  /* 0x00181fff040e7589 */ /* 0x000e2200000e0000 */
[C---:B------:R-:W-:Y:S01]  /*135c0*/  LOP3.LUT P5, RZ, R16.reuse, 0x10, RZ, 0xc0, !PT ;  /* 0x0000001010ff7812 */ /* 0x040fe200078ac0ff */
[----:B------:R-:W-:Y:S01]  /*135d0*/  @P0 IMAD R9, R5, 0x2, R17 ;  /* 0x0000000205090824 */ /* 0x000fe200078e0211 */
[C---:B------:R-:W-:Y:S01]  /*135e0*/  LOP3.LUT P4, RZ, R16.reuse, 0x8, RZ, 0xc0, !PT ;  /* 0x0000000810ff7812 */ /* 0x040fe2000788c0ff */
[----:B------:R-:W1:Y:S01]  /*135f0*/  SHFL.IDX PT, R2, R6, RZ, 0x181f ;  /* 0x00181fff06027589 */ /* 0x000e6200000e0000 */
[C---:B------:R-:W-:Y:S02]  /*13600*/  LOP3.LUT P3, RZ, R16.reuse, 0x4, RZ, 0xc0, !PT ;  /* 0x0000000410ff7812 */ /* 0x040fe4000786c0ff */
[----:B------:R-:W-:Y:S01]  /*13610*/  LOP3.LUT P2, RZ, R16, 0x2, RZ, 0xc0, !PT ;  /* 0x0000000210ff7812 */ /* 0x000fe2000784c0ff */
[----:B------:R-:W-:Y:S01]  /*13620*/  SHFL.IDX PT, R8, R6, 0x1, 0x181f ;  /* 0x00381f0006087f89 */ /* 0x000fe200000e0000 */
        /* <DEDUP_REMOVED lines=21> */
[----:B0-----:R-:W-:Y:S02]  /*13780*/  @P0 LEA R14, P1, R37, R14, 0x1 ;  /* 0x0000000e250e0211 */ /* 0x001fe400078208ff */
[----:B------:R-:W-:-:S03]  /*13790*/  @P0 LEA R21, R5, R17, 0x1 ;  /* 0x0000001105150211 */ /* 0x000fc600078e08ff */
        /* <DEDUP_REMOVED lines=14> */
[----:B------:R0:W1:Y:S02]  /*13880*/  SHFL.IDX PT, R8, R6, 0x4, 0x181f ;  /* 0x00981f0006087f89 */ /* 0x00006400000e0000 */
[----:B------:R-:W-:Y:S02]  /*13890*/  @P0 MOV R3, R9 ;  /* 0x0000000900030202 */ /* 0x000fe40000000f00 */
[----:B------:R0:W2:Y:S04]  /*138a0*/  SHFL.IDX PT, R14, R4, 0x4, 0x181f ;  /* 0x00981f00040e7f89 */ /* 0x0000a800000e0000 */
[----:B------:R0:W-:Y:S04]  /*138b0*/  @P0 LDGSTS.E.BYPASS.LTC128B.128 [R25+0x25c00], desc[UR38][R2.64], !P5 ;  /* 0x25c0000002190fae */ /* 0x0001e8000e901d66 */
[----:B------:R0:W-:Y:S04]  /*138c0*/  @P0 LDGSTS.E.BYPASS.LTC128B.128 [R25+0x28400], desc[UR38][R2.64+0x80], !P4 ;  /* 0x2840008002190fae */ /* 0x0001e8000e101d66 */
[----:B------:R0:W-:Y:S04]  /*138d0*/  @P0 LDGSTS.E.BYPASS.LTC128B.128 [R25+0x2ac00], desc[UR38][R2.64+0x100], !P3 ;  /* 0x2ac0010002190fae */ /* 0x0001e8000d901d66 */
[----:B------:R0:W-:Y:S02]  /*138e0*/  @P0 LDGSTS.E.BYPASS.LTC128B.128 [R25+0x2d400], desc[UR38][R2.64+0x180], !P2 ;  /* 0x2d40018002190fae */ /* 0x0001e4000d101d66 */
.L_x_2337:
[----:B------:R-:W-:Y:S01]  /*138f0*/  ISETP.GE.AND P0, PT, R7, 0x41, PT ;  /* 0x000000410700780c */ /* 0x000fe20003f06270 */
[----:B------:R-:W-:-:S12]  /*13900*/  BSSY B0, `(.L_x_2273) ;  /* 0x0000010000007945 */ /* 0x000fd80003800000 */
[----:B------:R-:W-:Y:S05]  /*13910*/  @!P0 BRA `(.L_x_2274) ;  /* 0x0000000000388947 */ /* 0x000fea0003800000 */
[C---:B------:R-:W-:Y:S01]  /*13920*/  LOP3.LUT P4, RZ, R16.reuse, 0x10, RZ, 0xc0, !PT ;  /* 0x0000001010ff7812 */ /* 0x040fe2000788c0ff */
[----:B------:R-:W-:Y:S01]  /*13930*/  IMAD R5, R5, 0x2, R17 ;  /* 0x0000000205057824 */ /* 0x000fe200078e0211 */
[C---:B------:R-:W-:Y:S02]  /*13940*/  LOP3.LUT P3, RZ, R16.reuse, 0x8, RZ, 0xc0, !PT ;  /* 0x0000000810ff7812 */ /* 0x040fe4000786c0ff */
[C---:B------:R-:W-:Y:S02]  /*13950*/  LOP3.LUT P2, RZ, R16.reuse, 0x4, RZ, 0xc0, !PT ;  /* 0x0000000410ff7812 */ /* 0x040fe4000784c0ff */
[----:B------:R-:W-:Y:S02]  /*13960*/  LOP3.LUT P1, RZ, R16, 0x2, RZ, 0xc0, !PT ;  /* 0x0000000210ff7812 */ /* 0x000fe4000782c0ff */
[----:B0-2---:R-:W-:-:S05]  /*13970*/  LEA R2, P0, R37, R14, 0x1 ;  /* 0x0000000e25027211 */ /* 0x005fca00078008ff */
        /* <DEDUP_REMOVED lines=8> */
.L_x_2274:
[----:B------:R-:W-:Y:S05]  /*13a00*/  BSYNC B0 ;  /* 0x0000000000007941 */ /* 0x000fea0003800000 */
.L_x_2273:
[----:B------:R-:W-:Y:S01]  /*13a10*/  NOP ;  /* 0x0000000000007918 */ /* 0x000fe20000000000 */
[----:B------:R-:W-:-:S13]  /*13a20*/  PLOP3.LUT P0, PT, PT, PT, PT, 0x80, 0x0 ;  /* 0x000000000000781c */ /* 0x000fda0003f0f070 */
.L_x_2275:
        /* <DEDUP_REMOVED lines=10> */
.L_x_2276:
[----:B------:R4:W-:Y:S02]  /*13ad0*/  SYNCS.ARRIVE.TRANS64.A1T0 RZ, [R0+URZ+0x38830], RZ ;  /* 0x038830ff00ff79a7 */ /* 0x0009e4000810003f */
[----:B------:R-:W-:Y:S05]  /*13ae0*/  WARPSYNC.ALL ;  /* 0x0000000000007948 */ /* 0x000fea0003800000 */
[----:B------:R-:W-:Y:S01]  /*13af0*/  BSSY B6, `(.L_x_2277) ;  /* 0x0000015000067945 */ /* 0x000fe20003800000 */
[----:B----4-:R-:W-:Y:S01]  /*13b00*/  VIADD R0, R17, 0x14400 ;  /* 0x0001440011007836 */ /* 0x010fe20000000000 */
[----:B------:R-:W-:Y:S04]  /*13b10*/  BAR.SYNC.DEFER_BLOCKING 0x8, 0x180 ;  /* 0x0206000000007b1d */ /* 0x000fe80000010000 */
[----:B------:R-:W-:-:S13]  /*13b20*/  LOP3.LUT P0, RZ, R0, 0x3ff, RZ, 0xc0, !PT ;  /* 0x000003ff00ff7812 */ /* 0x000fda000780c0ff */
        /* <DEDUP_REMOVED lines=9> */
[----:B------:R-:W-:Y:S01]  /*13bc0*/  MOV R13, RZ ;  /* 0x000000ff000d7202 */ /* 0x000fe20000000f00 */
[----:B------:R-:W-:Y:S02]  /*13bd0*/  IMAD.U32 R7, RZ, RZ, UR9 ;  /* 0x00000009ff077e24 */ /* 0x000fe4000f8e00ff */
[----:B------:R-:W-:-:S02]  /*13be0*/  IMAD.U32 R10, RZ, RZ, UR4 ;  /* 0x00000004ff0a7e24 */ /* 0x000fc4000f8e00ff */
[----:B------:R-:W-:Y:S02]  /*13bf0*/  IMAD.U32 R11, RZ, RZ, UR5 ;  /* 0x00000005ff0b7e24 */ /* 0x000fe4000f8e00ff */
[----:B-1----:R-:W-:Y:S02]  /*13c00*/  IMAD.MOV.U32 R8, RZ, RZ, 0x70 ;  /* 0x00000070ff087424 */ /* 0x002fe400078e00ff */
[----:B------:R-:W-:-:S07]  /*13c10*/  IMAD.MOV.U32 R12, RZ, RZ, 0x1 ;  /* 0x00000001ff0c7424 */ /* 0x000fce00078e00ff */
[----:B------:R-:W-:-:S07]  /*13c20*/  LEPC R20, `(.L_x_2278) ;  /* 0x000000001014794e */ /* 0x000fce0000000000 */
[----:B0-2---:R-:W-:Y:S05]  /*13c30*/  CALL.ABS.NOINC R2 ;  /* 0x0000000002007343 */ /* 0x005fea0003c00000 */
.L_x_2278:
[----:B------:R-:W-:Y:S05]  /*13c40*/  BSYNC B6 ;  /* 0x0000000000067941 */ /* 0x000fea0003800000 */
.L_x_2277:
[----:B0--3--:R-:W0:Y:S01]  /*13c50*/  S2R R2, SR_TID.X ;  /* 0x0000000000027919 */ /* 0x009e220000002100 */
[----:B------:R-:W-:Y:S01]  /*13c60*/  UISETP.NE.AND UP0, UPT, UR48, URZ, UPT ;  /* 0x0000003f3000728c */ /* 0x000fe2000bf05270 */
[----:B------:R-:W-:Y:S01]  /*13c70*/  IMAD.U32 R0, RZ, RZ, UR44 ;  /* 0x0000002cff007e24 */ /* 0x000fe2000f8e00ff */
[----:B------:R-:W-:Y:S01]  /*13c80*/  R2UR UR6, R28 ;  /* 0x000000001c0672ca */ /* 0x000fe200000e0000 */
[----:B------:R-:W-:Y:S01]  /*13c90*/  ULDC.64 UR8, c[0x0][0x2d8] ;  /* 0x0000b60000087ab9 */ /* 0x000fe20000000a00 */
[----:B------:R-:W-:Y:S02]  /*13ca0*/  R2UR UR7, R22 ;  /* 0x00000000160772ca */ /* 0x000fe400000e0000 */
[----:B------:R-:W-:Y:S02]  /*13cb0*/  PLOP3.LUT P0, PT, PT, PT, UP0, 0x80, 0x0 ;  /* 0x000000000000781c */ /* 0x000fe40003f0f008 */
[C---:B------:R-:W-:Y:S02]  /*13cc0*/  LOP3.LUT P2, RZ, R16.reuse, 0x4000, RZ, 0xc0, !PT ;  /* 0x0000400010ff7812 */ /* 0x040fe4000784c0ff */
[C---:B------:R-:W-:Y:S01]  /*13cd0*/  LOP3.LUT P3, RZ, R16.reuse, 0x2000, RZ, 0xc0, !PT ;  /* 0x0000200010ff7812 */ /* 0x040fe2000786c0ff */
[----:B------:R-:W-:Y:S01]  /*13ce0*/  @UP0 ULDC UR4, c[0x0][0x44c] ;  /* 0x0001130000040ab9 */ /* 0x000fe20000000800 */
[----:B------:R-:W-:-:S02]  /*13cf0*/  LOP3.LUT P4, RZ, R16, 0x1000, RZ, 0xc0, !PT ;  /* 0x0000100010ff7812 */ /* 0x000fc4000788c0ff */
[----:B------:R-:W-:Y:S01]  /*13d00*/  LOP3.LUT P5, RZ, R16, 0x800, RZ, 0xc0, !PT ;  /* 0x0000080010ff7812 */ /* 0x000fe200078ac0ff */
[----:B------:R-:W-:-:S04]  /*13d10*/  UIMAD UR6, UR6, UR8, URZ ;  /* 0x00000008060672a4 */ /* 0x000fc8000f8e023f */
[----:B------:R-:W-:Y:S02]  /*13d20*/  UIMAD UR7, UR7, UR9, UR6 ;  /* 0x00000009070772a4 */ /* 0x000fe4000f8e0206 */
[----:B------:R-:W-:Y:S01]  /*13d30*/  USHF.R.S32.HI UR6, URZ, 0x1f, UR43 ;  /* 0x0000001f3f067899 */ /* 0x000fe2000801142b */
[----:B0-----:R-:W-:-:S05]  /*13d40*/  IMAD.SHL.U32 R2, R2, 0x10, RZ ;  /* 0x0000001002027824 */ /* 0x001fca00078e00ff */
[----:B------:R-:W-:-:S05]  /*13d50*/  LOP3.LUT R2, R36, 0x70, R2, 0xf8, !PT ;  /* 0x0000007024027812 */ /* 0x000fca00078ef802 */
[----:B------:R-:W-:-:S04]  /*13d60*/  IMAD R0, R0, 0x80, R2 ;  /* 0x0000008000007824 */ /* 0x000fc800078e0202 */
[----:B------:R-:W-:Y:S01]  /*13d70*/  @P0 IMAD.HI.U32 R3, R0, UR4, RZ ;  /* 0x0000000400030c27 */ /* 0x000fe2000f8e00ff */
[----:B------:R-:W-:Y:S01]  /*13d80*/  PLOP3.LUT P0, PT, PT, PT, UP0, 0x80, 0x0 ;  /* 0x000000000000781c */ /* 0x000fe20003f0f008 */
[----:B------:R-:W-:Y:S02]  /*13d90*/  @UP0 ULDC UR4, c[0x0][0x450] ;  /* 0x0001140000040ab9 */ /* 0x000fe40000000800 */
[----:B------:R-:W-:-:S10]  /*13da0*/  IMAD.MOV.U32 R2, RZ, RZ, R0 ;  /* 0x000000ffff027224 */ /* 0x000fd400078e0000 */
        /* <DEDUP_REMOVED lines=14> */
[----:B------:R-:W-:Y:S01]  /*13e90*/  MOV R9, UR8 ;  /* 0x0000000800097c02 */ /* 0x000fe20008000f00 */
        /* <DEDUP_REMOVED lines=15> */
[----:B--2---:R-:W0:Y:S01]  /*13f90*/  SHFL.IDX PT, R14, R5, RZ, 0x181f ;  /* 0x00181fff050e7589 */ /* 0x004e2200000e0000 */
[----:B------:R-:W-:-:S03]  /*13fa0*/  IMAD.U32 R3, RZ, RZ, UR44 ;  /* 0x0000002cff037e24 */ /* 0x000fc6000f8e00ff */
[----:B------:R-:W2:Y:S01]  /*13fb0*/  SHFL.IDX PT, R2, R4, RZ, 0x181f ;  /* 0x00181fff04027589 */ /* 0x000ea200000e0000 */
[----:B------:R-:W-:-:S03]  /*13fc0*/  IMAD R0, R3, 0x80, R36 ;  /* 0x0000008003007824 */ /* 0x000fc600078e0224 */
[----:B------:R-:W-:Y:S01]  /*13fd0*/  SHFL.IDX PT, R6, R4, 0x1, 0x181f ;  /* 0x00381f0004067f89 */ /* 0x000fe200000e0000 */
[C---:B------:R-:W-:Y:S01]  /*13fe0*/  VIADD R7, R0.reuse, 0x10 ;  /* 0x0000001000077836 */ /* 0x040fe20000000000 */
[----:B------:R-:W-:-:S13]  /*13ff0*/  ISETP.GE.AND P0, PT, R0, UR37, PT ;  /* 0x0000002500007c0c */ /* 0x000fda000bf06270 */
[----:B0-----:R-:W-:-:S05]  /*14000*/  @!P0 LEA R14, P1, R37, R14, 0x1 ;  /* 0x0000000e250e8211 */ /* 0x001fca00078208ff */
[----:B--2---:R-:W-:Y:S01]  /*14010*/  @!P0 IMAD.X R3, RZ, RZ, R2, P1 ;  /* 0x000000ffff038224 */ /* 0x004fe200008e0602 */
[----:B------:R-:W-:Y:S02]  /*14020*/  @!P0 MOV R2, R14 ;  /* 0x0000000e00028202 */ /* 0x000fe40000000f00 */
        /* <DEDUP_REMOVED lines=8> */
[----:B--2---:R-:W-:Y:S01]  /*140b0*/  @!P0 IMAD.MOV.U32 R2, RZ, RZ, R14 ;  /* 0x000000ffff028224 */ /* 0x004fe200078e000e */
        /* <DEDUP_REMOVED lines=10> */
[----:B------:R-:W-:Y:S01]  /*14160*/  @!P0 IADD3.X R7, RZ, R6, RZ, P1, !PT ;  /* 0x00000006ff078210 */ /* 0x000fe20000ffe4ff */
[----:B--2---:R-:W-:Y:S01]  /*14170*/  @!P0 IMAD.MOV.U32 R2, RZ, RZ, R14 ;  /* 0x000000ffff028224 */ /* 0x004fe200078e000e */
[----:B------:R-:W-:Y:S03]  /*14180*/  SHFL.IDX PT, R6, R4, 0x3, 0x181f ;  /* 0x00781f0004067f89 */ /* 0x000fe600000e0000 */
[----:B------:R-:W-:Y:S01]  /*14190*/  @!P0 IMAD.MOV.U32 R3, RZ, RZ, R7 ;  /* 0x000000ffff038224 */ /* 0x000fe200078e0007 */
[----:B------:R-:W0:Y:S01]  /*141a0*/  SHFL.IDX PT, R14, R5, 0x3, 0x181f ;  /* 0x00781f00050e7f89 */ /* 0x000e2200000e0000 */
[----:B------:R-:W-:-:S03]  /*141b0*/  VIADD R7, R0, 0x30 ;  /* 0x0000003000077836 */ /* 0x000fc60000000000 */
        /* <DEDUP_REMOVED lines=44> */
[----:B------:R0:W2:Y:S02]  /*14480*/  SHFL.IDX PT, R6, R4, 0x7, 0x181f ;  /* 0x00f81f0004067f89 */ /* 0x0000a400000e0000 */
[----:B------:R-:W-:Y:S02]  /*14490*/  @!P0 MOV R3, R7 ;  /* 0x0000000700038202 */ /* 0x000fe40000000f00 */
[----:B------:R0:W3:Y:S04]  /*144a0*/  SHFL.IDX PT, R14, R5, 0x7, 0x181f ;  /* 0x00f81f00050e7f89 */ /* 0x0000e800000e0000 */
[----:B------:R0:W-:Y:S04]  /*144b0*/  @!P0 LDGSTS.E.BYPASS.LTC128B.128 [R31+0x17400], desc[UR38][R2.64], !P2 ;  /* 0x17400000021f8fae */ /* 0x0001e8000d101d66 */
[----:B------:R0:W-:Y:S04]  /*144c0*/  @!P0 LDGSTS.E.BYPASS.LTC128B.128 [R31+0x1b400], desc[UR38][R2.64+0x80], !P3 ;  /* 0x1b400080021f8fae */ /* 0x0001e8000d901d66 */
[----:B------:R0:W-:Y:S04]  /*144d0*/  @!P0 LDGSTS.E.BYPASS.LTC128B.128 [R31+0x1f400], desc[UR38][R2.64+0x100], !P4 ;  /* 0x1f400100021f8fae */ /* 0x0001e8000e101d66 */
[----:B------:R0:W-:Y:S02]  /*144e0*/  @!P0 LDGSTS.E.BYPASS.LTC128B.128 [R31+0x23400], desc[UR38][R2.64+0x180], !P5 ;  /* 0x23400180021f8fae */ /* 0x0001e4000e901d66 */
.L_x_2354:
[----:B------:R-:W-:-:S05]  /*144f0*/  VIADD R0, R0, 0x70 ;  /* 0x0000007000007836 */ /* 0x000fca0000000000 */
[----:B------:R-:W-:-:S13]  /*14500*/  ISETP.GE.AND P0, PT, R0, UR37, PT ;  /* 0x0000002500007c0c */ /* 0x000fda000bf06270 */
[----:B0--3--:R-:W-:-:S05]  /*14510*/  @!P0 LEA R2, P1, R37, R14, 0x1 ;  /* 0x0000000e25028211 */ /* 0x009fca00078208ff */
        /* <DEDUP_REMOVED lines=10> */
.L_x_2280:
        /* <DEDUP_REMOVED lines=18> */
.L_x_2355:
[----:B------:R-:W-:Y:S05]  /*146e0*/  BSYNC B0 ;  /* 0x0000000000007941 */ /* 0x000fea0003800000 */
.L_x_2281:
[----:B------:R-:W-:-:S06]  /*146f0*/  UISETP.GE.AND UP0, UPT, UR45, 0x2, UPT ;  /* 0x000000022d00788c */ /* 0x000fcc000bf06270 */
[----:B------:R-:W-:-:S13]  /*14700*/  PLOP3.LUT P0, PT, PT, PT, UP0, 0x40, 0x0 ;  /* 0x000000000000781c */ /* 0x000fda0003f0e808 */
[----:B------:R-:W-:Y:S05]  /*14710*/  @P0 BRA `(.L_x_2283) ;  /* 0x0000000c00fc0947 */ /* 0x000fea0003800000 */
[----:B------:R-:W-:Y:S01]  /*14720*/  UIADD3 UR4, UR45, -0x2, URZ ;  /* 0xfffffffe2d047890 */ /* 0x000fe2000fffe03f */
[----:B------:R-:W-:Y:S01]  /*14730*/  BSSY B0, `(.L_x_2283) ;  /* 0x00000fd000007945 */ /* 0x000fe20003800000 */
[----:B------:R-:W-:Y:S01]  /*14740*/  IMAD.MOV.U32 R10, RZ, RZ, R26 ;  /* 0x000000ffff0a7224 */ /* 0x000fe200078e001a */
[----:B------:R-:W-:Y:S01]  /*14750*/  MOV R7, R23 ;  /* 0x0000001700077202 */ /* 0x000fe20000000f00 */
[----:B------:R-:W-:Y:S02]  /*14760*/  IMAD.MOV.U32 R27, RZ, RZ, R24 ;  /* 0x000000ffff1b7224 */ /* 0x000fe400078e0018 */
[----:B0-----:R-:W-:-:S07]  /*14770*/  IMAD.U32 R0, RZ, RZ, UR4 ;  /* 0x00000004ff007e24 */ /* 0x001fce000f8e00ff */
.L_x_2296:
[----:B------:R-:W0:Y:S01]  /*14780*/  S2R R2, SR_TID.X ;  /* 0x0000000000027919 */ /* 0x000e220000002100 */
[----:B------:R-:W2:Y:S01]  /*14790*/  LDC R3, c[0x0][0x430] ;  /* 0x00010c00ff037b82 */ /* 0x000ea20000000800 */
[----:B------:R-:W-:Y:S01]  /*147a0*/  IMAD R6, R0, 0x50, R32 ;  /* 0x0000005000067824 */ /* 0x000fe200078e0220 */
[----:B------:R-:W-:Y:S01]  /*147b0*/  LOP3.LUT P1, RZ, R16, 0x200, RZ, 0xc0, !PT ;  /* 0x0000020010ff7812 */ /* 0x000fe2000782c0ff */
[----:B------:R-:W-:Y:S01]  /*147c0*/  VIADD R23, R7, 0x1 ;  /* 0x0000000107177836 */ /* 0x000fe20000000000 */
[----:B--2---:R-:W-:Y:S01]  /*147d0*/  ISETP.NE.AND P0, PT, R3, 0x1, PT ;  /* 0x000000010300780c */ /* 0x004fe20003f05270 */
[----:B0-----:R-:W-:-:S05]  /*147e0*/  IMAD.SHL.U32 R2, R2, 0x10, RZ ;  /* 0x0000001002027824 */ /* 0x001fca00078e00ff */
[----:B------:R-:W-:-:S07]  /*147f0*/  LOP3.LUT R2, R36, 0x70, R2, 0xf8, !PT ;  /* 0x0000007024027812 */ /* 0x000fce00078ef802 */
[----:B------:R-:W0:Y:S01]  /*14800*/  @P0 LDC R3, c[0x0][0x434] ;  /* 0x00010d00ff030b82 */ /* 0x000e220000000800 */
[C---:B------:R-:W-:Y:S01]  /*14810*/  ISETP.GT.U32.AND P2, PT, R2.reuse, 0x4f, PT ;  /* 0x0000004f0200780c */ /* 0x040fe20003f44070 */
[----:B------:R-:W-:-:S06]  /*14820*/  IMAD.IADD R6, R2, 0x1, R6 ;  /* 0x0000000102067824 */ /* 0x000fcc00078e0206 */
[----:B------:R-:W2:Y:S01]  /*14830*/  @P0 LDC R9, c[0x0][0x438] ;  /* 0x00010e00ff090b82 */ /* 0x000ea20000000800 */
[----:B------:R-:W-:-:S07]  /*14840*/  IMAD.MOV.U32 R11, RZ, RZ, R6 ;  /* 0x000000ffff0b7224 */ /* 0x000fce00078e0006 */
[----:B------:R-:W3:Y:S01]  /*14850*/  @!P2 LDC.64 R4, c[0x0][0x428] ;  /* 0x00010a00ff04ab82 */ /* 0x000ee20000000a00 */
[----:B0-----:R-:W-:-:S05]  /*14860*/  @P0 IMAD.HI.U32 R2, R6, R3, RZ ;  /* 0x0000000306020227 */ /* 0x001fca00078e00ff */
[----:B--2---:R-:W-:Y:S02]  /*14870*/  @P0 SHF.R.U32.HI R11, RZ, R9, R2 ;  /* 0x00000009ff0b0219 */ /* 0x004fe40000011602 */
[----:B-1----:R-:W0:Y:S02]  /*14880*/  @!P2 LDC.64 R8, c[0x0][0x418] ;  /* 0x00010600ff08ab82 */ /* 0x002e240000000a00 */
[----:B------:R-:W-:Y:S01]  /*14890*/  @!P2 SHF.R.S32.HI R3, RZ, 0x1f, R11 ;  /* 0x0000001fff03a819 */ /* 0x000fe2000001140b */
[----:B---3--:R-:W-:-:S04]  /*148a0*/  @!P2 IMAD R2, R33, R4, RZ ;  /* 0x000000042102a224 */ /* 0x008fc800078e02ff */
[----:B------:R-:W-:Y:S01]  /*148b0*/  @!P2 IMAD R5, R29, R5, R2 ;  /* 0x000000051d05a224 */ /* 0x000fe200078e0202 */
[----:B------:R-:W-:-:S05]  /*148c0*/  @!P2 MOV R2, R11 ;  /* 0x0000000b0002a202 */ /* 0x000fca0000000f00 */
[----:B------:R-:W-:-:S04]  /*148d0*/  @!P2 IMAD.WIDE.U32 R2, R29, R4, R2 ;  /* 0x000000041d02a225 */ /* 0x000fc800078e0002 */
[----:B------:R-:W-:Y:S02]  /*148e0*/  @!P2 IMAD.IADD R3, R5, 0x1, R3 ;  /* 0x000000010503a824 */ /* 0x000fe400078e0203 */
[----:B------:R-:W-:Y:S01]  /*148f0*/  IMAD.MOV.U32 R4, RZ, RZ, RZ ;  /* 0x000000ffff047224 */ /* 0x000fe200078e00ff */
[----:B0-----:R-:W-:-:S04]  /*14900*/  @!P2 LEA R8, P0, R2, R8, 0x2 ;  /* 0x000000080208a211 */ /* 0x001fc800078010ff */
[----:B------:R-:W-:Y:S01]  /*14910*/  @!P2 LEA.HI.X R9, R2, R9, R3, 0x2, P0 ;  /* 0x000000090209a211 */ /* 0x000fe200000f1403 */
[----:B------:R-:W-:Y:S01]  /*14920*/  IMAD.MOV R5, RZ, RZ, -R11 ;  /* 0x000000ffff057224 */ /* 0x000fe200078e0a0b */
[----:B------:R-:W-:-:S03]  /*14930*/  ISETP.NE.AND P0, PT, R23, 0x2, PT ;  /* 0x000000021700780c */ /* 0x000fc60003f05270 */
[----:B------:R0:W5:Y:S01]  /*14940*/  @!P2 LDG.E R4, desc[UR38][R8.64] ;  /* 0x000000260804a981 */ /* 0x000162000c1e1900 */
[----:B------:R-:W-:Y:S05]  /*14950*/  YIELD ;  /* 0x0000000000007946 */ /* 0x000fea0003800000 */
[----:B------:R-:W-:Y:S01]  /*14960*/  ULDC UR4, c[0x0][0x430] ;  /* 0x00010c0000047ab9 */ /* 0x000fe20000000800 */
[----:B------:R-:W-:Y:S01]  /*14970*/  SEL R3, RZ, 0x1, P0 ;  /* 0x00000001ff037807 */ /* 0x000fe20000000000 */
[----:B------:R-:W-:Y:S01]  /*14980*/  IMAD R5, R5, UR4, R6 ;  /* 0x0000000405057c24 */ /* 0x000fe2000f8e0206 */
[----:B------:R-:W-:Y:S01]  /*14990*/  SEL R23, R23, RZ, P0 ;  /* 0x000000ff17177207 */ /* 0x000fe20000000000 */
[----:B------:R-:W-:Y:S01]  /*149a0*/  IMAD.MOV.U32 R24, RZ, RZ, R0 ;  /* 0x000000ffff187224 */ /* 0x000fe200078e0000 */
[----:B------:R-:W-:Y:S01]  /*149b0*/  LOP3.LUT R26, R10, R3, RZ, 0x3c, !PT ;  /* 0x000000030a1a7212 */ /* 0x000fe200078e3cff */
[----:B------:R-:W-:Y:S06]  /*149c0*/  @!P1 BRA `(.L_x_2284) ;  /* 0x0000000000049947 */ /* 0x000fec0003800000 */
[----:B------:R-:W-:Y:S01]  /*149d0*/  BPT.TRAP 0x1 ;  /* 0x000000040000795c */ /* 0x000fe20000300000 */
.L_x_2284:
[----:B------:R-:W-:Y:S01]  /*149e0*/  LEA R6, R23, R17, 0x3 ;  /* 0x0000001117067211 */ /* 0x000fe200078e18ff */
[----:B------:R-:W-:Y:S01]  /*149f0*/  BSSY B1, `(.L_x_2285) ;  /* 0x0000004000017945 */ /* 0x000fe20003800000 */
[----:B------:R-:W-:-:S04]  /*14a00*/  SHF.L.U32 R3, R26, 0x1f, RZ ;  /* 0x0000001f1a037819 */ /* 0x000fc800000006ff */
[----:B------:R-:W1:Y:S02]  /*14a10*/  SYNCS.PHASECHK.TRANS64.TRYWAIT P0, [R6+URZ+0x38840], R3 ;  /* 0x03884003060075a7 */ /* 0x000e64000800017f */
[----:B-1----:R-:W-:Y:S05]  /*14a20*/  @!P0 BRA `(.L_x_2286) ;  /* 0x0000002c00e88947 */ /* 0x002fea0003800000 */
.L_x_2356:
[----:B------:R-:W-:Y:S05]  /*14a30*/  BSYNC B1 ;  /* 0x0000000000017941 */ /* 0x000fea0003800000 */
.L_x_2285:
[----:B------:R-:W-:Y:S01]  /*14a40*/  SHF.R.S32.HI R21, RZ, 0x1f, R5 ;  /* 0x0000001fff157819 */ /* 0x000fe20000011405 */
[----:B------:R-:W-:Y:S01]  /*14a50*/  ULDC.64 UR4, c[0x0][0x300] ;  /* 0x0000c00000047ab9 */ /* 0x000fe20000000a00 */
[----:B-----5:R-:W-:Y:S01]  /*14a60*/  SHF.R.S32.HI R25, RZ, 0x1f, R4 ;  /* 0x0000001fff197819 */ /* 0x020fe20000011404 */
[----:B-1----:R-:W-:Y:S01]  /*14a70*/  IMAD.WIDE.U32 R2, R5, UR4, RZ ;  /* 0x0000000405027c25 */ /* 0x002fe2000f8e00ff */
[C---:B------:R-:W-:Y:S02]  /*14a80*/  LOP3.LUT P4, RZ, R16.reuse, 0x10, RZ, 0xc0, !PT ;  /* 0x0000001010ff7812 */ /* 0x040fe4000788c0ff */
[C---:B------:R-:W-:Y:S01]  /*14a90*/  LOP3.LUT P3, RZ, R16.reuse, 0x8, RZ, 0xc0, !PT ;  /* 0x0000000810ff7812 */ /* 0x040fe2000786c0ff */
[----:B------:R-:W-:Y:S01]  /*14aa0*/  IMAD R0, R21, UR4, RZ ;  /* 0x0000000415007c24 */ /* 0x000fe2000f8e02ff */
[C---:B------:R-:W-:Y:S02]  /*14ab0*/  LOP3.LUT P2, RZ, R16.reuse, 0x4, RZ, 0xc0, !PT ;  /* 0x0000000410ff7812 */ /* 0x040fe4000784c0ff */
[----:B------:R-:W-:Y:S01]  /*14ac0*/  LOP3.LUT P1, RZ, R16, 0x2, RZ, 0xc0, !PT ;  /* 0x0000000210ff7812 */ /* 0x000fe2000782c0ff */
[----:B0-----:R-:W-:Y:S01]  /*14ad0*/  IMAD R9, R5, UR5, R0 ;  /* 0x0000000505097c24 */ /* 0x001fe2000f8e0200 */
        /* <DEDUP_REMOVED lines=13> */
[----:B------:R-:W-:Y:S01]  /*14bb0*/  UMOV UR4, 0xffffffff ;  /* 0xffffffff00047882 */ /* 0x000fe20000000000 */
[----:B------:R-:W-:-:S03]  /*14bc0*/  IMAD R9, R23, 0x5000, R30 ;  /* 0x0000500017097824 */ /* 0x000fc600078e021e */
[----:B------:R-:W-:Y:S01]  /*14bd0*/  LEA.HI.X R20, R2, UR5, R3, 0x1, P0 ;  /* 0x0000000502147c11 */ /* 0x000fe200080f0c03 */
[----:B------:R-:W-:Y:S06]  /*14be0*/  BRA.DIV UR4, `(.L_x_2287) ;  /* 0x0000002e048c7947 */ /* 0x000fec000b800000 */
[----:B------:R-:W0:Y:S01]  /*14bf0*/  SHFL.IDX PT, R14, R8, RZ, 0x181f ;  /* 0x00181fff080e7589 */ /* 0x000e2200000e0000 */
[----:B------:R-:W-:Y:S01]  /*14c00*/  IMAD.SHL.U32 R0, R37, 0x2, RZ ;  /* 0x0000000225007824 */ /* 0x000fe200078e00ff */
[----:B------:R-:W-:Y:S02]  /*14c10*/  LEA R9, R9, R17, 0x1 ;  /* 0x0000001109097211 */ /* 0x000fe400078e08ff */
        /* <DEDUP_REMOVED lines=33> */
.L_x_2368:
[----:B0-2---:R-:W-:-:S05]  /*14e30*/  IADD3 R2, P0, R14, R0, RZ ;  /* 0x000000000e027210 */ /* 0x005fca0007f1e0ff */
[----:B-1----:R-:W-:Y:S01]  /*14e40*/  IMAD.X R3, RZ, RZ, R35, P0 ;  /* 0x000000ffff037224 */ /* 0x002fe200000e0623 */
[----:B------:R-:W-:-:S04]  /*14e50*/  PLOP3.LUT P0, PT, PT, PT, PT, 0x80, 0x0 ;  /* 0x000000000000781c */ /* 0x000fc80003f0f070 */
        /* <DEDUP_REMOVED lines=8> */
.L_x_2288:
        /* <DEDUP_REMOVED lines=10> */
.L_x_2289:
[----:B------:R1:W-:Y:S01]  /*14f80*/  SYNCS.ARRIVE.TRANS64.A1T0 RZ, [R6+URZ+0x38830], RZ ;  /* 0x038830ff06ff79a7 */ /* 0x0003e2000810003f */
[----:B------:R-:W-:Y:S05]  /*14f90*/  @!P2 BRA `(.L_x_2290) ;  /* 0x000000000004a947 */ /* 0x000fea0003800000 */
[----:B------:R-:W-:Y:S01]  /*14fa0*/  BPT.TRAP 0x1 ;  /* 0x000000040000795c */ /* 0x000fe20000300000 */
.L_x_2290:
[----:B0-----:R-:W-:Y:S01]  /*14fb0*/  SHF.L.U32 R3, R10, 0x1f, RZ ;  /* 0x0000001f0a037819 */ /* 0x001fe200000006ff */
[----:B-1----:R-:W-:Y:S01]  /*14fc0*/  IMAD R6, R7, 0x8, R17 ;  /* 0x0000000807067824 */ /* 0x002fe200078e0211 */
[----:B------:R-:W-:Y:S03]  /*14fd0*/  BSSY B1, `(.L_x_2291) ;  /* 0x0000003000017945 */ /* 0x000fe60003800000 */
[----:B------:R-:W0:Y:S02]  /*14fe0*/  SYNCS.PHASECHK.TRANS64.TRYWAIT P0, [R6+URZ+0x38860], R3 ;  /* 0x03886003060075a7 */ /* 0x000e24000800017f */
[----:B0-----:R-:W-:Y:S05]  /*14ff0*/  @!P0 BRA `(.L_x_2292) ;  /* 0x0000003000088947 */ /* 0x001fea0003800000 */
.L_x_2369:
[----:B------:R-:W-:Y:S05]  /*15000*/  BSYNC B1 ;  /* 0x0000000000017941 */ /* 0x000fea0003800000 */
.L_x_2291:
[----:B------:R-:W-:Y:S01]  /*15010*/  MOV R2, 0xffffffb0 ;  /* 0xffffffb000027802 */ /* 0x000fe20000000f00 */
[----:B------:R-:W-:Y:S01]  /*15020*/  UMOV UR4, 0xffffffff ;  /* 0xffffffff00047882 */ /* 0x000fe20000000000 */
[C---:B------:R-:W-:Y:S01]  /*15030*/  LOP3.LUT P4, RZ, R16.reuse, 0x100, RZ, 0xc0, !PT ;  /* 0x0000010010ff7812 */ /* 0x040fe2000788c0ff */
[----:B------:R-:W-:Y:S01]  /*15040*/  IMAD R7, R7, 0x5000, R30 ;  /* 0x0000500007077824 */ /* 0x000fe200078e021e */
[C---:B------:R-:W-:Y:S01]  /*15050*/  LOP3.LUT P3, RZ, R16.reuse, 0x80, RZ, 0xc0, !PT ;  /* 0x0000008010ff7812 */ /* 0x040fe2000786c0ff */
[----:B0-----:R-:W-:Y:S01]  /*15060*/  IMAD R3, R27, R2, UR36 ;  /* 0x000000241b037e24 */ /* 0x001fe2000f8e0202 */
[C---:B------:R-:W-:Y:S02]  /*15070*/  LOP3.LUT P2, RZ, R16.reuse, 0x40, RZ, 0xc0, !PT ;  /* 0x0000004010ff7812 */ /* 0x040fe4000784c0ff */
[----:B------:R-:W-:Y:S01]  /*15080*/  LOP3.LUT P1, RZ, R16, 0x20, RZ, 0xc0, !PT ;  /* 0x0000002010ff7812 */ /* 0x000fe2000782c0ff */
[----:B------:R-:W-:Y:S01]  /*15090*/  IMAD.IADD R8, R3, 0x1, -R36 ;  /* 0x0000000103087824 */ /* 0x000fe200078e0a24 */
[----:B------:R-:W-:Y:S11]  /*150a0*/  BRA.DIV UR4, `(.L_x_2293) ;  /* 0x0000002e04f07947 */ /* 0x000ff6000b800000 */
[----:B------:R-:W0:Y:S01]  /*150b0*/  SHFL.IDX PT, R14, R18, RZ, 0x181f ;  /* 0x00181fff120e7589 */ /* 0x000e2200000e0000 */
[----:B------:R-:W-:-:S03]  /*150c0*/  IMAD R7, R7, 0x2, R17 ;  /* 0x0000000207077824 */ /* 0x000fc600078e0211 */
        /* <DEDUP_REMOVED lines=49> */
.L_x_2381:
        /* <DEDUP_REMOVED lines=28> */
[----:B------:R-:W-:-:S03]  /*155a0*/  ULDC.64 UR4, c[0x0][0x318] ;  /* 0x0000c60000047ab9 */ /* 0x000fc60000000a00 */
[----:B------:R-:W-:Y:S01]  /*155b0*/  IMAD.IADD R3, R5, 0x1, R3 ;  /* 0x0000000105037824 */ /* 0x000fe200078e0203 */
[----:B------:R-:W-:-:S04]  /*155c0*/  LEA R18, P0, R2, UR4, 0x1 ;  /* 0x0000000402127c11 */ /* 0x000fc8000f8008ff */
[----:B------:R-:W-:Y:S02]  /*155d0*/  LEA.HI.X R19, R2, UR5, R3, 0x1, P0 ;  /* 0x0000000502137c11 */ /* 0x000fe400080f0c03 */
[----:B------:R-:W-:-:S13]  /*155e0*/  PLOP3.LUT P0, PT, PT, PT, PT, 0x80, 0x0 ;  /* 0x000000000000781c */ /* 0x000fda0003f0f070 */
.L_x_2294:
        /* <DEDUP_REMOVED lines=10> */
.L_x_2295:
        /* <DEDUP_REMOVED lines=8> */
.L_x_2283:
[----:B0-----:R-:W0:Y:S01]  /*15710*/  S2R R0, SR_TID.X ;  /* 0x0000000000007919 */ /* 0x001e220000002100 */
[----:B------:R-:W-:Y:S01]  /*15720*/  BSSY B0, `(.L_x_2297) ;  /* 0x0000010000007945 */ /* 0x000fe20003800000 */
[----:B0-----:R-:W-:-:S04]  /*15730*/  LOP3.LUT R0, R0, 0x7f, RZ, 0xc0, !PT ;  /* 0x0000007f00007812 */ /* 0x001fc800078ec0ff */
[----:B------:R-:W-:-:S13]  /*15740*/  ISETP.NE.AND P2, PT, R0, RZ, PT ;  /* 0x000000ff0000720c */ /* 0x000fda0003f45270 */
[----:B------:R-:W-:Y:S05]  /*15750*/  @P2 BRA `(.L_x_2298) ;  /* 0x0000000000302947 */ /* 0x000fea0003800000 */
[----:B------:R-:W0:Y:S01]  /*15760*/  S2R R7, SR_LANEID ;  /* 0x0000000000077919 */ /* 0x000e220000000000 */
[----:B------:R-:W-:Y:S01]  /*15770*/  VOTEU.ANY UR4, UPT, PT ;  /* 0x0000000000047886 */ /* 0x000fe200038e0100 */
[----:B------:R-:W2:Y:S01]  /*15780*/  LDC.64 R2, c[0x0][0xc80] ;  /* 0x00032000ff027b82 */ /* 0x000ea20000000a00 */
[----:B------:R-:W0:Y:S08]  /*15790*/  FLO.U32 R0, UR4 ;  /* 0x0000000400007d00 */ /* 0x000e3000080e0000 */
[----:B------:R-:W2:Y:S01]  /*157a0*/  POPC R5, UR4 ;  /* 0x0000000400057d09 */ /* 0x000ea20008000000 */
[----:B0-----:R-:W-:-:S13]  /*157b0*/  ISETP.EQ.U32.AND P0, PT, R0, R7, PT ;  /* 0x000000070000720c */ /* 0x001fda0003f02070 */
[----:B--2---:R-:W2:Y:S01]  /*157c0*/  @P0 ATOMG.E.ADD.STRONG.GPU PT, R3, desc[UR38][R2.64], R5 ;  /* 0x00000005020309a8 */ /* 0x004ea200081ee1e6 */
[----:B------:R-:W0:Y:S02]  /*157d0*/  S2R R4, SR_LTMASK ;  /* 0x0000000000047919 */ /* 0x000e240000003900 */
[----:B0-----:R-:W-:-:S04]  /*157e0*/  LOP3.LUT R4, R4, UR4, RZ, 0xc0, !PT ;  /* 0x0000000404047c12 */ /* 0x001fc8000f8ec0ff */
[----:B------:R-:W0:Y:S01]  /*157f0*/  POPC R7, R4 ;  /* 0x0000000400077309 */ /* 0x000e220000000000 */
[----:B--2---:R-:W0:Y:S02]  /*15800*/  SHFL.IDX PT, R0, R3, R0, 0x1f ;  /* 0x00001f0003007589 */ /* 0x004e2400000e0000 */
[----:B0-----:R-:W-:-:S07]  /*15810*/  IADD3 R34, R0, UR46, R7 ;  /* 0x0000002e00227c10 */ /* 0x001fce000fffe007 */
.L_x_2298:
[----:B------:R-:W-:Y:S05]  /*15820*/  BSYNC B0 ;  /* 0x0000000000007941 */ /* 0x000fea0003800000 */
.L_x_2297:
[----:B------:R-:W-:-:S13]  /*15830*/  LOP3.LUT P0, RZ, R16, 0x200, RZ, 0xc0, !PT ;  /* 0x0000020010ff7812 */ /* 0x000fda000780c0ff */
[----:B------:R-:W-:Y:S05]  /*15840*/  @!P0 BRA `(.L_x_2299) ;  /* 0x0000000000048947 */ /* 0x000fea0003800000 */
[----:B------:R-:W-:Y:S01]  /*15850*/  BPT.TRAP 0x1 ;  /* 0x000000040000795c */ /* 0x000fe20000300000 */
.L_x_2299:
[----:B------:R-:W-:Y:S01]  /*15860*/  IMAD R4, R23, 0x8, R17 ;  /* 0x0000000817047824 */ /* 0x000fe200078e0211 */
[----:B------:R-:W-:Y:S01]  /*15870*/  SHF.L.U32 R3, R26, 0x1f, RZ ;  /* 0x0000001f1a037819 */ /* 0x000fe200000006ff */
[----:B------:R-:W-:Y:S01]  /*15880*/  IMAD.MOV.U32 R5, RZ, RZ, -0x50 ;  /* 0xffffffb0ff057424 */ /* 0x000fe200078e00ff */
[----:B------:R-:W-:Y:S02]  /*15890*/  BSSY B0, `(.L_x_2300) ;  /* 0x0000004000007945 */ /* 0x000fe40003800000 */
[----:B------:R-:W0:Y:S01]  /*158a0*/  SYNCS.PHASECHK.TRANS64.TRYWAIT P0, [R4+URZ+0x38860], R3 ;  /* 0x03886003040075a7 */ /* 0x000e22000800017f */
[----:B------:R-:W-:Y:S01]  /*158b0*/  IMAD R5, R24, R5, UR36 ;  /* 0x0000002418057e24 */ /* 0x000fe2000f8e0205 */
[----:B0-----:R-:W-:Y:S06]  /*158c0*/  @!P0 BRA `(.L_x_2301) ;  /* 0x0000002c00b08947 */ /* 0x001fec0003800000 */
.L_x_2382:
[----:B------:R-:W-:Y:S05]  /*158d0*/  BSYNC B0 ;  /* 0x0000000000007941 */ /* 0x000fea0003800000 */
.L_x_2300:
[----:B------:R-:W-:Y:S01]  /*158e0*/  UMOV UR4, 0xffffffff ;  /* 0xffffffff00047882 */ /* 0x000fe20000000000 */
[C---:B------:R-:W-:Y:S01]  /*158f0*/  LOP3.LUT P5, RZ, R16.reuse, 0x100, RZ, 0xc0, !PT ;  /* 0x0000010010ff7812 */ /* 0x040fe200078ac0ff */
[----:B-1----:R-:W-:Y:S01]  /*15900*/  IMAD R8, R23, 0x5000, R30 ;  /* 0x0000500017087824 */ /* 0x002fe200078e021e */
[C---:B------:R-:W-:Y:S01]  /*15910*/  LOP3.LUT P4, RZ, R16.reuse, 0x80, RZ, 0xc0, !PT ;  /* 0x0000008010ff7812 */ /* 0x040fe2000788c0ff */
[----:B------:R-:W-:Y:S01]  /*15920*/  IMAD.IADD R5, R5, 0x1, -R36 ;  /* 0x0000000105057824 */ /* 0x000fe200078e0a24 */
[C---:B------:R-:W-:Y:S02]  /*15930*/  LOP3.LUT P3, RZ, R16.reuse, 0x40, RZ, 0xc0, !PT ;  /* 0x0000004010ff7812 */ /* 0x040fe4000786c0ff */
[----:B------:R-:W-:Y:S01]  /*15940*/  LOP3.LUT P1, RZ, R16, 0x20, RZ, 0xc0, !PT ;  /* 0x0000002010ff7812 */ /* 0x000fe2000782c0ff */
[----:B------:R-:W-:-:S12]  /*15950*/  BRA.DIV UR4, `(.L_x_2302) ;  /* 0x0000002e04a07947 */ /* 0x000fd8000b800000 */
[----:B------:R-:W1:Y:S01]  /*15960*/  SHFL.IDX PT, R14, R18, RZ, 0x181f ;  /* 0x00181fff120e7589 */ /* 0x000e6200000e0000 */
[----:B------:R-:W-:-:S03]  /*15970*/  SHF.L.U32 R6, R37, 0x1, RZ ;  /* 0x0000000125067819 */ /* 0x000fc600000006ff */
        /* <DEDUP_REMOVED lines=15> */
[----:B------:R-:W0:Y:S03]  /*15a70*/  SHFL.IDX PT, R14, R18, 0x2, 0x181f ;  /* 0x00581f00120e7f89 */ /* 0x000e2600000e0000 */
[----:B------:R-:W-:Y:S01]  /*15a80*/  IMAD.X R3, RZ, RZ, R7, P0 ;  /* 0x000000ffff037224 */ /* 0x000fe200000e0607 */
[----:B------:R-:W-:Y:S01]  /*15a90*/  ISETP.LT.OR P0, PT, R5, 0x11, P5 ;  /* 0x000000110500780c */ /* 0x000fe20002f01670 */
[----:B------:R-:W1:-:S12]  /*15aa0*/  SHFL.IDX PT, R7, R19, 0x2, 0x181f ;  /* 0x00581f0013077f89 */ /* 0x000e5800000e0000 */
        /* <DEDUP_REMOVED lines=8> */
[----:B------:R-:W0:Y:S03]  /*15b30*/  SHFL.IDX PT, R14, R18, 0x3, 0x181f ;  /* 0x00781f00120e7f89 */ /* 0x000e2600000e0000 */
[----:B-1----:R-:W-:Y:S01]  /*15b40*/  IMAD.X R3, RZ, RZ, R7, P0 ;  /* 0x000000ffff037224 */ /* 0x002fe200000e0607 */
        /* <DEDUP_REMOVED lines=21> */
.L_x_2394:
[----:B0--3--:R-:W-:-:S04]  /*15ca0*/  IADD3 R2, P0, R14, R6, RZ ;  /* 0x000000060e027210 */ /* 0x009fc80007f1e0ff */
        /* <DEDUP_REMOVED lines=14> */
.L_x_2303:
        /* <DEDUP_REMOVED lines=10> */
.L_x_2304:
[----:B------:R1:W-:Y:S01]  /*15e30*/  SYNCS.ARRIVE.TRANS64.A1T0 RZ, [R4+URZ+0x38850], RZ ;  /* 0x038850ff04ff79a7 */ /* 0x0003e2000810003f */
[----:B------:R-:W-:-:S05]  /*15e40*/  VIADD R23, R23, 0x1 ;  /* 0x0000000117177836 */ /* 0x000fca0000000000 */
[----:B------:R-:W-:-:S04]  /*15e50*/  ISETP.NE.AND P0, PT, R23, 0x2, PT ;  /* 0x000000021700780c */ /* 0x000fc80003f05270 */
[----:B0-----:R-:W-:Y:S02]  /*15e60*/  SEL R3, RZ, 0x1, P0 ;  /* 0x00000001ff037807 */ /* 0x001fe40000000000 */
[----:B------:R-:W-:Y:S02]  /*15e70*/  SEL R23, R23, RZ, P0 ;  /* 0x000000ff17177207 */ /* 0x000fe40000000000 */
[----:B-1----:R-:W-:-:S07]  /*15e80*/  LOP3.LUT R26, R26, R3, RZ, 0x3c, !PT ;  /* 0x000000031a1a7212 */ /* 0x002fce00078e3cff */
.L_x_2262:
[----:B------:R-:W-:Y:S05]  /*15e90*/  BSYNC B7 ;  /* 0x0000000000077941 */ /* 0x000fea0003800000 */
.L_x_2260:
        /* <DEDUP_REMOVED lines=11> */
.L_x_2305:
[----:B------:R-:W-:-:S03]  /*15f50*/  UMOV UR4, 0xffffffff ;  /* 0xffffffff00047882 */ /* 0x000fc60000000000 */
[----:B------:R-:W-:Y:S05]  /*15f60*/  BRA.DIV UR4, `(.L_x_2307) ;  /* 0x00000032040c7947 */ /* 0x000fea000b800000 */
[----:B------:R0:W1:Y:S02]  /*15f70*/  SHFL.IDX PT, R14, R34, RZ, 0x1f ;  /* 0x00001fff220e7589 */ /* 0x00006400000e0000 */
.L_x_2397:
        /* <DEDUP_REMOVED lines=8> */
.L_x_2306:
[----:B------:R-:W-:Y:S02]  /*16000*/  ULDC UR4, c[0x0][0xc38] ;  /* 0x00030e0000047ab9 */ /* 0x000fe40000000800 */
[----:B-1----:R-:W-:-:S13]  /*16010*/  ISETP.GE.AND P0, PT, R34, UR4, PT ;  /* 0x0000000422007c0c */ /* 0x002fda000bf06270 */
[----:B------:R-:W-:Y:S05]  /*16020*/  @!P0 BRA `(.L_x_2308) ;  /* 0xffffffc400648947 */ /* 0x000fea000383ffff */
.L_x_2257:
[----:B------:R-:W2:Y:S01]  /*16030*/  LDL.LU R0, [R1] ;  /* 0x0000000001007983 */ /* 0x000ea20000300800 */
[----:B------:R-:W-:Y:S01]  /*16040*/  BSSY B0, `(.L_x_2309) ;  /* 0x000000b000007945 */ /* 0x000fe20003800000 */
[----:B------:R-:W1:Y:S01]  /*16050*/  S2R R5, SR_CgaCtaId ;  /* 0x0000000000057919 */ /* 0x000e620000008800 */
[----:B--2---:R-:W-:-:S05]  /*16060*/  VIADD R0, R0, 0x1 ;  /* 0x0000000100007836 */ /* 0x004fca0000000000 */
        /* <DEDUP_REMOVED lines=8> */
.L_x_2398:
[----:B------:R-:W-:Y:S05]  /*160f0*/  BSYNC B0 ;  /* 0x0000000000007941 */ /* 0x000fea0003800000 */
.L_x_2309:
[----:B------:R-:W-:-:S03]  /*16100*/  UMOV UR4, 0xffffffff ;  /* 0xffffffff00047882 */ /* 0x000fc60000000000 */
[----:B------:R-:W-:Y:S05]  /*16110*/  BRA.DIV UR4, `(.L_x_2311) ;  /* 0x0000002e04dc7947 */ /* 0x000fea000b800000 */
[----:B-1----:R-:W1:Y:S02]  /*16120*/  S2R R0, SR_TID.X ;  /* 0x0000000000007919 */ /* 0x002e640000002100 */
[----:B-1----:R-:W-:-:S04]  /*16130*/  SHF.R.U32.HI R0, RZ, 0x5, R0 ;  /* 0x00000005ff007819 */ /* 0x002fc80000011600 */
[----:B------:R-:W-:-:S05]  /*16140*/  LOP3.LUT R0, R0, 0x3, RZ, 0xc0, !PT ;  /* 0x0000000300007812 */ /* 0x000fca00078ec0ff */
[----:B------:R1:W2:Y:S02]  /*16150*/  SHFL.IDX PT, R14, R0, RZ, 0x1f ;  /* 0x00001fff000e7589 */ /* 0x0002a400000e0000 */
.L_x_2401:
[----:B--2---:R-:W-:Y:S01]  /*16160*/  ISETP.NE.AND P0, PT, R14, RZ, PT ;  /* 0x000000ff0e00720c */ /* 0x004fe20003f05270 */
[----:B------:R-:W-:-:S12]  /*16170*/  BSSY B0, `(.L_x_2312) ;  /* 0x0000026000007945 */ /* 0x000fd80003800000 */
[----:B------:R-:W-:Y:S05]  /*16180*/  @P0 BRA `(.L_x_2313) ;  /* 0x0000000000900947 */ /* 0x000fea0003800000 */
[----:B------:R-:W-:-:S03]  /*16190*/  UMOV UR4, 0xffffffff ;  /* 0xffffffff00047882 */ /* 0x000fc60000000000 */
[----:B------:R-:W-:Y:S05]  /*161a0*/  BRA.DIV UR4, `(.L_x_2314) ;  /* 0x0000002e04ec7947 */ /* 0x000fea000b800000 */
[----:B------:R-:W-:-:S13]  /*161b0*/  ELECT P6, URZ, PT ;  /* 0x00000000003f782f */ /* 0x000fda00038c0000 */
.L_x_2404:
[----:B------:R-:W-:Y:S05]  /*161c0*/  @!P6 BRA `(.L_x_2313) ;  /* 0x000000000080e947 */ /* 0x000fea0003800000 */
[----:B-1----:R-:W2:Y:S02]  /*161d0*/  LDL R0, [R1+0x4] ;  /* 0x0000040001007983 */ /* 0x002ea40000100800 */
[----:B--2---:R-:W-:-:S13]  /*161e0*/  R2UR UR4, R0 ;  /* 0x00000000000472ca */ /* 0x004fda00000e0000 */
[----:B------:R-:W-:-:S06]  /*161f0*/  ULOP3.LUT UR4, UR4, 0x2, URZ, 0xfc, !UPT ;  /* 0x0000000204047892 */ /* 0x000fcc000f8efc3f */
[----:B------:R-:W-:-:S04]  /*16200*/  MOV R0, UR4 ;  /* 0x0000000400007c02 */ /* 0x000fc80008000f00 */
[----:B------:R-:W-:-:S13]  /*16210*/  ISETP.NE.AND P0, PT, R0, 0x3, PT ;  /* 0x000000030000780c */ /* 0x000fda0003f05270 */
[----:B------:R-:W-:Y:S05]  /*16220*/  @!P0 BRA `(.L_x_2315) ;  /* 0x0000000000048947 */ /* 0x000fea0003800000 */
[----:B------:R-:W-:Y:S01]  /*16230*/  BPT.TRAP 0x1 ;  /* 0x000000040000795c */ /* 0x000fe20000300000 */
.L_x_2315:
[C---:B------:R-:W-:Y:S01]  /*16240*/  IMAD R5, R23.reuse, 0x8, R4 ;  /* 0x0000000817057824 */ /* 0x040fe200078e0204 */
[----:B------:R-:W-:Y:S01]  /*16250*/  SHF.L.U32 R0, R26, 0x1f, RZ ;  /* 0x0000001f1a007819 */ /* 0x000fe200000006ff */
[----:B------:R-:W-:-:S03]  /*16260*/  VIADD R23, R23, 0x1 ;  /* 0x0000000117177836 */ /* 0x000fc60000000000 */
[----:B------:R-:W1:Y:S02]  /*16270*/  SYNCS.PHASECHK.TRANS64.TRYWAIT P1, [R5+URZ+0x38840], R0 ;  /* 0x03884000050075a7 */ /* 0x000e64000802017f */
[----:B------:R-:W-:-:S04]  /*16280*/  ISETP.NE.AND P2, PT, R23, 0x2, PT ;  /* 0x000000021700780c */ /* 0x000fc80003f45270 */
[----:B------:R-:W-:Y:S01]  /*16290*/  SEL R3, RZ, 0x1, P2 ;  /* 0x00000001ff037807 */ /* 0x000fe20001000000 */
[----:B-1----:R-:W-:Y:S08]  /*162a0*/  @!P1 BRA `(.L_x_2316) ;  /* 0x0000002c00cc9947 */ /* 0x002ff00003800000 */
.L_x_2405:
[----:B------:R-:W-:Y:S02]  /*162b0*/  SEL R23, R23, RZ, P2 ;  /* 0x000000ff17177207 */ /* 0x000fe40001000000 */
[----:B------:R-:W-:Y:S01]  /*162c0*/  LOP3.LUT R2, R26, R3, RZ, 0x3c, !PT ;  /* 0x000000031a027212 */ /* 0x000fe200078e3cff */
[----:B------:R-:W-:Y:S06]  /*162d0*/  @!P0 BRA `(.L_x_2317) ;  /* 0x0000000000048947 */ /* 0x000fec0003800000 */
[----:B------:R-:W-:Y:S01]  /*162e0*/  BPT.TRAP 0x1 ;  /* 0x000000040000795c */ /* 0x000fe20000300000 */
.L_x_2317:
[----:B------:R-:W-:Y:S01]  /*162f0*/  IMAD R23, R23, 0x8, R4 ;  /* 0x0000000817177824 */ /* 0x000fe200078e0204 */
[----:B------:R-:W-:-:S04]  /*16300*/  SHF.L.U32 R2, R2, 0x1f, RZ ;  /* 0x0000001f02027819 */ /* 0x000fc800000006ff */
[----:B------:R-:W2:Y:S02]  /*16310*/  SYNCS.PHASECHK.TRANS64.TRYWAIT P1, [R23+URZ+0x38840], R2 ;  /* 0x03884002170075a7 */ /* 0x000ea4000802017f */
[----:B--2---:R-:W-:Y:S05]  /*16320*/  @!P1 BRA `(.L_x_2318) ;  /* 0x0000002c00c09947 */ /* 0x004fea0003800000 */
.L_x_2406:
[----:B------:R-:W-:Y:S05]  /*16330*/  @!P0 BRA `(.L_x_2319) ;  /* 0x0000000000048947 */ /* 0x000fea0003800000 */
[----:B------:R-:W-:Y:S01]  /*16340*/  BPT.TRAP 0x1 ;  /* 0x000000040000795c */ /* 0x000fe20000300000 */
.L_x_2319:
[----:B------:R-:W3:Y:S02]  /*16350*/  SYNCS.PHASECHK.TRANS64.TRYWAIT P1, [R5+URZ+0x38860], R0 ;  /* 0x03886000050075a7 */ /* 0x000ee4000802017f */
[----:B---3--:R-:W-:Y:S05]  /*16360*/  @!P1 BRA `(.L_x_2320) ;  /* 0x0000002c00c49947 */ /* 0x008fea0003800000 */
.L_x_2407:
[----:B------:R-:W-:Y:S05]  /*16370*/  @!P0 BRA `(.L_x_2321) ;  /* 0x0000000000048947 */ /* 0x000fea0003800000 */
[----:B------:R-:W-:Y:S01]  /*16380*/  BPT.TRAP 0x1 ;  /* 0x000000040000795c */ /* 0x000fe20000300000 */
.L_x_2321:
[----:B----4-:R4:W0:Y:S02]  /*16390*/  SYNCS.PHASECHK.TRANS64.TRYWAIT P0, [R23+URZ+0x38860], R2 ;  /* 0x03886002170075a7 */ /* 0x010824000800017f */
[----:B0-----:R-:W-:Y:S05]  /*163a0*/  @!P0 NANOSLEEP.SYNCS 0x989680 ;  /* 0x009896800000895d */ /* 0x001fea0003900000 */
[----:B------:R-:W0:Y:S02]  /*163b0*/  @!P0 SYNCS.PHASECHK.TRANS64 P0, [R23+URZ+0x38860], R2 ;  /* 0x03886002170085a7 */ /* 0x000e24000800007f */
[----:B0-----:R-:W-:Y:S05]  /*163c0*/  @!P0 BRA `(.L_x_2321) ;  /* 0xfffffffc00f08947 */ /* 0x001fea000383ffff */
.L_x_2313:
[----:B------:R-:W-:Y:S05]  /*163d0*/  BSYNC B0 ;  /* 0x0000000000007941 */ /* 0x000fea0003800000 */
.L_x_2312:
[----:B------:R-:W-:Y:S05]  /*163e0*/  EXIT ;  /* 0x000000000000794d */ /* 0x000fea0003800000 */
.L_x_2204:
[----:B------:R-:W-:-:S13]  /*163f0*/  R2UR UR4, R16 ;  /* 0x00000000100472ca */ /* 0x000fda00000e0000 */
[----:B0-----:R-:W-:-:S04]  /*16400*/  IMAD.U32 R3, RZ, RZ, UR4 ;  /* 0x00000004ff037e24 */ /* 0x001fc8000f8e00ff */
[----:B------:R0:W1:Y:S03]  /*16410*/  SYNCS.PHASECHK.TRANS64.TRYWAIT P1, [R3+URZ+0x38800], R0 ;  /* 0x03880000030075a7 */ /* 0x000066000802017f */
[----:B-1----:R-:W-:Y:S05]  /*16420*/  @!P1 NANOSLEEP.SYNCS 0x989680 ;  /* 0x009896800000995d */ /* 0x002fea0003900000 */
[----:B------:R-:W1:Y:S02]  /*16430*/  @!P1 SYNCS.PHASECHK.TRANS64 P1, [R3+URZ+0x38800], R0 ;  /* 0x03880000030095a7 */ /* 0x000e64000802007f */
[----:B-1----:R-:W-:Y:S05]  /*16440*/  @!P1 BRA `(.L_x_2204) ;  /* 0xfffffffc00e89947 */ /* 0x002fea000383ffff */
[----:B------:R-:W-:Y:S05]  /*16450*/  BRA `(.L_x_2322) ;  /* 0xfffffeb400387947 */ /* 0x000fea000383ffff */
.L_x_2208:
[----:B-1----:R1:W2:Y:S02]  /*16460*/  SYNCS.PHASECHK.TRANS64.TRYWAIT P1, [R0+URZ+0x38830], R3 ;  /* 0x03883003000075a7 */ /* 0x0022a4000802017f */
[----:B--2---:R-:W-:Y:S05]  /*16470*/  @!P1 NANOSLEEP.SYNCS 0x989680 ;  /* 0x009896800000995d */ /* 0x004fea0003900000 */
[----:B------:R-:W2:Y:S02]  /*16480*/  @!P1 SYNCS.PHASECHK.TRANS64 P1, [R0+URZ+0x38830], R3 ;  /* 0x03883003000095a7 */ /* 0x000ea4000802007f */
[----:B--2---:R-:W-:Y:S05]  /*16490*/  @!P1 BRA `(.L_x_2208) ;  /* 0xfffffffc00f09947 */ /* 0x004fea000383ffff */
[----:B------:R-:W-:Y:S05]  /*164a0*/  BRA `(.L_x_2207) ;  /* 0xfffffeb4005c7947 */ /* 0x000fea000383ffff */
.L_x_2214:
[----:B------:R-:W-:-:S13]  /*164b0*/  R2UR UR4, R3 ;  /* 0x00000000030472ca */ /* 0x000fda00000e0000 */
[----:B-1----:R-:W-:-:S04]  /*164c0*/  IMAD.U32 R153, RZ, RZ, UR4 ;  /* 0x00000004ff997e24 */ /* 0x002fc8000f8e00ff */
[----:B------:R1:W2:Y:S03]  /*164d0*/  SYNCS.PHASECHK.TRANS64.TRYWAIT P1, [R153+URZ+0x38830], R4 ;  /* 0x03883004990075a7 */ /* 0x0002a6000802017f */
[----:B--2---:R-:W-:Y:S05]  /*164e0*/  @!P1 NANOSLEEP.SYNCS 0x989680 ;  /* 0x009896800000995d */ /* 0x004fea0003900000 */
[----:B------:R-:W2:Y:S02]  /*164f0*/  @!P1 SYNCS.PHASECHK.TRANS64 P1, [R153+URZ+0x38830], R4 ;  /* 0x03883004990095a7 */ /* 0x000ea4000802007f */
[----:B--2---:R-:W-:Y:S05]  /*16500*/  @!P1 BRA `(.L_x_2214) ;  /* 0xfffffffc00e89947 */ /* 0x004fea000383ffff */
[----:B------:R-:W-:Y:S05]  /*16510*/  BRA `(.L_x_2213) ;  /* 0xfffffef800187947 */ /* 0x000fea000383ffff */
.L_x_2218:
[----:B--2---:R-:W-:-:S04]  /*16520*/  MOV R2, UR4 ;  /* 0x0000000400027c02 */ /* 0x004fc80008000f00 */
[----:B------:R2:W3:Y:S03]  /*16530*/  SYNCS.PHASECHK.TRANS64.TRYWAIT P1, [R2+URZ+0x38850], R0 ;  /* 0x03885000020075a7 */ /* 0x0004e6000802017f */
[----:B---3--:R-:W-:Y:S05]  /*16540*/  @!P1 NANOSLEEP.SYNCS 0x989680 ;  /* 0x009896800000995d */ /* 0x008fea0003900000 */
[----:B------:R-:W3:Y:S02]  /*16550*/  @!P1 SYNCS.PHASECHK.TRANS64 P1, [R2+URZ+0x38850], R0 ;  /* 0x03885000020095a7 */ /* 0x000ee4000802007f */
[----:B---3--:R-:W-:Y:S05]  /*16560*/  @!P1 BRA `(.L_x_2218) ;  /* 0xfffffffc00ec9947 */ /* 0x008fea000383ffff */
[----:B------:R-:W-:Y:S05]  /*16570*/  BRA `(.L_x_2217) ;  /* 0xffffff1c006c7947 */ /* 0x000fea000383ffff */
.L_x_2226:
[----:B-1----:R-:W-:-:S04]  /*16580*/  IMAD.U32 R4, RZ, RZ, UR4 ;  /* 0x00000004ff047e24 */ /* 0x002fc8000f8e00ff */
[----:B------:R1:W2:Y:S03]  /*16590*/  SYNCS.PHASECHK.TRANS64.TRYWAIT P1, [R4+URZ+0x38830], R3 ;  /* 0x03883003040075a7 */ /* 0x0002a6000802017f */
[----:B--2---:R-:W-:Y:S05]  /*165a0*/  @!P1 NANOSLEEP.SYNCS 0x989680 ;  /* 0x009896800000995d */ /* 0x004fea0003900000 */
[----:B------:R-:W2:Y:S02]  /*165b0*/  @!P1 SYNCS.PHASECHK.TRANS64 P1, [R4+URZ+0x38830], R3 ;  /* 0x03883003040095a7 */ /* 0x000ea4000802007f */
[----:B--2---:R-:W-:Y:S05]  /*165c0*/  @!P1 BRA `(.L_x_2226) ;  /* 0xfffffffc00ec9947 */ /* 0x004fea000383ffff */
[----:B------:R-:W-:Y:S05]  /*165d0*/  BRA `(.L_x_2225) ;  /* 0xffffff3800b07947 */ /* 0x000fea000383ffff */
.L_x_2230:
[----:B---3--:R-:W-:-:S04]  /*165e0*/  IMAD.U32 R2, RZ, RZ, UR4 ;  /* 0x00000004ff027e24 */ /* 0x008fc8000f8e00ff */
[----:B------:R3:W4:Y:S03]  /*165f0*/  SYNCS.PHASECHK.TRANS64.TRYWAIT P1, [R2+URZ+0x38850], R0 ;  /* 0x03885000020075a7 */ /* 0x000726000802017f */
[----:B----4-:R-:W-:Y:S05]  /*16600*/  @!P1 NANOSLEEP.SYNCS 0x989680 ;  /* 0x009896800000995d */ /* 0x010fea0003900000 */
[----:B------:R-:W4:Y:S02]  /*16610*/  @!P1 SYNCS.PHASECHK.TRANS64 P1, [R2+URZ+0x38850], R0 ;  /* 0x03885000020095a7 */ /* 0x000f24000802007f */
[----:B----4-:R-:W-:Y:S05]  /*16620*/  @!P1 BRA `(.L_x_2230) ;  /* 0xfffffffc00ec9947 */ /* 0x010fea000383ffff */
[----:B------:R-:W-:Y:S05]  /*16630*/  BRA `(.L_x_2229) ;  /* 0xffffff6400007947 */ /* 0x000fea000383ffff */
.L_x_2237:
[----:B-1----:R-:W-:-:S04]  /*16640*/  IMAD.U32 R7, RZ, RZ, UR7 ;  /* 0x00000007ff077e24 */ /* 0x002fc8000f8e00ff */
[----:B------:R1:W2:Y:S03]  /*16650*/  SYNCS.PHASECHK.TRANS64.TRYWAIT P1, [R7+URZ+0x38850], R0 ;  /* 0x03885000070075a7 */ /* 0x0002a6000802017f */
[----:B--2---:R-:W-:Y:S05]  /*16660*/  @!P1 NANOSLEEP.SYNCS 0x989680 ;  /* 0x009896800000995d */ /* 0x004fea0003900000 */
[----:B------:R-:W2:Y:S02]  /*16670*/  @!P1 SYNCS.PHASECHK.TRANS64 P1, [R7+URZ+0x38850], R0 ;  /* 0x03885000070095a7 */ /* 0x000ea4000802007f */
[----:B--2---:R-:W-:Y:S05]  /*16680*/  @!P1 BRA `(.L_x_2237) ;  /* 0xfffffffc00ec9947 */ /* 0x004fea000383ffff */
[----:B------:R-:W-:Y:S05]  /*16690*/  BRA `(.L_x_2236) ;  /* 0xffffff8000587947 */ /* 0x000fea000383ffff */
.L_x_2268:
[----:B------:R-:W2:Y:S01]  /*166a0*/  S2R R18, SR_TID.X ;  /* 0x0000000000127919 */ /* 0x000ea20000002100 */
[----:B------:R-:W-:Y:S01]  /*166b0*/  IMAD.MOV.U32 R12, RZ, RZ, RZ ;  /* 0x000000ffff0c7224 */ /* 0x000fe200078e00ff */
[----:B------:R-:W-:Y:S01]  /*166c0*/  MOV R11, 0x1f ;  /* 0x0000001f000b7802 */ /* 0x000fe20000000f00 */
[----:B------:R-:W-:Y:S01]  /*166d0*/  IMAD.MOV.U32 R15, RZ, RZ, -0x1 ;  /* 0xffffffffff0f7424 */ /* 0x000fe200078e00ff */
[----:B--2---:R-:W-:-:S04]  /*166e0*/  SHF.R.U32.HI R18, RZ, 0x5, R18 ;  /* 0x00000005ff127819 */ /* 0x004fc80000011612 */
[----:B------:R-:W-:-:S05]  /*166f0*/  LOP3.LUT R18, R18, 0x3, RZ, 0xc0, !PT ;  /* 0x0000000312127812 */ /* 0x000fca00078ec0ff */
[----:B------:R-:W-:-:S07]  /*16700*/  IMAD.MOV.U32 R13, RZ, RZ, R18 ;  /* 0x000000ffff0d7224 */ /* 0x000fce00078e0012 */
[----:B01---5:R-:W-:Y:S05]  /*16710*/  WARPSYNC.COLLECTIVE R15, `(.L_x_2323) ;  /* 0x000000000f087348 */ /* 0x023fea0003c00000 */
[----:B------:R2:W3:Y:S02]  /*16720*/  SHFL.IDX P6, R14, R13, R12, R11 ;  /* 0x0000000c0d0e7389 */ /* 0x0004e400000c000b */
[----:B0123-5:R-:W-:Y:S01]  /*16730*/  ENDCOLLECTIVE ;  /* 0x000000000000791b */ /* 0x02ffe20003800000 */
.L_x_2323:
[----:B------:R-:W-:Y:S05]  /*16740*/  BRA `(.L_x_2324) ;  /* 0xffffffc800187947 */ /* 0x000fea000383ffff */
.L_x_2271:
[----:B0-----:R0:W1:Y:S02]  /*16750*/  SYNCS.PHASECHK.TRANS64.TRYWAIT P0, [R0+URZ+0x38840], R3 ;  /* 0x03884003000075a7 */ /* 0x001064000800017f */
[----:B-1----:R-:W-:Y:S05]  /*16760*/  @!P0 NANOSLEEP.SYNCS 0x989680 ;  /* 0x009896800000895d */ /* 0x002fea0003900000 */
[----:B------:R-:W1:Y:S02]  /*16770*/  @!P0 SYNCS.PHASECHK.TRANS64 P0, [R0+URZ+0x38840], R3 ;  /* 0x03884003000085a7 */ /* 0x000e64000800007f */
[----:B-1----:R-:W-:Y:S05]  /*16780*/  @!P0 BRA `(.L_x_2271) ;  /* 0xfffffffc00f08947 */ /* 0x002fea000383ffff */
[----:B------:R-:W-:Y:S05]  /*16790*/  BRA `(.L_x_2325) ;  /* 0xffffffcc001c7947 */ /* 0x000fea000383ffff */
.L_x_2272:
        /* <DEDUP_REMOVED lines=8> */
.L_x_2327:
[----:B------:R-:W-:Y:S05]  /*16820*/  BSYNC B0 ;  /* 0x0000000000007941 */ /* 0x000fea0003800000 */
.L_x_2326:
[----:B------:R-:W-:Y:S01]  /*16830*/  IMAD.MOV.U32 R13, RZ, RZ, R4 ;  /* 0x000000ffff0d7224 */ /* 0x000fe200078e0004 */
[----:B------:R-:W-:Y:S01]  /*16840*/  MOV R2, R14 ;  /* 0x0000000e00027202 */ /* 0x000fe20000000f00 */
[----:B------:R-:W-:Y:S01]  /*16850*/  IMAD.MOV.U32 R12, RZ, RZ, RZ ;  /* 0x000000ffff0c7224 */ /* 0x000fe200078e00ff */
[C---:B------:R-:W-:Y:S01]  /*16860*/  LOP3.LUT P5, RZ, R16.reuse, 0x10, RZ, 0xc0, !PT ;  /* 0x0000001010ff7812 */ /* 0x040fe200078ac0ff */
[----:B------:R-:W-:Y:S01]  /*16870*/  IMAD.MOV.U32 R11, RZ, RZ, 0x181f ;  /* 0x0000181fff0b7424 */ /* 0x000fe200078e00ff */
[C---:B------:R-:W-:Y:S01]  /*16880*/  LOP3.LUT P4, RZ, R16.reuse, 0x8, RZ, 0xc0, !PT ;  /* 0x0000000810ff7812 */ /* 0x040fe2000788c0ff */
[----:B------:R-:W-:Y:S01]  /*16890*/  IMAD.MOV.U32 R15, RZ, RZ, -0x1 ;  /* 0xffffffffff0f7424 */ /* 0x000fe200078e00ff */
[C---:B------:R-:W-:Y:S02]  /*168a0*/  LOP3.LUT P3, RZ, R16.reuse, 0x4, RZ, 0xc0, !PT ;  /* 0x0000000410ff7812 */ /* 0x040fe4000786c0ff */
[----:B------:R-:W-:-:S13]  /*168b0*/  LOP3.LUT P2, RZ, R16, 0x2, RZ, 0xc0, !PT ;  /* 0x0000000210ff7812 */ /* 0x000fda000784c0ff */
[----:B------:R-:W-:Y:S05]  /*168c0*/  WARPSYNC.COLLECTIVE R15, `(.L_x_2328) ;  /* 0x000000000f087348 */ /* 0x000fea0003c00000 */
[----:B------:R0:W1:Y:S02]  /*168d0*/  SHFL.IDX P6, R14, R13, R12, R11 ;  /* 0x0000000c0d0e7389 */ /* 0x00006400000c000b */
[----:B01----:R-:W-:Y:S01]  /*168e0*/  ENDCOLLECTIVE ;  /* 0x000000000000791b */ /* 0x003fe20003800000 */
.L_x_2328:
[----:B------:R-:W-:Y:S01]  /*168f0*/  @P0 LEA R9, R5, R17, 0x1 ;  /* 0x0000001105090211 */ /* 0x000fe200078e08ff */
[----:B------:R-:W-:Y:S02]  /*16900*/  IMAD.MOV.U32 R13, RZ, RZ, R6 ;  /* 0x000000ffff0d7224 */ /* 0x000fe400078e0006 */
[----:B------:R-:W-:Y:S01]  /*16910*/  IMAD.MOV.U32 R12, RZ, RZ, 0x1 ;  /* 0x00000001ff0c7424 */ /* 0x000fe200078e00ff */
[----:B------:R-:W-:-:S05]  /*16920*/  @P0 LEA R14, P1, R37, R14, 0x1 ;  /* 0x0000000e250e0211 */ /* 0x000fca00078208ff */
[----:B------:R-:W-:Y:S02]  /*16930*/  @P0 IMAD.X R3, RZ, RZ, R2, P1 ;  /* 0x000000ffff030224 */ /* 0x000fe400008e0602 */
[----:B------:R-:W-:-:S07]  /*16940*/  @P0 IMAD.MOV.U32 R2, RZ, RZ, R14 ;  /* 0x000000ffff020224 */ /* 0x000fce00078e000e */
[----:B------:R-:W-:Y:S05]  /*16950*/  WARPSYNC.COLLECTIVE R15, `(.L_x_2329) ;  /* 0x000000000f087348 */ /* 0x000fea0003c00000 */
[----:B------:R0:W1:Y:S02]  /*16960*/  SHFL.IDX P6, R14, R13, R12, R11 ;  /* 0x0000000c0d0e7389 */ /* 0x00006400000c000b */
[----:B01----:R-:W-:Y:S01]  /*16970*/  ENDCOLLECTIVE ;  /* 0x000000000000791b */ /* 0x003fe20003800000 */
.L_x_2329:
        /* <DEDUP_REMOVED lines=13> */
.L_x_2330:
        /* <DEDUP_REMOVED lines=9> */
.L_x_2331:
        /* <DEDUP_REMOVED lines=9> */
[----:B------:R-:W-:Y:S02]  /*16b70*/  ISETP.GE.AND P0, PT, R7, 0x21, PT ;  /* 0x000000210700780c */ /* 0x000fe40003f06270 */
[----:B------:R-:W-:-:S11]  /*16b80*/  MOV R8, R14 ;  /* 0x0000000e00087202 */ /* 0x000fd60000000f00 */
[----:B0-----:R-:W-:Y:S05]  /*16b90*/  WARPSYNC.COLLECTIVE R15, `(.L_x_2332) ;  /* 0x000000000f087348 */ /* 0x001fea0003c00000 */
[----:B------:R1:W2:Y:S02]  /*16ba0*/  SHFL.IDX P6, R14, R13, R12, R11 ;  /* 0x0000000c0d0e7389 */ /* 0x0002a400000c000b */
[----:B012---:R-:W-:Y:S01]  /*16bb0*/  ENDCOLLECTIVE ;  /* 0x000000000000791b */ /* 0x007fe20003800000 */
.L_x_2332:
[----:B------:R-:W-:Y:S01]  /*16bc0*/  @P0 IMAD R21, R5, 0x2, R17 ;  /* 0x0000000205150824 */ /* 0x000fe200078e0211 */
[----:B------:R-:W-:Y:S01]  /*16bd0*/  MOV R13, R6 ;  /* 0x00000006000d7202 */ /* 0x000fe20000000f00 */
[----:B------:R-:W-:Y:S01]  /*16be0*/  IMAD.MOV.U32 R12, RZ, RZ, 0x3 ;  /* 0x00000003ff0c7424 */ /* 0x000fe200078e00ff */
[----:B------:R-:W-:-:S05]  /*16bf0*/  @P0 LEA R14, P1, R37, R14, 0x1 ;  /* 0x0000000e250e0211 */ /* 0x000fca00078208ff */
[----:B------:R-:W-:-:S08]  /*16c00*/  @P0 IMAD.MOV.U32 R2, RZ, RZ, R14 ;  /* 0x000000ffff020224 */ /* 0x000fd000078e000e */
[----:B------:R-:W-:Y:S05]  /*16c10*/  WARPSYNC.COLLECTIVE R15, `(.L_x_2333) ;  /* 0x000000000f087348 */ /* 0x000fea0003c00000 */
[----:B------:R0:W1:Y:S02]  /*16c20*/  SHFL.IDX P6, R14, R13, R12, R11 ;  /* 0x0000000c0d0e7389 */ /* 0x00006400000c000b */
[----:B01----:R-:W-:Y:S01]  /*16c30*/  ENDCOLLECTIVE ;  /* 0x000000000000791b */ /* 0x003fe20003800000 */
.L_x_2333:
[----:B------:R-:W-:-:S04]  /*16c40*/  @P0 IMAD.X R9, RZ, RZ, R8, P1 ;  /* 0x000000ffff090224 */ /* 0x000fc800008e0608 */
[----:B------:R-:W-:-:S05]  /*16c50*/  @P0 IMAD.MOV.U32 R3, RZ, RZ, R9 ;  /* 0x000000ffff030224 */ /* 0x000fca00078e0009 */
        /* <DEDUP_REMOVED lines=8> */
[----:B------:R-:W-:Y:S01]  /*16ce0*/  IMAD.MOV.U32 R8, RZ, RZ, R14 ;  /* 0x000000ffff087224 */ /* 0x000fe200078e000e */
[----:B------:R-:W-:-:S13]  /*16cf0*/  ISETP.GE.AND P0, PT, R7, 0x31, PT ;  /* 0x000000310700780c */ /* 0x000fda0003f06270 */
[----:B0-----:R-:W-:Y:S05]  /*16d00*/  WARPSYNC.COLLECTIVE R15, `(.L_x_2334) ;  /* 0x000000000f087348 */ /* 0x001fea0003c00000 */
[----:B------:R1:W2:Y:S02]  /*16d10*/  SHFL.IDX P6, R14, R13, R12, R11 ;  /* 0x0000000c0d0e7389 */ /* 0x0002a400000c000b */
[----:B012---:R-:W-:Y:S01]  /*16d20*/  ENDCOLLECTIVE ;  /* 0x000000000000791b */ /* 0x007fe20003800000 */
.L_x_2334:
        /* <DEDUP_REMOVED lines=9> */
.L_x_2335:
        /* <DEDUP_REMOVED lines=9> */
[----:B------:R-:W-:-:S07]  /*16e50*/  IMAD.MOV.U32 R8, RZ, RZ, R14 ;  /* 0x000000ffff087224 */ /* 0x000fce00078e000e */
[----:B0-----:R-:W-:Y:S05]  /*16e60*/  WARPSYNC.COLLECTIVE R15, `(.L_x_2336) ;  /* 0x000000000f087348 */ /* 0x001fea0003c00000 */
[----:B------:R1:W2:Y:S02]  /*16e70*/  SHFL.IDX P6, R14, R13, R12, R11 ;  /* 0x0000000c0d0e7389 */ /* 0x0002a400000c000b */
[----:B012---:R-:W-:Y:S01]  /*16e80*/  ENDCOLLECTIVE ;  /* 0x000000000000791b */ /* 0x007fe20003800000 */
.L_x_2336:
[----:B------:R-:W-:Y:S05]  /*16e90*/  BRA `(.L_x_2337) ;  /* 0xffffffc800947947 */ /* 0x000fea000383ffff */
.L_x_2279:
[----:B------:R-:W-:Y:S01]  /*16ea0*/  MOV R13, R4 ;  /* 0x00000004000d7202 */ /* 0x000fe20000000f00 */
[----:B------:R-:W-:Y:S01]  /*16eb0*/  IMAD.MOV.U32 R12, RZ, RZ, RZ ;  /* 0x000000ffff0c7224 */ /* 0x000fe200078e00ff */
[----:B------:R-:W-:Y:S01]  /*16ec0*/  MOV R3, UR44 ;  /* 0x0000002c00037c02 */ /* 0x000fe20008000f00 */
[----:B------:R-:W-:Y:S02]  /*16ed0*/  IMAD.MOV.U32 R11, RZ, RZ, 0x181f ;  /* 0x0000181fff0b7424 */ /* 0x000fe400078e00ff */
[----:B------:R-:W-:Y:S02]  /*16ee0*/  IMAD.MOV.U32 R15, RZ, RZ, -0x1 ;  /* 0xffffffffff0f7424 */ /* 0x000fe400078e00ff */
[----:B------:R-:W-:-:S07]  /*16ef0*/  IMAD R0, R3, 0x80, R36 ;  /* 0x0000008003007824 */ /* 0x000fce00078e0224 */
[----:B-12---:R-:W-:Y:S05]  /*16f00*/  WARPSYNC.COLLECTIVE R15, `(.L_x_2338) ;  /* 0x000000000f087348 */ /* 0x006fea0003c00000 */
[----:B--2---:R0:W2:Y:S02]  /*16f10*/  SHFL.IDX P6, R14, R13, R12, R11 ;  /* 0x0000000c0d0e7389 */ /* 0x0040a400000c000b */
[----:B012---:R-:W-:Y:S01]  /*16f20*/  ENDCOLLECTIVE ;  /* 0x000000000000791b */ /* 0x007fe20003800000 */
.L_x_2338:
[C---:B------:R-:W-:Y:S01]  /*16f30*/  VIADD R6, R0.reuse, 0x10 ;  /* 0x0000001000067836 */ /* 0x040fe20000000000 */
[----:B------:R-:W-:Y:S01]  /*16f40*/  ISETP.GE.AND P0, PT, R0, UR37, PT ;  /* 0x0000002500007c0c */ /* 0x000fe2000bf06270 */
[----:B------:R-:W-:Y:S02]  /*16f50*/  IMAD.MOV.U32 R13, RZ, RZ, R5 ;  /* 0x000000ffff0d7224 */ /* 0x000fe400078e0005 */
[----:B------:R-:W-:-:S10]  /*16f60*/  IMAD.MOV.U32 R2, RZ, RZ, R14 ;  /* 0x000000ffff027224 */ /* 0x000fd400078e000e */
[----:B------:R-:W-:Y:S05]  /*16f70*/  WARPSYNC.COLLECTIVE R15, `(.L_x_2339) ;  /* 0x000000000f087348 */ /* 0x000fea0003c00000 */
[----:B------:R0:W1:Y:S02]  /*16f80*/  SHFL.IDX P6, R14, R13, R12, R11 ;  /* 0x0000000c0d0e7389 */ /* 0x00006400000c000b */
[----:B01----:R-:W-:Y:S01]  /*16f90*/  ENDCOLLECTIVE ;  /* 0x000000000000791b */ /* 0x003fe20003800000 */
.L_x_2339:
[----:B------:R-:W-:Y:S01]  /*16fa0*/  IMAD.MOV.U32 R13, RZ, RZ, R4 ;  /* 0x000000ffff0d7224 */ /* 0x000fe200078e0004 */
[----:B------:R-:W-:Y:S02]  /*16fb0*/  MOV R12, 0x1 ;  /* 0x00000001000c7802 */ /* 0x000fe40000000f00 */
[----:B------:R-:W-:-:S05]  /*16fc0*/  @!P0 LEA R14, P1, R37, R14, 0x1 ;  /* 0x0000000e250e8211 */ /* 0x000fca00078208ff */
[----:B------:R-:W-:Y:S02]  /*16fd0*/  @!P0 IMAD.X R3, RZ, RZ, R2, P1 ;  /* 0x000000ffff038224 */ /* 0x000fe400008e0602 */
[----:B------:R-:W-:-:S07]  /*16fe0*/  @!P0 IMAD.MOV.U32 R2, RZ, RZ, R14 ;  /* 0x000000ffff028224 */ /* 0x000fce00078e000e */
[----:B------:R-:W-:Y:S05]  /*16ff0*/  WARPSYNC.COLLECTIVE R15, `(.L_x_2340) ;  /* 0x000000000f087348 */ /* 0x000fea0003c00000 */
[----:B------:R0:W1:Y:S02]  /*17000*/  SHFL.IDX P6, R14, R13, R12, R11 ;  /* 0x0000000c0d0e7389 */ /* 0x00006400000c000b */
[----:B01----:R-:W-:Y:S01]  /*17010*/  ENDCOLLECTIVE ;  /* 0x000000000000791b */ /* 0x003fe20003800000 */
.L_x_2340:
        /* <DEDUP_REMOVED lines=13> */
.L_x_2341:
[----:B------:R-:W-:Y:S02]  /*170f0*/  IMAD.MOV.U32 R13, RZ, RZ, R4 ;  /* 0x000000ffff0d7224 */ /* 0x000fe400078e0004 */
[----:B------:R-:W-:Y:S01]  /*17100*/  IMAD.MOV.U32 R12, RZ, RZ, 0x2 ;  /* 0x00000002ff0c7424 */ /* 0x000fe200078e00ff */
[----:B------:R-:W-:-:S05]  /*17110*/  @!P0 LEA R14, P1, R37, R14, 0x1 ;  /* 0x0000000e250e8211 */ /* 0x000fca00078208ff */
[----:B------:R-:W-:-:S08]  /*17120*/  @!P0 IMAD.MOV.U32 R2, RZ, RZ, R14 ;  /* 0x000000ffff028224 */ /* 0x000fd000078e000e */
[----:B------:R-:W-:Y:S05]  /*17130*/  WARPSYNC.COLLECTIVE R15, `(.L_x_2342) ;  /* 0x000000000f087348 */ /* 0x000fea0003c00000 */
[----:B------:R0:W1:Y:S02]  /*17140*/  SHFL.IDX P6, R14, R13, R12, R11 ;  /* 0x0000000c0d0e7389 */ /* 0x00006400000c000b */
[----:B01----:R-:W-:Y:S01]  /*17150*/  ENDCOLLECTIVE ;  /* 0x000000000000791b */ /* 0x003fe20003800000 */
.L_x_2342:
[----:B------:R-:W-:Y:S01]  /*17160*/  @!P0 IMAD.X R7, RZ, RZ, R6, P1 ;  /* 0x000000ffff078224 */ /* 0x000fe200008e0606 */
[----:B------:R-:W-:-:S03]  /*17170*/  IADD3 R6, R0, 0x20, RZ ;  /* 0x0000002000067810 */ /* 0x000fc60007ffe0ff */
        /* <DEDUP_REMOVED lines=14> */
.L_x_2343:
[----:B------:R-:W-:Y:S02]  /*17260*/  IMAD.MOV.U32 R13, RZ, RZ, R4 ;  /* 0x000000ffff0d7224 */ /* 0x000fe400078e0004 */
[----:B------:R-:W-:Y:S01]  /*17270*/  IMAD.MOV.U32 R12, RZ, RZ, 0x3 ;  /* 0x00000003ff0c7424 */ /* 0x000fe200078e00ff */
[----:B------:R-:W-:-:S04]  /*17280*/  @!P0 LEA R14, P1, R37, R14, 0x1 ;  /* 0x0000000e250e8211 */ /* 0x000fc800078208ff */
[----:B------:R-:W-:Y:S01]  /*17290*/  @!P0 MOV R2, R14 ;  /* 0x0000000e00028202 */ /* 0x000fe20000000f00 */
[----:B------:R-:W-:-:S08]  /*172a0*/  @!P0 IMAD.X R7, RZ, RZ, R6, P1 ;  /* 0x000000ffff078224 */ /* 0x000fd000008e0606 */
[----:B------:R-:W-:Y:S05]  /*172b0*/  WARPSYNC.COLLECTIVE R15, `(.L_x_2344) ;  /* 0x000000000f087348 */ /* 0x000fea0003c00000 */
[----:B------:R0:W1:Y:S02]  /*172c0*/  SHFL.IDX P6, R14, R13, R12, R11 ;  /* 0x0000000c0d0e7389 */ /* 0x00006400000c000b */
[----:B01----:R-:W-:Y:S01]  /*172d0*/  ENDCOLLECTIVE ;  /* 0x000000000000791b */ /* 0x003fe20003800000 */
.L_x_2344:
        /* <DEDUP_REMOVED lines=15> */
.L_x_2345:
[----:B------:R-:W-:Y:S02]  /*173d0*/  IMAD.MOV.U32 R13, RZ, RZ, R4 ;  /* 0x000000ffff0d7224 */ /* 0x000fe400078e0004 */
[----:B------:R-:W-:Y:S01]  /*173e0*/  IMAD.MOV.U32 R12, RZ, RZ, 0x4 ;  /* 0x00000004ff0c7424 */ /* 0x000fe200078e00ff */
[----:B------:R-:W-:-:S05]  /*173f0*/  @!P0 LEA R14, P1, R37, R14, 0x1 ;  /* 0x0000000e250e8211 */ /* 0x000fca00078208ff */
[----:B------:R-:W-:-:S08]  /*17400*/  @!P0 IMAD.MOV.U32 R2, RZ, RZ, R14 ;  /* 0x000000ffff028224 */ /* 0x000fd000078e000e */
[----:B------:R-:W-:Y:S05]  /*17410*/  WARPSYNC.COLLECTIVE R15, `(.L_x_2346) ;  /* 0x000000000f087348 */ /* 0x000fea0003c00000 */
[----:B------:R0:W1:Y:S02]  /*17420*/  SHFL.IDX P6, R14, R13, R12, R11 ;  /* 0x0000000c0d0e7389 */ /* 0x00006400000c000b */
[----:B01----:R-:W-:Y:S01]  /*17430*/  ENDCOLLECTIVE ;  /* 0x000000000000791b */ /* 0x003fe20003800000 */
.L_x_2346:
        /* <DEDUP_REMOVED lines=16> */
.L_x_2347:
        /* <DEDUP_REMOVED lines=8> */
.L_x_2348:
        /* <DEDUP_REMOVED lines=15> */
.L_x_2349:
[----:B------:R-:W-:Y:S02]  /*176b0*/  IMAD.MOV.U32 R13, RZ, RZ, R4 ;  /* 0x000000ffff0d7224 */ /* 0x000fe400078e0004 */
[----:B------:R-:W-:Y:S01]  /*176c0*/  IMAD.MOV.U32 R12, RZ, RZ, 0x6 ;  /* 0x00000006ff0c7424 */ /* 0x000fe200078e00ff */
[----:B------:R-:W-:-:S05]  /*176d0*/  @!P0 LEA R14, P1, R37, R14, 0x1 ;  /* 0x0000000e250e8211 */ /* 0x000fca00078208ff */
[----:B------:R-:W-:-:S08]  /*176e0*/  @!P0 IMAD.MOV.U32 R2, RZ, RZ, R14 ;  /* 0x000000ffff028224 */ /* 0x000fd000078e000e */
[----:B------:R-:W-:Y:S05]  /*176f0*/  WARPSYNC.COLLECTIVE R15, `(.L_x_2350) ;  /* 0x000000000f087348 */ /* 0x000fea0003c00000 */
[----:B------:R0:W1:Y:S02]  /*17700*/  SHFL.IDX P6, R14, R13, R12, R11 ;  /* 0x0000000c0d0e7389 */ /* 0x00006400000c000b */
[----:B01----:R-:W-:Y:S01]  /*17710*/  ENDCOLLECTIVE ;  /* 0x000000000000791b */ /* 0x003fe20003800000 */
.L_x_2350:
[----:B------:R-:W-:Y:S02]  /*17720*/  @!P0 IMAD.X R7, RZ, RZ, R6, P1 ;  /* 0x000000ffff078224 */ /* 0x000fe400008e0606 */
[----:B------:R-:W-:-:S03]  /*17730*/  VIADD R6, R0, 0x60 ;  /* 0x0000006000067836 */ /* 0x000fc60000000000 */
[----:B------:R-:W-:-:S05]  /*17740*/  @!P0 MOV R3, R7 ;  /* 0x0000000700038202 */ /* 0x000fca0000000f00 */
[----:B------:R-:W-:Y:S01]  /*17750*/  @!PT LDS RZ, [RZ] ;  /* 0x00000000fffff984 */ /* 0x000fe20000000800 */
[----:B------:R-:W-:Y:S01]  /*17760*/  @!PT LDS RZ, [RZ] ;  /* 0x00000000fffff984 */ /* 0x000fe20000000800 */
[----:B------:R-:W-:Y:S01]  /*17770*/  @!PT LDS RZ, [RZ] ;  /* 0x00000000fffff984 */ /* 0x000fe20000000800 */
[----:B------:R0:W-:Y:S01]  /*17780*/  @!P0 LDGSTS.E.BYPASS.LTC128B.128 [R31+0x16c00], desc[UR38][R2.64], !P2 ;  /* 0x16c00000021f8fae */ /* 0x0001e2000d101d66 */
[----:B------:R-:W-:-:S03]  /*17790*/  MOV R13, R5 ;  /* 0x00000005000d7202 */ /* 0x000fc60000000f00 */
        /* <DEDUP_REMOVED lines=8> */
.L_x_2351:
[----:B------:R-:W-:Y:S01]  /*17820*/  IMAD.MOV.U32 R13, RZ, RZ, R4 ;  /* 0x000000ffff0d7224 */ /* 0x000fe200078e0004 */
[----:B------:R-:W-:Y:S02]  /*17830*/  MOV R12, 0x7 ;  /* 0x00000007000c7802 */ /* 0x000fe40000000f00 */
[----:B------:R-:W-:-:S05]  /*17840*/  @!P0 LEA R14, P1, R37, R14, 0x1 ;  /* 0x0000000e250e8211 */ /* 0x000fca00078208ff */
[----:B------:R-:W-:-:S08]  /*17850*/  @!P0 IMAD.MOV.U32 R2, RZ, RZ, R14 ;  /* 0x000000ffff028224 */ /* 0x000fd000078e000e */
[----:B------:R-:W-:Y:S05]  /*17860*/  WARPSYNC.COLLECTIVE R15, `(.L_x_2352) ;  /* 0x000000000f087348 */ /* 0x000fea0003c00000 */
[----:B------:R0:W1:Y:S02]  /*17870*/  SHFL.IDX P6, R14, R13, R12, R11 ;  /* 0x0000000c0d0e7389 */ /* 0x00006400000c000b */
[----:B01----:R-:W-:Y:S01]  /*17880*/  ENDCOLLECTIVE ;  /* 0x000000000000791b */ /* 0x003fe20003800000 */
.L_x_2352:
        /* <DEDUP_REMOVED lines=14> */
.L_x_2353:
[----:B------:R-:W-:Y:S05]  /*17970*/  BRA `(.L_x_2354) ;  /* 0xffffffc800dc7947 */ /* 0x000fea000383ffff */
.L_x_2282:
[----:B0-----:R0:W2:Y:S02]  /*17980*/  SYNCS.PHASECHK.TRANS64.TRYWAIT P0, [R17+URZ+0x38820], R0 ;  /* 0x03882000110075a7 */ /* 0x0010a4000800017f */
[----:B--2---:R-:W-:Y:S05]  /*17990*/  @!P0 NANOSLEEP.SYNCS 0x989680 ;  /* 0x009896800000895d */ /* 0x004fea0003900000 */
[----:B------:R-:W2:Y:S02]  /*179a0*/  @!P0 SYNCS.PHASECHK.TRANS64 P0, [R17+URZ+0x38820], R0 ;  /* 0x03882000110085a7 */ /* 0x000ea4000800007f */
[----:B--2---:R-:W-:Y:S05]  /*179b0*/  @!P0 BRA `(.L_x_2282) ;  /* 0xfffffffc00f08947 */ /* 0x004fea000383ffff */
[----:B------:R-:W-:Y:S05]  /*179c0*/  BRA `(.L_x_2355) ;  /* 0xffffffcc00447947 */ /* 0x000fea000383ffff */
.L_x_2286:
[----:B-1----:R1:W2:Y:S02]  /*179d0*/  SYNCS.PHASECHK.TRANS64.TRYWAIT P0, [R6+URZ+0x38840], R3 ;  /* 0x03884003060075a7 */ /* 0x0022a4000800017f */
[----:B--2---:R-:W-:Y:S05]  /*179e0*/  @!P0 NANOSLEEP.SYNCS 0x989680 ;  /* 0x009896800000895d */ /* 0x004fea0003900000 */
[----:B------:R-:W2:Y:S02]  /*179f0*/  @!P0 SYNCS.PHASECHK.TRANS64 P0, [R6+URZ+0x38840], R3 ;  /* 0x03884003060085a7 */ /* 0x000ea4000800007f */
[----:B--2---:R-:W-:Y:S05]  /*17a00*/  @!P0 BRA `(.L_x_2286) ;  /* 0xfffffffc00f08947 */ /* 0x004fea000383ffff */
[----:B------:R-:W-:Y:S05]  /*17a10*/  BRA `(.L_x_2356) ;  /* 0xffffffd000047947 */ /* 0x000fea000383ffff */
.L_x_2287:
        /* <DEDUP_REMOVED lines=8> */
.L_x_2358:
[----:B------:R-:W-:Y:S05]  /*17aa0*/  BSYNC B1 ;  /* 0x0000000000017941 */ /* 0x000fea0003800000 */
.L_x_2357:
[----:B------:R-:W-:Y:S01]  /*17ab0*/  IMAD.MOV.U32 R13, RZ, RZ, R8 ;  /* 0x000000ffff0d7224 */ /* 0x000fe200078e0008 */
[----:B------:R-:W-:Y:S01]  /*17ac0*/  MOV R11, 0x181f ;  /* 0x0000181f000b7802 */ /* 0x000fe20000000f00 */
[----:B------:R-:W-:Y:S02]  /*17ad0*/  IMAD.MOV.U32 R12, RZ, RZ, RZ ;  /* 0x000000ffff0c7224 */ /* 0x000fe400078e00ff */
[----:B------:R-:W-:Y:S02]  /*17ae0*/  IMAD.MOV.U32 R15, RZ, RZ, -0x1 ;  /* 0xffffffffff0f7424 */ /* 0x000fe400078e00ff */
[----:B------:R-:W-:Y:S02]  /*17af0*/  IMAD.MOV.U32 R3, RZ, RZ, R14 ;  /* 0x000000ffff037224 */ /* 0x000fe400078e000e */
[----:B------:R-:W-:-:S07]  /*17b00*/  IMAD.SHL.U32 R0, R37, 0x2, RZ ;  /* 0x0000000225007824 */ /* 0x000fce00078e00ff */
[----:B------:R-:W-:Y:S05]  /*17b10*/  WARPSYNC.COLLECTIVE R15, `(.L_x_2359) ;  /* 0x000000000f087348 */ /* 0x000fea0003c00000 */
[----:B------:R0:W1:Y:S02]  /*17b20*/  SHFL.IDX P6, R14, R13, R12, R11 ;  /* 0x0000000c0d0e7389 */ /* 0x00006400000c000b */
[----:B01----:R-:W-:Y:S01]  /*17b30*/  ENDCOLLECTIVE ;  /* 0x000000000000791b */ /* 0x003fe20003800000 */
.L_x_2359:
[----:B------:R-:W-:Y:S01]  /*17b40*/  IMAD R9, R9, 0x2, R17 ;  /* 0x0000000209097824 */ /* 0x000fe200078e0211 */
[----:B------:R-:W-:Y:S01]  /*17b50*/  MOV R13, R20 ;  /* 0x00000014000d7202 */ /* 0x000fe20000000f00 */
[----:B------:R-:W-:Y:S01]  /*17b60*/  IMAD.MOV.U32 R12, RZ, RZ, 0x1 ;  /* 0x00000001ff0c7424 */ /* 0x000fe200078e00ff */
[----:B------:R-:W-:-:S13]  /*17b70*/  IADD3 R2, P0, R14, R0, RZ ;  /* 0x000000000e027210 */ /* 0x000fda0007f1e0ff */
[----:B------:R-:W-:Y:S05]  /*17b80*/  WARPSYNC.COLLECTIVE R15, `(.L_x_2360) ;  /* 0x000000000f087348 */ /* 0x000fea0003c00000 */
[----:B------:R0:W1:Y:S02]  /*17b90*/  SHFL.IDX P6, R14, R13, R12, R11 ;  /* 0x0000000c0d0e7389 */ /* 0x00006400000c000b */
[----:B01----:R-:W-:Y:S01]  /*17ba0*/  ENDCOLLECTIVE ;  /* 0x000000000000791b */ /* 0x003fe20003800000 */
.L_x_2360:
        /* <DEDUP_REMOVED lines=13> */
.L_x_2361:
[----:B------:R-:W-:Y:S01]  /*17c80*/  MOV R13, R20 ;  /* 0x00000014000d7202 */ /* 0x000fe20000000f00 */
[----:B------:R-:W-:Y:S01]  /*17c90*/  IMAD.MOV.U32 R12, RZ, RZ, 0x2 ;  /* 0x00000002ff0c7424 */ /* 0x000fe200078e00ff */
[----:B------:R-:W-:-:S13]  /*17ca0*/  IADD3 R2, P0, R14, R0, RZ ;  /* 0x000000000e027210 */ /* 0x000fda0007f1e0ff */
[----:B------:R-:W-:Y:S05]  /*17cb0*/  WARPSYNC.COLLECTIVE R15, `(.L_x_2362) ;  /* 0x000000000f087348 */ /* 0x000fea0003c00000 */
[----:B------:R0:W1:Y:S02]  /*17cc0*/  SHFL.IDX P6, R14, R13, R12, R11 ;  /* 0x0000000c0d0e7389 */ /* 0x00006400000c000b */
[----:B01----:R-:W-:Y:S01]  /*17cd0*/  ENDCOLLECTIVE ;  /* 0x000000000000791b */ /* 0x003fe20003800000 */
.L_x_2362:
        /* <DEDUP_REMOVED lines=13> */
.L_x_2363:
[----:B------:R-:W-:Y:S01]  /*17db0*/  MOV R13, R20 ;  /* 0x00000014000d7202 */ /* 0x000fe20000000f00 */
[----:B------:R-:W-:Y:S01]  /*17dc0*/  IMAD.MOV.U32 R12, RZ, RZ, 0x3 ;  /* 0x00000003ff0c7424 */ /* 0x000fe200078e00ff */
[----:B------:R-:W-:-:S13]  /*17dd0*/  IADD3 R2, P0, R14, R0, RZ ;  /* 0x000000000e027210 */ /* 0x000fda0007f1e0ff */
[----:B------:R-:W-:Y:S05]  /*17de0*/  WARPSYNC.COLLECTIVE R15, `(.L_x_2364) ;  /* 0x000000000f087348 */ /* 0x000fea0003c00000 */
[----:B------:R0:W1:Y:S02]  /*17df0*/  SHFL.IDX P6, R14, R13, R12, R11 ;  /* 0x0000000c0d0e7389 */ /* 0x00006400000c000b */
[----:B01----:R-:W-:Y:S01]  /*17e00*/  ENDCOLLECTIVE ;  /* 0x000000000000791b */ /* 0x003fe20003800000 */
.L_x_2364:
        /* <DEDUP_REMOVED lines=13> */
.L_x_2365:
[----:B------:R-:W-:Y:S01]  /*17ee0*/  MOV R13, R20 ;  /* 0x00000014000d7202 */ /* 0x000fe20000000f00 */
[----:B------:R-:W-:Y:S01]  /*17ef0*/  IMAD.MOV.U32 R12, RZ, RZ, 0x4 ;  /* 0x00000004ff0c7424 */ /* 0x000fe200078e00ff */
[----:B------:R-:W-:-:S13]  /*17f00*/  IADD3 R2, P0, R14, R0, RZ ;  /* 0x000000000e027210 */ /* 0x000fda0007f1e0ff */
[----:B------:R-:W-:Y:S05]  /*17f10*/  WARPSYNC.COLLECTIVE R15, `(.L_x_2366) ;  /* 0x000000000f087348 */ /* 0x000fea0003c00000 */
[----:B------:R0:W1:Y:S02]  /*17f20*/  SHFL.IDX P6, R14, R13, R12, R11 ;  /* 0x0000000c0d0e7389 */ /* 0x00006400000c000b */
[----:B01----:R-:W-:Y:S01]  /*17f30*/  ENDCOLLECTIVE ;  /* 0x000000000000791b */ /* 0x003fe20003800000 */
.L_x_2366:
        /* <DEDUP_REMOVED lines=13> */
.L_x_2367:
[----:B------:R-:W-:Y:S05]  /*18010*/  BRA `(.L_x_2368) ;  /* 0xffffffcc00847947 */ /* 0x000fea000383ffff */
.L_x_2292:
[----:B0-----:R0:W1:Y:S02]  /*18020*/  SYNCS.PHASECHK.TRANS64.TRYWAIT P0, [R6+URZ+0x38860], R3 ;  /* 0x03886003060075a7 */ /* 0x001064000800017f */
[----:B-1----:R-:W-:Y:S05]  /*18030*/  @!P0 NANOSLEEP.SYNCS 0x989680 ;  /* 0x009896800000895d */ /* 0x002fea0003900000 */
[----:B------:R-:W1:Y:S02]  /*18040*/  @!P0 SYNCS.PHASECHK.TRANS64 P0, [R6+URZ+0x38860], R3 ;  /* 0x03886003060085a7 */ /* 0x000e64000800007f */
[----:B-1----:R-:W-:Y:S05]  /*18050*/  @!P0 BRA `(.L_x_2292) ;  /* 0xfffffffc00f08947 */ /* 0x002fea000383ffff */
[----:B------:R-:W-:Y:S05]  /*18060*/  BRA `(.L_x_2369) ;  /* 0xffffffcc00e47947 */ /* 0x000fea000383ffff */
.L_x_2293:
        /* <DEDUP_REMOVED lines=8> */
.L_x_2371:
[----:B------:R-:W-:Y:S05]  /*180f0*/  BSYNC B1 ;  /* 0x0000000000017941 */ /* 0x000fea0003800000 */
.L_x_2370:
        /* <DEDUP_REMOVED lines=9> */
.L_x_2372:
[----:B------:R-:W-:Y:S01]  /*18190*/  MOV R13, R19 ;  /* 0x00000013000d7202 */ /* 0x000fe20000000f00 */
[----:B------:R-:W-:Y:S01]  /*181a0*/  IMAD.MOV.U32 R12, RZ, RZ, 0x1 ;  /* 0x00000001ff0c7424 */ /* 0x000fe200078e00ff */
[----:B------:R-:W-:-:S13]  /*181b0*/  IADD3 R2, P0, R14, R0, RZ ;  /* 0x000000000e027210 */ /* 0x000fda0007f1e0ff */
[----:B------:R-:W-:Y:S05]  /*181c0*/  WARPSYNC.COLLECTIVE R15, `(.L_x_2373) ;  /* 0x000000000f087348 */ /* 0x000fea0003c00000 */
[----:B------:R0:W1:Y:S02]  /*181d0*/  SHFL.IDX P6, R14, R13, R12, R11 ;  /* 0x0000000c0d0e7389 */ /* 0x00006400000c000b */
[----:B01----:R-:W-:Y:S01]  /*181e0*/  ENDCOLLECTIVE ;  /* 0x000000000000791b */ /* 0x003fe20003800000 */
.L_x_2373:
        /* <DEDUP_REMOVED lines=17> */
.L_x_2374:
[----:B------:R-:W-:Y:S01]  /*18300*/  MOV R13, R19 ;  /* 0x00000013000d7202 */ /* 0x000fe20000000f00 */
[----:B------:R-:W-:Y:S01]  /*18310*/  IMAD.MOV.U32 R12, RZ, RZ, 0x2 ;  /* 0x00000002ff0c7424 */ /* 0x000fe200078e00ff */
[----:B------:R-:W-:-:S13]  /*18320*/  IADD3 R2, P0, R14, R0, RZ ;  /* 0x000000000e027210 */ /* 0x000fda0007f1e0ff */
[----:B------:R-:W-:Y:S05]  /*18330*/  WARPSYNC.COLLECTIVE R15, `(.L_x_2375) ;  /* 0x000000000f087348 */ /* 0x000fea0003c00000 */
[----:B------:R0:W1:Y:S02]  /*18340*/  SHFL.IDX P6, R14, R13, R12, R11 ;  /* 0x0000000c0d0e7389 */ /* 0x00006400000c000b */
[----:B01----:R-:W-:Y:S01]  /*18350*/  ENDCOLLECTIVE ;  /* 0x000000000000791b */ /* 0x003fe20003800000 */
.L_x_2375:
        /* <DEDUP_REMOVED lines=17> */
.L_x_2376:
[----:B------:R-:W-:Y:S01]  /*18470*/  MOV R13, R19 ;  /* 0x00000013000d7202 */ /* 0x000fe20000000f00 */
[----:B------:R-:W-:Y:S01]  /*18480*/  IMAD.MOV.U32 R12, RZ, RZ, 0x3 ;  /* 0x00000003ff0c7424 */ /* 0x000fe200078e00ff */
[----:B------:R-:W-:-:S13]  /*18490*/  IADD3 R2, P0, R14, R0, RZ ;  /* 0x000000000e027210 */ /* 0x000fda0007f1e0ff */
[----:B------:R-:W-:Y:S05]  /*184a0*/  WARPSYNC.COLLECTIVE R15, `(.L_x_2377) ;  /* 0x000000000f087348 */ /* 0x000fea0003c00000 */
[----:B------:R0:W1:Y:S02]  /*184b0*/  SHFL.IDX P6, R14, R13, R12, R11 ;  /* 0x0000000c0d0e7389 */ /* 0x00006400000c000b */
[----:B01----:R-:W-:Y:S01]  /*184c0*/  ENDCOLLECTIVE ;  /* 0x000000000000791b */ /* 0x003fe20003800000 */
.L_x_2377:
        /* <DEDUP_REMOVED lines=17> */
.L_x_2378:
[----:B------:R-:W-:Y:S01]  /*185e0*/  MOV R13, R19 ;  /* 0x00000013000d7202 */ /* 0x000fe20000000f00 */
[----:B------:R-:W-:Y:S01]  /*185f0*/  IMAD.MOV.U32 R12, RZ, RZ, 0x4 ;  /* 0x00000004ff0c7424 */ /* 0x000fe200078e00ff */
[----:B------:R-:W-:-:S13]  /*18600*/  IADD3 R2, P0, R14, R0, RZ ;  /* 0x000000000e027210 */ /* 0x000fda0007f1e0ff */
[----:B------:R-:W-:Y:S05]  /*18610*/  WARPSYNC.COLLECTIVE R15, `(.L_x_2379) ;  /* 0x000000000f087348 */ /* 0x000fea0003c00000 */
[----:B------:R0:W1:Y:S02]  /*18620*/  SHFL.IDX P6, R14, R13, R12, R11 ;  /* 0x0000000c0d0e7389 */ /* 0x00006400000c000b */
[----:B01----:R-:W-:Y:S01]  /*18630*/  ENDCOLLECTIVE ;  /* 0x000000000000791b */ /* 0x003fe20003800000 */
.L_x_2379:
        /* <DEDUP_REMOVED lines=12> */
.L_x_2380:
        /* <DEDUP_REMOVED lines=9> */
.L_x_2301:
[----:B0-----:R0:W2:Y:S02]  /*18790*/  SYNCS.PHASECHK.TRANS64.TRYWAIT P0, [R4+URZ+0x38860], R3 ;  /* 0x03886003040075a7 */ /* 0x0010a4000800017f */
[----:B--2---:R-:W-:Y:S05]  /*187a0*/  @!P0 NANOSLEEP.SYNCS 0x989680 ;  /* 0x009896800000895d */ /* 0x004fea0003900000 */
[----:B------:R-:W2:Y:S02]  /*187b0*/  @!P0 SYNCS.PHASECHK.TRANS64 P0, [R4+URZ+0x38860], R3 ;  /* 0x03886003040085a7 */ /* 0x000ea4000800007f */
[----:B--2---:R-:W-:Y:S05]  /*187c0*/  @!P0 BRA `(.L_x_2301) ;  /* 0xfffffffc00f08947 */ /* 0x004fea000383ffff */
[----:B------:R-:W-:Y:S05]  /*187d0*/  BRA `(.L_x_2382) ;  /* 0xffffffd0003c7947 */ /* 0x000fea000383ffff */
.L_x_2302:
        /* <DEDUP_REMOVED lines=8> */
.L_x_2384:
[----:B------:R-:W-:Y:S05]  /*18860*/  BSYNC B0 ;  /* 0x0000000000007941 */ /* 0x000fea0003800000 */
.L_x_2383:
        /* <DEDUP_REMOVED lines=9> */
.L_x_2385:
[----:B------:R-:W-:Y:S02]  /*18900*/  IMAD.MOV.U32 R13, RZ, RZ, R19 ;  /* 0x000000ffff0d7224 */ /* 0x000fe400078e0013 */
[----:B------:R-:W-:Y:S01]  /*18910*/  IMAD.MOV.U32 R12, RZ, RZ, 0x1 ;  /* 0x00000001ff0c7424 */ /* 0x000fe200078e00ff */
[----:B------:R-:W-:-:S13]  /*18920*/  IADD3 R2, P0, R14, R6, RZ ;  /* 0x000000060e027210 */ /* 0x000fda0007f1e0ff */
[----:B------:R-:W-:Y:S05]  /*18930*/  WARPSYNC.COLLECTIVE R15, `(.L_x_2386) ;  /* 0x000000000f087348 */ /* 0x000fea0003c00000 */
[----:B------:R0:W1:Y:S02]  /*18940*/  SHFL.IDX P6, R14, R13, R12, R11 ;  /* 0x0000000c0d0e7389 */ /* 0x00006400000c000b */
[----:B01----:R-:W-:Y:S01]  /*18950*/  ENDCOLLECTIVE ;  /* 0x000000000000791b */ /* 0x003fe20003800000 */
.L_x_2386:
[----:B------:R-:W-:Y:S01]  /*18960*/  IMAD.X R3, RZ, RZ, R0, P0 ;  /* 0x000000ffff037224 */ /* 0x000fe200000e0600 */
[----:B------:R-:W-:Y:S02]  /*18970*/  ISETP.LT.OR P0, PT, R5, 0x1, P5 ;  /* 0x000000010500780c */ /* 0x000fe40002f01670 */
[----:B------:R-:W-:Y:S01]  /*18980*/  LEA R0, R8, R17, 0x1 ;  /* 0x0000001108007211 */ /* 0x000fe200078e08ff */
        /* <DEDUP_REMOVED lines=10> */
.L_x_2387:
        /* <DEDUP_REMOVED lines=14> */
.L_x_2388:
[----:B------:R-:W-:Y:S02]  /*18b10*/  IADD3.X R3, RZ, R7, RZ, P0, !PT ;  /* 0x00000007ff037210 */ /* 0x000fe400007fe4ff */
        /* <DEDUP_REMOVED lines=11> */
.L_x_2389:
        /* <DEDUP_REMOVED lines=14> */
.L_x_2390:
        /* <DEDUP_REMOVED lines=12> */
.L_x_2391:
        /* <DEDUP_REMOVED lines=14> */
.L_x_2392:
        /* <DEDUP_REMOVED lines=12> */
.L_x_2393:
        /* <DEDUP_REMOVED lines=9> */
.L_x_2307:
[----:B------:R-:W-:Y:S01]  /*18fa0*/  BSSY B0, `(.L_x_2395) ;  /* 0x0000008000007945 */ /* 0x000fe20003800000 */
[----:B------:R-:W-:Y:S01]  /*18fb0*/  MOV R13, R34 ;  /* 0x00000022000d7202 */ /* 0x000fe20000000f00 */
[----:B------:R-:W-:Y:S02]  /*18fc0*/  IMAD.MOV.U32 R12, RZ, RZ, RZ ;  /* 0x000000ffff0c7224 */ /* 0x000fe400078e00ff */
[----:B------:R-:W-:Y:S02]  /*18fd0*/  IMAD.MOV.U32 R11, RZ, RZ, 0x1f ;  /* 0x0000001fff0b7424 */ /* 0x000fe400078e00ff */
[----:B------:R-:W-:-:S07]  /*18fe0*/  IMAD.MOV.U32 R15, RZ, RZ, -0x1 ;  /* 0xffffffffff0f7424 */ /* 0x000fce00078e00ff */
[----:B-----5:R-:W-:Y:S05]  /*18ff0*/  WARPSYNC.COLLECTIVE R15, `(.L_x_2396) ;  /* 0x000000000f087348 */ /* 0x020fea0003c00000 */
[----:B------:R0:W1:Y:S02]  /*19000*/  SHFL.IDX P6, R14, R13, R12, R11 ;  /* 0x0000000c0d0e7389 */ /* 0x00006400000c000b */
[----:B01---5:R-:W-:Y:S01]  /*19010*/  ENDCOLLECTIVE ;  /* 0x000000000000791b */ /* 0x023fe20003800000 */
.L_x_2396:
[----:B------:R-:W-:Y:S05]  /*19020*/  BSYNC B0 ;  /* 0x0000000000007941 */ /* 0x000fea0003800000 */
.L_x_2395:
[----:B------:R-:W-:Y:S05]  /*19030*/  BRA `(.L_x_2397) ;  /* 0xffffffcc00d07947 */ /* 0x000fea000383ffff */
.L_x_2310:
[----:B-1----:R1:W2:Y:S02]  /*19040*/  SYNCS.PHASECHK.TRANS64.TRYWAIT P0, [R4+URZ+0x38820], R0 ;  /* 0x03882000040075a7 */ /* 0x0022a4000800017f */
[----:B--2---:R-:W-:Y:S05]  /*19050*/  @!P0 NANOSLEEP.SYNCS 0x989680 ;  /* 0x009896800000895d */ /* 0x004fea0003900000 */
[----:B------:R-:W2:Y:S02]  /*19060*/  @!P0 SYNCS.PHASECHK.TRANS64 P0, [R4+URZ+0x38820], R0 ;  /* 0x03882000040085a7 */ /* 0x000ea4000800007f */
[----:B--2---:R-:W-:Y:S05]  /*19070*/  @!P0 BRA `(.L_x_2310) ;  /* 0xfffffffc00f08947 */ /* 0x004fea000383ffff */
[----:B------:R-:W-:Y:S05]  /*19080*/  BRA `(.L_x_2398) ;  /* 0xffffffd000187947 */ /* 0x000fea000383ffff */
.L_x_2311:
[----:B------:R-:W2:Y:S01]  /*19090*/  S2R R2, SR_TID.X ;  /* 0x0000000000027919 */ /* 0x000ea20000002100 */
[----:B------:R-:W-:Y:S01]  /*190a0*/  BSSY B0, `(.L_x_2399) ;  /* 0x000000a000007945 */ /* 0x000fe20003800000 */
[----:B------:R-:W-:Y:S01]  /*190b0*/  MOV R12, RZ ;  /* 0x000000ff000c7202 */ /* 0x000fe20000000f00 */
[----:B------:R-:W-:Y:S02]  /*190c0*/  IMAD.MOV.U32 R11, RZ, RZ, 0x1f ;  /* 0x0000001fff0b7424 */ /* 0x000fe400078e00ff */
[----:B------:R-:W-:Y:S01]  /*190d0*/  IMAD.MOV.U32 R15, RZ, RZ, -0x1 ;  /* 0xffffffffff0f7424 */ /* 0x000fe200078e00ff */
[----:B--2---:R-:W-:-:S04]  /*190e0*/  SHF.R.U32.HI R2, RZ, 0x5, R2 ;  /* 0x00000005ff027819 */ /* 0x004fc80000011602 */
[----:B------:R-:W-:-:S05]  /*190f0*/  LOP3.LUT R2, R2, 0x3, RZ, 0xc0, !PT ;  /* 0x0000000302027812 */ /* 0x000fca00078ec0ff */
[----:B------:R-:W-:-:S07]  /*19100*/  IMAD.MOV.U32 R13, RZ, RZ, R2 ;  /* 0x000000ffff0d7224 */ /* 0x000fce00078e0002 */
[----:B01---5:R-:W-:Y:S05]  /*19110*/  WARPSYNC.COLLECTIVE R15, `(.L_x_2400) ;  /* 0x000000000f087348 */ /* 0x023fea0003c00000 */
[----:B------:R2:W3:Y:S02]  /*19120*/  SHFL.IDX P6, R14, R13, R12, R11 ;  /* 0x0000000c0d0e7389 */ /* 0x0004e400000c000b */
[----:B0123-5:R-:W-:Y:S01]  /*19130*/  ENDCOLLECTIVE ;  /* 0x000000000000791b */ /* 0x02ffe20003800000 */
.L_x_2400:
[----:B------:R-:W-:Y:S05]  /*19140*/  BSYNC B0 ;  /* 0x0000000000007941 */ /* 0x000fea0003800000 */
.L_x_2399:
[----:B------:R-:W-:Y:S05]  /*19150*/  BRA `(.L_x_2401) ;  /* 0xffffffd000007947 */ /* 0x000fea000383ffff */
.L_x_2314:
[----:B------:R-:W-:Y:S01]  /*19160*/  BSSY B1, `(.L_x_2402) ;  /* 0x0000006000017945 */ /* 0x000fe20003800000 */
[----:B------:R-:W-:-:S07]  /*19170*/  IMAD.MOV.U32 R15, RZ, RZ, -0x1 ;  /* 0xffffffffff0f7424 */ /* 0x000fce00078e00ff */
[----:B01---5:R-:W-:Y:S05]  /*19180*/  WARPSYNC.COLLECTIVE R15, `(.L_x_2403) ;  /* 0x000000000f0c7348 */ /* 0x023fea0003c00000 */
[----:B------:R-:W-:Y:S02]  /*19190*/  ELECT P6, UR62, PT ;  /* 0x00000000003e782f */ /* 0x000fe400038c0000 */
[----:B------:R-:W-:Y:S01]  /*191a0*/  MOV R14, UR62 ;  /* 0x0000003e000e7c02 */ /* 0x000fe20008000f00 */
[----:B01---5:R-:W-:Y:S10]  /*191b0*/  ENDCOLLECTIVE ;  /* 0x000000000000791b */ /* 0x023ff40003800000 */
.L_x_2403:
[----:B------:R-:W-:Y:S05]  /*191c0*/  BSYNC B1 ;  /* 0x0000000000017941 */ /* 0x000fea0003800000 */
.L_x_2402:
[----:B------:R-:W-:Y:S05]  /*191d0*/  BRA `(.L_x_2404) ;  /* 0xffffffcc00f87947 */ /* 0x000fea000383ffff */
.L_x_2316:
[----:B-1----:R1:W2:Y:S02]  /*191e0*/  SYNCS.PHASECHK.TRANS64.TRYWAIT P1, [R5+URZ+0x38840], R0 ;  /* 0x03884000050075a7 */ /* 0x0022a4000802017f */
[----:B--2---:R-:W-:Y:S05]  /*191f0*/  @!P1 NANOSLEEP.SYNCS 0x989680 ;  /* 0x009896800000995d */ /* 0x004fea0003900000 */
[----:B------:R-:W2:Y:S02]  /*19200*/  @!P1 SYNCS.PHASECHK.TRANS64 P1, [R5+URZ+0x38840], R0 ;  /* 0x03884000050095a7 */ /* 0x000ea4000802007f */
[----:B--2---:R-:W-:Y:S05]  /*19210*/  @!P1 BRA `(.L_x_2316) ;  /* 0xfffffffc00f09947 */ /* 0x004fea000383ffff */
[----:B------:R-:W-:Y:S05]  /*19220*/  BRA `(.L_x_2405) ;  /* 0xffffffd000207947 */ /* 0x000fea000383ffff */
.L_x_2318:
[----:B--2---:R2:W3:Y:S02]  /*19230*/  SYNCS.PHASECHK.TRANS64.TRYWAIT P1, [R23+URZ+0x38840], R2 ;  /* 0x03884002170075a7 */ /* 0x0044e4000802017f */
[----:B---3--:R-:W-:Y:S05]  /*19240*/  @!P1 NANOSLEEP.SYNCS 0x989680 ;  /* 0x009896800000995d */ /* 0x008fea0003900000 */
[----:B------:R-:W3:Y:S02]  /*19250*/  @!P1 SYNCS.PHASECHK.TRANS64 P1, [R23+URZ+0x38840], R2 ;  /* 0x03884002170095a7 */ /* 0x000ee4000802007f */
[----:B---3--:R-:W-:Y:S05]  /*19260*/  @!P1 BRA `(.L_x_2318) ;  /* 0xfffffffc00f09947 */ /* 0x008fea000383ffff */
[----:B------:R-:W-:Y:S05]  /*19270*/  BRA `(.L_x_2406) ;  /* 0xffffffd0002c7947 */ /* 0x000fea000383ffff */
.L_x_2320:
[----:B---3--:R3:W4:Y:S02]  /*19280*/  SYNCS.PHASECHK.TRANS64.TRYWAIT P1, [R5+URZ+0x38860], R0 ;  /* 0x03886000050075a7 */ /* 0x008724000802017f */
[----:B----4-:R-:W-:Y:S05]  /*19290*/  @!P1 NANOSLEEP.SYNCS 0x989680 ;  /* 0x009896800000995d */ /* 0x010fea0003900000 */
[----:B------:R-:W4:Y:S02]  /*192a0*/  @!P1 SYNCS.PHASECHK.TRANS64 P1, [R5+URZ+0x38860], R0 ;  /* 0x03886000050095a7 */ /* 0x000f24000802007f */
[----:B----4-:R-:W-:Y:S05]  /*192b0*/  @!P1 BRA `(.L_x_2320) ;  /* 0xfffffffc00f09947 */ /* 0x010fea000383ffff */
[----:B------:R-:W-:Y:S05]  /*192c0*/  BRA `(.L_x_2407) ;  /* 0xffffffd000287947 */ /* 0x000fea000383ffff */
.L_x_2408:
        /* <DEDUP_REMOVED lines=11> */
.L_x_3300:


//--------------------- .text._ZN7cutlass13device_kernelIN5flash11enable_sm90INS1_16FlashAttnFwdSm90INS1_25CollectiveMainloopFwdSm90ILi2EN4cute5tupleIJNS5_1CILi1EEES8_S8_EEENS6_IJNS7_ILi128EEENS7_ILi80EEENS7_ILi256EEEEEELi256ENS_6half_tEfNS_4arch4Sm90ELb1ELb0ELb1ELb1ELb1ELb0ELb0ELb1ELb1ELb1ELb0ELb0EEENS1_21CollectiveEpilogueFwdINS6_IJSA_SC_SB_EEES9_SE_SG_Li256ELb1ELb1ELb0ELb0EEENS1_36VarlenDynamicPersistentTileSchedulerILi128ELi80ELi256ELi128ELb0ELb1ELb1ELb1ELb1ELb1EEEEEEEEEvNT_6ParamsE --------------------------
	.section	.text._ZN7cutlass13device_kernelIN5flash11enable_sm90INS1_16FlashAttnFwdSm90INS1_25CollectiveMainloopFwdSm90ILi2EN4cute5tupleIJNS5_1CILi1EEES8_S8_EEENS6_IJNS7_ILi128EEENS7_ILi80EEENS7_ILi256EEEEEELi256ENS_6half_tEfNS_4arch4Sm90ELb1ELb0ELb1ELb1ELb1ELb0ELb0ELb1ELb1ELb1ELb0ELb0EEENS1_21CollectiveEpilogueFwdINS6_IJSA_SC_SB_EEES9_SE_SG_Li256ELb1ELb1ELb0ELb0EEENS1_36VarlenDynamicPersistentTileSchedulerILi128ELi80ELi256ELi128ELb0ELb1ELb1ELb1ELb1ELb1EEEEEEEEEvNT_6ParamsE,"ax",@progbits
	.align	128
.text._ZN7cutlass13device_kernelIN5flash11enable_sm90INS1_16FlashAttnFwdSm90INS1_25CollectiveMainloopFwdSm90ILi2EN4cute5tupleIJNS5_1CILi1EEES8_S8_EEENS6_IJNS7_ILi128EEENS7_ILi80EEENS7_ILi256EEEEEELi256ENS_6half_tEfNS_4arch4Sm90ELb1ELb0ELb1ELb1ELb1ELb0ELb0ELb1ELb1ELb1ELb0ELb0EEENS1_21CollectiveEpilogueFwdINS6_IJSA_SC_SB_EEES9_SE_SG_Li256ELb1ELb1ELb0ELb0EEENS1_36VarlenDynamicPersistentTileSchedulerILi128ELi80ELi256ELi128ELb0ELb1ELb1ELb1ELb1ELb1EEEEEEEEEvNT_6ParamsE:
        .type           _ZN7cutlass13device_kernelIN5flash11enable_sm90INS1_16FlashAttnFwdSm90INS1_25CollectiveMainloopFwdSm90ILi2EN4cute5tupleIJNS5_1CILi1EEES8_S8_EEENS6_IJNS7_ILi128EEENS7_ILi80EEENS7_ILi256EEEEEELi256ENS_6half_tEfNS_4arch4Sm90ELb1ELb0ELb1ELb1ELb1ELb0ELb0ELb1ELb1ELb1ELb0ELb0EEENS1_21CollectiveEpilogueFwdINS6_IJSA_SC_SB_EEES9_SE_SG_Li256ELb1ELb1ELb0ELb0EEENS1_36VarlenDynamicPersistentTileSchedulerILi128ELi80ELi256ELi128ELb0ELb1ELb1ELb1ELb1ELb1EEEEEEEEEvNT_6ParamsE,@function
        .size           _ZN7cutlass13device_kernelIN5flash11enable_sm90INS1_16FlashAttnFwdSm90INS1_25CollectiveMainloopFwdSm90ILi2EN4cute5tupleIJNS5_1CILi1EEES8_S8_EEENS6_IJNS7_ILi128EEENS7_ILi80EEENS7_ILi256EEEEEELi256ENS_6half_tEfNS_4arch4Sm90ELb1ELb0ELb1ELb1ELb1ELb0ELb0ELb1ELb1ELb1ELb0ELb0EEENS1_21CollectiveEpilogueFwdINS6_IJSA_SC_SB_EEES9_SE_SG_Li256ELb1ELb1ELb0ELb0EEENS1_36VarlenDynamicPersistentTileSchedulerILi128ELi80ELi256ELi128ELb0ELb1ELb1ELb1ELb1ELb1EEEEEEEEEvNT_6ParamsE,(.L_x_3301 - _ZN7cutlass13device_kernelIN5flash11enable_sm90INS1_16FlashAttnFwdSm90INS1_25CollectiveMainloopFwdSm90ILi2EN4cute5tupleIJNS5_1CILi1EEES8_S8_EEENS6_IJNS7_ILi128EEENS7_ILi80EEENS7_ILi256EEEEEELi256ENS_6half_tEfNS_4arch4Sm90ELb1ELb0ELb1ELb1ELb1ELb0ELb0ELb1ELb1ELb1ELb0ELb0EEENS1_21CollectiveEpilogueFwdINS6_IJSA_SC_SB_EEES9_SE_SG_Li256ELb1ELb1ELb0ELb0EEENS1_36VarlenDynamicPersistentTileSchedulerILi128ELi80ELi256ELi128ELb0ELb1ELb1ELb1ELb1ELb1EEEEEEEEEvNT_6ParamsE)
        .other          _ZN7cutlass13device_kernelIN5flash11enable_sm90INS1_16FlashAttnFwdSm90INS1_25CollectiveMainloopFwdSm90ILi2EN4cute5tupleIJNS5_1CILi1EEES8_S8_EEENS6_IJNS7_ILi128EEENS7_ILi80EEENS7_ILi256EEEEEELi256ENS_6half_tEfNS_4arch4Sm90ELb1ELb0ELb1ELb1ELb1ELb0ELb0ELb1ELb1ELb1ELb0ELb0EEENS1_21CollectiveEpilogueFwdINS6_IJSA_SC_SB_EEES9_SE_SG_Li256ELb1ELb1ELb0ELb0EEENS1_36VarlenDynamicPersistentTileSchedulerILi128ELi80ELi256ELi128ELb0ELb1ELb1ELb1ELb1ELb1EEEEEEEEEvNT_6ParamsE,@"STO_CUDA_ENTRY STV_DEFAULT"
_ZN7cutlass13device_kernelIN5flash11enable_sm90INS1_16FlashAttnFwdSm90INS1_25CollectiveMainloopFwdSm90ILi2EN4cute5tupleIJNS5_1CILi1EEES8_S8_EEENS6_IJNS7_ILi128EEENS7_ILi80EEENS7_ILi256EEEEEELi256ENS_6half_tEfNS_4arch4Sm90ELb1ELb0ELb1ELb1ELb1ELb0ELb0ELb1ELb1ELb1ELb0ELb0EEENS1_21CollectiveEpilogueFwdINS6_IJSA_SC_SB_EEES9_SE_SG_Li256ELb1ELb1ELb0ELb0EEENS1_36VarlenDynamicPersistentTileSchedulerILi128ELi80ELi256ELi128ELb0ELb1ELb1ELb1ELb1ELb1EEEEEEEEEvNT_6ParamsE:
        /* <DEDUP_REMOVED lines=45> */
.L_x_2409:
        /* <DEDUP_REMOVED lines=22> */
.L_x_2410:
        /* <DEDUP_REMOVED lines=18> */
.L_x_2411:
        /* <DEDUP_REMOVED lines=22> */
.L_x_2412:
        /* <DEDUP_REMOVED lines=23> */
.L_x_2413:
        /* <DEDUP_REMOVED lines=10> */
.L_x_2415:
        /* <DEDUP_REMOVED lines=18> */
[----:B------:R-:W0:Y:S02]  /*09e0*/  S2R R0, SR_TID.X ;  /* 0x0000000000007919 */ /* 0x000e240000002100 */
[----:B0-----:R-:W-:-:S05]  /*09f0*/  VIADD R12, R0, 0xffffff80 ;  /* 0xffffff80000c7836 */ /* 0x001fca0000000000 */
        /* <DEDUP_REMOVED lines=9> */
[C---:B------:R-:W-:Y:S01]  /*0a90*/  IMAD.IADD R4, R12.reuse, 0x1, -R4 ;  /* 0x000000010c047824 */ /* 0x040fe200078e0a04 */
[----:B------:R-:W-:Y:S02]  /*0aa0*/  LOP3.LUT R5, R5, 0xfffffc00, RZ, 0xc0, !PT ;  /* 0xfffffc0005057812 */ /* 0x000fe400078ec0ff */
[----:B------:R-:W-:Y:S01]  /*0ab0*/  LOP3.LUT R3, R3, 0x1ffffffe, RZ, 0xc0, !PT ;  /* 0x1ffffffe03037812 */ /* 0x000fe200078ec0ff */
[----:B------:R-:W-:Y:S01]  /*0ac0*/  IMAD.IADD R11, R12, 0x1, -R11 ;  /* 0x000000010c0b7824 */ /* 0x000fe200078e0a0b */
[----:B------:R-:W-:-:S03]  /*0ad0*/  LEA R4, R4, R5, 0x6 ;  /* 0x0000000504047211 */ /* 0x000fc600078e30ff */
[----:B------:R-:W-:Y:S01]  /*0ae0*/  IMAD.IADD R3, R6, 0x1, -R3 ;  /* 0x0000000106037824 */ /* 0x000fe200078e0a03 */
[----:B------:R-:W-:-:S03]  /*0af0*/  LEA.HI R5, R11, R11, RZ, 0x1 ;  /* 0x0000000b0b057211 */ /* 0x000fc600078f08ff */
[----:B------:R-:W-:Y:S01]  /*0b00*/  IMAD R3, R3, 0x8, R4 ;  /* 0x0000000803037824 */ /* 0x000fe200078e0204 */
[----:B------:R-:W-:-:S04]  /*0b10*/  LOP3.LUT R6, R5, 0x1ffffffe, RZ, 0xc0, !PT ;  /* 0x1ffffffe05067812 */ /* 0x000fc800078ec0ff */
[----:B------:R0:W-:Y:S01]  /*0b20*/  STL [R1+0x4], R3 ;  /* 0x0000040301007387 */ /* 0x0001e20000100800 */
[----:B------:R-:W-:Y:S01]  /*0b30*/  IMAD.IADD R6, R11, 0x1, -R6 ;  /* 0x000000010b067824 */ /* 0x000fe200078e0a06 */
[----:B--2---:R-:W-:Y:S02]  /*0b40*/  R2UR UR4, R2 ;  /* 0x00000000020472ca */ /* 0x004fe400000e0000 */
[CC--:B------:R-:W-:Y:S02]  /*0b50*/  LEA.HI R2, R0.reuse, R12.reuse, RZ, 0x7 ;  /* 0x0000000c00027211 */ /* 0x0c0fe400078f38ff */
[----:B------:R-:W-:Y:S02]  /*0b60*/  LEA.HI R0, R0, R12, RZ, 0x3 ;  /* 0x0000000c00007211 */ /* 0x000fe400078f18ff */
[----:B------:R-:W-:Y:S02]  /*0b70*/  LOP3.LUT R226, R2, 0xffffff80, RZ, 0xc0, !PT ;  /* 0xffffff8002e27812 */ /* 0x000fe400078ec0ff */
[----:B------:R-:W-:-:S02]  /*0b80*/  SHF.R.S32.HI R227, RZ, 0x7, R2 ;  /* 0x00000007ffe37819 */ /* 0x000fc40000011402 */
[----:B------:R-:W-:Y:S01]  /*0b90*/  LOP3.LUT R220, R0, 0xfffffff8, RZ, 0xc0, !PT ;  /* 0xfffffff800dc7812 */ /* 0x000fe200078ec0ff */
[----:B------:R-:W-:Y:S01]  /*0ba0*/  IMAD.IADD R226, R12, 0x1, -R226 ;  /* 0x000000010ce27824 */ /* 0x000fe200078e0ae2 */
[----:B------:R-:W-:Y:S01]  /*0bb0*/  LEA.HI R2, R2, R227, RZ, 0x1 ;  /* 0x000000e302027211 */ /* 0x000fe200078f08ff */
[----:B------:R-:W-:Y:S01]  /*0bc0*/  ULOP3.LUT UR7, UR4, 0x1, URZ, 0xfc, !UPT ;  /* 0x0000000104077892 */ /* 0x000fe2000f8efc3f */
[----:B------:R-:W-:Y:S02]  /*0bd0*/  IADD3 R220, R12, -R220, RZ ;  /* 0x800000dc0cdc7210 */ /* 0x000fe40007ffe0ff */
[----:B------:R-:W-:Y:S01]  /*0be0*/  SHF.R.S32.HI R7, RZ, 0x1f, R226 ;  /* 0x0000001fff077819 */ /* 0x000fe200000114e2 */
[----:B------:R-:W-:Y:S01]  /*0bf0*/  UMOV UR4, URZ ;  /* 0x0000003f00047c82 */ /* 0x000fe20008000000 */
[----:B------:R-:W-:Y:S01]  /*0c00*/  LOP3.LUT R2, R2, 0x3fffffe, RZ, 0xc0, !PT ;  /* 0x03fffffe02027812 */ /* 0x000fe200078ec0ff */
[----:B------:R-:W-:Y:S01]  /*0c10*/  IMAD.SHL.U32 R22, R220, 0x8, RZ ;  /* 0x00000008dc167824 */ /* 0x000fe200078e00ff */
[CC--:B------:R-:W-:Y:S01]  /*0c20*/  LEA.HI R8, R7.reuse, R226.reuse, RZ, 0x2 ;  /* 0x000000e207087211 */ /* 0x0c0fe200078f10ff */
[----:B0-----:R-:W-:Y:S01]  /*0c30*/  IMAD.U32 R3, RZ, RZ, UR7 ;  /* 0x00000007ff037e24 */ /* 0x001fe2000f8e00ff */
[----:B------:R-:W-:Y:S01]  /*0c40*/  LEA.HI R7, R7, R226, RZ, 0x5 ;  /* 0x000000e207077211 */ /* 0x000fe200078f28ff */
[----:B------:R-:W-:Y:S01]  /*0c50*/  IMAD.IADD R2, R227, 0x1, -R2 ;  /* 0x00000001e3027824 */ /* 0x000fe200078e0a02 */
[--C-:B------:R-:W-:Y:S01]  /*0c60*/  SHF.R.S32.HI R9, RZ, 0x2, R8.reuse ;  /* 0x00000002ff097819 */ /* 0x100fe20000011408 */
[C---:B------:R-:W-:Y:S01]  /*0c70*/  VIADD R217, R22.reuse, 0x80 ;  /* 0x0000008016d97836 */ /* 0x040fe20000000000 */
[----:B------:R-:W-:Y:S01]  /*0c80*/  SHF.R.S32.HI R10, RZ, 0x1f, R8 ;  /* 0x0000001fff0a7819 */ /* 0x000fe20000011408 */
[----:B------:R-:W-:Y:S01]  /*0c90*/  VIADD R219, R22, 0xc0 ;  /* 0x000000c016db7836 */ /* 0x000fe20000000000 */
[----:B------:R-:W-:Y:S01]  /*0ca0*/  SHF.R.S32.HI R7, RZ, 0x5, R7 ;  /* 0x00000005ff077819 */ /* 0x000fe20000011407 */
[----:B------:R-:W-:Y:S01]  /*0cb0*/  IMAD.U32 R225, RZ, RZ, UR4 ;  /* 0x00000004ffe17e24 */ /* 0x000fe2000f8e00ff */
[----:B------:R-:W-:Y:S01]  /*0cc0*/  LEA.HI R10, R10, R9, RZ, 0x3 ;  /* 0x000000090a0a7211 */ /* 0x000fe200078f18ff */
[----:B------:R-:W-:Y:S01]  /*0cd0*/  IMAD.U32 R17, RZ, RZ, UR4 ;  /* 0x00000004ff117e24 */ /* 0x000fe2000f8e00ff */
[----:B------:R-:W-:-:S02]  /*0ce0*/  LOP3.LUT R215, R8, 0x7ffffffc, RZ, 0xc0, !PT ;  /* 0x7ffffffc08d77812 */ /* 0x000fc400078ec0ff */
[----:B------:R-:W-:Y:S02]  /*0cf0*/  LOP3.LUT R10, R10, 0xfffffff8, RZ, 0xc0, !PT ;  /* 0xfffffff80a0a7812 */ /* 0x000fe400078ec0ff */
[----:B------:R-:W-:Y:S01]  /*0d00*/  IADD3 R218, R22, 0x40, RZ ;  /* 0x0000004016da7810 */ /* 0x000fe20007ffe0ff */
[----:B------:R-:W-:Y:S01]  /*0d10*/  IMAD.IADD R215, R226, 0x1, -R215 ;  /* 0x00000001e2d77824 */ /* 0x000fe200078e0ad7 */
[----:B------:R-:W-:Y:S01]  /*0d20*/  SHF.R.S32.HI R224, RZ, 0x3, R0 ;  /* 0x00000003ffe07819 */ /* 0x000fe20000011400 */
[----:B------:R-:W-:Y:S01]  /*0d30*/  IMAD.IADD R10, R9, 0x1, -R10 ;  /* 0x00000001090a7824 */ /* 0x000fe200078e0a0a */
[----:B------:R-:W-:Y:S02]  /*0d40*/  SHF.R.S32.HI R0, RZ, 0x1f, R22 ;  /* 0x0000001fff007819 */ /* 0x000fe40000011416 */
[----:B------:R-:W-:Y:S01]  /*0d50*/  SHF.R.S32.HI R4, RZ, 0x1f, R218 ;  /* 0x0000001fff047819 */ /* 0x000fe200000114da */
[----:B------:R-:W-:Y:S01]  /*0d60*/  IMAD R7, R7, 0x10, R10 ;  /* 0x0000001007077824 */ /* 0x000fe200078e020a */
[----:B------:R-:W-:-:S03]  /*0d70*/  SHF.R.S32.HI R0, RZ, 0x1f, R219 ;  /* 0x0000001fff007819 */ /* 0x000fc600000114db */
[----:B------:R-:W-:Y:S02]  /*0d80*/  IMAD R2, R2, 0x40, R7 ;  /* 0x0000004002027824 */ /* 0x000fe400078e0207 */
[----:B------:R-:W-:Y:S02]  /*0d90*/  IMAD.MOV.U32 R7, RZ, RZ, R15 ;  /* 0x000000ffff077224 */ /* 0x000fe400078e000f */
[----:B------:R-:W-:Y:S01]  /*0da0*/  IMAD R216, R6, 0x8, R2 ;  /* 0x0000000806d87824 */ /* 0x000fe200078e0202 */
[----:B------:R-:W-:Y:S04]  /*0db0*/  STL [R1], R2 ;  /* 0x0000000201007387 */ /* 0x000fe80000100800 */
[----:B------:R0:W-:Y:S02]  /*0dc0*/  STL [R1+0x8], R3 ;  /* 0x0000080301007387 */ /* 0x0001e40000100800 */
[----:B0-----:R-:W-:-:S07]  /*0dd0*/  SHF.R.S32.HI R3, RZ, 0x1f, R217 ;  /* 0x0000001fff037819 */ /* 0x001fce00000114d9 */
.L_x_2475:
[----:B012---:R-:W0:Y:S01]  /*0de0*/  LDC.64 R2, c[0x0][0xc88] ;  /* 0x00032200ff027b82 */ /* 0x007e220000000a00 */
[----:B------:R-:W-:Y:S01]  /*0df0*/  ULDC.64 UR8, c[0x0][0xa28] ;  /* 0x00028a0000087ab9 */ /* 0x000fe20000000a00 */
[----:B------:R-:W-:Y:S01]  /*0e00*/  ULDC.64 UR10, c[0x0][0xa18] ;  /* 0x00028600000a7ab9 */ /* 0x000fe20000000a00 */
[----:B0-----:R-:W-:-:S06]  /*0e10*/  IMAD.WIDE R2, R7, 0x4, R2 ;  /* 0x0000000407027825 */ /* 0x001fcc00078e0202 */
[----:B------:R-:W2:Y:S01]  /*0e20*/  LDG.E R2, desc[UR38][R2.64] ;  /* 0x0000002602027981 */ /* 0x000ea2000c1e1900 */
        /* <DEDUP_REMOVED lines=9> */
[----:B------:R-:W-:-:S04]  /*0ec0*/  @UP0 ULEA UR8, UP2, UR4, UR8, 0x2 ;  /* 0x0000000804080291 */ /* 0x000fc8000f84103f */
[----:B------:R-:W-:Y:S02]  /*0ed0*/  @UP0 ULEA.HI.X UR9, UR4, UR9, UR7, 0x2, UP2 ;  /* 0x0000000904090291 */ /* 0x000fe400090f1407 */
[----:B------:R-:W-:Y:S01]  /*0ee0*/  MOV R223, UR7 ;  /* 0x0000000700df7c02 */ /* 0x000fe20008000f00 */
[----:B------:R-:W-:Y:S01]  /*0ef0*/  @UP1 ULEA UR10, UP0, UR4, UR10, 0x2 ;  /* 0x0000000a040a1291 */ /* 0x000fe2000f80103f */
[----:B------:R-:W-:-:S03]  /*0f00*/  IMAD.U32 R2, RZ, RZ, UR8 ;  /* 0x00000008ff027e24 */ /* 0x000fc6000f8e00ff */
[----:B------:R-:W-:Y:S01]  /*0f10*/  @UP1 ULEA.HI.X UR11, UR4, UR11, UR7, 0x2, UP0 ;  /* 0x0000000b040b1291 */ /* 0x000fe200080f1407 */
[----:B------:R-:W-:Y:S01]  /*0f20*/  IMAD.U32 R3, RZ, RZ, UR9 ;  /* 0x00000009ff037e24 */ /* 0x000fe2000f8e00ff */
[----:B------:R-:W-:Y:S01]  /*0f30*/  ULDC.64 UR8, c[0x0][0x418] ;  /* 0x0001060000087ab9 */ /* 0x000fe20000000a00 */
[----:B------:R-:W-:Y:S01]  /*0f40*/  IMAD.U32 R4, RZ, RZ, UR10 ;  /* 0x0000000aff047e24 */ /* 0x000fe2000f8e00ff */
[----:B------:R-:W-:Y:S02]  /*0f50*/  ULDC UR7, c[0x0][0x424] ;  /* 0x0001090000077ab9 */ /* 0x000fe40000000800 */
[----:B------:R-:W-:Y:S01]  /*0f60*/  IMAD.U32 R5, RZ, RZ, UR11 ;  /* 0x0000000bff057e24 */ /* 0x000fe2000f8e00ff */
[----:B------:R-:W2:Y:S01]  /*0f70*/  @P0 LDG.E R2, desc[UR38][R2.64] ;  /* 0x0000002602020981 */ /* 0x000ea2000c1e1900 */
[----:B------:R-:W-:Y:S01]  /*0f80*/  UISETP.NE.U32.AND UP0, UPT, UR8, URZ, UPT ;  /* 0x0000003f0800728c */ /* 0x000fe2000bf05070 */
[----:B------:R-:W-:Y:S02]  /*0f90*/  ULDC.64 UR10, c[0x0][0xa20] ;  /* 0x00028800000a7ab9 */ /* 0x000fe40000000a00 */
[----:B---3--:R-:W3:Y:S01]  /*0fa0*/  @P2 LDG.E R4, desc[UR38][R4.64] ;  /* 0x0000002604042981 */ /* 0x008ee2000c1e1900 */
[----:B------:R-:W-:Y:S01]  /*0fb0*/  UISETP.NE.AND.EX UP0, UPT, UR9, URZ, UPT, UP0 ;  /* 0x0000003f0900728c */ /* 0x000fe2000bf05300 */
[----:B------:R-:W-:Y:S01]  /*0fc0*/  ISETP.NE.U32.AND P1, PT, RZ, UR10, PT ;  /* 0x0000000aff007c0c */ /* 0x000fe2000bf25070 */
[----:B------:R-:W-:Y:S01]  /*0fd0*/  ULDC UR8, c[0x0][0x2f0] ;  /* 0x0000bc0000087ab9 */ /* 0x000fe20000000800 */
[----:B------:R-:W-:Y:S01]  /*0fe0*/  UMOV UR4, URZ ;  /* 0x0000003f00047c82 */ /* 0x000fe20008000000 */
[----:B------:R-:W-:Y:S01]  /*0ff0*/  USEL UR7, UR7, 0x1, UP0 ;  /* 0x0000000107077887 */ /* 0x000fe20008000000 */
[----:B------:R-:W-:Y:S01]  /*1000*/  ISETP.NE.AND.EX P1, PT, RZ, UR11, PT, P1 ;  /* 0x0000000bff007c0c */ /* 0x000fe2000bf25310 */
[----:B------:R-:W-:-:S02]  /*1010*/  IMAD.U32 R222, RZ, RZ, UR6 ;  /* 0x00000006ffde7e24 */ /* 0x000fc4000f8e00ff */
[----:B------:R-:W-:Y:S01]  /*1020*/  UIMAD UR8, UR7, UR8, URZ ;  /* 0x00000008070872a4 */ /* 0x000fe2000f8e023f */
[----:B--2---:R-:W-:Y:S02]  /*1030*/  @P0 R2UR UR4, R2 ;  /* 0x00000000020402ca */ /* 0x004fe400000e0000 */
[----:B---3--:R-:W-:-:S13]  /*1040*/  @P2 R2UR UR7, R4 ;  /* 0x00000000040722ca */ /* 0x008fda00000e0000 */
[----:B------:R-:W-:Y:S01]  /*1050*/  IMAD.U32 R23, RZ, RZ, UR7 ;  /* 0x00000007ff177e24 */ /* 0x000fe2000f8e00ff */
[----:B----4-:R-:W-:Y:S06]  /*1060*/  @P2 BRA `(.L_x_2416) ;  /* 0x0000000000442947 */ /* 0x010fec0003800000 */
[----:B------:R-:W-:Y:S02]  /*1070*/  ULDC.64 UR6, c[0x0][0xa00] ;  /* 0x0002800000067ab9 */ /* 0x000fe40000000a00 */
[----:B------:R-:W-:Y:S01]  /*1080*/  ISETP.NE.U32.AND P0, PT, RZ, UR6, PT ;  /* 0x00000006ff007c0c */ /* 0x000fe2000bf05070 */
[----:B------:R-:W-:Y:S02]  /*1090*/  ULDC UR6, c[0x0][0x288] ;  /* 0x0000a20000067ab9 */ /* 0x000fe40000000800 */
[----:B------:R-:W-:Y:S02]  /*10a0*/  MOV R23, UR6 ;  /* 0x0000000600177c02 */ /* 0x000fe40008000f00 */
        /* <DEDUP_REMOVED lines=11> */
[----:B------:R-:W-:-:S06]  /*1160*/  UIADD3 UR6, -UR6, UR7, URZ ;  /* 0x0000000706067290 */ /* 0x000fcc000fffe13f */
[----:B------:R-:W-:-:S07]  /*1170*/  IMAD.U32 R23, RZ, RZ, UR6 ;  /* 0x00000006ff177e24 */ /* 0x000fce000f8e00ff */
.L_x_2416:
[----:B------:R-:W-:Y:S05]  /*1180*/  @!P1 BRA `(.L_x_2417) ;  /* 0x0000000000249947 */ /* 0x000fea0003800000 */
[----:B------:R-:W-:Y:S02]  /*1190*/  R2UR UR7, R221 ;  /* 0x00000000dd0772ca */ /* 0x000fe400000e0000 */
[----:B------:R-:W-:-:S11]  /*11a0*/  R2UR UR8, R223 ;  /* 0x00000000df0872ca */ /* 0x000fd600000e0000 */
[----:B------:R-:W-:-:S04]  /*11b0*/  ULEA UR6, UP0, UR7, UR10, 0x2 ;  /* 0x0000000a07067291 */ /* 0x000fc8000f80103f */
[----:B------:R-:W-:Y:S02]  /*11c0*/  ULEA.HI.X UR7, UR7, UR11, UR8, 0x2, UP0 ;  /* 0x0000000b07077291 */ /* 0x000fe400080f1408 */
[----:B------:R-:W-:-:S04]  /*11d0*/  IMAD.U32 R2, RZ, RZ, UR6 ;  /* 0x00000006ff027e24 */ /* 0x000fc8000f8e00ff */
[----:B------:R-:W-:-:S05]  /*11e0*/  IMAD.U32 R3, RZ, RZ, UR7 ;  /* 0x00000007ff037e24 */ /* 0x000fca000f8e00ff */
[----:B------:R-:W2:Y:S02]  /*11f0*/  LDG.E R2, desc[UR38][R2.64] ;  /* 0x0000002602027981 */ /* 0x000ea4000c1e1900 */
[----:B--2---:R-:W-:Y:S01]  /*1200*/  R2UR UR8, R2 ;  /* 0x00000000020872ca */ /* 0x004fe200000e0000 */
[----:B------:R-:W-:-:S14]  /*1210*/  BRA `(.L_x_2418) ;  /* 0x0000000000387947 */ /* 0x000fdc0003800000 */
.L_x_2417:
[----:B------:R-:W-:Y:S02]  /*1220*/  ULDC.64 UR6, c[0x0][0xa08] ;  /* 0x0002820000067ab9 */ /* 0x000fe40000000a00 */
[----:B------:R-:W-:-:S04]  /*1230*/  ISETP.NE.U32.AND P0, PT, RZ, UR6, PT ;  /* 0x00000006ff007c0c */ /* 0x000fc8000bf05070 */
[----:B------:R-:W-:-:S13]  /*1240*/  ISETP.NE.AND.EX P0, PT, RZ, UR7, PT, P0 ;  /* 0x00000007ff007c0c */ /* 0x000fda000bf05300 */
[----:B------:R-:W-:Y:S05]  /*1250*/  @!P0 BRA `(.L_x_2418) ;  /* 0x0000000000288947 */ /* 0x000fea0003800000 */
[----:B------:R-:W-:Y:S01]  /*1260*/  R2UR UR8, R221 ;  /* 0x00000000dd0872ca */ /* 0x000fe200000e0000 */
[----:B------:R-:W-:-:S12]  /*1270*/  ULDC.64 UR6, c[0x0][0xa08] ;  /* 0x0002820000067ab9 */ /* 0x000fd80000000a00 */
[----:B------:R-:W-:-:S06]  /*1280*/  UIMAD.WIDE UR6, UR8, 0x4, UR6 ;  /* 0x00000004080678a5 */ /* 0x000fcc000f8e0206 */
[----:B------:R-:W-:Y:S01]  /*1290*/  IMAD.U32 R2, RZ, RZ, UR6 ;  /* 0x00000006ff027e24 */ /* 0x000fe2000f8e00ff */
[----:B------:R-:W-:-:S05]  /*12a0*/  MOV R3, UR7 ;  /* 0x0000000700037c02 */ /* 0x000fca0008000f00 */
[----:B------:R-:W2:Y:S04]  /*12b0*/  LDG.E R4, desc[UR38][R2.64] ;  /* 0x0000002602047981 */ /* 0x000ea8000c1e1900 */
[----:B------:R-:W3:Y:S01]  /*12c0*/  LDG.E R0, desc[UR38][R2.64+0x4] ;  /* 0x0000042602007981 */ /* 0x000ee2000c1e1900 */
[----:B--2---:R-:W-:Y:S02]  /*12d0*/  R2UR UR8, R4 ;  /* 0x00000000040872ca */ /* 0x004fe400000e0000 */
[----:B---3--:R-:W-:-:S13]  /*12e0*/  R2UR UR6, R0 ;  /* 0x00000000000672ca */ /* 0x008fda00000e0000 */
[----:B------:R-:W-:-:S12]  /*12f0*/  UIADD3 UR8, -UR8, UR6, URZ ;  /* 0x0000000608087290 */ /* 0x000fd8000fffe13f */
.L_x_2418:
[----:B------:R-:W-:Y:S01]  /*1300*/  UIADD3 UR9, -UR4, UR8, URZ ;  /* 0x0000000804097290 */ /* 0x000fe2000fffe13f */
[----:B------:R-:W-:Y:S01]  /*1310*/  R2UR UR7, R23 ;  /* 0x00000000170772ca */ /* 0x000fe200000e0000 */
[----:B------:R-:W-:Y:S01]  /*1320*/  USHF.L.U32 UR5, UR5, 0x7, URZ ;  /* 0x0000000705057899 */ /* 0x000fe2000800063f */
[----:B------:R-:W-:Y:S01]  /*1330*/  PLOP3.LUT P0, PT, PT, PT, PT, 0x80, 0x0 ;  /* 0x000000000000781c */ /* 0x000fe20003f0f070 */
[----:B------:R-:W-:Y:S01]  /*1340*/  ULDC UR4, c[0x0][0x448] ;  /* 0x0001120000047ab9 */ /* 0x000fe20000000800 */
[----:B------:R-:W-:Y:S01]  /*1350*/  IMAD.MOV.U32 R0, RZ, RZ, RZ ;  /* 0x000000ffff007224 */ /* 0x000fe200078e00ff */
[----:B------:R-:W-:Y:S01]  /*1360*/  UISETP.NE.AND UP0, UPT, UR4, 0x1, UPT ;  /* 0x000000010400788c */ /* 0x000fe2000bf05270 */
[----:B------:R-:W-:Y:S01]  /*1370*/  IMAD.U32 R212, RZ, RZ, UR9 ;  /* 0x00000009ffd47e24 */ /* 0x000fe2000f8e00ff */
[----:B------:R-:W-:Y:S02]  /*1380*/  UIADD3 UR6, UR5, 0x7f, URZ ;  /* 0x0000007f05067890 */ /* 0x000fe4000fffe03f */
[----:B------:R-:W-:Y:S01]  /*1390*/  IMAD.U32 R214, RZ, RZ, UR5 ;  /* 0x00000005ffd67e24 */ /* 0x000fe2000f8e00ff */
[----:B------:R-:W-:Y:S01]  /*13a0*/  UP2UR UR4, UPR, URZ, 0x1 ;  /* 0x000000013f047883 */ /* 0x000fe20008000000 */
[----:B------:R-:W-:-:S02]  /*13b0*/  CS2R R2, SRZ ;  /* 0x0000000000027805 */ /* 0x000fc4000001ff00 */
[----:B------:R-:W-:Y:S02]  /*13c0*/  CS2R R150, SRZ ;  /* 0x0000000000967805 */ /* 0x000fe4000001ff00 */
[----:B------:R-:W-:Y:S01]  /*13d0*/  CS2R R148, SRZ ;  /* 0x0000000000947805 */ /* 0x000fe2000001ff00 */
[----:B------:R-:W-:Y:S01]  /*13e0*/  UIADD3 UR7, UR9, 0x50, -UR7 ;  /* 0x0000005009077890 */ /* 0x000fe2000fffe807 */
[----:B------:R-:W-:Y:S01]  /*13f0*/  CS2R R146, SRZ ;  /* 0x0000000000927805 */ /* 0x000fe2000001ff00 */
[----:B------:R-:W-:Y:S01]  /*1400*/  IMAD.U32 R213, RZ, RZ, UR4 ;  /* 0x00000004ffd57e24 */ /* 0x000fe2000f8e00ff */
[----:B------:R-:W-:Y:S01]  /*1410*/  @UP0 ULDC UR4, c[0x0][0x44c] ;  /* 0x0001130000040ab9 */ /* 0x000fe20000000800 */
[----:B------:R-:W-:Y:S01]  /*1420*/  @UP0 ULDC UR8, c[0x0][0x450] ;  /* 0x0001140000080ab9 */ /* 0x000fe20000000800 */
[----:B------:R-:W-:Y:S01]  /*1430*/  UIMAD.WIDE.U32 UR4, UR6, UR4, URZ ;  /* 0x00000004060472a5 */ /* 0x000fe2000f8e003f */
[----:B------:R-:W-:Y:S01]  /*1440*/  CS2R R144, SRZ ;  /* 0x0000000000907805 */ /* 0x000fe2000001ff00 */
[----:B------:R-:W-:Y:S01]  /*1450*/  UIADD3 UR4, UR9, 0x4f, URZ ;  /* 0x0000004f09047890 */ /* 0x000fe2000fffe03f */
[----:B------:R-:W-:Y:S01]  /*1460*/  CS2R R142, SRZ ;  /* 0x00000000008e7805 */ /* 0x000fe2000001ff00 */
[----:B------:R-:W-:Y:S01]  /*1470*/  @UP0 USHF.R.U32.HI UR6, URZ, UR8, UR5 ;  /* 0x000000083f060299 */ /* 0x000fe20008011605 */
[----:B------:R-:W-:Y:S01]  /*1480*/  CS2R R140, SRZ ;  /* 0x00000000008c7805 */ /* 0x000fe2000001ff00 */
[----:B------:R-:W-:Y:S01]  /*1490*/  UIMAD.WIDE UR4, UR4, 0x66666667, URZ ;  /* 0x66666667040478a5 */ /* 0x000fe2000f8e023f */
[----:B------:R-:W-:Y:S01]  /*14a0*/  CS2R R138, SRZ ;  /* 0x00000000008a7805 */ /* 0x000fe2000001ff00 */
[----:B------:R-:W-:Y:S01]  /*14b0*/  UIADD3 UR6, UR7, UR6, URZ ;  /* 0x0000000607067290 */ /* 0x000fe2000fffe03f */
[----:B------:R-:W-:Y:S01]  /*14c0*/  CS2R R136, SRZ ;  /* 0x0000000000887805 */ /* 0x000fe2000001ff00 */
[----:B------:R-:W-:Y:S01]  /*14d0*/  USHF.R.U32.HI UR4, URZ, 0x1f, UR5 ;  /* 0x0000001f3f047899 */ /* 0x000fe20008011605 */
[----:B------:R-:W-:Y:S01]  /*14e0*/  CS2R R134, SRZ ;  /* 0x0000000000867805 */ /* 0x000fe2000001ff00 */
[----:B------:R-:W-:Y:S01]  /*14f0*/  UIMAD.WIDE UR6, UR6, 0x66666667, URZ ;  /* 0x66666667060678a5 */ /* 0x000fe2000f8e023f */
[----:B------:R-:W-:Y:S01]  /*1500*/  CS2R R132, SRZ ;  /* 0x0000000000847805 */ /* 0x000fe2000001ff00 */
[----:B------:R-:W-:Y:S01]  /*1510*/  ULEA.HI.SX32 UR4, UR5, UR4, 0x1b ;  /* 0x0000000405047291 */ /* 0x000fe2000f8fda3f */
[----:B------:R-:W-:Y:S01]  /*1520*/  CS2R R130, SRZ ;  /* 0x0000000000827805 */ /* 0x000fe2000001ff00 */
[----:B------:R-:W-:Y:S01]  /*1530*/  USHF.R.U32.HI UR6, URZ, 0x1f, UR7 ;  /* 0x0000001f3f067899 */ /* 0x000fe20008011607 */
[----:B------:R-:W-:-:S02]  /*1540*/  CS2R R128, SRZ ;  /* 0x0000000000807805 */ /* 0x000fc4000001ff00 */
[----:B------:R-:W-:Y:S02]  /*1550*/  CS2R R126, SRZ ;  /* 0x00000000007e7805 */ /* 0x000fe4000001ff00 */
[----:B------:R-:W-:Y:S01]  /*1560*/  CS2R R124, SRZ ;  /* 0x00000000007c7805 */ /* 0x000fe2000001ff00 */
[----:B------:R-:W-:Y:S01]  /*1570*/  ULEA.HI.SX32 UR6, UR7, UR6, 0x1b ;  /* 0x0000000607067291 */ /* 0x000fe2000f8fda3f */
[----:B------:R-:W-:Y:S02]  /*1580*/  CS2R R122, SRZ ;  /* 0x00000000007a7805 */ /* 0x000fe4000001ff00 */
[----:B------:R-:W-:Y:S02]  /*1590*/  CS2R R120, SRZ ;  /* 0x0000000000787805 */ /* 0x000fe4000001ff00 */
[----:B------:R-:W-:Y:S01]  /*15a0*/  CS2R R118, SRZ ;  /* 0x0000000000767805 */ /* 0x000fe2000001ff00 */
[----:B------:R-:W-:Y:S01]  /*15b0*/  UISETP.LT.AND UP0, UPT, UR4, UR6, UPT ;  /* 0x000000060400728c */ /* 0x000fe2000bf01270 */
[----:B------:R-:W-:-:S02]  /*15c0*/  CS2R R116, SRZ ;  /* 0x0000000000747805 */ /* 0x000fc4000001ff00 */
[----:B------:R-:W-:Y:S02]  /*15d0*/  CS2R R114, SRZ ;  /* 0x0000000000727805 */ /* 0x000fe4000001ff00 */
[----:B------:R-:W-:Y:S01]  /*15e0*/  CS2R R112, SRZ ;  /* 0x0000000000707805 */ /* 0x000fe2000001ff00 */
[----:B------:R-:W-:Y:S01]  /*15f0*/  USEL UR61, UR4, UR6, UP0 ;  /* 0x00000006043d7287 */ /* 0x000fe20008000000 */
[----:B------:R-:W-:Y:S02]  /*1600*/  CS2R R110, SRZ ;  /* 0x00000000006e7805 */ /* 0x000fe4000001ff00 */
[----:B------:R-:W-:Y:S02]  /*1610*/  CS2R R108, SRZ ;  /* 0x00000000006c7805 */ /* 0x000fe4000001ff00 */
[----:B------:R-:W-:Y:S01]  /*1620*/  CS2R R106, SRZ ;  /* 0x00000000006a7805 */ /* 0x000fe2000001ff00 */
[----:B------:R-:W-:Y:S01]  /*1630*/  UISETP.GE.AND UP0, UPT, UR61, 0x1, UPT ;  /* 0x000000013d00788c */ /* 0x000fe2000bf06270 */
[----:B------:R-:W-:-:S02]  /*1640*/  CS2R R104, SRZ ;  /* 0x0000000000687805 */ /* 0x000fc4000001ff00 */
[----:B------:R-:W-:Y:S02]  /*1650*/  CS2R R102, SRZ ;  /* 0x0000000000667805 */ /* 0x000fe4000001ff00 */
[----:B------:R-:W-:Y:S02]  /*1660*/  CS2R R100, SRZ ;  /* 0x0000000000647805 */ /* 0x000fe4000001ff00 */
[----:B------:R-:W-:Y:S02]  /*1670*/  CS2R R166, SRZ ;  /* 0x0000000000a67805 */ /* 0x000fe4000001ff00 */
[----:B------:R-:W-:Y:S02]  /*1680*/  CS2R R96, SRZ ;  /* 0x0000000000607805 */ /* 0x000fe4000001ff00 */
[----:B------:R-:W-:Y:S02]  /*1690*/  PLOP3.LUT P1, PT, PT, PT, UP0, 0x80, 0x0 ;  /* 0x000000000000781c */ /* 0x000fe40003f2f008 */
        /* <DEDUP_REMOVED lines=69> */
.L_x_2420:
[----:B------:R-:W2:Y:S01]  /*1af0*/  LDL R2, [R1+0x8] ;  /* 0x0000080001027983 */ /* 0x000ea20000100800 */
        /* <DEDUP_REMOVED lines=12> */
.L_x_2564:
[----:B------:R-:W-:Y:S05]  /*1bc0*/  @!P0 BRA `(.L_x_2422) ;  /* 0x0000000000048947 */ /* 0x000fea0003800000 */
[----:B------:R-:W-:Y:S01]  /*1bd0*/  BPT.TRAP 0x1 ;  /* 0x000000040000795c */ /* 0x000fe20000300000 */
.L_x_2422:
        /* <DEDUP_REMOVED lines=9> */
.L_x_2423:
[----:B-1----:R-:W-:Y:S05]  /*1c70*/  @P1 BRA `(.L_x_2424) ;  /* 0x0000000000081947 */ /* 0x002fea0003800000 */
[----:B------:R-:W1:Y:S02]  /*1c80*/  SYNCS.PHASECHK.TRANS64.TRYWAIT P1, [R0+URZ+0x38830], R3 ;  /* 0x03883003000075a7 */ /* 0x000e64000802017f */
[----:B-1----:R-:W-:Y:S05]  /*1c90*/  @!P1 BRA `(.L_x_2425) ;  /* 0x00000164005c9947 */ /* 0x002fea0003800000 */
.L_x_2424:
        /* <DEDUP_REMOVED lines=159> */
[----:B------:R-:W-:Y:S01]  /*2690*/  MOV R9, UR17 ;  /* 0x0000001100097c02 */ /* 0x000fe20008000f00 */
        /* <DEDUP_REMOVED lines=418> */
.L_x_2426:
[----:B------:R-:W-:Y:S01]  /*40c0*/  R2UR UR4, R213 ;  /* 0x00000000d50472ca */ /* 0x000fe200000e0000 */
[----:B------:R-:W-:Y:S01]  /*40d0*/  UMOV UR5, 0xffffffb0 ;  /* 0xffffffb000057882 */ /* 0x000fe20000000000 */
[----:B------:R-:W-:Y:S01]  /*40e0*/  R2UR UR7, R214 ;  /* 0x00000000d60772ca */ /* 0x000fe200000e0000 */
[----:B------:R-:W-:Y:S01]  /*40f0*/  UIMAD UR5, UR61, UR5, 0x51 ;  /* 0x000000513d0574a4 */ /* 0x000fe2000f8e0205 */
[----:B------:R-:W-:Y:S01]  /*4100*/  R2UR UR14, R212 ;  /* 0x00000000d40e72ca */ /* 0x000fe200000e0000 */
[----:B------:R-:W-:Y:S01]  /*4110*/  ULDC UR6, c[0x0][0x9d8] ;  /* 0x0002760000067ab9 */ /* 0x000fe20000000800 */
[----:B------:R-:W-:Y:S01]  /*4120*/  R2UR UR15, R23 ;  /* 0x00000000170f72ca */ /* 0x000fe200000e0000 */
[----:B------:R-:W-:Y:S01]  /*4130*/  FMUL.FTZ R58, R58, UR6 ;  /* 0x000000063a3a7c20 */ /* 0x000fe20008410000 */
[----:B------:R-:W-:Y:S01]  /*4140*/  FMUL.FTZ R59, R59, UR6 ;  /* 0x000000063b3b7c20 */ /* 0x000fe20008410000 */
[----:B------:R-:W-:Y:S01]  /*4150*/  FMUL.FTZ R62, R62, UR6 ;  /* 0x000000063e3e7c20 */ /* 0x000fe20008410000 */
[----:B------:R-:W-:Y:S01]  /*4160*/  FMUL.FTZ R63, R63, UR6 ;  /* 0x000000063f3f7c20 */ /* 0x000fe20008410000 */
[----:B------:R-:W-:Y:S01]  /*4170*/  FMUL.FTZ R50, R50, UR6 ;  /* 0x0000000632327c20 */ /* 0x000fe20008410000 */
[----:B------:R-:W-:Y:S01]  /*4180*/  FMUL.FTZ R56, R56, UR6 ;  /* 0x0000000638387c20 */ /* 0x000fe20008410000 */
[----:B------:R-:W-:Y:S01]  /*4190*/  UISETP.NE.AND UP0, UPT, UR4, URZ, UPT ;  /* 0x0000003f0400728c */ /* 0x000fe2000bf05270 */
[----:B------:R-:W0:Y:S01]  /*41a0*/  MUFU.TANH R58, R58 ;  /* 0x0000003a003a7308 */ /* 0x000e220000002400 */
[----:B------:R-:W-:-:S02]  /*41b0*/  VIADD R3, R216, UR7 ;  /* 0x00000007d8037c36 */ /* 0x000fc40008000000 */
[----:B------:R-:W-:Y:S01]  /*41c0*/  FMUL.FTZ R51, R51, UR6 ;  /* 0x0000000633337c20 */ /* 0x000fe20008410000 */
[----:B------:R-:W-:Y:S01]  /*41d0*/  FMUL.FTZ R52, R52, UR6 ;  /* 0x0000000634347c20 */ /* 0x000fe20008410000 */
[----:B------:R-:W-:Y:S01]  /*41e0*/  FMUL.FTZ R42, R42, UR6 ;  /* 0x000000062a2a7c20 */ /* 0x000fe20008410000 */
[----:B------:R-:W-:Y:S01]  /*41f0*/  PLOP3.LUT P1, PT, PT, PT, UP0, 0x80, 0x0 ;  /* 0x000000000000781c */ /* 0x000fe20003f2f008 */
[----:B------:R-:W-:Y:S01]  /*4200*/  IMAD.U32 R5, RZ, RZ, UR15 ;  /* 0x0000000fff057e24 */ /* 0x000fe2000f8e00ff */
[----:B------:R-:W-:Y:S01]  /*4210*/  PLOP3.LUT P2, PT, PT, PT, UP0, 0x80, 0x0 ;  /* 0x000000000000781c */ /* 0x000fe20003f4f008 */
[----:B------:R-:W1:Y:S01]  /*4220*/  MUFU.TANH R59, R59 ;  /* 0x0000003b003b7308 */ /* 0x000e620000002400 */
[----:B------:R-:W-:Y:S01]  /*4230*/  FMUL.FTZ R43, R43, UR6 ;  /* 0x000000062b2b7c20 */ /* 0x000fe20008410000 */
[----:B------:R-:W-:Y:S01]  /*4240*/  @UP0 ULDC UR4, c[0x0][0x44c] ;  /* 0x0001130000040ab9 */ /* 0x000fe20000000800 */
[----:B------:R-:W-:Y:S01]  /*4250*/  FMUL.FTZ R57, R57, UR6 ;  /* 0x0000000639397c20 */ /* 0x000fe20008410000 */
[----:B------:R-:W-:Y:S01]  /*4260*/  FMUL.FTZ R54, R54, UR6 ;  /* 0x0000000636367c20 */ /* 0x000fe20008410000 */
[----:B------:R-:W-:Y:S01]  /*4270*/  FMUL.FTZ R46, R46, UR6 ;  /* 0x000000062e2e7c20 */ /* 0x000fe20008410000 */
[----:B------:R-:W-:Y:S01]  /*4280*/  FMUL.FTZ R60, R60, UR6 ;  /* 0x000000063c3c7c20 */ /* 0x000fe20008410000 */
[----:B------:R-:W-:Y:S01]  /*4290*/  FMUL.FTZ R55, R55, UR6 ;  /* 0x0000000637377c20 */ /* 0x000fe20008410000 */
[----:B------:R-:W2:Y:S01]  /*42a0*/  MUFU.TANH R62, R62 ;  /* 0x0000003e003e7308 */ /* 0x000ea20000002400 */
[----:B------:R-:W-:Y:S01]  /*42b0*/  FMUL.FTZ R47, R47, UR6 ;  /* 0x000000062f2f7c20 */ /* 0x000fe20008410000 */
[----:B------:R-:W-:Y:S01]  /*42c0*/  @P1 IMAD.HI.U32 R2, R3, UR4, RZ ;  /* 0x0000000403021c27 */ /* 0x000fe2000f8e00ff */
[----:B------:R-:W-:-:S03]  /*42d0*/  @UP0 ULDC UR4, c[0x0][0x450] ;  /* 0x0001140000040ab9 */ /* 0x000fc60000000800 */
[----:B------:R-:W-:Y:S01]  /*42e0*/  FMUL.FTZ R48, R48, UR6 ;  /* 0x0000000630307c20 */ /* 0x000fe20008410000 */
[----:B------:R-:W-:Y:S01]  /*42f0*/  FMUL.FTZ R49, R49, UR6 ;  /* 0x0000000631317c20 */ /* 0x000fe20008410000 */
[----:B------:R-:W-:Y:S01]  /*4300*/  FMUL.FTZ R34, R34, UR6 ;  /* 0x0000000622227c20 */ /* 0x000fe20008410000 */
[----:B------:R-:W-:Y:S01]  /*4310*/  @P2 SHF.R.U32.HI R3, RZ, UR4, R2 ;  /* 0x00000004ff032c19 */ /* 0x000fe20008011602 */
[----:B------:R-:W-:Y:S01]  /*4320*/  UIMAD UR4, UR61, -0x50, UR14 ;  /* 0xffffffb03d0478a4 */ /* 0x000fe2000f8e020e */
[----:B------:R-:W-:Y:S01]  /*4330*/  IMAD.U32 R2, RZ, RZ, UR5 ;  /* 0x00000005ff027e24 */ /* 0x000fe2000f8e00ff */
[----:B------:R-:W3:Y:S01]  /*4340*/  MUFU.TANH R63, R63 ;  /* 0x0000003f003f7308 */ /* 0x000ee20000002400 */
[----:B------:R-:W-:Y:S01]  /*4350*/  FMUL.FTZ R35, R35, UR6 ;  /* 0x0000000623237c20 */ /* 0x000fe20008410000 */
[----:B------:R-:W4:Y:S01]  /*4360*/  SHFL.IDX PT, R18, R3, 0x1, 0x1c1f ;  /* 0x003c1f0003127f89 */ /* 0x000f2200000e0000 */
[----:B------:R-:W-:Y:S01]  /*4370*/  UIADD3 UR4, UR4, 0x50, URZ ;  /* 0x0000005004047890 */ /* 0x000fe2000fffe03f */
[----:B------:R-:W-:-:S02]  /*4380*/  IMAD R2, R215, -0x2, R2 ;  /* 0xfffffffed7027824 */ /* 0x000fc400078e0202 */
[----:B------:R-:W-:Y:S01]  /*4390*/  FMUL.FTZ R38, R38, UR6 ;  /* 0x0000000626267c20 */ /* 0x000fe20008410000 */
[----:B------:R-:W-:Y:S01]  /*43a0*/  FMUL.FTZ R39, R39, UR6 ;  /* 0x0000000627277c20 */ /* 0x000fe20008410000 */
[----:B------:R-:W-:Y:S01]  /*43b0*/  FMUL.FTZ R26, R26, UR6 ;  /* 0x000000061a1a7c20 */ /* 0x000fe20008410000 */
[----:B------:R-:W5:Y:S01]  /*43c0*/  MUFU.TANH R50, R50 ;  /* 0x0000003200327308 */ /* 0x000f620000002400 */
[----:B------:R-:W-:Y:S01]  /*43d0*/  IMAD.U32 R4, RZ, RZ, UR4 ;  /* 0x00000004ff047e24 */ /* 0x000fe2000f8e00ff */
[----:B------:R-:W-:Y:S01]  /*43e0*/  IADD3 R5, -R5, UR14, R2 ;  /* 0x0000000e05057c10 */ /* 0x000fe2000fffe102 */
[----:B------:R-:W-:Y:S01]  /*43f0*/  FMUL.FTZ R27, R27, UR6 ;  /* 0x000000061b1b7c20 */ /* 0x000fe20008410000 */
[----:B------:R-:W-:Y:S01]  /*4400*/  FMUL.FTZ R30, R30, UR6 ;  /* 0x000000061e1e7c20 */ /* 0x000fe20008410000 */
[----:B------:R-:W-:Y:S02]  /*4410*/  IMAD R4, R215, -0x2, R4 ;  /* 0xfffffffed7047824 */ /* 0x000fe400078e0204 */
[----:B------:R-:W-:Y:S01]  /*4420*/  FMUL.FTZ R31, R31, UR6 ;  /* 0x000000061f1f7c20 */ /* 0x000fe20008410000 */
[----:B------:R-:W-:Y:S01]  /*4430*/  FMUL.FTZ R61, R61, UR6 ;  /* 0x000000063d3d7c20 */ /* 0x000fe20008410000 */
[----:B------:R-:W-:Y:S01]  /*4440*/  MUFU.TANH R20, R56 ;  /* 0x0000003800147308 */ /* 0x000fe20000002400 */
[----:B------:R-:W0:Y:S01]  /*4450*/  SHFL.IDX PT, R3, R3, RZ, 0x1c1f ;  /* 0x001c1fff03037589 */ /* 0x000e2200000e0000 */
[----:B------:R-:W-:Y:S01]  /*4460*/  FMUL.FTZ R53, R53, UR6 ;  /* 0x0000000635357c20 */ /* 0x000fe20008410000 */
[----:B------:R-:W-:Y:S01]  /*4470*/  FMUL.FTZ R40, R40, UR6 ;  /* 0x0000000628287c20 */ /* 0x000fe20008410000 */
[----:B------:R-:W-:Y:S01]  /*4480*/  FMUL.FTZ R24, R24, UR6 ;  /* 0x0000000618187c20 */ /* 0x000fe20008410000 */
[----:B------:R-:W-:Y:S01]  /*4490*/  FMUL.FTZ R41, R41, UR6 ;  /* 0x0000000629297c20 */ /* 0x000fe20008410000 */
[----:B------:R-:W-:Y:S01]  /*44a0*/  FMUL.FTZ R44, R44, UR6 ;  /* 0x000000062c2c7c20 */ /* 0x000fe20008410000 */
[----:B------:R-:W-:Y:S01]  /*44b0*/  FMUL.FTZ R25, R25, UR6 ;  /* 0x0000000619197c20 */ /* 0x000fe20008410000 */
[----:B------:R-:W-:Y:S01]  /*44c0*/  MUFU.TANH R69, R52 ;  /* 0x0000003400457308 */ /* 0x000fe20000002400 */
[----:B------:R-:W-:Y:S01]  /*44d0*/  FMUL.FTZ R45, R45, UR6 ;  /* 0x000000062d2d7c20 */ /* 0x000fe20008410000 */
[-CC-:B----4-:R-:W-:Y:S01]  /*44e0*/  VIADDMNMX R18, R18, R5.reuse, R4.reuse, PT ;  /* 0x0000000512127246 */ /* 0x190fe20003800104 */
[----:B------:R-:W-:Y:S01]  /*44f0*/  FMUL.FTZ R32, R32, UR6 ;  /* 0x0000000620207c20 */ /* 0x000fe20008410000 */
[----:B------:R-:W-:Y:S01]  /*4500*/  FMUL.FTZ R28, R28, UR6 ;  /* 0x000000061c1c7c20 */ /* 0x000fe20008410000 */
[----:B------:R-:W-:Y:S01]  /*4510*/  FMUL.FTZ R33, R33, UR6 ;  /* 0x0000000621217c20 */ /* 0x000fe20008410000 */
[C---:B------:R-:W-:Y:S01]  /*4520*/  ISETP.GT.AND P1, PT, R18.reuse, RZ, PT ;  /* 0x000000ff1200720c */ /* 0x040fe20003f24270 */
[----:B------:R-:W-:Y:S01]  /*4530*/  ULDC UR5, c[0x0][0x988] ;  /* 0x0002620000057ab9 */ /* 0x000fe20000000800 */
[C---:B------:R-:W-:Y:S01]  /*4540*/  ISETP.GT.AND P2, PT, R18.reuse, 0x1, PT ;  /* 0x000000011200780c */ /* 0x040fe20003f44270 */
[----:B------:R-:W-:Y:S01]  /*4550*/  MUFU.TANH R51, R51 ;  /* 0x0000003300337308 */ /* 0x000fe20000002400 */
[----:B------:R-:W-:Y:S01]  /*4560*/  ISETP.GT.AND P3, PT, R18, 0x8, PT ;  /* 0x000000081200780c */ /* 0x000fe20003f64270 */
[----:B------:R-:W-:Y:S01]  /*4570*/  FMUL.FTZ R36, R36, UR6 ;  /* 0x0000000624247c20 */ /* 0x000fe20008410000 */
[----:B------:R-:W-:Y:S01]  /*4580*/  FMUL.FTZ R29, R29, UR6 ;  /* 0x000000061d1d7c20 */ /* 0x000fe20008410000 */
[----:B------:R-:W-:Y:S01]  /*4590*/  FMUL.FTZ R37, R37, UR6 ;  /* 0x0000000625257c20 */ /* 0x000fe20008410000 */
[----:B------:R-:W-:Y:S01]  /*45a0*/  R2UR UR4, R0 ;  /* 0x00000000000472ca */ /* 0x000fe200000e0000 */
[----:B------:R-:W-:Y:S01]  /*45b0*/  @UP0 ULDC UR6, c[0x0][0x44c] ;  /* 0x0001130000060ab9 */ /* 0x000fe20000000800 */
[----:B------:R-:W-:Y:S01]  /*45c0*/  UMOV UR10, UR7 ;  /* 0x00000007000a7c82 */ /* 0x000fe20008000000 */
[----:B------:R4:W-:Y:S01]  /*45d0*/  MUFU.TANH R52, R42 ;  /* 0x0000002a00347308 */ /* 0x0009e20000002400 */
[----:B0-----:R-:W-:Y:S01]  /*45e0*/  VIADDMNMX R4, R3, R5, R4, PT ;  /* 0x0000000503047246 */ /* 0x001fe20003800104 */
[----:B------:R-:W-:Y:S01]  /*45f0*/  UIMAD.WIDE.U32 UR6, UR7, UR6, URZ ;  /* 0x00000006070672a5 */ /* 0x000fe2000f8e003f */
[----:B------:R-:W-:Y:S01]  /*4600*/  CS2R R150, SRZ ;  /* 0x0000000000967805 */ /* 0x000fe2000001ff00 */
[----:B------:R-:W-:Y:S01]  /*4610*/  @UP0 ULDC UR11, c[0x0][0x450] ;  /* 0x00011400000b0ab9 */ /* 0x000fe20000000800 */
[----:B------:R-:W-:Y:S01]  /*4620*/  UIADD3 UR61, UR61, -0x2, URZ ;  /* 0xfffffffe3d3d7890 */ /* 0x000fe2000fffe03f */
[----:B------:R-:W-:Y:S01]  /*4630*/  CS2R R148, SRZ ;  /* 0x0000000000947805 */ /* 0x000fe2000001ff00 */
[----:B------:R-:W-:Y:S01]  /*4640*/  @UP0 USHF.R.U32.HI UR10, URZ, UR11, UR7 ;  /* 0x0000000b3f0a0299 */ /* 0x000fe20008011607 */
[----:B------:R1:W-:Y:S01]  /*4650*/  MUFU.TANH R56, R43 ;  /* 0x0000002b00387308 */ /* 0x0003e20000002400 */
[----:B----4-:R-:W-:Y:S01]  /*4660*/  FSEL R42, R58, -INF , P1 ;  /* 0xff8000003a2a7808 */ /* 0x010fe20000800000 */
[----:B------:R-:W-:Y:S01]  /*4670*/  UIADD3 UR4, UR4, 0x38840, URZ ;  /* 0x0003884004047890 */ /* 0x000fe2000fffe03f */
[----:B------:R-:W-:Y:S01]  /*4680*/  ISETP.GT.AND P1, PT, R18, 0x9, PT ;  /* 0x000000091200780c */ /* 0x000fe20003f24270 */
[----:B------:R-:W-:Y:S01]  /*4690*/  UIADD3 UR6, UR10, UR14, -UR15 ;  /* 0x0000000e0a067290 */ /* 0x000fe2000fffe80f */
[----:B------:R-:W0:Y:S01]  /*46a0*/  S2UR UR14, SR_CgaCtaId ;  /* 0x00000000000e79c3 */ /* 0x000e220000008800 */
[----:B------:R-:W-:-:S02]  /*46b0*/  CS2R R146, SRZ ;  /* 0x0000000000927805 */ /* 0x000fc4000001ff00 */
[----:B------:R-:W-:Y:S01]  /*46c0*/  CS2R R144, SRZ ;  /* 0x0000000000907805 */ /* 0x000fe2000001ff00 */
[----:B------:R-:W-:Y:S01]  /*46d0*/  MUFU.TANH R64, R57 ;  /* 0x0000003900407308 */ /* 0x000fe20000002400 */
[----:B-1----:R-:W-:Y:S01]  /*46e0*/  FSEL R43, R59, -INF , P2 ;  /* 0xff8000003b2b7808 */ /* 0x002fe20001000000 */
[----:B------:R-:W-:Y:S01]  /*46f0*/  UIMAD.WIDE UR6, UR6, 0x66666667, URZ ;  /* 0x66666667060678a5 */ /* 0x000fe2000f8e023f */
[----:B------:R-:W-:Y:S02]  /*4700*/  ISETP.GT.AND P2, PT, R18, 0x10, PT ;  /* 0x000000101200780c */ /* 0x000fe40003f44270 */
[----:B------:R-:W-:Y:S02]  /*4710*/  CS2R R142, SRZ ;  /* 0x00000000008e7805 */ /* 0x000fe4000001ff00 */
[----:B------:R-:W-:Y:S01]  /*4720*/  FMNMX.FTZ R21, R42, R43, !PT ;  /* 0x0000002b2a157209 */ /* 0x000fe20007810000 */
[----:B------:R-:W-:Y:S01]  /*4730*/  USHF.R.U32.HI UR6, URZ, 0x1f, UR7 ;  /* 0x0000001f3f067899 */ /* 0x000fe20008011607 */
[----:B------:R-:W-:Y:S01]  /*4740*/  CS2R R140, SRZ ;  /* 0x00000000008c7805 */ /* 0x000fe2000001ff00 */
[----:B------:R-:W1:Y:S01]  /*4750*/  MUFU.TANH R54, R54 ;  /* 0x0000003600367308 */ /* 0x000e620000002400 */
[----:B------:R-:W-:Y:S01]  /*4760*/  CS2R R138, SRZ ;  /* 0x00000000008a7805 */ /* 0x000fe2000001ff00 */
[----:B------:R-:W-:Y:S01]  /*4770*/  ULEA.HI.SX32 UR6, UR7, UR6, 0x1b ;  /* 0x0000000607067291 */ /* 0x000fe2000f8fda3f */
[----:B------:R-:W-:-:S02]  /*4780*/  CS2R R136, SRZ ;  /* 0x0000000000887805 */ /* 0x000fc4000001ff00 */
[----:B------:R-:W-:Y:S02]  /*4790*/  CS2R R134, SRZ ;  /* 0x0000000000867805 */ /* 0x000fe4000001ff00 */
[----:B------:R-:W-:Y:S01]  /*47a0*/  CS2R R132, SRZ ;  /* 0x0000000000847805 */ /* 0x000fe2000001ff00 */
[----:B------:R-:W-:Y:S01]  /*47b0*/  UISETP.LT.AND UP0, UPT, URZ, UR6, UPT ;  /* 0x000000063f00728c */ /* 0x000fe2000bf01270 */
[----:B------:R-:W-:Y:S01]  /*47c0*/  CS2R R130, SRZ ;  /* 0x0000000000827805 */ /* 0x000fe2000001ff00 */
[----:B------:R2:W-:Y:S01]  /*47d0*/  MUFU.TANH R57, R46 ;  /* 0x0000002e00397308 */ /* 0x0005e20000002400 */
[----:B------:R-:W-:Y:S01]  /*47e0*/  CS2R R128, SRZ ;  /* 0x0000000000807805 */ /* 0x000fe2000001ff00 */
[----:B------:R-:W-:Y:S01]  /*47f0*/  USEL UR10, URZ, UR6, !UP0 ;  /* 0x000000063f0a7287 */ /* 0x000fe2000c000000 */
[----:B------:R-:W-:Y:S02]  /*4800*/  CS2R R126, SRZ ;  /* 0x00000000007e7805 */ /* 0x000fe4000001ff00 */
[----:B------:R-:W-:Y:S01]  /*4810*/  CS2R R124, SRZ ;  /* 0x00000000007c7805 */ /* 0x000fe2000001ff00 */
[----:B0-----:R-:W-:Y:S01]  /*4820*/  UPRMT UR4, UR14, 0x654, UR4 ;  /* 0x000006540e047896 */ /* 0x001fe20008000004 */
[----:B------:R-:W-:Y:S01]  /*4830*/  CS2R R122, SRZ ;  /* 0x00000000007a7805 */ /* 0x000fe2000001ff00 */
[----:B------:R-:W-:Y:S01]  /*4840*/  UISETP.GE.AND UP0, UPT, UR61, UR10, UPT ;  /* 0x0000000a3d00728c */ /* 0x000fe2000bf06270 */
[----:B------:R-:W-:Y:S01]  /*4850*/  MUFU.TANH R65, R60 ;  /* 0x0000003c00417308 */ /* 0x000fe20000002400 */
[----:B--2---:R-:W-:Y:S01]  /*4860*/  FSEL R46, R62, -INF , P3 ;  /* 0xff8000003e2e7808 */ /* 0x004fe20001800000 */
[----:B------:R-:W-:Y:S01]  /*4870*/  IMAD.U32 R229, RZ, RZ, UR10 ;  /* 0x0000000affe57e24 */ /* 0x000fe2000f8e00ff */
[----:B------:R-:W-:-:S02]  /*4880*/  ISETP.GT.AND P3, PT, R4, 0x8, PT ;  /* 0x000000080400780c */ /* 0x000fc40003f64270 */
[----:B------:R-:W-:Y:S02]  /*4890*/  CS2R R120, SRZ ;  /* 0x0000000000787805 */ /* 0x000fe4000001ff00 */
[----:B------:R-:W-:Y:S01]  /*48a0*/  FMNMX.FTZ R2, R46, R21, !PT ;  /* 0x000000152e027209 */ /* 0x000fe20007810000 */
[----:B------:R-:W-:Y:S01]  /*48b0*/  SYNCS.ARRIVE.TRANS64.RED.A1T0 RZ, [UR4], RZ ;  /* 0x000000ffffff79a7 */ /* 0x000fe20008100404 */
[----:B------:R-:W-:Y:S01]  /*48c0*/  CS2R R118, SRZ ;  /* 0x0000000000767805 */ /* 0x000fe2000001ff00 */
[----:B------:R-:W0:Y:S01]  /*48d0*/  MUFU.TANH R55, R55 ;  /* 0x0000003700377308 */ /* 0x000e220000002400 */
[----:B------:R-:W-:Y:S02]  /*48e0*/  CS2R R116, SRZ ;  /* 0x0000000000747805 */ /* 0x000fe4000001ff00 */
[----:B------:R-:W-:Y:S02]  /*48f0*/  CS2R R114, SRZ ;  /* 0x0000000000727805 */ /* 0x000fe4000001ff00 */
[----:B------:R-:W-:-:S02]  /*4900*/  CS2R R112, SRZ ;  /* 0x0000000000707805 */ /* 0x000fc4000001ff00 */
[----:B------:R-:W-:Y:S02]  /*4910*/  CS2R R110, SRZ ;  /* 0x00000000006e7805 */ /* 0x000fe4000001ff00 */
[----:B------:R-:W-:Y:S02]  /*4920*/  CS2R R108, SRZ ;  /* 0x00000000006c7805 */ /* 0x000fe4000001ff00 */
[----:B------:R-:W-:Y:S02]  /*4930*/  CS2R R106, SRZ ;  /* 0x00000000006a7805 */ /* 0x000fe4000001ff00 */
[----:B------:R-:W-:Y:S01]  /*4940*/  CS2R R104, SRZ ;  /* 0x0000000000687805 */ /* 0x000fe2000001ff00 */
[----:B------:R3:W2:Y:S01]  /*4950*/  MUFU.TANH R60, R47 ;  /* 0x0000002f003c7308 */ /* 0x0006a20000002400 */
[----:B------:R-:W-:Y:S02]  /*4960*/  CS2R R102, SRZ ;  /* 0x0000000000667805 */ /* 0x000fe4000001ff00 */
[----:B------:R-:W-:-:S02]  /*4970*/  CS2R R100, SRZ ;  /* 0x0000000000647805 */ /* 0x000fc4000001ff00 */
[----:B------:R-:W-:Y:S02]  /*4980*/  CS2R R98, SRZ ;  /* 0x0000000000627805 */ /* 0x000fe4000001ff00 */
[----:B------:R-:W-:Y:S02]  /*4990*/  CS2R R96, SRZ ;  /* 0x0000000000607805 */ /* 0x000fe4000001ff00 */
[----:B------:R-:W-:Y:S02]  /*49a0*/  CS2R R94, SRZ ;  /* 0x00000000005e7805 */ /* 0x000fe4000001ff00 */
[----:B------:R-:W-:Y:S02]  /*49b0*/  CS2R R92, SRZ ;  /* 0x00000000005c7805 */ /* 0x000fe4000001ff00 */
[----:B------:R-:W-:Y:S01]  /*49c0*/  CS2R R90, SRZ ;  /* 0x00000000005a7805 */ /* 0x000fe2000001ff00 */
[----:B------:R5:W-:Y:S01]  /*49d0*/  MUFU.TANH R67, R48 ;  /* 0x0000003000437308 */ /* 0x000be20000002400 */
[----:B---3--:R-:W-:-:S02]  /*49e0*/  FSEL R47, R63, -INF , P1 ;  /* 0xff8000003f2f7808 */ /* 0x008fc40000800000 */
[----:B------:R-:W-:Y:S02]  /*49f0*/  CS2R R88, SRZ ;  /* 0x0000000000587805 */ /* 0x000fe4000001ff00 */
[----:B------:R-:W-:Y:S02]  /*4a00*/  ISETP.GT.AND P1, PT, R18, 0x11, PT ;  /* 0x000000111200780c */ /* 0x000fe40003f24270 */
[----:B------:R-:W-:Y:S02]  /*4a10*/  CS2R R86, SRZ ;  /* 0x0000000000567805 */ /* 0x000fe4000001ff00 */
[----:B------:R-:W-:Y:S02]  /*4a20*/  FMNMX.FTZ R21, R47, R2, !PT ;  /* 0x000000022f157209 */ /* 0x000fe40007810000 */
[----:B------:R-:W-:Y:S02]  /*4a30*/  CS2R R84, SRZ ;  /* 0x0000000000547805 */ /* 0x000fe4000001ff00 */
[----:B------:R-:W-:Y:S01]  /*4a40*/  CS2R R82, SRZ ;  /* 0x0000000000527805 */ /* 0x000fe2000001ff00 */
[----:B------:R3:W-:Y:S01]  /*4a50*/  MUFU.TANH R68, R49 ;  /* 0x0000003100447308 */ /* 0x0007e20000002400 */
[----:B-----5:R-:W-:-:S02]  /*4a60*/  FSEL R48, R50, -INF , P2 ;  /* 0xff80000032307808 */ /* 0x020fc40001000000 */
[----:B------:R-:W-:Y:S02]  /*4a70*/  CS2R R80, SRZ ;  /* 0x0000000000507805 */ /* 0x000fe4000001ff00 */
[----:B------:R-:W-:Y:S02]  /*4a80*/  ISETP.GT.AND P2, PT, R18, 0x18, PT ;  /* 0x000000181200780c */ /* 0x000fe40003f44270 */
[----:B------:R-:W-:Y:S02]  /*4a90*/  CS2R R78, SRZ ;  /* 0x00000000004e7805 */ /* 0x000fe4000001ff00 */
[----:B------:R-:W-:Y:S02]  /*4aa0*/  FMNMX.FTZ R2, R48, R21, !PT ;  /* 0x0000001530027209 */ /* 0x000fe40007810000 */
[----:B------:R-:W-:Y:S02]  /*4ab0*/  CS2R R76, SRZ ;  /* 0x00000000004c7805 */ /* 0x000fe4000001ff00 */
[----:B-1----:R-:W-:Y:S01]  /*4ac0*/  FSEL R50, R54, -INF , P2 ;  /* 0xff80000036327808 */ /* 0x002fe20001000000 */
[----:B------:R-:W1:Y:S01]  /*4ad0*/  MUFU.TANH R34, R34 ;  /* 0x0000002200227308 */ /* 0x000e620000002400 */
[----:B---3--:R-:W-:-:S02]  /*4ae0*/  FSEL R49, R51, -INF , P1 ;  /* 0xff80000033317808 */ /* 0x008fc40000800000 */
[----:B------:R-:W-:Y:S02]  /*4af0*/  CS2R R74, SRZ ;  /* 0x00000000004a7805 */ /* 0x000fe4000001ff00 */
[C---:B------:R-:W-:Y:S02]  /*4b00*/  ISETP.GT.AND P1, PT, R18.reuse, 0x19, PT ;  /* 0x000000191200780c */ /* 0x040fe40003f24270 */
[----:B------:R-:W-:Y:S02]  /*4b10*/  CS2R R72, SRZ ;  /* 0x0000000000487805 */ /* 0x000fe4000001ff00 */
[----:B------:R-:W-:Y:S02]  /*4b20*/  FMNMX.FTZ R21, R49, R2, !PT ;  /* 0x0000000231157209 */ /* 0x000fe40007810000 */
[----:B------:R-:W-:Y:S01]  /*4b30*/  ISETP.GT.AND P2, PT, R18, 0x20, PT ;  /* 0x000000201200780c */ /* 0x000fe20003f44270 */
[----:B------:R-:W3:Y:S01]  /*4b40*/  MUFU.TANH R35, R35 ;  /* 0x0000002300237308 */ /* 0x000ee20000002400 */
[----:B0-----:R-:W-:-:S02]  /*4b50*/  FSEL R51, R55, -INF , P1 ;  /* 0xff80000037337808 */ /* 0x001fc40000800000 */
[----:B------:R-:W-:Y:S02]  /*4b60*/  FMNMX.FTZ R2, R50, R21, !PT ;  /* 0x0000001532027209 */ /* 0x000fe40007810000 */
[----:B------:R-:W-:Y:S02]  /*4b70*/  ISETP.GT.AND P1, PT, R18, 0x21, PT ;  /* 0x000000211200780c */ /* 0x000fe40003f24270 */
[----:B------:R-:W-:Y:S01]  /*4b80*/  FSEL R52, R52, -INF , P2 ;  /* 0xff80000034347808 */ /* 0x000fe20001000000 */
[----:B------:R-:W0:Y:S01]  /*4b90*/  MUFU.TANH R38, R38 ;  /* 0x0000002600267308 */ /* 0x000e220000002400 */
[----:B------:R-:W-:Y:S02]  /*4ba0*/  FMNMX.FTZ R21, R51, R2, !PT ;  /* 0x0000000233157209 */ /* 0x000fe40007810000 */
[----:B------:R-:W-:Y:S02]  /*4bb0*/  ISETP.GT.AND P2, PT, R18, 0x28, PT ;  /* 0x000000281200780c */ /* 0x000fe40003f44270 */
[----:B------:R-:W-:-:S02]  /*4bc0*/  FSEL R54, R56, -INF , P1 ;  /* 0xff80000038367808 */ /* 0x000fc40000800000 */
[----:B------:R-:W-:Y:S01]  /*4bd0*/  FMNMX.FTZ R21, R52, R21, !PT ;  /* 0x0000001534157209 */ /* 0x000fe20007810000 */
[----:B------:R-:W4:Y:S01]  /*4be0*/  MUFU.TANH R39, R39 ;  /* 0x0000002700277308 */ /* 0x000f220000002400 */
[----:B------:R-:W-:Y:S02]  /*4bf0*/  ISETP.GT.AND P1, PT, R18, 0x29, PT ;  /* 0x000000291200780c */ /* 0x000fe40003f24270 */
[----:B------:R-:W-:Y:S02]  /*4c00*/  FSEL R55, R57, -INF , P2 ;  /* 0xff80000039377808 */ /* 0x000fe40001000000 */
[----:B------:R-:W-:Y:S02]  /*4c10*/  FMNMX.FTZ R2, R54, R21, !PT ;  /* 0x0000001536027209 */ /* 0x000fe40007810000 */
[----:B------:R-:W-:Y:S01]  /*4c20*/  ISETP.GT.AND P2, PT, R18, 0x30, PT ;  /* 0x000000301200780c */ /* 0x000fe20003f44270 */
[----:B------:R-:W-:Y:S01]  /*4c30*/  MUFU.TANH R26, R26 ;  /* 0x0000001a001a7308 */ /* 0x000fe20000002400 */
[----:B--2---:R-:W-:-:S02]  /*4c40*/  FSEL R56, R60, -INF , P1 ;  /* 0xff8000003c387808 */ /* 0x004fc40000800000 */
[----:B------:R-:W-:Y:S02]  /*4c50*/  FMNMX.FTZ R21, R55, R2, !PT ;  /* 0x0000000237157209 */ /* 0x000fe40007810000 */
[----:B------:R-:W-:Y:S02]  /*4c60*/  ISETP.GT.AND P1, PT, R18, 0x31, PT ;  /* 0x000000311200780c */ /* 0x000fe40003f24270 */
[----:B-1----:R-:W-:Y:S01]  /*4c70*/  FSEL R57, R34, -INF , P2 ;  /* 0xff80000022397808 */ /* 0x002fe20001000000 */
[----:B------:R-:W1:Y:S01]  /*4c80*/  MUFU.TANH R27, R27 ;  /* 0x0000001b001b7308 */ /* 0x000e620000002400 */
[----:B------:R-:W-:Y:S02]  /*4c90*/  FMNMX.FTZ R2, R56, R21, !PT ;  /* 0x0000001538027209 */ /* 0x000fe40007810000 */
[----:B------:R-:W-:Y:S02]  /*4ca0*/  ISETP.GT.AND P2, PT, R18, 0x38, PT ;  /* 0x000000381200780c */ /* 0x000fe40003f44270 */
[----:B---3--:R-:W-:-:S02]  /*4cb0*/  FSEL R58, R35, -INF , P1 ;  /* 0xff800000233a7808 */ /* 0x008fc40000800000 */
[----:B------:R-:W-:Y:S01]  /*4cc0*/  FMNMX.FTZ R21, R57, R2, !PT ;  /* 0x0000000239157209 */ /* 0x000fe20007810000 */
[----:B------:R-:W2:Y:S01]  /*4cd0*/  MUFU.TANH R30, R30 ;  /* 0x0000001e001e7308 */ /* 0x000ea20000002400 */
[----:B------:R-:W-:Y:S02]  /*4ce0*/  ISETP.GT.AND P1, PT, R18, 0x39, PT ;  /* 0x000000391200780c */ /* 0x000fe40003f24270 */
[----:B0-----:R-:W-:Y:S02]  /*4cf0*/  FSEL R59, R38, -INF , P2 ;  /* 0xff800000263b7808 */ /* 0x001fe40001000000 */
[----:B------:R-:W-:Y:S02]  /*4d00*/  FMNMX.FTZ R2, R58, R21, !PT ;  /* 0x000000153a027209 */ /* 0x000fe40007810000 */
[----:B------:R-:W-:Y:S01]  /*4d10*/  ISETP.GT.AND P2, PT, R18, 0x40, PT ;  /* 0x000000401200780c */ /* 0x000fe20003f44270 */
[----:B------:R-:W0:Y:S01]  /*4d20*/  MUFU.TANH R31, R31 ;  /* 0x0000001f001f7308 */ /* 0x000e220000002400 */
[----:B----4-:R-:W-:-:S02]  /*4d30*/  FSEL R60, R39, -INF , P1 ;  /* 0xff800000273c7808 */ /* 0x010fc40000800000 */
[----:B------:R-:W-:Y:S02]  /*4d40*/  FMNMX.FTZ R21, R59, R2, !PT ;  /* 0x000000023b157209 */ /* 0x000fe40007810000 */
[----:B------:R-:W-:Y:S02]  /*4d50*/  ISETP.GT.AND P1, PT, R18, 0x41, PT ;  /* 0x000000411200780c */ /* 0x000fe40003f24270 */
[----:B------:R-:W-:Y:S01]  /*4d60*/  FMNMX.FTZ R2, R60, R21, !PT ;  /* 0x000000153c027209 */ /* 0x000fe20007810000 */
[----:B------:R3:W4:Y:S01]  /*4d70*/  MUFU.TANH R66, R61 ;  /* 0x0000003d00427308 */ /* 0x0007220000002400 */
[----:B-1----:R-:W-:Y:S02]  /*4d80*/  FSEL R62, R27, -INF , P1 ;  /* 0xff8000001b3e7808 */ /* 0x002fe40000800000 */
[----:B------:R-:W-:-:S05]  /*4d90*/  ISETP.GT.AND P1, PT, R18, 0x49, PT ;  /* 0x000000491200780c */ /* 0x000fca0003f24270 */
[----:B------:R-:W-:Y:S01]  /*4da0*/  MUFU.TANH R53, R53 ;  /* 0x0000003500357308 */ /* 0x000fe20000002400 */
[----:B---3--:R-:W-:Y:S02]  /*4db0*/  FSEL R61, R26, -INF , P2 ;  /* 0xff8000001a3d7808 */ /* 0x008fe40001000000 */
[----:B------:R-:W-:Y:S02]  /*4dc0*/  ISETP.GT.AND P2, PT, R18, 0x48, PT ;  /* 0x000000481200780c */ /* 0x000fe40003f44270 */
[----:B------:R-:W-:Y:S02]  /*4dd0*/  FMNMX.FTZ R21, R61, R2, !PT ;  /* 0x000000023d157209 */ /* 0x000fe40007810000 */
[----:B--2---:R-:W-:Y:S01]  /*4de0*/  FSEL R63, R30, -INF , P2 ;  /* 0xff8000001e3f7808 */ /* 0x004fe20001000000 */
[----:B------:R-:W1:Y:S01]  /*4df0*/  MUFU.TANH R40, R40 ;  /* 0x0000002800287308 */ /* 0x000e620000002400 */
[----:B------:R-:W-:Y:S02]  /*4e00*/  FMNMX.FTZ R18, R62, R21, !PT ;  /* 0x000000153e127209 */ /* 0x000fe40007810000 */
[----:B0-----:R-:W-:-:S02]  /*4e10*/  FSEL R2, R31, -INF , P1 ;  /* 0xff8000001f027808 */ /* 0x001fc40000800000 */
[----:B------:R-:W-:Y:S02]  /*4e20*/  FMNMX.FTZ R21, R63, R18, !PT ;  /* 0x000000123f157209 */ /* 0x000fe40007810000 */
[----:B------:R-:W-:Y:S01]  /*4e30*/  ISETP.GT.AND P1, PT, R4, RZ, PT ;  /* 0x000000ff0400720c */ /* 0x000fe20003f24270 */
[----:B------:R0:W-:Y:S01]  /*4e40*/  MUFU.TANH R70, R24 ;  /* 0x0000001800467308 */ /* 0x0001e20000002400 */
[----:B------:R-:W-:Y:S02]  /*4e50*/  FMNMX.FTZ R21, R2, R21, !PT ;  /* 0x0000001502157209 */ /* 0x000fe40007810000 */
[----:B------:R-:W-:Y:S02]  /*4e60*/  ISETP.GT.AND P2, PT, R4, 0x1, PT ;  /* 0x000000010400780c */ /* 0x000fe40003f44270 */
[----:B------:R-:W-:Y:S01]  /*4e70*/  FSEL R5, R20, -INF , P1 ;  /* 0xff80000014057808 */ /* 0x000fe20000800000 */
[----:B------:R-:W2:Y:S01]  /*4e80*/  SHFL.BFLY PT, R18, R21, 0x2, 0x1f ;  /* 0x0c401f0015127f89 */ /* 0x000ea200000e0000 */
[----:B------:R-:W-:Y:S01]  /*4e90*/  ISETP.GT.AND P1, PT, R4, 0x9, PT ;  /* 0x000000090400780c */ /* 0x000fe20003f24270 */
[----:B------:R-:W3:Y:S01]  /*4ea0*/  MUFU.TANH R41, R41 ;  /* 0x0000002900297308 */ /* 0x000ee20000002400 */
[----:B------:R-:W-:-:S02]  /*4eb0*/  FSEL R20, R65, -INF , P3 ;  /* 0xff80000041147808 */ /* 0x000fc40001800000 */
[----:B------:R-:W-:-:S05]  /*4ec0*/  ISETP.GT.AND P3, PT, R4, 0x28, PT ;  /* 0x000000280400780c */ /* 0x000fca0003f64270 */
[----:B------:R-:W5:Y:S08]  /*4ed0*/  MUFU.TANH R44, R44 ;  /* 0x0000002c002c7308 */ /* 0x000f700000002400 */
[----:B------:R-:W5:Y:S01]  /*4ee0*/  MUFU.TANH R34, R45 ;  /* 0x0000002d00227308 */ /* 0x000f620000002400 */
[----:B--2---:R-:W-:Y:S02]  /*4ef0*/  FMNMX.FTZ R27, R21, R18, !PT ;  /* 0x00000012151b7209 */ /* 0x004fe40007810000 */
[----:B------:R-:W-:-:S05]  /*4f00*/  FSEL R18, R64, -INF , P2 ;  /* 0xff80000040127808 */ /* 0x000fca0001000000 */
[----:B------:R-:W2:Y:S01]  /*4f10*/  MUFU.TANH R35, R32 ;  /* 0x0000002000237308 */ /* 0x000ea20000002400 */
[----:B------:R-:W-:Y:S01]  /*4f20*/  ISETP.GT.AND P2, PT, R4, 0x10, PT ;  /* 0x000000100400780c */ /* 0x000fe20003f44270 */
[----:B------:R-:W3:Y:S01]  /*4f30*/  SHFL.BFLY PT, R30, R27, 0x1, 0x1f ;  /* 0x0c201f001b1e7f89 */ /* 0x000ee200000e0000 */
[----:B------:R-:W-:Y:S02]  /*4f40*/  FMNMX.FTZ R3, R5, R18, !PT ;  /* 0x0000001205037209 */ /* 0x000fe40007810000 */
[----:B----4-:R-:W-:Y:S02]  /*4f50*/  FSEL R21, R66, -INF , P1 ;  /* 0xff80000042157808 */ /* 0x010fe40000800000 */
[----:B------:R-:W-:Y:S01]  /*4f60*/  FMNMX.FTZ R26, R20, R3, !PT ;  /* 0x00000003141a7209 */ /* 0x000fe20007810000 */
[----:B------:R4:W-:Y:S01]  /*4f70*/  MUFU.TANH R64, R25 ;  /* 0x0000001900407308 */ /* 0x0009e20000002400 */
[----:B------:R-:W-:Y:S02]  /*4f80*/  ISETP.GT.AND P1, PT, R4, 0x11, PT ;  /* 0x000000110400780c */ /* 0x000fe40003f24270 */
[----:B0-----:R-:W-:-:S02]  /*4f90*/  FSEL R24, R67, -INF , P2 ;  /* 0xff80000043187808 */ /* 0x001fc40001000000 */
[----:B------:R-:W-:-:S03]  /*4fa0*/  ISETP.GT.AND P2, PT, R4, 0x18, PT ;  /* 0x000000180400780c */ /* 0x000fc60003f44270 */
[----:B------:R1:W-:Y:S01]  /*4fb0*/  MUFU.TANH R65, R28 ;  /* 0x0000001c00417308 */ /* 0x0003e20000002400 */
[----:B----4-:R-:W-:Y:S02]  /*4fc0*/  FSEL R25, R69, -INF , P2 ;  /* 0xff80000045197808 */ /* 0x010fe40001000000 */
[----:B------:R-:W-:-:S05]  /*4fd0*/  ISETP.GT.AND P2, PT, R4, 0x20, PT ;  /* 0x000000200400780c */ /* 0x000fca0003f44270 */
[----:B------:R-:W0:Y:S01]  /*4fe0*/  MUFU.TANH R33, R33 ;  /* 0x0000002100217308 */ /* 0x000e220000002400 */
[----:B-1----:R-:W-:Y:S02]  /*4ff0*/  FSEL R28, R40, -INF , P2 ;  /* 0xff800000281c7808 */ /* 0x002fe40001000000 */
[----:B---3--:R-:W-:Y:S02]  /*5000*/  FMNMX.FTZ R3, R27, R30, !PT ;  /* 0x0000001e1b037209 */ /* 0x008fe40007810000 */
[----:B------:R-:W-:Y:S02]  /*5010*/  FMNMX.FTZ R27, R21, R26, !PT ;  /* 0x0000001a151b7209 */ /* 0x000fe40007810000 */
[----:B------:R-:W-:Y:S01]  /*5020*/  FSEL R26, R68, -INF , P1 ;  /* 0xff800000441a7808 */ /* 0x000fe20000800000 */
[----:B------:R-:W-:Y:S01]  /*5030*/  FMUL.FTZ R32, R3, UR5 ;  /* 0x0000000503207c20 */ /* 0x000fe20008410000 */
[----:B------:R-:W-:Y:S01]  /*5040*/  FMNMX.FTZ R27, R24, R27, !PT ;  /* 0x0000001b181b7209 */ /* 0x000fe20007810000 */
[----:B------:R-:W1:Y:S01]  /*5050*/  MUFU.TANH R38, R36 ;  /* 0x0000002400267308 */ /* 0x000e620000002400 */
[----:B------:R-:W-:-:S02]  /*5060*/  ISETP.GT.AND P1, PT, R4, 0x19, PT ;  /* 0x000000190400780c */ /* 0x000fc40003f24270 */
[----:B------:R-:W-:Y:S02]  /*5070*/  CS2R R68, SRZ ;  /* 0x0000000000447805 */ /* 0x000fe4000001ff00 */
[----:B------:R-:W-:Y:S02]  /*5080*/  FMNMX.FTZ R30, R26, R27, !PT ;  /* 0x0000001b1a1e7209 */ /* 0x000fe40007810000 */
[----:B------:R-:W-:Y:S02]  /*5090*/  FSEL R27, R53, -INF , P1 ;  /* 0xff800000351b7808 */ /* 0x000fe40000800000 */
[----:B------:R-:W-:Y:S01]  /*50a0*/  FMNMX.FTZ R30, R25, R30, !PT ;  /* 0x0000001e191e7209 */ /* 0x000fe20007810000 */
[----:B------:R5:W-:Y:S01]  /*50b0*/  MUFU.TANH R66, R29 ;  /* 0x0000001d00427308 */ /* 0x000be20000002400 */
[----:B------:R-:W-:Y:S02]  /*50c0*/  ISETP.GT.AND P1, PT, R4, 0x21, PT ;  /* 0x000000210400780c */ /* 0x000fe40003f24270 */
[----:B------:R-:W-:-:S02]  /*50d0*/  FMNMX.FTZ R31, R27, R30, !PT ;  /* 0x0000001e1b1f7209 */ /* 0x000fc40007810000 */
[----:B------:R-:W-:Y:S02]  /*50e0*/  FSETP.NEU.FTZ.AND P2, PT, R3, -INF , PT ;  /* 0xff8000000300780b */ /* 0x000fe40003f5d000 */
[----:B------:R-:W-:Y:S01]  /*50f0*/  FSEL R30, R41, -INF , P1 ;  /* 0xff800000291e7808 */ /* 0x000fe20000800000 */
[----:B------:R3:W4:Y:S01]  /*5100*/  MUFU.TANH R39, R37 ;  /* 0x0000002500277308 */ /* 0x0007220000002400 */
[----:B------:R-:W-:Y:S02]  /*5110*/  FMNMX.FTZ R31, R28, R31, !PT ;  /* 0x0000001f1c1f7209 */ /* 0x000fe40007810000 */
[----:B------:R-:W-:Y:S02]  /*5120*/  ISETP.GT.AND P1, PT, R4, 0x29, PT ;  /* 0x000000290400780c */ /* 0x000fe40003f24270 */
[----:B------:R-:W-:Y:S02]  /*5130*/  FSEL R45, R32, RZ, P2 ;  /* 0x000000ff202d7208 */ /* 0x000fe40001000000 */
[----:B-----5:R-:W-:-:S02]  /*5140*/  FSEL R29, R44, -INF , P3 ;  /* 0xff8000002c1d7808 */ /* 0x020fc40001800000 */
        /* <DEDUP_REMOVED lines=8> */
[----:B--2---:R-:W-:Y:S01]  /*51d0*/  FSEL R32, R35, -INF , P2 ;  /* 0xff80000023207808 */ /* 0x004fe20001000000 */
[--C-:B------:R-:W-:Y:S01]  /*51e0*/  FFMA.FTZ R47, R47, UR5, -R45.reuse ;  /* 0x000000052f2f7c23 */ /* 0x100fe2000801082d */
[----:B------:R-:W-:Y:S01]  /*51f0*/  ISETP.GT.AND P1, PT, R4, 0x31, PT ;  /* 0x000000310400780c */ /* 0x000fe20003f24270 */
[--C-:B------:R-:W-:Y:S01]  /*5200*/  FFMA.FTZ R48, R48, UR5, -R45.reuse ;  /* 0x0000000530307c23 */ /* 0x100fe2000801082d */
[----:B------:R-:W-:Y:S01]  /*5210*/  FMNMX.FTZ R35, R31, R34, !PT ;  /* 0x000000221f237209 */ /* 0x000fe20007810000 */
[--C-:B------:R-:W-:Y:S01]  /*5220*/  FFMA.FTZ R49, R49, UR5, -R45.reuse ;  /* 0x0000000531317c23 */ /* 0x100fe2000801082d */
[----:B------:R-:W-:Y:S01]  /*5230*/  ISETP.GT.AND P2, PT, R4, 0x38, PT ;  /* 0x000000380400780c */ /* 0x000fe20003f44270 */
[----:B------:R-:W2:Y:S01]  /*5240*/  MUFU.EX2 R209, R43 ;  /* 0x0000002b00d17308 */ /* 0x000ea20000000800 */
[----:B0-----:R-:W-:Y:S01]  /*5250*/  FSEL R33, R33, -INF , P1 ;  /* 0xff80000021217808 */ /* 0x001fe20000800000 */
[--C-:B------:R-:W-:Y:S01]  /*5260*/  FFMA.FTZ R50, R50, UR5, -R45.reuse ;  /* 0x0000000532327c23 */ /* 0x100fe2000801082d */
[----:B------:R-:W-:Y:S01]  /*5270*/  FMNMX.FTZ R36, R32, R35, !PT ;  /* 0x0000002320247209 */ /* 0x000fe20007810000 */
[--C-:B------:R-:W-:Y:S01]  /*5280*/  FFMA.FTZ R51, R51, UR5, -R45.reuse ;  /* 0x0000000533337c23 */ /* 0x100fe2000801082d */
[----:B------:R-:W-:Y:S01]  /*5290*/  ISETP.GT.AND P1, PT, R4, 0x39, PT ;  /* 0x000000390400780c */ /* 0x000fe20003f24270 */
[--C-:B------:R-:W-:Y:S01]  /*52a0*/  FFMA.FTZ R52, R52, UR5, -R45.reuse ;  /* 0x0000000534347c23 */ /* 0x100fe2000801082d */
[----:B-1----:R-:W-:Y:S01]  /*52b0*/  FSEL R34, R38, -INF , P2 ;  /* 0xff80000026227808 */ /* 0x002fe20001000000 */
[----:B------:R-:W-:Y:S01]  /*52c0*/  MUFU.EX2 R46, R46 ;  /* 0x0000002e002e7308 */ /* 0x000fe20000000800 */
[----:B---3--:R-:W-:Y:S01]  /*52d0*/  FMNMX.FTZ R37, R33, R36, !PT ;  /* 0x0000002421257209 */ /* 0x008fe20007810000 */
[--C-:B------:R-:W-:Y:S01]  /*52e0*/  FFMA.FTZ R54, R54, UR5, -R45.reuse ;  /* 0x0000000536367c23 */ /* 0x100fe2000801082d */
[----:B------:R-:W-:Y:S01]  /*52f0*/  ISETP.GT.AND P2, PT, R4, 0x40, PT ;  /* 0x000000400400780c */ /* 0x000fe20003f44270 */
[--C-:B------:R-:W-:Y:S01]  /*5300*/  FFMA.FTZ R55, R55, UR5, -R45.reuse ;  /* 0x0000000537377c23 */ /* 0x100fe2000801082d */
[----:B----4-:R-:W-:Y:S01]  /*5310*/  FSEL R35, R39, -INF , P1 ;  /* 0xff80000027237808 */ /* 0x010fe20000800000 */
[----:B------:R-:W-:Y:S01]  /*5320*/  FFMA.FTZ R56, R56, UR5, -R45 ;  /* 0x0000000538387c23 */ /* 0x000fe2000801082d */
[----:B------:R-:W-:Y:S01]  /*5330*/  FMNMX.FTZ R38, R34, R37, !PT ;  /* 0x0000002522267209 */ /* 0x000fe20007810000 */
[----:B------:R-:W0:Y:S01]  /*5340*/  MUFU.EX2 R47, R47 ;  /* 0x0000002f002f7308 */ /* 0x000e220000000800 */
[----:B------:R-:W-:Y:S01]  /*5350*/  ISETP.GT.AND P1, PT, R4, 0x41, PT ;  /* 0x000000410400780c */ /* 0x000fe20003f24270 */
[----:B--2---:R-:W-:Y:S01]  /*5360*/  FADD.FTZ R53, R42, R209 ;  /* 0x000000d12a357221 */ /* 0x004fe20000010000 */
[----:B------:R-:W-:Y:S01]  /*5370*/  FSEL R36, R70, -INF , P2 ;  /* 0xff80000046247808 */ /* 0x000fe20001000000 */
[--C-:B------:R-:W-:Y:S01]  /*5380*/  FFMA.FTZ R57, R57, UR5, -R45.reuse ;  /* 0x0000000539397c23 */ /* 0x100fe2000801082d */
[----:B------:R-:W-:Y:S01]  /*5390*/  FMNMX.FTZ R39, R35, R38, !PT ;  /* 0x0000002623277209 */ /* 0x000fe20007810000 */
[--C-:B------:R-:W-:Y:S01]  /*53a0*/  FFMA.FTZ R58, R58, UR5, -R45.reuse ;  /* 0x000000053a3a7c23 */ /* 0x100fe2000801082d */
[----:B------:R-:W-:Y:S01]  /*53b0*/  ISETP.GT.AND P2, PT, R4, 0x48, PT ;  /* 0x000000480400780c */ /* 0x000fe20003f44270 */
[----:B------:R-:W-:Y:S01]  /*53c0*/  MUFU.EX2 R48, R48 ;  /* 0x0000003000307308 */ /* 0x000fe20000000800 */
[----:B------:R-:W-:Y:S01]  /*53d0*/  FSEL R37, R64, -INF , P1 ;  /* 0xff80000040257808 */ /* 0x000fe20000800000 */
[--C-:B------:R-:W-:Y:S01]  /*53e0*/  FFMA.FTZ R59, R59, UR5, -R45.reuse ;  /* 0x000000053b3b7c23 */ /* 0x100fe2000801082d */
[----:B------:R-:W-:Y:S01]  /*53f0*/  FMNMX.FTZ R40, R36, R39, !PT ;  /* 0x0000002724287209 */ /* 0x000fe20007810000 */
[--C-:B------:R-:W-:Y:S01]  /*5400*/  FFMA.FTZ R60, R60, UR5, -R45.reuse ;  /* 0x000000053c3c7c23 */ /* 0x100fe2000801082d */
[----:B------:R-:W-:Y:S01]  /*5410*/  ISETP.GT.AND P1, PT, R4, 0x49, PT ;  /* 0x000000490400780c */ /* 0x000fe20003f24270 */
[--C-:B------:R-:W-:Y:S01]  /*5420*/  FFMA.FTZ R61, R61, UR5, -R45.reuse ;  /* 0x000000053d3d7c23 */ /* 0x100fe2000801082d */
[----:B------:R-:W-:Y:S01]  /*5430*/  FSEL R38, R65, -INF , P2 ;  /* 0xff80000041267808 */ /* 0x000fe20001000000 */
[----:B------:R-:W1:Y:S01]  /*5440*/  MUFU.EX2 R49, R49 ;  /* 0x0000003100317308 */ /* 0x000e620000000800 */
[----:B------:R-:W-:Y:S01]  /*5450*/  FMNMX.FTZ R41, R37, R40, !PT ;  /* 0x0000002825297209 */ /* 0x000fe20007810000 */
[--C-:B------:R-:W-:Y:S01]  /*5460*/  FFMA.FTZ R62, R62, UR5, -R45.reuse ;  /* 0x000000053e3e7c23 */ /* 0x100fe2000801082d */
[----:B------:R-:W-:Y:S01]  /*5470*/  FSEL R39, R66, -INF , P1 ;  /* 0xff80000042277808 */ /* 0x000fe20000800000 */
[--C-:B------:R-:W-:Y:S01]  /*5480*/  FFMA.FTZ R63, R63, UR5, -R45.reuse ;  /* 0x000000053f3f7c23 */ /* 0x100fe2000801082d */
[----:B------:R-:W-:Y:S01]  /*5490*/  FMNMX.FTZ R4, R38, R41, !PT ;  /* 0x0000002926047209 */ /* 0x000fe20007810000 */
[----:B------:R-:W-:Y:S01]  /*54a0*/  FFMA.FTZ R2, R2, UR5, -R45 ;  /* 0x0000000502027c23 */ /* 0x000fe2000801082d */
[----:B------:R-:W-:Y:S01]  /*54b0*/  F2FP.F16.F32.PACK_AB R209, R209, R42 ;  /* 0x0000002ad1d1723e */ /* 0x000fe200000000ff */
[----:B------:R-:W-:Y:S01]  /*54c0*/  MUFU.EX2 R50, R50 ;  /* 0x0000003200327308 */ /* 0x000fe20000000800 */
[----:B------:R-:W-:-:S02]  /*54d0*/  FMNMX.FTZ R4, R39, R4, !PT ;  /* 0x0000000427047209 */ /* 0x000fc40007810000 */
[----:B------:R-:W-:Y:S02]  /*54e0*/  CS2R R70, SRZ ;  /* 0x0000000000467805 */ /* 0x000fe4000001ff00 */
[----:B0-----:R-:W-:Y:S02]  /*54f0*/  F2FP.F16.F32.PACK_AB R211, R47, R46 ;  /* 0x0000002e2fd3723e */ /* 0x001fe400000000ff */
[----:B------:R-:W-:Y:S02]  /*5500*/  CS2R R66, SRZ ;  /* 0x0000000000427805 */ /* 0x000fe4000001ff00 */
[----:B------:R-:W-:Y:S01]  /*5510*/  CS2R R64, SRZ ;  /* 0x0000000000407805 */ /* 0x000fe2000001ff00 */
[----:B------:R-:W0:Y:S01]  /*5520*/  SHFL.BFLY PT, R41, R4, 0x2, 0x1f ;  /* 0x0c401f0004297f89 */ /* 0x000e2200000e0000 */
[----:B------:R-:W-:Y:S01]  /*5530*/  CS2R R44, SRZ ;  /* 0x00000000002c7805 */ /* 0x000fe2000001ff00 */
[----:B------:R-:W2:Y:S01]  /*5540*/  MUFU.EX2 R51, R51 ;  /* 0x0000003300337308 */ /* 0x000ea20000000800 */
[----:B-1----:R-:W-:-:S07]  /*5550*/  F2FP.F16.F32.PACK_AB R205, R49, R48 ;  /* 0x0000003031cd723e */ /* 0x002fce00000000ff */
[----:B------:R-:W-:Y:S08]  /*5560*/  MUFU.EX2 R52, R52 ;  /* 0x0000003400347308 */ /* 0x000ff00000000800 */
[----:B------:R-:W-:Y:S01]  /*5570*/  MUFU.EX2 R201, R54 ;  /* 0x0000003600c97308 */ /* 0x000fe20000000800 */
[----:B--2---:R-:W-:Y:S02]  /*5580*/  F2FP.F16.F32.PACK_AB R207, R51, R50 ;  /* 0x0000003233cf723e */ /* 0x004fe400000000ff */
[----:B0-----:R-:W-:-:S05]  /*5590*/  FMNMX.FTZ R41, R4, R41, !PT ;  /* 0x0000002904297209 */ /* 0x001fca0007810000 */
[----:B------:R-:W-:Y:S01]  /*55a0*/  MUFU.EX2 R55, R55 ;  /* 0x0000003700377308 */ /* 0x000fe20000000800 */
[----:B------:R-:W0:Y:S07]  /*55b0*/  SHFL.BFLY PT, R4, R41, 0x1, 0x1f ;  /* 0x0c201f0029047f89 */ /* 0x000e2e00000e0000 */
[----:B------:R-:W1:Y:S08]  /*55c0*/  MUFU.EX2 R56, R56 ;  /* 0x0000003800387308 */ /* 0x000e700000000800 */
[----:B------:R-:W-:Y:S08]  /*55d0*/  MUFU.EX2 R57, R57 ;  /* 0x0000003900397308 */ /* 0x000ff00000000800 */
[----:B------:R-:W2:Y:S01]  /*55e0*/  MUFU.EX2 R58, R58 ;  /* 0x0000003a003a7308 */ /* 0x000ea20000000800 */
[----:B-1----:R-:W-:-:S02]  /*55f0*/  F2FP.F16.F32.PACK_AB R203, R56, R55 ;  /* 0x0000003738cb723e */ /* 0x002fc400000000ff */
[----:B0-----:R-:W-:-:S04]  /*5600*/  FMNMX.FTZ R4, R41, R4, !PT ;  /* 0x0000000429047209 */ /* 0x001fc80007810000 */
        /* <DEDUP_REMOVED lines=28> */
[----:B--2---:R-:W-:Y:S01]  /*57d0*/  F2FP.F16.F32.PACK_AB R197, R58, R57 ;  /* 0x000000393ac5723e */ /* 0x004fe200000000ff */
[----:B------:R-:W-:Y:S01]  /*57e0*/  MUFU.EX2 R20, R20 ;  /* 0x0000001400147308 */ /* 0x000fe20000000800 */
[----:B0-----:R-:W-:-:S07]  /*57f0*/  F2FP.F16.F32.PACK_AB R199, R60, R59 ;  /* 0x0000003b3cc7723e */ /* 0x001fce00000000ff */
[----:B------:R-:W0:Y:S01]  /*5800*/  MUFU.EX2 R21, R21 ;  /* 0x0000001500157308 */ /* 0x000e220000000800 */
[----:B-1----:R-:W-:-:S07]  /*5810*/  F2FP.F16.F32.PACK_AB R208, R18, R5 ;  /* 0x0000000512d0723e */ /* 0x002fce00000000ff */
[----:B------:R-:W-:Y:S08]  /*5820*/  MUFU.EX2 R24, R24 ;  /* 0x0000001800187308 */ /* 0x000ff00000000800 */
[----:B------:R-:W1:Y:S01]  /*5830*/  MUFU.EX2 R41, R26 ;  /* 0x0000001a00297308 */ /* 0x000e620000000800 */
[----:B0-----:R-:W-:-:S07]  /*5840*/  F2FP.F16.F32.PACK_AB R210, R21, R20 ;  /* 0x0000001415d2723e */ /* 0x001fce00000000ff */
[----:B------:R0:W-:Y:S08]  /*5850*/  MUFU.EX2 R206, R27 ;  /* 0x0000001b00ce7308 */ /* 0x0001f00000000800 */
[----:B------:R-:W2:Y:S01]  /*5860*/  MUFU.EX2 R25, R25 ;  /* 0x0000001900197308 */ /* 0x000ea20000000800 */
[----:B0-----:R-:W-:Y:S01]  /*5870*/  FADD.FTZ R27, R5, R18 ;  /* 0x00000012051b7221 */ /* 0x001fe20000010000 */
[----:B-1----:R-:W-:-:S03]  /*5880*/  F2FP.F16.F32.PACK_AB R204, R41, R24 ;  /* 0x0000001829cc723e */ /* 0x002fc600000000ff */
[----:B------:R-:W-:-:S03]  /*5890*/  FADD.FTZ R26, R20, R27 ;  /* 0x0000001b141a7221 */ /* 0x000fc60000010000 */
[----:B------:R0:W-:Y:S01]  /*58a0*/  MUFU.EX2 R43, R30 ;  /* 0x0000001e002b7308 */ /* 0x0001e20000000800 */
[----:B------:R-:W-:-:S04]  /*58b0*/  FADD.FTZ R27, R21, R26 ;  /* 0x0000001a151b7221 */ /* 0x000fc80000010000 */
[----:B------:R-:W-:-:S03]  /*58c0*/  FADD.FTZ R0, R24, R27 ;  /* 0x0000001b18007221 */ /* 0x000fc60000010000 */
[----:B------:R1:W-:Y:S01]  /*58d0*/  MUFU.EX2 R202, R31 ;  /* 0x0000001f00ca7308 */ /* 0x0003e20000000800 */
[----:B0-----:R-:W-:Y:S01]  /*58e0*/  FADD.FTZ R30, R46, R53 ;  /* 0x000000352e1e7221 */ /* 0x001fe20000010000 */
[----:B------:R-:W-:Y:S01]  /*58f0*/  FADD.FTZ R0, R41, R0 ;  /* 0x0000000029007221 */ /* 0x000fe20000010000 */
[----:B------:R-:W-:-:S05]  /*5900*/  CS2R R40, SRZ ;  /* 0x0000000000287805 */ /* 0x000fca000001ff00 */
[----:B------:R-:W0:Y:S01]  /*5910*/  MUFU.EX2 R28, R28 ;  /* 0x0000001c001c7308 */ /* 0x000e220000000800 */
[----:B-1----:R-:W-:Y:S01]  /*5920*/  FADD.FTZ R31, R47, R30 ;  /* 0x0000001e2f1f7221 */ /* 0x002fe20000010000 */
[----:B------:R-:W-:-:S03]  /*5930*/  CS2R R46, SRZ ;  /* 0x00000000002e7805 */ /* 0x000fc6000001ff00 */
[----:B------:R-:W-:Y:S01]  /*5940*/  FADD.FTZ R26, R48, R31 ;  /* 0x0000001f301a7221 */ /* 0x000fe20000010000 */
[----:B--2---:R-:W-:Y:S02]  /*5950*/  FADD.FTZ R31, R25, R0 ;  /* 0x00000000191f7221 */ /* 0x004fe40000010000 */
[----:B------:R-:W1:Y:S01]  /*5960*/  MUFU.EX2 R29, R29 ;  /* 0x0000001d001d7308 */ /* 0x000e620000000800 */
[----:B------:R-:W-:Y:S01]  /*5970*/  FADD.FTZ R27, R49, R26 ;  /* 0x0000001a311b7221 */ /* 0x000fe20000010000 */
[C---:B------:R-:W-:Y:S01]  /*5980*/  FADD.FTZ R31, R206.reuse, R31 ;  /* 0x0000001fce1f7221 */ /* 0x040fe20000010000 */
[----:B------:R-:W-:Y:S02]  /*5990*/  F2FP.F16.F32.PACK_AB R206, R206, R25 ;  /* 0x00000019cece723e */ /* 0x000fe400000000ff */
[----:B------:R-:W-:Y:S01]  /*59a0*/  CS2R R48, SRZ ;  /* 0x0000000000307805 */ /* 0x000fe2000001ff00 */
[----:B------:R-:W-:Y:S01]  /*59b0*/  FADD.FTZ R0, R50, R27 ;  /* 0x0000001b32007221 */ /* 0x000fe20000010000 */
[----:B------:R-:W-:Y:S01]  /*59c0*/  CS2R R24, SRZ ;  /* 0x0000000000187805 */ /* 0x000fe2000001ff00 */
[----:B------:R-:W2:Y:S02]  /*59d0*/  MUFU.EX2 R32, R32 ;  /* 0x0000002000207308 */ /* 0x000ea40000000800 */
[----:B------:R-:W-:Y:S01]  /*59e0*/  FADD.FTZ R27, R51, R0 ;  /* 0x00000000331b7221 */ /* 0x000fe20000010000 */
[----:B0-----:R-:W-:Y:S01]  /*59f0*/  FADD.FTZ R0, R28, R31 ;  /* 0x0000001f1c007221 */ /* 0x001fe20000010000 */
[----:B------:R-:W-:-:S02]  /*5a00*/  F2FP.F16.F32.PACK_AB R200, R43, R28 ;  /* 0x0000001c2bc8723e */ /* 0x000fc400000000ff */
[----:B------:R-:W-:Y:S01]  /*5a10*/  CS2R R50, SRZ ;  /* 0x0000000000327805 */ /* 0x000fe2000001ff00 */
[----:B------:R-:W-:Y:S01]  /*5a20*/  FADD.FTZ R26, R52, R27 ;  /* 0x0000001b341a7221 */ /* 0x000fe20000010000 */
[----:B------:R-:W-:Y:S01]  /*5a30*/  FADD.FTZ R0, R43, R0 ;  /* 0x000000002b007221 */ /* 0x000fe20000010000 */
[----:B------:R-:W-:Y:S01]  /*5a40*/  CS2R R42, SRZ ;  /* 0x00000000002a7805 */ /* 0x000fe2000001ff00 */
[----:B------:R-:W0:Y:S01]  /*5a50*/  MUFU.EX2 R33, R33 ;  /* 0x0000002100217308 */ /* 0x000e220000000800 */
[----:B------:R-:W-:Y:S01]  /*5a60*/  FADD.FTZ R26, R201, R26 ;  /* 0x0000001ac91a7221 */ /* 0x000fe20000010000 */
[----:B-1----:R-:W-:Y:S01]  /*5a70*/  FADD.FTZ R27, R29, R0 ;  /* 0x000000001d1b7221 */ /* 0x002fe20000010000 */
[----:B------:R-:W-:Y:S02]  /*5a80*/  F2FP.F16.F32.PACK_AB R201, R201, R52 ;  /* 0x00000034c9c9723e */ /* 0x000fe400000000ff */
[----:B------:R-:W-:Y:S01]  /*5a90*/  CS2R R52, SRZ ;  /* 0x0000000000347805 */ /* 0x000fe2000001ff00 */
[----:B------:R-:W-:Y:S01]  /*5aa0*/  FADD.FTZ R31, R55, R26 ;  /* 0x0000001a371f7221 */ /* 0x000fe20000010000 */
[C---:B------:R-:W-:Y:S01]  /*5ab0*/  FADD.FTZ R27, R202.reuse, R27 ;  /* 0x0000001bca1b7221 */ /* 0x040fe20000010000 */
[----:B------:R-:W-:Y:S01]  /*5ac0*/  F2FP.F16.F32.PACK_AB R202, R202, R29 ;  /* 0x0000001dcaca723e */ /* 0x000fe200000000ff */
[----:B------:R-:W1:Y:S01]  /*5ad0*/  MUFU.EX2 R34, R34 ;  /* 0x0000002200227308 */ /* 0x000e620000000800 */
[----:B------:R-:W-:Y:S01]  /*5ae0*/  FADD.FTZ R0, R56, R31 ;  /* 0x0000001f38007221 */ /* 0x000fe20000010000 */
[----:B--2---:R-:W-:Y:S01]  /*5af0*/  FADD.FTZ R26, R32, R27 ;  /* 0x0000001b201a7221 */ /* 0x004fe20000010000 */
[----:B------:R-:W-:-:S02]  /*5b00*/  CS2R R54, SRZ ;  /* 0x0000000000367805 */ /* 0x000fc4000001ff00 */
[----:B------:R-:W-:Y:S01]  /*5b10*/  CS2R R30, SRZ ;  /* 0x00000000001e7805 */ /* 0x000fe2000001ff00 */
[----:B------:R-:W-:Y:S01]  /*5b20*/  FADD.FTZ R5, R57, R0 ;  /* 0x0000000039057221 */ /* 0x000fe20000010000 */
[----:B------:R-:W-:Y:S02]  /*5b30*/  CS2R R56, SRZ ;  /* 0x0000000000387805 */ /* 0x000fe4000001ff00 */
[----:B------:R-:W-:Y:S01]  /*5b40*/  CS2R R28, SRZ ;  /* 0x00000000001c7805 */ /* 0x000fe2000001ff00 */
[----:B------:R-:W2:Y:S01]  /*5b50*/  MUFU.EX2 R35, R35 ;  /* 0x0000002300237308 */ /* 0x000ea20000000800 */
[C---:B0-----:R-:W-:Y:S01]  /*5b60*/  FADD.FTZ R21, R33.reuse, R26 ;  /* 0x0000001a21157221 */ /* 0x041fe20000010000 */
[----:B------:R-:W-:Y:S01]  /*5b70*/  FADD.FTZ R0, R58, R5 ;  /* 0x000000053a007221 */ /* 0x000fe20000010000 */
[----:B------:R-:W-:Y:S02]  /*5b80*/  F2FP.F16.F32.PACK_AB R196, R33, R32 ;  /* 0x0000002021c4723e */ /* 0x000fe400000000ff */
[----:B------:R-:W-:-:S02]  /*5b90*/  CS2R R32, SRZ ;  /* 0x0000000000207805 */ /* 0x000fc4000001ff00 */
        /* <DEDUP_REMOVED lines=13> */
[----:B-1----:R-:W-:-:S07]  /*5c70*/  FADD.FTZ R18, R36, R21 ;  /* 0x0000001524127221 */ /* 0x002fce0000010000 */
[----:B------:R-:W1:Y:S01]  /*5c80*/  MUFU.EX2 R63, R63 ;  /* 0x0000003f003f7308 */ /* 0x000e620000000800 */
[C---:B--2---:R-:W-:Y:S01]  /*5c90*/  FADD.FTZ R0, R62.reuse, R5 ;  /* 0x000000053e007221 */ /* 0x044fe20000010000 */
[----:B------:R-:W-:Y:S02]  /*5ca0*/  F2FP.F16.F32.PACK_AB R193, R62, R61 ;  /* 0x0000003d3ec1723e */ /* 0x000fe400000000ff */
[----:B------:R-:W-:-:S04]  /*5cb0*/  CS2R R60, SRZ ;  /* 0x00000000003c7805 */ /* 0x000fc8000001ff00 */
[----:B------:R-:W2:Y:S01]  /*5cc0*/  MUFU.EX2 R38, R38 ;  /* 0x0000002600267308 */ /* 0x000ea20000000800 */
[C---:B0-----:R-:W-:Y:S01]  /*5cd0*/  FADD.FTZ R21, R37.reuse, R18 ;  /* 0x0000001225157221 */ /* 0x041fe20000010000 */
[----:B------:R-:W-:Y:S02]  /*5ce0*/  F2FP.F16.F32.PACK_AB R192, R37, R36 ;  /* 0x0000002425c0723e */ /* 0x000fe400000000ff */
[----:B------:R-:W-:-:S04]  /*5cf0*/  CS2R R36, SRZ ;  /* 0x0000000000247805 */ /* 0x000fc8000001ff00 */
[----:B------:R-:W0:Y:S01]  /*5d00*/  MUFU.EX2 R39, R39 ;  /* 0x0000002700277308 */ /* 0x000e220000000800 */
[----:B-1----:R-:W-:Y:S01]  /*5d10*/  FADD.FTZ R5, R63, R0 ;  /* 0x000000003f057221 */ /* 0x002fe20000010000 */
[----:B------:R-:W-:-:S06]  /*5d20*/  IMAD.MOV.U32 R0, RZ, RZ, 0x3f800000 ;  /* 0x3f800000ff007424 */ /* 0x000fcc00078e00ff */
[----:B------:R-:W1:Y:S01]  /*5d30*/  MUFU.EX2 R2, R2 ;  /* 0x0000000200027308 */ /* 0x000e620000000800 */
[----:B--2---:R-:W-:-:S04]  /*5d40*/  FADD.FTZ R18, R38, R21 ;  /* 0x0000001526127221 */ /* 0x004fc80000010000 */
[C---:B0-----:R-:W-:Y:S01]  /*5d50*/  FADD.FTZ R18, R39.reuse, R18 ;  /* 0x0000001227127221 */ /* 0x041fe20000010000 */
[----:B------:R-:W-:Y:S02]  /*5d60*/  F2FP.F16.F32.PACK_AB R194, R39, R38 ;  /* 0x0000002627c2723e */ /* 0x000fe400000000ff */
[----:B------:R-:W-:Y:S01]  /*5d70*/  CS2R R38, SRZ ;  /* 0x0000000000267805 */ /* 0x000fe2000001ff00 */
[C---:B-1----:R-:W-:Y:S01]  /*5d80*/  FADD.FTZ R5, R2.reuse, R5 ;  /* 0x0000000502057221 */ /* 0x042fe20000010000 */
[----:B------:R-:W-:Y:S02]  /*5d90*/  F2FP.F16.F32.PACK_AB R195, R2, R63 ;  /* 0x0000003f02c3723e */ /* 0x000fe400000000ff */
[----:B------:R-:W-:Y:S02]  /*5da0*/  CS2R R62, SRZ ;  /* 0x00000000003e7805 */ /* 0x000fe4000001ff00 */
[----:B------:R-:W-:Y:S01]  /*5db0*/  MOV R2, 0x3f800000 ;  /* 0x3f80000000027802 */ /* 0x000fe20000000f00 */
[----:B------:R-:W-:Y:S06]  /*5dc0*/  @!P1 BRA `(.L_x_2427) ;  /* 0x0000004000d49947 */ /* 0x000fec0003800000 */
[----:B------:R-:W-:Y:S01]  /*5dd0*/  R2UR UR4, R17 ;  /* 0x00000000110472ca */ /* 0x000fe200000e0000 */
[----:B------:R-:W-:Y:S01]  /*5de0*/  IMAD.MOV.U32 R228, RZ, RZ, R3 ;  /* 0x000000ffffe47224 */ /* 0x000fe200078e0003 */
[----:B------:R-:W-:Y:S01]  /*5df0*/  MOV R151, RZ ;  /* 0x000000ff00977202 */ /* 0x000fe20000000f00 */
[----:B------:R-:W-:Y:S01]  /*5e00*/  IMAD.MOV.U32 R21, RZ, RZ, R4 ;  /* 0x000000ffff157224 */ /* 0x000fe200078e0004 */
[----:B------:R-:W-:Y:S01]  /*5e10*/  UMOV UR60, UR36 ;  /* 0x00000024003c7c82 */ /* 0x000fe20008000000 */
[----:B------:R-:W-:Y:S01]  /*5e20*/  IMAD.MOV.U32 R2, RZ, RZ, 0x3f800000 ;  /* 0x3f800000ff027424 */ /* 0x000fe200078e00ff */
[----:B------:R-:W-:-:S07]  /*5e30*/  ULDC UR37, c[0x0][0x9d8] ;  /* 0x0002760000257ab9 */ /* 0x000fce0000000800 */
[----:B------:R-:W-:-:S07]  /*5e40*/  IMAD.U32 R20, RZ, RZ, UR4 ;  /* 0x00000004ff147e24 */ /* 0x000fce000f8e00ff */
.L_x_2438:
[----:B------:R-:W-:Y:S01]  /*5e50*/  R2UR UR5, R20 ;  /* 0x00000000140572ca */ /* 0x000fe200000e0000 */
[----:B------:R-:W-:-:S04]  /*5e60*/  UISETP.NE.AND UP0, UPT, UR60, 0x1, UPT ;  /* 0x000000013c00788c */ /* 0x000fc8000bf05270 */
[----:B------:R-:W-:-:S08]  /*5e70*/  USEL UR4, URZ, 0x1, UP0 ;  /* 0x000000013f047887 */ /* 0x000fd00008000000 */
[----:B------:R-:W-:-:S06]  /*5e80*/  ULOP3.LUT UR4, UR5, UR4, URZ, 0x3c, !UPT ;  /* 0x0000000405047292 */ /* 0x000fcc000f8e3c3f */
[----:B------:R-:W-:Y:S01]  /*5e90*/  IMAD.U32 R17, RZ, RZ, UR4 ;  /* 0x00000004ff117e24 */ /* 0x000fe2000f8e00ff */
[----:B------:R-:W-:Y:S06]  /*5ea0*/  @!P0 BRA `(.L_x_2428) ;  /* 0x0000000000048947 */ /* 0x000fec0003800000 */
[----:B------:R-:W-:Y:S01]  /*5eb0*/  BPT.TRAP 0x1 ;  /* 0x000000040000795c */ /* 0x000fe20000300000 */
.L_x_2428:
[----:B------:R-:W-:Y:S01]  /*5ec0*/  R2UR UR4, R16 ;  /* 0x00000000100472ca */ /* 0x000fe200000e0000 */
[----:B------:R-:W-:Y:S01]  /*5ed0*/  UIADD3 UR36, UR60, 0x1, URZ ;  /* 0x000000013c247890 */ /* 0x000fe2000fffe03f */
[----:B------:R-:W-:-:S03]  /*5ee0*/  R2UR UR5, R17 ;  /* 0x00000000110572ca */ /* 0x000fc600000e0000 */
[----:B------:R-:W-:-:S04]  /*5ef0*/  UISETP.NE.AND UP0, UPT, UR36, 0x2, UPT ;  /* 0x000000022400788c */ /* 0x000fc8000bf05270 */
[----:B------:R-:W-:-:S04]  /*5f00*/  USEL UR36, UR36, URZ, UP0 ;  /* 0x0000003f24247287 */ /* 0x000fc80008000000 */
[----:B------:R-:W-:Y:S02]  /*5f10*/  ULEA UR4, UR36, UR4, 0x3 ;  /* 0x0000000424047291 */ /* 0x000fe4000f8e183f */
[----:B------:R-:W-:-:S04]  /*5f20*/  IMAD.U32 R4, RZ, RZ, UR5 ;  /* 0x00000005ff047e24 */ /* 0x000fc8000f8e00ff */
[----:B------:R-:W-:Y:S01]  /*5f30*/  IMAD.U32 R3, RZ, RZ, UR4 ;  /* 0x00000004ff037e24 */ /* 0x000fe2000f8e00ff */
[----:B------:R-:W-:-:S04]  /*5f40*/  SHF.L.U32 R4, R4, 0x1f, RZ ;  /* 0x0000001f04047819 */ /* 0x000fc800000006ff */
[----:B------:R0:W1:Y:S01]  /*5f50*/  SYNCS.PHASECHK.TRANS64.TRYWAIT P1, [UR4+0x38830], R4 ;  /* 0x03883004ff0075a7 */ /* 0x0000620008020144 */
[----:B------:R-:W-:Y:S05]  /*5f60*/  @!P0 BRA `(.L_x_2429) ;  /* 0x0000000000048947 */ /* 0x000fea0003800000 */
[----:B------:R-:W-:Y:S01]  /*5f70*/  BPT.TRAP 0x1 ;  /* 0x000000040000795c */ /* 0x000fe20000300000 */
.L_x_2429:
[----:B-1----:R-:W-:Y:S05]  /*5f80*/  @P1 BRA `(.L_x_2430) ;  /* 0x00000000000c1947 */ /* 0x002fea0003800000 */
[----:B------:R-:W-:-:S13]  /*5f90*/  R2UR UR4, R3 ;  /* 0x00000000030472ca */ /* 0x000fda00000e0000 */
[----:B------:R-:W1:Y:S02]  /*5fa0*/  SYNCS.PHASECHK.TRANS64.TRYWAIT P1, [UR4+0x38830], R4 ;  /* 0x03883004ff0075a7 */ /* 0x000e640008020144 */
[----:B-1----:R-:W-:Y:S05]  /*5fb0*/  @!P1 BRA `(.L_x_2431) ;  /* 0x0000012000a89947 */ /* 0x002fea0003800000 */
.L_x_2430:
        /* <DEDUP_REMOVED lines=25> */
[----:B------:R-:W-:Y:S01]  /*6150*/  UMOV UR59, 0x40000040 ;  /* 0x40000040003b7882 */ /* 0x000fe20000000000 */
[----:B------:R-:W-:Y:S01]  /*6160*/  UMOV UR56, UR6 ;  /* 0x0000000600387c82 */ /* 0x000fe20008000000 */
[----:B------:R-:W-:Y:S01]  /*6170*/  UMOV UR57, UR7 ;  /* 0x0000000700397c82 */ /* 0x000fe20008000000 */
        /* <DEDUP_REMOVED lines=56> */
[----:B------:R-:W-:Y:S01]  /*6500*/  UMOV UR59, 0x40000040 ;  /* 0x40000040003b7882 */ /* 0x000fe20000000000 */
[----:B------:R-:W-:Y:S01]  /*6510*/  UMOV UR56, UR6 ;  /* 0x0000000600387c82 */ /* 0x000fe20008000000 */
[----:B------:R-:W-:Y:S01]  /*6520*/  UMOV UR57, UR7 ;  /* 0x0000000700397c82 */ /* 0x000fe20008000000 */
        /* <DEDUP_REMOVED lines=95> */
[----:B------:R-:W-:Y:S01]  /*6b20*/  UMOV UR59, 0x40000040 ;  /* 0x40000040003b7882 */ /* 0x000fe20000000000 */
[----:B------:R-:W-:Y:S01]  /*6b30*/  UMOV UR56, UR6 ;  /* 0x0000000600387c82 */ /* 0x000fe20008000000 */
[----:B------:R-:W-:Y:S01]  /*6b40*/  UMOV UR57, UR7 ;  /* 0x0000000700397c82 */ /* 0x000fe20008000000 */
[----:B------:R-:W-:Y:S02]  /*6b50*/  R2UR UR6, R8 ;  /* 0x00000000080672ca */ /* 0x000fe400000e0000 */
[----:B------:R-:W-:Y:S01]  /*6b60*/  R2UR UR7, R9 ;  /* 0x00000000090772ca */ /* 0x000fe200000e0000 */
[----:B------:R-:W-:Y:S02]  /*6b70*/  WARPGROUP.DEPBAR.LE gsb0, 0x0 ;  /* 0x00008000000079c5 */ /* 0x000fe40000010000 */
[----:B-1----:R-:W-:-:S06]  /*6b80*/  WARPGROUP.ARRIVE ;  /* 0x00000000000079c5 */ /* 0x002fcc0000000000 */
[----:B------:R-:W-:Y:S01]  /*6b90*/  HGMMA.64x16x16.F32 R152, gdesc[UR56], RZ, !UPT, gsb0 ;  /* 0x00200000389879f0 */ /* 0x000fe2000c0008ff */
[----:B------:R-:W-:Y:S01]  /*6ba0*/  UIADD3 UR58, UR4, 0x2, URZ ;  /* 0x00000002043a7890 */ /* 0x000fe2000fffe03f */
[----:B------:R-:W-:Y:S01]  /*6bb0*/  UMOV UR59, 0x40000040 ;  /* 0x40000040003b7882 */ /* 0x000fe20000000000 */
[----:B------:R-:W-:Y:S01]  /*6bc0*/  UMOV UR56, UR14 ;  /* 0x0000000e00387c82 */ /* 0x000fe20008000000 */
[----:B------:R-:W-:Y:S01]  /*6bd0*/  UMOV UR57, UR15 ;  /* 0x0000000f00397c82 */ /* 0x000fe20008000000 */
[----:B------:R-:W-:Y:S02]  /*6be0*/  WARPGROUP.DEPBAR.LE gsb0, 0x0 ;  /* 0x00008000000079c5 */ /* 0x000fe40000010000 */
[----:B------:R-:W-:-:S06]  /*6bf0*/  WARPGROUP.ARRIVE ;  /* 0x00000000000079c5 */ /* 0x000fcc0000000000 */
[----:B------:R-:W-:Y:S01]  /*6c00*/  HGMMA.64x16x16.F32 R184, gdesc[UR56], R184, gsb0 ;  /* 0x0020000038b879f0 */ /* 0x000fe200080008b8 */
        /* <DEDUP_REMOVED lines=25> */
[----:B------:R-:W-:Y:S01]  /*6da0*/  UIADD3 UR14, UR4, 0x282, URZ ;  /* 0x00000282040e7890 */ /* 0x000fe2000fffe03f */
[----:B------:R-:W-:Y:S01]  /*6db0*/  UMOV UR15, 0x40000040 ;  /* 0x40000040000f7882 */ /* 0x000fe20000000000 */
        /* <DEDUP_REMOVED lines=368> */
.L_x_2432:
        /* <DEDUP_REMOVED lines=8> */
.L_x_2433:
[----:B--2---:R-:W-:Y:S05]  /*8540*/  @P1 BRA `(.L_x_2434) ;  /* 0x0000000000081947 */ /* 0x004fea0003800000 */
[----:B------:R-:W2:Y:S02]  /*8550*/  SYNCS.PHASECHK.TRANS64.TRYWAIT P1, [UR4+0x38850], R0 ;  /* 0x03885000ff0075a7 */ /* 0x000ea40008020144 */
[----:B--2---:R-:W-:Y:S05]  /*8560*/  @!P1 BRA `(.L_x_2435) ;  /* 0x000000fc00589947 */ /* 0x004fea0003800000 */
.L_x_2434:
        /* <DEDUP_REMOVED lines=37> */
.L_x_2436:
[----:B------:R-:W-:Y:S01]  /*87c0*/  R2UR UR6, R213 ;  /* 0x00000000d50672ca */ /* 0x000fe200000e0000 */
[----:B-12---:R-:W-:Y:S01]  /*87d0*/  FMUL.FTZ R0, R187, UR37 ;  /* 0x00000025bb007c20 */ /* 0x006fe20008410000 */
[----:B------:R-:W-:Y:S01]  /*87e0*/  R2UR UR5, R214 ;  /* 0x00000000d60572ca */ /* 0x000fe200000e0000 */
[----:B------:R-:W-:Y:S01]  /*87f0*/  FMUL.FTZ R187, R188, UR37 ;  /* 0x00000025bcbb7c20 */ /* 0x000fe20008410000 */
[----:B------:R-:W-:Y:S01]  /*8800*/  FMUL.FTZ R188, R177, UR37 ;  /* 0x00000025b1bc7c20 */ /* 0x000fe20008410000 */
[----:B------:R-:W-:Y:S01]  /*8810*/  FMUL.FTZ R177, R179, UR37 ;  /* 0x00000025b3b17c20 */ /* 0x000fe20008410000 */
[----:B------:R-:W-:Y:S01]  /*8820*/  FMUL.FTZ R2, R186, UR37 ;  /* 0x00000025ba027c20 */ /* 0x000fe20008410000 */
[----:B------:R-:W-:Y:S01]  /*8830*/  FMUL.FTZ R186, R189, UR37 ;  /* 0x00000025bdba7c20 */ /* 0x000fe20008410000 */
[----:B------:R-:W-:Y:S01]  /*8840*/  R2UR UR7, R23 ;  /* 0x00000000170772ca */ /* 0x000fe200000e0000 */
[----:B------:R-:W-:Y:S01]  /*8850*/  FMUL.FTZ R192, R184, UR37 ;  /* 0x00000025b8c07c20 */ /* 0x000fe20008410000 */
[----:B------:R-:W-:Y:S01]  /*8860*/  FMUL.FTZ R184, R191, UR37 ;  /* 0x00000025bfb87c20 */ /* 0x000fe20008410000 */
[----:B------:R-:W-:Y:S01]  /*8870*/  FMUL.FTZ R191, R181, UR37 ;  /* 0x00000025b5bf7c20 */ /* 0x000fe20008410000 */
[----:B------:R-:W-:Y:S01]  /*8880*/  FMUL.FTZ R185, R185, UR37 ;  /* 0x00000025b9b97c20 */ /* 0x000fe20008410000 */
[----:B------:R-:W-:Y:S01]  /*8890*/  UISETP.NE.AND UP0, UPT, UR6, URZ, UPT ;  /* 0x0000003f0600728c */ /* 0x000fe2000bf05270 */
[----:B------:R-:W-:Y:S01]  /*88a0*/  R2UR UR6, R212 ;  /* 0x00000000d40672ca */ /* 0x000fe200000e0000 */
[----:B0-----:R-:W-:-:S02]  /*88b0*/  VIADD R4, R216, UR5 ;  /* 0x00000005d8047c36 */ /* 0x001fc40008000000 */
[----:B------:R-:W-:Y:S01]  /*88c0*/  FMUL.FTZ R181, R169, UR37 ;  /* 0x00000025a9b57c20 */ /* 0x000fe20008410000 */
[----:B------:R-:W0:Y:S01]  /*88d0*/  MUFU.TANH R192, R192 ;  /* 0x000000c000c07308 */ /* 0x000e220000002400 */
[----:B------:R-:W-:Y:S01]  /*88e0*/  FMUL.FTZ R20, R190, UR37 ;  /* 0x00000025be147c20 */ /* 0x000fe20008410000 */
[----:B------:R-:W-:Y:S01]  /*88f0*/  PLOP3.LUT P1, PT, PT, PT, UP0, 0x80, 0x0 ;  /* 0x000000000000781c */ /* 0x000fe20003f2f008 */
[----:B------:R-:W-:Y:S01]  /*8900*/  FMUL.FTZ R190, R176, UR37 ;  /* 0x00000025b0be7c20 */ /* 0x000fe20008410000 */
[----:B------:R-:W-:Y:S01]  /*8910*/  PLOP3.LUT P2, PT, PT, PT, UP0, 0x80, 0x0 ;  /* 0x000000000000781c */ /* 0x000fe20003f4f008 */
[----:B------:R-:W-:Y:S01]  /*8920*/  FMUL.FTZ R193, R173, UR37 ;  /* 0x00000025adc17c20 */ /* 0x000fe20008410000 */
[----:B------:R-:W-:Y:S01]  /*8930*/  MOV R169, UR7 ;  /* 0x0000000700a97c02 */ /* 0x000fe20008000f00 */
[----:B------:R-:W-:Y:S01]  /*8940*/  @UP0 ULDC UR5, c[0x0][0x44c] ;  /* 0x0001130000050ab9 */ /* 0x000fe20000000800 */
[----:B------:R-:W1:Y:S01]  /*8950*/  MUFU.TANH R185, R185 ;  /* 0x000000b900b97308 */ /* 0x000e620000002400 */
        /* <DEDUP_REMOVED lines=12> */
[----:B------:R-:W-:Y:S01]  /*8a20*/  UMOV UR5, 0x1 ;  /* 0x0000000100057882 */ /* 0x000fe20000000000 */
[----:B------:R-:W-:Y:S01]  /*8a30*/  FMUL.FTZ R179, R168, UR37 ;  /* 0x00000025a8b37c20 */ /* 0x000fe20008410000 */
[----:B------:R-:W-:Y:S01]  /*8a40*/  UIMAD UR5, UR61, -0x50, UR5 ;  /* 0xffffffb03d0578a4 */ /* 0x000fe2000f8e0205 */
[----:B------:R-:W-:Y:S01]  /*8a50*/  IMAD.MOV.U32 R168, RZ, RZ, -0x2 ;  /* 0xfffffffeffa87424 */ /* 0x000fe200078e00ff */
[----:B------:R-:W3:Y:S01]  /*8a60*/  SHFL.IDX PT, R189, R4, RZ, 0x1c1f ;  /* 0x001c1fff04bd7589 */ /* 0x000ee200000e0000 */
[----:B------:R-:W4:Y:S01]  /*8a70*/  MUFU.TANH R186, R186 ;  /* 0x000000ba00ba7308 */ /* 0x000f220000002400 */
[----:B------:R-:W-:Y:S01]  /*8a80*/  FMUL.FTZ R162, R162, UR37 ;  /* 0x00000025a2a27c20 */ /* 0x000fe20008410000 */
[----:B------:R-:W-:Y:S01]  /*8a90*/  FMUL.FTZ R159, R159, UR37 ;  /* 0x000000259f9f7c20 */ /* 0x000fe20008410000 */
[----:B------:R-:W-:Y:S01]  /*8aa0*/  IMAD R168, R215, R168, UR5 ;  /* 0x00000005d7a87e24 */ /* 0x000fe2000f8e02a8 */
[----:B------:R-:W-:Y:S01]  /*8ab0*/  ULDC UR5, c[0x0][0x988] ;  /* 0x0002620000057ab9 */ /* 0x000fe20000000800 */
[----:B------:R-:W-:Y:S01]  /*8ac0*/  FMUL.FTZ R163, R163, UR37 ;  /* 0x00000025a3a37c20 */ /* 0x000fe20008410000 */
[----:B------:R-:W-:Y:S01]  /*8ad0*/  FMUL.FTZ R166, R166, UR37 ;  /* 0x00000025a6a67c20 */ /* 0x000fe20008410000 */
[----:B------:R-:W-:Y:S01]  /*8ae0*/  FMUL.FTZ R167, R167, UR37 ;  /* 0x00000025a7a77c20 */ /* 0x000fe20008410000 */
[----:B------:R-:W-:Y:S01]  /*8af0*/  IADD3 R168, -R169, UR6, R168 ;  /* 0x00000006a9a87c10 */ /* 0x000fe2000fffe1a8 */
[----:B------:R-:W5:Y:S01]  /*8b00*/  MUFU.TANH R190, R190 ;  /* 0x000000be00be7308 */ /* 0x000f620000002400 */
[----:B------:R-:W-:Y:S01]  /*8b10*/  R2UR UR6, R3 ;  /* 0x00000000030672ca */ /* 0x000fe200000e0000 */
[----:B------:R-:W-:Y:S01]  /*8b20*/  FMUL.FTZ R154, R154, UR37 ;  /* 0x000000259a9a7c20 */ /* 0x000fe20008410000 */
[----:B------:R-:W-:Y:S01]  /*8b30*/  FMUL.FTZ R155, R155, UR37 ;  /* 0x000000259b9b7c20 */ /* 0x000fe20008410000 */
[----:B------:R-:W-:Y:S01]  /*8b40*/  FMUL.FTZ R158, R158, UR37 ;  /* 0x000000259e9e7c20 */ /* 0x000fe20008410000 */
[----:B------:R-:W2:Y:S03]  /*8b50*/  S2UR UR7, SR_CgaCtaId ;  /* 0x00000000000779c3 */ /* 0x000ea60000008800 */
[----:B------:R-:W5:Y:S01]  /*8b60*/  MUFU.TANH R188, R188 ;  /* 0x000000bc00bc7308 */ /* 0x000f620000002400 */
[----:B---3--:R-:W-:-:S05]  /*8b70*/  IMAD.IADD R189, R168, 0x1, R189 ;  /* 0x00000001a8bd7824 */ /* 0x008fca00078e02bd */
[----:B------:R-:W-:Y:S02]  /*8b80*/  UIADD3 UR6, UR6, 0x38840, URZ ;  /* 0x0003884006067890 */ /* 0x000fe4000fffe03f */
[----:B------:R-:W3:Y:S01]  /*8b90*/  MUFU.TANH R178, R178 ;  /* 0x000000b200b27308 */ /* 0x000ee20000002400 */
[C---:B------:R-:W-:Y:S02]  /*8ba0*/  ISETP.GT.AND P1, PT, R189.reuse, RZ, PT ;  /* 0x000000ffbd00720c */ /* 0x040fe40003f24270 */
[----:B------:R-:W-:Y:S02]  /*8bb0*/  ISETP.GT.AND P2, PT, R189, 0x1, PT ;  /* 0x00000001bd00780c */ /* 0x000fe40003f44270 */
[----:B0-----:R-:W-:-:S03]  /*8bc0*/  FSEL R160, R192, -INF , P1 ;  /* 0xff800000c0a07808 */ /* 0x001fc60000800000 */
[----:B------:R-:W0:Y:S01]  /*8bd0*/  MUFU.TANH R191, R191 ;  /* 0x000000bf00bf7308 */ /* 0x000e220000002400 */
[----:B------:R-:W-:Y:S02]  /*8be0*/  ISETP.GT.AND P1, PT, R189, 0x8, PT ;  /* 0x00000008bd00780c */ /* 0x000fe40003f24270 */
[----:B-1----:R-:W-:Y:S01]  /*8bf0*/  FSEL R169, R185, -INF , P2 ;  /* 0xff800000b9a97808 */ /* 0x002fe20001000000 */
[----:B------:R-:W-:Y:S01]  /*8c00*/  FMUL.FTZ R185, R161, UR37 ;  /* 0x00000025a1b97c20 */ /* 0x000fe20008410000 */
[----:B------:R-:W-:Y:S01]  /*8c10*/  FMNMX.FTZ R172, R160, R21, !PT ;  /* 0x00000015a0ac7209 */ /* 0x000fe20007810000 */
[----:B--2---:R-:W-:Y:S01]  /*8c20*/  UPRMT UR6, UR7, 0x654, UR6 ;  /* 0x0000065407067896 */ /* 0x004fe20008000006 */
[----:B------:R-:W-:Y:S01]  /*8c30*/  ISETP.GT.AND P2, PT, R189, 0x9, PT ;  /* 0x00000009bd00780c */ /* 0x000fe20003f44270 */
[----:B------:R1:W-:Y:S01]  /*8c40*/  MUFU.TANH R192, R173 ;  /* 0x000000ad00c07308 */ /* 0x0003e20000002400 */
[----:B------:R-:W-:Y:S02]  /*8c50*/  FSEL R161, R187, -INF , P1 ;  /* 0xff800000bba17808 */ /* 0x000fe40000800000 */
[----:B------:R-:W-:-:S02]  /*8c60*/  FMNMX.FTZ R194, R169, R172, !PT ;  /* 0x000000aca9c27209 */ /* 0x000fc40007810000 */
[----:B------:R-:W-:Y:S02]  /*8c70*/  ISETP.GT.AND P1, PT, R189, 0x10, PT ;  /* 0x00000010bd00780c */ /* 0x000fe40003f24270 */
[----:B----4-:R-:W-:Y:S01]  /*8c80*/  FSEL R172, R186, -INF , P2 ;  /* 0xff800000baac7808 */ /* 0x010fe20001000000 */
[----:B------:R-:W2:Y:S01]  /*8c90*/  MUFU.TANH R179, R179 ;  /* 0x000000b300b37308 */ /* 0x000ea20000002400 */
[----:B-1----:R-:W-:Y:S01]  /*8ca0*/  FMNMX.FTZ R173, R161, R194, !PT ;  /* 0x000000c2a1ad7209 */ /* 0x002fe20007810000 */
[----:B------:R-:W-:Y:S01]  /*8cb0*/  FMUL.FTZ R186, R164, UR37 ;  /* 0x00000025a4ba7c20 */ /* 0x000fe20008410000 */
[----:B------:R-:W-:Y:S01]  /*8cc0*/  ISETP.GT.AND P2, PT, R189, 0x11, PT ;  /* 0x00000011bd00780c */ /* 0x000fe20003f44270 */
[----:B------:R-:W-:Y:S01]  /*8cd0*/  SYNCS.ARRIVE.TRANS64.RED.A1T0 RZ, [UR6], RZ ;  /* 0x000000ffffff79a7 */ /* 0x000fe20008100406 */
[----:B-----5:R-:W-:Y:S02]  /*8ce0*/  FSEL R164, R190, -INF , P1 ;  /* 0xff800000bea47808 */ /* 0x020fe40000800000 */
[----:B------:R-:W-:Y:S01]  /*8cf0*/  FMNMX.FTZ R187, R172, R173, !PT ;  /* 0x000000adacbb7209 */ /* 0x000fe20007810000 */
[----:B------:R-:W1:Y:S01]  /*8d00*/  MUFU.TANH R181, R181 ;  /* 0x000000b500b57308 */ /* 0x000e620000002400 */
[----:B------:R-:W-:-:S02]  /*8d10*/  FSEL R173, R188, -INF , P2 ;  /* 0xff800000bcad7808 */ /* 0x000fc40001000000 */
[----:B------:R-:W-:Y:S02]  /*8d20*/  ISETP.GT.AND P1, PT, R189, 0x18, PT ;  /* 0x00000018bd00780c */ /* 0x000fe40003f24270 */
[----:B------:R-:W-:Y:S01]  /*8d30*/  FMNMX.FTZ R188, R164, R187, !PT ;  /* 0x000000bba4bc7209 */ /* 0x000fe20007810000 */
[----:B------:R-:W-:Y:S01]  /*8d40*/  FMUL.FTZ R187, R165, UR37 ;  /* 0x00000025a5bb7c20 */ /* 0x000fe20008410000 */
[----:B------:R-:W-:Y:S01]  /*8d50*/  ISETP.GT.AND P2, PT, R189, 0x19, PT ;  /* 0x00000019bd00780c */ /* 0x000fe20003f44270 */
[----:B------:R-:W4:Y:S01]  /*8d60*/  MUFU.TANH R180, R180 ;  /* 0x000000b400b47308 */ /* 0x000f220000002400 */
[----:B---3--:R-:W-:Y:S02]  /*8d70*/  FSEL R178, R178, -INF , P1 ;  /* 0xff800000b2b27808 */ /* 0x008fe40000800000 */
[----:B------:R-:W-:Y:S01]  /*8d80*/  FMNMX.FTZ R195, R173, R188, !PT ;  /* 0x000000bcadc37209 */ /* 0x000fe20007810000 */
[----:B------:R-:W-:Y:S01]  /*8d90*/  FMUL.FTZ R188, R152, UR37 ;  /* 0x0000002598bc7c20 */ /* 0x000fe20008410000 */
[----:B------:R-:W-:-:S02]  /*8da0*/  ISETP.GT.AND P1, PT, R189, 0x20, PT ;  /* 0x00000020bd00780c */ /* 0x000fc40003f24270 */
[----:B0-----:R-:W-:Y:S01]  /*8db0*/  FSEL R165, R191, -INF , P2 ;  /* 0xff800000bfa57808 */ /* 0x001fe20001000000 */
[----:B------:R-:W0:Y:S01]  /*8dc0*/  MUFU.TANH R193, R193 ;  /* 0x000000c100c17308 */ /* 0x000e220000002400 */
[----:B------:R-:W-:Y:S02]  /*8dd0*/  FMNMX.FTZ R190, R178, R195, !PT ;  /* 0x000000c3b2be7209 */ /* 0x000fe40007810000 */
[----:B------:R-:W-:Y:S02]  /*8de0*/  ISETP.GT.AND P2, PT, R189, 0x21, PT ;  /* 0x00000021bd00780c */ /* 0x000fe40003f44270 */
[----:B--2---:R-:W-:Y:S02]  /*8df0*/  FSEL R152, R179, -INF , P1 ;  /* 0xff800000b3987808 */ /* 0x004fe40000800000 */
[----:B------:R-:W-:Y:S01]  /*8e00*/  FMNMX.FTZ R191, R165, R190, !PT ;  /* 0x000000bea5bf7209 */ /* 0x000fe20007810000 */
[----:B------:R-:W2:Y:S01]  /*8e10*/  MUFU.TANH R185, R185 ;  /* 0x000000b900b97308 */ /* 0x000ea20000002400 */
[----:B------:R-:W-:Y:S01]  /*8e20*/  ISETP.GT.AND P1, PT, R189, 0x28, PT ;  /* 0x00000028bd00780c */ /* 0x000fe20003f24270 */
[----:B------:R-:W-:Y:S01]  /*8e30*/  FMUL.FTZ R190, R153, UR37 ;  /* 0x0000002599be7c20 */ /* 0x000fe20008410000 */
[----:B-1----:R-:W-:-:S02]  /*8e40*/  FSEL R179, R181, -INF , P2 ;  /* 0xff800000b5b37808 */ /* 0x002fc40001000000 */
[----:B------:R-:W-:Y:S01]  /*8e50*/  FMNMX.FTZ R194, R152, R191, !PT ;  /* 0x000000bf98c27209 */ /* 0x000fe20007810000 */
[----:B------:R-:W-:Y:S01]  /*8e60*/  FMUL.FTZ R191, R156, UR37 ;  /* 0x000000259cbf7c20 */ /* 0x000fe20008410000 */
[----:B------:R-:W-:Y:S01]  /*8e70*/  ISETP.GT.AND P2, PT, R189, 0x29, PT ;  /* 0x00000029bd00780c */ /* 0x000fe20003f44270 */
[----:B------:R-:W1:Y:S01]  /*8e80*/  MUFU.TANH R186, R186 ;  /* 0x000000ba00ba7308 */ /* 0x000e620000002400 */
[----:B----4-:R-:W-:Y:S02]  /*8e90*/  FSEL R153, R180, -INF , P1 ;  /* 0xff800000b4997808 */ /* 0x010fe40000800000 */
[----:B------:R-:W-:Y:S02]  /*8ea0*/  FMNMX.FTZ R194, R179, R194, !PT ;  /* 0x000000c2b3c27209 */ /* 0x000fe40007810000 */
[----:B------:R-:W-:Y:S02]  /*8eb0*/  ISETP.GT.AND P1, PT, R189, 0x30, PT ;  /* 0x00000030bd00780c */ /* 0x000fe40003f24270 */
[----:B0-----:R-:W-:Y:S01]  /*8ec0*/  FSEL R180, R193, -INF , P2 ;  /* 0xff800000c1b47808 */ /* 0x001fe20001000000 */
[----:B------:R-:W0:Y:S01]  /*8ed0*/  MUFU.TANH R187, R187 ;  /* 0x000000bb00bb7308 */ /* 0x000e220000002400 */
[----:B------:R-:W-:-:S02]  /*8ee0*/  FMNMX.FTZ R193, R153, R194, !PT ;  /* 0x000000c299c17209 */ /* 0x000fc40007810000 */
[C---:B------:R-:W-:Y:S02]  /*8ef0*/  ISETP.GT.AND P2, PT, R189.reuse, 0x31, PT ;  /* 0x00000031bd00780c */ /* 0x040fe40003f44270 */
[----:B------:R-:W-:Y:S02]  /*8f00*/  FSEL R181, R192, -INF , P1 ;  /* 0xff800000c0b57808 */ /* 0x000fe40000800000 */
[----:B------:R-:W-:Y:S01]  /*8f10*/  FMNMX.FTZ R192, R180, R193, !PT ;  /* 0x000000c1b4c07209 */ /* 0x000fe20007810000 */
[----:B------:R-:W3:Y:S01]  /*8f20*/  MUFU.TANH R188, R188 ;  /* 0x000000bc00bc7308 */ /* 0x000ee20000002400 */
[----:B------:R-:W-:Y:S01]  /*8f30*/  ISETP.GT.AND P1, PT, R189, 0x38, PT ;  /* 0x00000038bd00780c */ /* 0x000fe20003f24270 */
[----:B------:R-:W-:Y:S01]  /*8f40*/  FMUL.FTZ R193, R182, UR37 ;  /* 0x00000025b6c17c20 */ /* 0x000fe20008410000 */
[----:B--2---:R-:W-:Y:S02]  /*8f50*/  FSEL R156, R185, -INF , P2 ;  /* 0xff800000b99c7808 */ /* 0x004fe40001000000 */
[----:B------:R-:W-:Y:S01]  /*8f60*/  FMNMX.FTZ R185, R181, R192, !PT ;  /* 0x000000c0b5b97209 */ /* 0x000fe20007810000 */
[----:B------:R-:W-:Y:S01]  /*8f70*/  FMUL.FTZ R192, R157, UR37 ;  /* 0x000000259dc07c20 */ /* 0x000fe20008410000 */
[----:B-1----:R-:W-:Y:S01]  /*8f80*/  FSEL R157, R186, -INF , P1 ;  /* 0xff800000ba9d7808 */ /* 0x002fe20000800000 */
[----:B------:R-:W1:Y:S01]  /*8f90*/  MUFU.TANH R190, R190 ;  /* 0x000000be00be7308 */ /* 0x000e620000002400 */
[----:B------:R-:W-:-:S02]  /*8fa0*/  ISETP.GT.AND P2, PT, R189, 0x39, PT ;  /* 0x00000039bd00780c */ /* 0x000fc40003f44270 */
[----:B------:R-:W-:Y:S02]  /*8fb0*/  FMNMX.FTZ R186, R156, R185, !PT ;  /* 0x000000b99cba7209 */ /* 0x000fe40007810000 */
[----:B------:R-:W-:Y:S02]  /*8fc0*/  ISETP.GT.AND P1, PT, R189, 0x40, PT ;  /* 0x00000040bd00780c */ /* 0x000fe40003f24270 */
[----:B0-----:R-:W-:Y:S01]  /*8fd0*/  FSEL R185, R187, -INF , P2 ;  /* 0xff800000bbb97808 */ /* 0x001fe20001000000 */
[----:B------:R-:W0:Y:S01]  /*8fe0*/  MUFU.TANH R191, R191 ;  /* 0x000000bf00bf7308 */ /* 0x000e220000002400 */
[----:B------:R-:W-:Y:S02]  /*8ff0*/  FMNMX.FTZ R194, R157, R186, !PT ;  /* 0x000000ba9dc27209 */ /* 0x000fe40007810000 */
[----:B------:R-:W-:Y:S02]  /*9000*/  ISETP.GT.AND P2, PT, R189, 0x41, PT ;  /* 0x00000041bd00780c */ /* 0x000fe40003f44270 */
[----:B---3--:R-:W-:-:S02]  /*9010*/  FSEL R186, R188, -INF , P1 ;  /* 0xff800000bcba7808 */ /* 0x008fc40000800000 */
[----:B------:R-:W-:Y:S01]  /*9020*/  FMNMX.FTZ R195, R185, R194, !PT ;  /* 0x000000c2b9c37209 */ /* 0x000fe20007810000 */
[----:B------:R-:W2:Y:S01]  /*9030*/  MUFU.TANH R192, R192 ;  /* 0x000000c000c07308 */ /* 0x000ea20000002400 */
[----:B------:R-:W-:Y:S02]  /*9040*/  ISETP.GT.AND P1, PT, R189, 0x48, PT ;  /* 0x00000048bd00780c */ /* 0x000fe40003f24270 */
[----:B-1----:R-:W-:Y:S01]  /*9050*/  FSEL R187, R190, -INF , P2 ;  /* 0xff800000bebb7808 */ /* 0x002fe20001000000 */
[----:B------:R-:W-:Y:S01]  /*9060*/  FMUL.FTZ R190, R183, UR37 ;  /* 0x00000025b7be7c20 */ /* 0x000fe20008410000 */
[----:B------:R-:W-:Y:S02]  /*9070*/  FMNMX.FTZ R182, R186, R195, !PT ;  /* 0x000000c3bab67209 */ /* 0x000fe40007810000 */
[----:B------:R-:W-:Y:S01]  /*9080*/  ISETP.GT.AND P2, PT, R189, 0x49, PT ;  /* 0x00000049bd00780c */ /* 0x000fe20003f44270 */
[----:B------:R1:W-:Y:S01]  /*9090*/  MUFU.TANH R188, R193 ;  /* 0x000000c100bc7308 */ /* 0x0003e20000002400 */
[----:B0-----:R-:W-:-:S02]  /*90a0*/  FSEL R183, R191, -INF , P1 ;  /* 0xff800000bfb77808 */ /* 0x001fc40000800000 */
[----:B------:R-:W-:-:S04]  /*90b0*/  FMNMX.FTZ R194, R187, R182, !PT ;  /* 0x000000b6bbc27209 */ /* 0x000fc80007810000 */
[----:B------:R-:W-:Y:S01]  /*90c0*/  FMNMX.FTZ R191, R183, R194, !PT ;  /* 0x000000c2b7bf7209 */ /* 0x000fe20007810000 */
[----:B------:R0:W-:Y:S01]  /*90d0*/  MUFU.TANH R189, R190 ;  /* 0x000000be00bd7308 */ /* 0x0001e20000002400 */
[----:B--2---:R-:W-:Y:S01]  /*90e0*/  FSEL R182, R192, -INF , P2 ;  /* 0xff800000c0b67808 */ /* 0x004fe20001000000 */
[----:B-1----:R-:W1:Y:S03]  /*90f0*/  SHFL.IDX PT, R193, R4, 0x1, 0x1c1f ;  /* 0x003c1f0004c17f89 */ /* 0x002e6600000e0000 */
[----:B------:R-:W-:-:S03]  /*9100*/  FMNMX.FTZ R191, R182, R191, !PT ;  /* 0x000000bfb6bf7209 */ /* 0x000fc60007810000 */
[----:B------:R-:W2:Y:S02]  /*9110*/  MUFU.TANH R2, R2 ;  /* 0x0000000200027308 */ /* 0x000ea40000002400 */
[----:B------:R-:W0:Y:S06]  /*9120*/  SHFL.BFLY PT, R192, R191, 0x2, 0x1f ;  /* 0x0c401f00bfc07f89 */ /* 0x000e2c00000e0000 */
[----:B------:R-:W3:Y:S08]  /*9130*/  MUFU.TANH R0, R0 ;  /* 0x0000000000007308 */ /* 0x000ef00000002400 */
[----:B------:R-:W4:Y:S01]  /*9140*/  MUFU.TANH R20, R20 ;  /* 0x0000001400147308 */ /* 0x000f220000002400 */
[----:B-1----:R-:W-:-:S05]  /*9150*/  IMAD.IADD R168, R168, 0x1, R193 ;  /* 0x00000001a8a87824 */ /* 0x002fca00078e02c1 */
[C---:B------:R-:W-:Y:S02]  /*9160*/  ISETP.GT.AND P1, PT, R168.reuse, RZ, PT ;  /* 0x000000ffa800720c */ /* 0x040fe40003f24270 */
[----:B------:R-:W1:Y:S01]  /*9170*/  MUFU.TANH R184, R184 ;  /* 0x000000b800b87308 */ /* 0x000e620000002400 */
[----:B------:R-:W-:Y:S02]  /*9180*/  ISETP.GT.AND P2, PT, R168, 0x1, PT ;  /* 0x00000001a800780c */ /* 0x000fe40003f44270 */
[----:B0-----:R-:W-:Y:S02]  /*9190*/  FMNMX.FTZ R190, R191, R192, !PT ;  /* 0x000000c0bfbe7209 */ /* 0x001fe40007810000 */
[----:B--2---:R-:W-:Y:S02]  /*91a0*/  FSEL R2, R2, -INF , P1 ;  /* 0xff80000002027808 */ /* 0x004fe40000800000 */
[----:B------:R-:W-:Y:S01]  /*91b0*/  ISETP.GT.AND P1, PT, R168, 0x8, PT ;  /* 0x00000008a800780c */ /* 0x000fe20003f24270 */
[----:B------:R-:W0:Y:S01]  /*91c0*/  SHFL.BFLY PT, R191, R190, 0x1, 0x1f ;  /* 0x0c201f00bebf7f89 */ /* 0x000e2200000e0000 */
[----:B------:R-:W2:Y:S01]  /*91d0*/  MUFU.TANH R176, R176 ;  /* 0x000000b000b07308 */ /* 0x000ea20000002400 */
[----:B---3--:R-:W-:-:S02]  /*91e0*/  FSEL R0, R0, -INF , P2 ;  /* 0xff80000000007808 */ /* 0x008fc40001000000 */
[----:B------:R-:W-:Y:S02]  /*91f0*/  ISETP.GT.AND P2, PT, R168, 0x9, PT ;  /* 0x00000009a800780c */ /* 0x000fe40003f44270 */
[----:B----4-:R-:W-:Y:S02]  /*9200*/  FSEL R20, R20, -INF , P1 ;  /* 0xff80000014147808 */ /* 0x010fe40000800000 */
[----:B------:R-:W-:Y:S01]  /*9210*/  ISETP.GT.AND P1, PT, R168, 0x10, PT ;  /* 0x00000010a800780c */ /* 0x000fe20003f24270 */
[----:B------:R-:W3:Y:S01]  /*9220*/  MUFU.TANH R177, R177 ;  /* 0x000000b100b17308 */ /* 0x000ee20000002400 */
[----:B-1----:R-:W-:Y:S02]  /*9230*/  FSEL R184, R184, -INF , P2 ;  /* 0xff800000b8b87808 */ /* 0x002fe40001000000 */
[C---:B------:R-:W-:Y:S02]  /*9240*/  ISETP.GT.AND P2, PT, R168.reuse, 0x11, PT ;  /* 0x00000011a800780c */ /* 0x040fe40003f44270 */
[----:B------:R-:W-:-:S02]  /*9250*/  ISETP.GT.AND P3, PT, R168, 0x18, PT ;  /* 0x00000018a800780c */ /* 0x000fc40003f64270 */
[----:B------:R-:W-:Y:S01]  /*9260*/  ISETP.GT.AND P4, PT, R168, 0x19, PT ;  /* 0x00000019a800780c */ /* 0x000fe20003f84270 */
[----:B------:R-:W1:Y:S01]  /*9270*/  MUFU.TANH R170, R170 ;  /* 0x000000aa00aa7308 */ /* 0x000e620000002400 */
[----:B--2---:R-:W-:Y:S02]  /*9280*/  FSEL R176, R176, -INF , P1 ;  /* 0xff800000b0b07808 */ /* 0x004fe40000800000 */
[----:B------:R-:W-:Y:S02]  /*9290*/  FSEL R188, R188, -INF , P3 ;  /* 0xff800000bcbc7808 */ /* 0x000fe40001800000 */
[----:B------:R-:W-:Y:S02]  /*92a0*/  FSEL R189, R189, -INF , P4 ;  /* 0xff800000bdbd7808 */ /* 0x000fe40002000000 */
[----:B0-----:R-:W-:Y:S01]  /*92b0*/  FMNMX.FTZ R4, R190, R191, !PT ;  /* 0x000000bfbe047209 */ /* 0x001fe20007810000 */
[----:B------:R-:W0:Y:S01]  /*92c0*/  MUFU.TANH R171, R171 ;  /* 0x000000ab00ab7308 */ /* 0x000e220000002400 */
[----:B------:R-:W-:-:S02]  /*92d0*/  FMNMX.FTZ R191, R2, R228, !PT ;  /* 0x000000e402bf7209 */ /* 0x000fc40007810000 */
[----:B---3--:R-:W-:Y:S01]  /*92e0*/  FSEL R177, R177, -INF , P2 ;  /* 0xff800000b1b17808 */ /* 0x008fe20001000000 */
[----:B------:R-:W-:Y:S01]  /*92f0*/  FMUL.FTZ R192, R4, UR5 ;  /* 0x0000000504c07c20 */ /* 0x000fe20008410000 */
[----:B------:R-:W-:Y:S02]  /*9300*/  FMNMX.FTZ R191, R0, R191, !PT ;  /* 0x000000bf00bf7209 */ /* 0x000fe40007810000 */
[----:B------:R-:W-:Y:S01]  /*9310*/  FSETP.NEU.FTZ.AND P1, PT, R4, -INF , PT ;  /* 0xff8000000400780b */ /* 0x000fe20003f3d000 */
[----:B------:R-:W2:Y:S01]  /*9320*/  MUFU.TANH R174, R174 ;  /* 0x000000ae00ae7308 */ /* 0x000ea20000002400 */
[----:B------:R-:W-:Y:S02]  /*9330*/  FMNMX.FTZ R191, R20, R191, !PT ;  /* 0x000000bf14bf7209 */ /* 0x000fe40007810000 */
[----:B------:R-:W-:Y:S02]  /*9340*/  ISETP.GT.AND P2, PT, R168, 0x20, PT ;  /* 0x00000020a800780c */ /* 0x000fe40003f44270 */
[----:B------:R-:W-:-:S02]  /*9350*/  FMNMX.FTZ R191, R184, R191, !PT ;  /* 0x000000bfb8bf7209 */ /* 0x000fc40007810000 */
[----:B------:R-:W-:Y:S01]  /*9360*/  ISETP.GT.AND P3, PT, R168, 0x21, PT ;  /* 0x00000021a800780c */ /* 0x000fe20003f64270 */
[----:B------:R-:W3:Y:S01]  /*9370*/  MUFU.TANH R175, R175 ;  /* 0x000000af00af7308 */ /* 0x000ee20000002400 */
[----:B------:R-:W-:Y:S02]  /*9380*/  FMNMX.FTZ R190, R176, R191, !PT ;  /* 0x000000bfb0be7209 */ /* 0x000fe40007810000 */
[----:B-1----:R-:W-:Y:S02]  /*9390*/  FSEL R170, R170, -INF , P2 ;  /* 0xff800000aaaa7808 */ /* 0x002fe40001000000 */
[----:B------:R-:W-:Y:S02]  /*93a0*/  FMNMX.FTZ R191, R177, R190, !PT ;  /* 0x000000beb1bf7209 */ /* 0x000fe40007810000 */
[----:B------:R-:W-:Y:S01]  /*93b0*/  ISETP.GT.AND P2, PT, R168, 0x28, PT ;  /* 0x00000028a800780c */ /* 0x000fe20003f44270 */
[----:B------:R1:W-:Y:S01]  /*93c0*/  MUFU.TANH R3, R159 ;  /* 0x0000009f00037308 */ /* 0x0003e20000002400 */
[----:B------:R-:W-:-:S02]  /*93d0*/  FMNMX.FTZ R190, R188, R191, !PT ;  /* 0x000000bfbcbe7209 */ /* 0x000fc40007810000 */
[----:B0-----:R-:W-:Y:S02]  /*93e0*/  FSEL R171, R171, -INF , P3 ;  /* 0xff800000abab7808 */ /* 0x001fe40001800000 */
[----:B------:R-:W-:Y:S02]  /*93f0*/  FMNMX.FTZ R191, R189, R190, !PT ;  /* 0x000000bebdbf7209 */ /* 0x000fe40007810000 */
[----:B------:R-:W-:Y:S01]  /*9400*/  ISETP.GT.AND P3, PT, R168, 0x29, PT ;  /* 0x00000029a800780c */ /* 0x000fe20003f64270 */
[----:B------:R-:W0:Y:S01]  /*9410*/  MUFU.TANH R162, R162 ;  /* 0x000000a200a27308 */ /* 0x000e220000002400 */
[----:B-1----:R-:W-:Y:S02]  /*9420*/  FSEL R159, R192, RZ, P1 ;  /* 0x000000ffc09f7208 */ /* 0x002fe40000800000 */
[----:B--2---:R-:W-:Y:S02]  /*9430*/  FSEL R174, R174, -INF , P2 ;  /* 0xff800000aeae7808 */ /* 0x004fe40001000000 */
[----:B------:R-:W-:Y:S01]  /*9440*/  ISETP.GT.AND P2, PT, R168, 0x30, PT ;  /* 0x00000030a800780c */ /* 0x000fe20003f44270 */
[--C-:B------:R-:W-:Y:S01]  /*9450*/  FFMA.FTZ R208, R160, UR5, -R159.reuse ;  /* 0x00000005a0d07c23 */ /* 0x100fe2000801089f */
[----:B------:R-:W-:Y:S01]  /*9460*/  FMNMX.FTZ R160, R170, R191, !PT ;  /* 0x000000bfaaa07209 */ /* 0x000fe20007810000 */
[----:B------:R-:W1:Y:S01]  /*9470*/  MUFU.TANH R163, R163 ;  /* 0x000000a300a37308 */ /* 0x000e620000002400 */
[--C-:B------:R-:W-:Y:S01]  /*9480*/  FFMA.FTZ R191, R169, UR5, -R159.reuse ;  /* 0x00000005a9bf7c23 */ /* 0x100fe2000801089f */
[----:B---3--:R-:W-:Y:S01]  /*9490*/  FSEL R175, R175, -INF , P3 ;  /* 0xff800000afaf7808 */ /* 0x008fe20001800000 */
[--C-:B------:R-:W-:Y:S01]  /*94a0*/  FFMA.FTZ R210, R161, UR5, -R159.reuse ;  /* 0x00000005a1d27c23 */ /* 0x100fe2000801089f */
[----:B------:R-:W-:Y:S01]  /*94b0*/  FMNMX.FTZ R169, R171, R160, !PT ;  /* 0x000000a0aba97209 */ /* 0x000fe20007810000 */
[--C-:B------:R-:W-:Y:S01]  /*94c0*/  FFMA.FTZ R204, R164, UR5, -R159.reuse ;  /* 0x00000005a4cc7c23 */ /* 0x100fe2000801089f */
[----:B------:R-:W-:Y:S01]  /*94d0*/  ISETP.GT.AND P3, PT, R168, 0x31, PT ;  /* 0x00000031a800780c */ /* 0x000fe20003f64270 */
[--C-:B------:R-:W-:Y:S01]  /*94e0*/  FFMA.FTZ R206, R178, UR5, -R159.reuse ;  /* 0x00000005b2ce7c23 */ /* 0x100fe2000801089f */
[----:B------:R-:W2:Y:S01]  /*94f0*/  MUFU.TANH R166, R166 ;  /* 0x000000a600a67308 */ /* 0x000ea20000002400 */
[----:B------:R-:W-:Y:S01]  /*9500*/  FMNMX.FTZ R190, R174, R169, !PT ;  /* 0x000000a9aebe7209 */ /* 0x000fe20007810000 */
[--C-:B------:R-:W-:Y:S01]  /*9510*/  FFMA.FTZ R198, R157, UR5, -R159.reuse ;  /* 0x000000059dc67c23 */ /* 0x100fe2000801089f */
[----:B0-----:R-:W-:Y:S01]  /*9520*/  FSEL R162, R162, -INF , P2 ;  /* 0xff800000a2a27808 */ /* 0x001fe20001000000 */
[--C-:B------:R-:W-:Y:S01]  /*9530*/  FFMA.FTZ R200, R152, UR5, -R159.reuse ;  /* 0x0000000598c87c23 */ /* 0x100fe2000801089f */
[----:B------:R-:W-:Y:S01]  /*9540*/  FMNMX.FTZ R161, R175, R190, !PT ;  /* 0x000000beafa17209 */ /* 0x000fe20007810000 */
[--C-:B------:R-:W-:Y:S01]  /*9550*/  FFMA.FTZ R202, R153, UR5, -R159.reuse ;  /* 0x0000000599ca7c23 */ /* 0x100fe2000801089f */
[----:B------:R-:W-:Y:S01]  /*9560*/  ISETP.GT.AND P2, PT, R168, 0x38, PT ;  /* 0x00000038a800780c */ /* 0x000fe20003f44270 */
[----:B------:R-:W0:Y:S01]  /*9570*/  MUFU.TANH R167, R167 ;  /* 0x000000a700a77308 */ /* 0x000e220000002400 */
[----:B-1----:R-:W-:Y:S01]  /*9580*/  FSEL R163, R163, -INF , P3 ;  /* 0xff800000a3a37808 */ /* 0x002fe20001800000 */
[--C-:B------:R-:W-:Y:S01]  /*9590*/  FFMA.FTZ R165, R165, UR5, -R159.reuse ;  /* 0x00000005a5a57c23 */ /* 0x100fe2000801089f */
[----:B------:R-:W-:Y:S01]  /*95a0*/  FMNMX.FTZ R190, R162, R161, !PT ;  /* 0x000000a1a2be7209 */ /* 0x000fe20007810000 */
[--C-:B------:R-:W-:Y:S01]  /*95b0*/  FFMA.FTZ R161, R172, UR5, -R159.reuse ;  /* 0x00000005aca17c23 */ /* 0x100fe2000801089f */
[----:B------:R-:W-:Y:S01]  /*95c0*/  ISETP.GT.AND P3, PT, R168, 0x39, PT ;  /* 0x00000039a800780c */ /* 0x000fe20003f64270 */
[--C-:B------:R-:W-:Y:S01]  /*95d0*/  FFMA.FTZ R196, R181, UR5, -R159.reuse ;  /* 0x00000005b5c47c23 */ /* 0x100fe2000801089f */
[----:B------:R-:W-:Y:S01]  /*95e0*/  FMNMX.FTZ R169, R163, R190, !PT ;  /* 0x000000bea3a97209 */ /* 0x000fe20007810000 */
[----:B------:R-:W1:Y:S01]  /*95f0*/  MUFU.TANH R154, R154 ;  /* 0x0000009a009a7308 */ /* 0x000e620000002400 */
[----:B--2---:R-:W-:Y:S01]  /*9600*/  FSEL R166, R166, -INF , P2 ;  /* 0xff800000a6a67808 */ /* 0x004fe20001000000 */
[--C-:B------:R-:W-:Y:S01]  /*9610*/  FFMA.FTZ R153, R185, UR5, -R159.reuse ;  /* 0x00000005b9997c23 */ /* 0x100fe2000801089f */
[----:B------:R-:W-:Y:S01]  /*9620*/  ISETP.GT.AND P2, PT, R168, 0x40, PT ;  /* 0x00000040a800780c */ /* 0x000fe20003f44270 */
[--C-:B------:R-:W-:Y:S01]  /*9630*/  FFMA.FTZ R192, R186, UR5, -R159.reuse ;  /* 0x00000005bac07c23 */ /* 0x100fe2000801089f */
[----:B------:R-:W-:Y:S01]  /*9640*/  FMNMX.FTZ R172, R166, R169, !PT ;  /* 0x000000a9a6ac7209 */ /* 0x000fe20007810000 */
[--C-:B------:R-:W-:Y:S01]  /*9650*/  FFMA.FTZ R152, R187, UR5, -R159.reuse ;  /* 0x00000005bb987c23 */ /* 0x100fe2000801089f */
[----:B------:R-:W-:Y:S01]  /*9660*/  FFMA.FTZ R194, R183, UR5, -R159 ;  /* 0x00000005b7c27c23 */ /* 0x000fe2000801089f */
[----:B------:R-:W2:Y:S01]  /*9670*/  MUFU.TANH R155, R155 ;  /* 0x0000009b009b7308 */ /* 0x000ea20000002400 */
[----:B0-----:R-:W-:-:S02]  /*9680*/  FSEL R167, R167, -INF , P3 ;  /* 0xff800000a7a77808 */ /* 0x001fc40001800000 */
[----:B------:R-:W-:-:S05]  /*9690*/  ISETP.GT.AND P3, PT, R168, 0x41, PT ;  /* 0x00000041a800780c */ /* 0x000fca0003f64270 */
[----:B------:R-:W0:Y:S01]  /*96a0*/  MUFU.TANH R158, R158 ;  /* 0x0000009e009e7308 */ /* 0x000e220000002400 */
[----:B-1----:R-:W-:Y:S02]  /*96b0*/  FSEL R154, R154, -INF , P2 ;  /* 0xff8000009a9a7808 */ /* 0x002fe40001000000 */
[----:B------:R-:W-:-:S05]  /*96c0*/  ISETP.GT.AND P2, PT, R168, 0x48, PT ;  /* 0x00000048a800780c */ /* 0x000fca0003f44270 */
[----:B------:R1:W-:Y:S01]  /*96d0*/  MUFU.EX2 R160, R191 ;  /* 0x000000bf00a07308 */ /* 0x0003e20000000800 */
[----:B--2---:R-:W-:Y:S02]  /*96e0*/  FSEL R169, R155, -INF , P3 ;  /* 0xff8000009ba97808 */ /* 0x004fe40001800000 */
[----:B------:R-:W-:Y:S01]  /*96f0*/  ISETP.GT.AND P3, PT, R168, 0x49, PT ;  /* 0x00000049a800780c */ /* 0x000fe20003f64270 */
[----:B------:R-:W-:-:S03]  /*9700*/  FFMA.FTZ R168, R173, UR5, -R159 ;  /* 0x00000005ada87c23 */ /* 0x000fc6000801089f */
[----:B------:R-:W-:Y:S01]  /*9710*/  FSEL R173, R3, -INF , P3 ;  /* 0xff80000003ad7808 */ /* 0x000fe20001800000 */
[----:B------:R-:W-:Y:S01]  /*9720*/  MUFU.EX2 R208, R208 ;  /* 0x000000d000d07308 */ /* 0x000fe20000000800 */
[----:B-1----:R-:W-:Y:S02]  /*9730*/  FMNMX.FTZ R191, R167, R172, !PT ;  /* 0x000000aca7bf7209 */ /* 0x002fe40007810000 */
[----:B0-----:R-:W-:Y:S02]  /*9740*/  FSEL R172, R158, -INF , P2 ;  /* 0xff8000009eac7808 */ /* 0x001fe40001000000 */
        /* <DEDUP_REMOVED lines=123> */
.L_x_2437:
        /* <DEDUP_REMOVED lines=34> */
.L_x_2427:
[----:B------:R-:W-:-:S13]  /*a120*/  ISETP.LE.AND P1, PT, RZ, UR61, PT ;  /* 0x0000003dff007c0c */ /* 0x000fda000bf23270 */
[----:B------:R-:W-:Y:S05]  /*a130*/  @!P1 BRA `(.L_x_2439) ;  /* 0x0000004000089947 */ /* 0x000fea0003800000 */
[----:B------:R-:W-:Y:S01]  /*a140*/  R2UR UR4, R17 ;  /* 0x00000000110472ca */ /* 0x000fe200000e0000 */
[----:B------:R-:W-:Y:S01]  /*a150*/  IMAD.MOV.U32 R20, RZ, RZ, R3 ;  /* 0x000000ffff147224 */ /* 0x000fe200078e0003 */
[----:B------:R-:W-:Y:S01]  /*a160*/  MOV R21, R4 ;  /* 0x0000000400157202 */ /* 0x000fe20000000f00 */
[----:B------:R-:W-:Y:S01]  /*a170*/  UMOV UR60, UR36 ;  /* 0x00000024003c7c82 */ /* 0x000fe20008000000 */
[----:B------:R-:W-:-:S09]  /*a180*/  ULDC UR37, c[0x0][0x9d8] ;  /* 0x0002760000257ab9 */ /* 0x000fd20000000800 */
[----:B------:R-:W-:-:S07]  /*a190*/  IMAD.U32 R23, RZ, RZ, UR4 ;  /* 0x00000004ff177e24 */ /* 0x000fce000f8e00ff */
.L_x_2450:
        /* <DEDUP_REMOVED lines=9> */
.L_x_2440:
        /* <DEDUP_REMOVED lines=8> */
.L_x_2441:
[----:B-1----:R-:W-:Y:S05]  /*a2b0*/  @P1 BRA `(.L_x_2442) ;  /* 0x0000000000081947 */ /* 0x002fea0003800000 */
[----:B------:R-:W1:Y:S02]  /*a2c0*/  SYNCS.PHASECHK.TRANS64.TRYWAIT P1, [UR4+0x38830], R3 ;  /* 0x03883003ff0075a7 */ /* 0x000e640008020144 */
[----:B-1----:R-:W-:Y:S05]  /*a2d0*/  @!P1 BRA `(.L_x_2443) ;  /* 0x000000e000149947 */ /* 0x002fea0003800000 */
.L_x_2442:
        /* <DEDUP_REMOVED lines=655> */
.L_x_2444:
        /* <DEDUP_REMOVED lines=8> */
.L_x_2445:
[----:B---3--:R-:W-:Y:S05]  /*cc50*/  @P1 BRA `(.L_x_2446) ;  /* 0x0000000000081947 */ /* 0x008fea0003800000 */
[----:B------:R-:W3:Y:S02]  /*cc60*/  SYNCS.PHASECHK.TRANS64.TRYWAIT P1, [UR4+0x38850], R0 ;  /* 0x03885000ff0075a7 */ /* 0x000ee40008020144 */
[----:B---3--:R-:W-:Y:S05]  /*cc70*/  @!P1 BRA `(.L_x_2447) ;  /* 0x000000b400c49947 */ /* 0x008fea0003800000 */
.L_x_2446:
        /* <DEDUP_REMOVED lines=37> */
.L_x_2448:
        /* <DEDUP_REMOVED lines=265> */
.L_x_2449:
        /* <DEDUP_REMOVED lines=29> */
[----:B------:R-:W-:Y:S02]  /*e130*/  F2FP.F16.F32.PACK_AB R195, R152, R195 ;  /* 0x000000c398c3723e */ /* 0x000fe400000000ff */
[----:B------:R-:W-:Y:S01]  /*e140*/  MOV R23, UR4 ;  /* 0x0000000400177c02 */ /* 0x000fe20008000f00 */
[----:B------:R-:W-:Y:S06]  /*e150*/  @P1 BRA `(.L_x_2450) ;  /* 0xffffffc000101947 */ /* 0x000fec000383ffff */
.L_x_2439:
        /* <DEDUP_REMOVED lines=131> */
.L_x_2451:
        /* <DEDUP_REMOVED lines=8> */
.L_x_2452:
[----:B-1----:R-:W-:Y:S05]  /*ea10*/  @P1 BRA `(.L_x_2453) ;  /* 0x0000000000081947 */ /* 0x002fea0003800000 */
[----:B------:R-:W1:Y:S02]  /*ea20*/  SYNCS.PHASECHK.TRANS64.TRYWAIT P1, [UR8+0x38850], R0 ;  /* 0x03885000ff0075a7 */ /* 0x000e640008020148 */
[----:B-1----:R-:W-:Y:S05]  /*ea30*/  @!P1 BRA `(.L_x_2454) ;  /* 0x00000098006c9947 */ /* 0x002fea0003800000 */
.L_x_2453:
[----:B------:R-:W-:Y:S01]  /*ea40*/  R2UR UR4, R16 ;  /* 0x00000000100472ca */ /* 0x000fe200000e0000 */
[----:B------:R-:W-:Y:S01]  /*ea50*/  WARPGROUP.ARRIVE ;  /* 0x00000000000079c5 */ /* 0x000fe20000000000 */
[----:B------:R-:W-:Y:S01]  /*ea60*/  UMOV UR7, 0x40000040 ;  /* 0x4000004000077882 */ /* 0x000fe20000000000 */
[----:B-1----:R-:W1:Y:S01]  /*ea70*/  SHFL.BFLY PT, R7, R18, 0x2, 0x1f ;  /* 0x0c401f0012077f89 */ /* 0x002e6200000e0000 */
[----:B------:R-:W-:Y:S02]  /*ea80*/  IMAD.MOV.U32 R6, RZ, RZ, RZ ;  /* 0x000000ffff067224 */ /* 0x000fe400078e00ff */
[----:B------:R-:W-:Y:S01]  /*ea90*/  IMAD.U32 R13, RZ, RZ, UR5 ;  /* 0x00000005ff0d7e24 */ /* 0x000fe2000f8e00ff */
        /* <DEDUP_REMOVED lines=8> */
[----:B------:R-:W-:Y:S01]  /*eb20*/  IMAD.MOV.U32 R5, RZ, RZ, RZ ;  /* 0x000000ffff057224 */ /* 0x000fe200078e00ff */
[----:B------:R-:W0:Y:S04]  /*eb30*/  SHFL.BFLY PT, R0, R7, 0x1, 0x1f ;  /* 0x0c201f0007007f89 */ /* 0x000e2800000e0000 */
[----:B------:R-:W-:Y:S01]  /*eb40*/  UMOV UR6, UR4 ;  /* 0x0000000400067c82 */ /* 0x000fe20008000000 */
[----:B------:R-:W1:Y:S01]  /*eb50*/  SHFL.BFLY PT, R9, R2, 0x1, 0x1f ;  /* 0x0c201f0002097f89 */ /* 0x000e6200000e0000 */
[----:B------:R-:W-:Y:S01]  /*eb60*/  HGMMA.64x256x16.F32 R24, R208, gdesc[UR4].tnspB, R24, gsb0 ;  /* 0x43e00004d0187df0 */ /* 0x000fe20008000818 */
[----:B------:R-:W-:Y:S01]  /*eb70*/  UIADD3 UR6, UR4, 0x80, URZ ;  /* 0x0000008004067890 */ /* 0x000fe2000fffe03f */
[----:B------:R-:W-:Y:S01]  /*eb80*/  UMOV UR7, 0x40000040 ;  /* 0x4000004000077882 */ /* 0x000fe20000000000 */
[----:B0-----:R-:W-:Y:S01]  /*eb90*/  FADD.FTZ R11, R7, R0 ;  /* 0x00000000070b7221 */ /* 0x001fe20000010000 */
[----:B------:R-:W-:Y:S01]  /*eba0*/  IMAD.U32 R7, RZ, RZ, UR5 ;  /* 0x00000005ff077e24 */ /* 0x000fe2000f8e00ff */
[----:B------:R-:W-:Y:S01]  /*ebb0*/  MOV R0, 0xff800000 ;  /* 0xff80000000007802 */ /* 0x000fe20000000f00 */
[----:B-1----:R-:W-:-:S02]  /*ebc0*/  FADD.FTZ R12, R2, R9 ;  /* 0x00000009020c7221 */ /* 0x002fc40000010000 */
[----:B------:R-:W-:Y:S01]  /*ebd0*/  FSETP.NE.FTZ.AND P1, PT, R11, RZ, PT ;  /* 0x000000ff0b00720b */ /* 0x000fe20003f35000 */
[----:B------:R-:W-:Y:S02]  /*ebe0*/  IMAD.MOV.U32 R2, RZ, RZ, -0x800000 ;  /* 0xff800000ff027424 */ /* 0x000fe400078e00ff */
[----:B------:R-:W-:-:S10]  /*ebf0*/  FSETP.NE.FTZ.AND P2, PT, R12, RZ, PT ;  /* 0x000000ff0c00720b */ /* 0x000fd40003f55000 */
[----:B------:R-:W0:Y:S01]  /*ec00*/  @P1 MUFU.LG2 R8, R11 ;  /* 0x0000000b00081308 */ /* 0x000e220000000c00 */
[----:B------:R-:W-:Y:S02]  /*ec10*/  @P1 FMUL.FTZ R7, R7, 0.69314718246459960938 ;  /* 0x3f31721807071820 */ /* 0x000fe40000410000 */
[----:B------:R-:W-:-:S05]  /*ec20*/  @P2 FMUL.FTZ R13, R13, 0.69314718246459960938 ;  /* 0x3f3172180d0d2820 */ /* 0x000fca0000410000 */
        /* <DEDUP_REMOVED lines=32> */
.L_x_2455:
        /* <DEDUP_REMOVED lines=143> */
.L_x_2419:
[----:B------:R-:W0:Y:S08]  /*f720*/  S2UR UR4, SR_CgaCtaId ;  /* 0x00000000000479c3 */ /* 0x000e300000008800 */
[----:B------:R-:W-:Y:S06]  /*f730*/  BAR.SYNC.DEFER_BLOCKING 0x5, 0x180 ;  /* 0x0146000000007b1d */ /* 0x000fec0000010000 */
[----:B------:R-:W-:Y:S01]  /*f740*/  UMOV UR7, 0x400 ;  /* 0x0000040000077882 */ /* 0x000fe20000000000 */
[----:B------:R-:W-:Y:S01]  /*f750*/  BSSY B0, `(.L_x_2456) ;  /* 0x00002f0000007945 */ /* 0x000fe20003800000 */
[----:B0-----:R-:W-:-:S09]  /*f760*/  ULEA UR7, UR4, UR7, 0x18 ;  /* 0x0000000704077291 */ /* 0x001fd2000f8ec03f */
[----:B------:R-:W0:Y:S02]  /*f770*/  LDS.128 R4, [UR7+0x388d0] ;  /* 0x0388d007ff047984 */ /* 0x000e240008000c00 */
[----:B0-----:R-:W-:Y:S02]  /*f780*/  R2UR UR5, R5 ;  /* 0x00000000050572ca */ /* 0x001fe400000e0000 */
[----:B------:R-:W-:Y:S01]  /*f790*/  R2UR UR6, R6 ;  /* 0x00000000060672ca */ /* 0x000fe200000e0000 */
[----:B------:R-:W-:Y:S06]  /*f7a0*/  BAR.ARV 0x4, 0x180 ;  /* 0x0106000000007b1d */ /* 0x000fec0000002000 */
[----:B------:R-:W-:Y:S08]  /*f7b0*/  @P0 BRA `(.L_x_2457) ;  /* 0x0000002000100947 */ /* 0x000ff00003800000 */
[----:B------:R-:W2:Y:S01]  /*f7c0*/  LDL R8, [R1+0x4] ;  /* 0x0000040001087983 */ /* 0x000ea20000100800 */
[----:B------:R-:W0:Y:S01]  /*f7d0*/  S2UR UR4, SR_SWINHI ;  /* 0x00000000000479c3 */ /* 0x000e220000002f00 */
[----:B------:R-:W-:Y:S01]  /*f7e0*/  IMAD.MOV.U32 R98, RZ, RZ, 0x2 ;  /* 0x00000002ff627424 */ /* 0x000fe200078e00ff */
        /* <DEDUP_REMOVED lines=11> */
[----:B------:R-:W-:Y:S01]  /*f8a0*/  UMOV UR8, UR7 ;  /* 0x0000000700087c82 */ /* 0x000fe20008000000 */
[----:B0-----:R-:W-:Y:S01]  /*f8b0*/  UMOV UR9, UR4 ;  /* 0x0000000400097c82 */ /* 0x001fe20008000000 */
        /* <DEDUP_REMOVED lines=16> */
[----:B------:R-:W-:Y:S02]  /*f9c0*/  R2UR UR11, R223 ;  /* 0x00000000df0b72ca */ /* 0x000fe400000e0000 */
[----:B------:R-:W-:Y:S02]  /*f9d0*/  R2UR UR10, R221 ;  /* 0x00000000dd0a72ca */ /* 0x000fe400000e0000 */
[----:B------:R-:W-:-:S02]  /*f9e0*/  F2FP.F16.F32.PACK_AB R74, R77, R76 ;  /* 0x0000004c4d4a723e */ /* 0x000fc400000000ff */
[----:B------:R-:W-:Y:S02]  /*f9f0*/  F2FP.F16.F32.PACK_AB R75, R16, R75 ;  /* 0x0000004b104b723e */ /* 0x000fe400000000ff */
[----:B------:R-:W-:Y:S01]  /*fa00*/  F2FP.F16.F32.PACK_AB R81, R3, R82 ;  /* 0x000000520351723e */ /* 0x000fe200000000ff */
[----:B------:R-:W0:Y:S01]  /*fa10*/  LDC R16, c[0x0][0xbe8] ;  /* 0x0002fa00ff107b82 */ /* 0x000e220000000800 */
[----:B------:R-:W-:Y:S02]  /*fa20*/  F2FP.F16.F32.PACK_AB R82, R85, R84 ;  /* 0x000000545552723e */ /* 0x000fe400000000ff */
[----:B------:R-:W-:Y:S02]  /*fa30*/  F2FP.F16.F32.PACK_AB R83, R83, R86 ;  /* 0x000000565353723e */ /* 0x000fe400000000ff */
[----:B------:R-:W-:Y:S01]  /*fa40*/  F2FP.F16.F32.PACK_AB R84, R89, R88 ;  /* 0x000000585954723e */ /* 0x000fe200000000ff */
[----:B------:R-:W-:Y:S01]  /*fa50*/  USHF.L.U64.HI UR13, UR10, 0x2, UR11 ;  /* 0x000000020a0d7899 */ /* 0x000fe2000801020b */
[----:B------:R-:W-:Y:S01]  /*fa60*/  F2FP.F16.F32.PACK_AB R85, R91, R90 ;  /* 0x0000005a5b55723e */ /* 0x000fe200000000ff */
[----:B------:R-:W-:Y:S01]  /*fa70*/  USHF.L.U32 UR12, UR10, 0x2, URZ ;  /* 0x000000020a0c7899 */ /* 0x000fe2000800063f */
[----:B------:R-:W-:-:S02]  /*fa80*/  F2FP.F16.F32.PACK_AB R86, R93, R92 ;  /* 0x0000005c5d56723e */ /* 0x000fc400000000ff */
[----:B------:R-:W-:Y:S01]  /*fa90*/  F2FP.F16.F32.PACK_AB R87, R165, R87 ;  /* 0x00000057a557723e */ /* 0x000fe200000000ff */
[----:B------:R-:W-:Y:S01]  /*faa0*/  ULDC.64 UR10, c[0x0][0xc00] ;  /* 0x00030000000a7ab9 */ /* 0x000fe20000000a00 */
[----:B------:R-:W-:Y:S01]  /*fab0*/  F2FP.F16.F32.PACK_AB R96, R97, R96 ;  /* 0x000000606160723e */ /* 0x000fe200000000ff */
[----:B------:R-:W-:Y:S01]  /*fac0*/  UISETP.NE.U32.AND UP0, UPT, UR10, URZ, UPT ;  /* 0x0000003f0a00728c */ /* 0x000fe2000bf05070 */
[----:B------:R-:W-:Y:S01]  /*fad0*/  F2FP.F16.F32.PACK_AB R104, R105, R104 ;  /* 0x000000686968723e */ /* 0x000fe200000000ff */
[----:B------:R-:W-:Y:S01]  /*fae0*/  UIADD3 UR4, UP1, UR12, UR10, URZ ;  /* 0x0000000a0c047290 */ /* 0x000fe2000ff3e03f */
[----:B------:R-:W-:Y:S01]  /*faf0*/  F2FP.F16.F32.PACK_AB R97, R167, R166 ;  /* 0x000000a6a761723e */ /* 0x000fe200000000ff */
[----:B------:R-:W-:Y:S01]  /*fb00*/  UISETP.NE.AND.EX UP0, UPT, UR11, URZ, UPT, UP0 ;  /* 0x0000003f0b00728c */ /* 0x000fe2000bf05300 */
[----:B------:R-:W-:Y:S01]  /*fb10*/  F2FP.F16.F32.PACK_AB R105, R107, R106 ;  /* 0x0000006a6b69723e */ /* 0x000fe200000000ff */
[----:B------:R-:W-:Y:S01]  /*fb20*/  UIADD3.X UR10, UR13, UR11, URZ, UP1, !UPT ;  /* 0x0000000b0d0a7290 */ /* 0x000fe20008ffe43f */
        /* <DEDUP_REMOVED lines=22> */
[----:B------:R-:W-:Y:S01]  /*fc90*/  R2UR UR14, R214 ;  /* 0x00000000d60e72ca */ /* 0x000fe200000e0000 */
[----:B--2---:R-:W-:-:S03]  /*fca0*/  IMAD.WIDE R98, R8, R98, UR8 ;  /* 0x0000000808627e25 */ /* 0x004fc6000f8e0262 */
[C---:B------:R-:W-:Y:S02]  /*fcb0*/  IADD3 R169, P1, R98.reuse, 0x20, RZ ;  /* 0x0000002062a97810 */ /* 0x040fe40007f3e0ff */
[C---:B------:R-:W-:Y:S02]  /*fcc0*/  IADD3 R171, P0, R98.reuse, 0x40, RZ ;  /* 0x0000004062ab7810 */ /* 0x040fe40007f1e0ff */
[C---:B------:R-:W-:Y:S01]  /*fcd0*/  IADD3 R173, P4, R98.reuse, 0x60, RZ ;  /* 0x0000006062ad7810 */ /* 0x040fe20007f9e0ff */
[--C-:B------:R-:W-:Y:S01]  /*fce0*/  IMAD.X R9, RZ, RZ, R99.reuse, P1 ;  /* 0x000000ffff097224 */ /* 0x100fe200008e0663 */
[C---:B------:R-:W-:Y:S01]  /*fcf0*/  LOP3.LUT R5, R98.reuse, 0x380, RZ, 0xc0, !PT ;  /* 0x0000038062057812 */ /* 0x040fe200078ec0ff */
[--C-:B------:R-:W-:Y:S01]  /*fd00*/  IMAD.X R11, RZ, RZ, R99.reuse, P0 ;  /* 0x000000ffff0b7224 */ /* 0x100fe200000e0663 */
[C---:B------:R-:W-:Y:S01]  /*fd10*/  IADD3 R175, P3, R98.reuse, 0x4000, RZ ;  /* 0x0000400062af7810 */ /* 0x040fe20007f7e0ff */
[----:B------:R-:W-:Y:S01]  /*fd20*/  IMAD.X R13, RZ, RZ, R99, P4 ;  /* 0x000000ffff0d7224 */ /* 0x000fe200020e0663 */
[----:B------:R-:W-:-:S02]  /*fd30*/  IADD3 R177, P6, R98, 0x4020, RZ ;  /* 0x0000402062b17810 */ /* 0x000fc40007fde0ff */
[C---:B------:R-:W-:Y:S02]  /*fd40*/  IADD3 R179, P5, R98.reuse, 0x4040, RZ ;  /* 0x0000404062b37810 */ /* 0x040fe40007fbe0ff */
[C---:B------:R-:W-:Y:S01]  /*fd50*/  IADD3 R181, P2, R98.reuse, 0x4060, RZ ;  /* 0x0000406062b57810 */ /* 0x040fe20007f5e0ff */
[--C-:B------:R-:W-:Y:S01]  /*fd60*/  IMAD.X R19, RZ, RZ, R99.reuse, P6 ;  /* 0x000000ffff137224 */ /* 0x100fe200030e0663 */
[----:B------:R-:W-:Y:S01]  /*fd70*/  IADD3 R183, P1, R98, 0x8000, RZ ;  /* 0x0000800062b77810 */ /* 0x000fe20007f3e0ff */
[--C-:B------:R-:W-:Y:S01]  /*fd80*/  IMAD.X R21, RZ, RZ, R99.reuse, P5 ;  /* 0x000000ffff157224 */ /* 0x100fe200028e0663 */
[----:B------:R-:W-:Y:S01]  /*fd90*/  LOP3.LUT R8, R169, 0x380, RZ, 0xc0, !PT ;  /* 0x00000380a9087812 */ /* 0x000fe200078ec0ff */
[--C-:B------:R-:W-:Y:S01]  /*fda0*/  IMAD.X R31, RZ, RZ, R99.reuse, P2 ;  /* 0x000000ffff1f7224 */ /* 0x100fe200010e0663 */
[----:B------:R-:W-:Y:S01]  /*fdb0*/  LOP3.LUT R10, R171, 0x380, RZ, 0xc0, !PT ;  /* 0x00000380ab0a7812 */ /* 0x000fe200078ec0ff */
[----:B------:R-:W-:Y:S01]  /*fdc0*/  IMAD.X R39, RZ, RZ, R99, P1 ;  /* 0x000000ffff277224 */ /* 0x000fe200008e0663 */
[----:B------:R-:W-:-:S02]  /*fdd0*/  LOP3.LUT R12, R173, 0x380, RZ, 0xc0, !PT ;  /* 0x00000380ad0c7812 */ /* 0x000fc400078ec0ff */
[----:B------:R-:W-:Y:S02]  /*fde0*/  SHF.R.U64 R5, R5, 0x3, RZ ;  /* 0x0000000305057819 */ /* 0x000fe400000012ff */
[----:B------:R-:W-:Y:S02]  /*fdf0*/  LOP3.LUT R14, R175, 0x380, RZ, 0xc0, !PT ;  /* 0x00000380af0e7812 */ /* 0x000fe400078ec0ff */
[----:B------:R-:W-:Y:S02]  /*fe00*/  SHF.R.U64 R8, R8, 0x3, RZ ;  /* 0x0000000308087819 */ /* 0x000fe400000012ff */
[----:B------:R-:W-:Y:S02]  /*fe10*/  IADD3 R46, P0, R98, 0x8020, RZ ;  /* 0x00008020622e7810 */ /* 0x000fe40007f1e0ff */
[----:B------:R-:W-:Y:S02]  /*fe20*/  IADD3.X R15, RZ, R99, RZ, P3, !PT ;  /* 0x00000063ff0f7210 */ /* 0x000fe40001ffe4ff */
[----:B------:R-:W-:Y:S01]  /*fe30*/  SHF.R.U64 R10, R10, 0x3, RZ ;  /* 0x000000030a0a7819 */ /* 0x000fe200000012ff */
[----:B------:R-:W-:Y:S01]  /*fe40*/  IMAD.X R47, RZ, RZ, R99, P0 ;  /* 0x000000ffff2f7224 */ /* 0x000fe200000e0663 */
[----:B------:R-:W-:-:S02]  /*fe50*/  LOP3.LUT R18, R177, 0x380, RZ, 0xc0, !PT ;  /* 0x00000380b1127812 */ /* 0x000fc400078ec0ff */
[C---:B------:R-:W-:Y:S02]  /*fe60*/  IADD3 R54, P4, R98.reuse, 0x8040, RZ ;  /* 0x0000804062367810 */ /* 0x040fe40007f9e0ff */
[C---:B------:R-:W-:Y:S02]  /*fe70*/  IADD3 R62, P3, R98.reuse, 0x8060, RZ ;  /* 0x00008060623e7810 */ /* 0x040fe40007f7e0ff */
[C---:B------:R-:W-:Y:S01]  /*fe80*/  IADD3 R70, P6, R98.reuse, 0xc000, RZ ;  /* 0x0000c00062467810 */ /* 0x040fe20007fde0ff */
[--C-:B------:R-:W-:Y:S01]  /*fe90*/  IMAD.X R55, RZ, RZ, R99.reuse, P4 ;  /* 0x000000ffff377224 */ /* 0x100fe200020e0663 */
[C---:B------:R-:W-:Y:S02]  /*fea0*/  IADD3 R4, P5, R98.reuse, 0xc020, RZ ;  /* 0x0000c02062047810 */ /* 0x040fe40007fbe0ff */
[C---:B------:R-:W-:Y:S01]  /*feb0*/  IADD3 R23, P2, R98.reuse, 0xc040, RZ ;  /* 0x0000c04062177810 */ /* 0x040fe20007f5e0ff */
[--C-:B------:R-:W-:Y:S01]  /*fec0*/  IMAD.X R71, RZ, RZ, R99.reuse, P6 ;  /* 0x000000ffff477224 */ /* 0x100fe200030e0663 */
[----:B------:R-:W-:Y:S01]  /*fed0*/  IADD3 R6, P1, R98, 0xc060, RZ ;  /* 0x0000c06062067810 */ /* 0x000fe20007f3e0ff */
[--C-:B------:R-:W-:Y:S01]  /*fee0*/  IMAD.X R79, RZ, RZ, R99.reuse, P5 ;  /* 0x000000ffff4f7224 */ /* 0x100fe200028e0663 */
[----:B------:R-:W-:Y:S01]  /*fef0*/  SHF.R.U64 R12, R12, 0x3, RZ ;  /* 0x000000030c0c7819 */ /* 0x000fe200000012ff */
[----:B------:R-:W-:Y:S01]  /*ff00*/  IMAD.X R95, RZ, RZ, R99, P2 ;  /* 0x000000ffff5f7224 */ /* 0x000fe200010e0663 */
[----:B------:R-:W-:-:S02]  /*ff10*/  LOP3.LUT R20, R179, 0x380, RZ, 0xc0, !PT ;  /* 0x00000380b3147812 */ /* 0x000fc400078ec0ff */
[----:B------:R-:W-:Y:S01]  /*ff20*/  LOP3.LUT R98, R5, R98, RZ, 0x3c, !PT ;  /* 0x0000006205627212 */ /* 0x000fe200078e3cff */
[----:B------:R-:W-:Y:S01]  /*ff30*/  IMAD.X R5, RZ, RZ, R99, P1 ;  /* 0x000000ffff057224 */ /* 0x000fe200008e0663 */
[----:B------:R-:W-:Y:S02]  /*ff40*/  SHF.R.U64 R14, R14, 0x3, RZ ;  /* 0x000000030e0e7819 */ /* 0x000fe400000012ff */
[----:B------:R-:W-:Y:S02]  /*ff50*/  LOP3.LUT R30, R181, 0x380, RZ, 0xc0, !PT ;  /* 0x00000380b51e7812 */ /* 0x000fe400078ec0ff */
        /* <DEDUP_REMOVED lines=8> */
[----:B------:R-:W-:-:S02]  /*ffe0*/  IADD3.X R63, RZ, R99, RZ, P3, !PT ;  /* 0x00000063ff3f7210 */ /* 0x000fc40001ffe4ff */
[----:B------:R-:W-:Y:S02]  /*fff0*/  LOP3.LUT R14, R14, R175, RZ, 0x3c, !PT ;  /* 0x000000af0e0e7212 */ /* 0x000fe400078e3cff */
[----:B------:R-:W-:Y:S02]  /*10000*/  SHF.R.U64 R30, R30, 0x3, RZ ;  /* 0x000000031e1e7819 */ /* 0x000fe400000012ff */
[----:B------:R-:W-:Y:S02]  /*10010*/  LOP3.LUT R173, R62, 0x380, RZ, 0xc0, !PT ;  /* 0x000003803ead7812 */ /* 0x000fe400078ec0ff */
[----:B------:R-:W-:Y:S01]  /*10020*/  MOV R98, R98 ;  /* 0x0000006200627202 */ /* 0x000fe20000000f00 */
[----:B------:R-:W-:Y:S01]  /*10030*/  BAR.SYNC.DEFER_BLOCKING 0x1, 0x100 ;  /* 0x0044000000007b1d */ /* 0x000fe20000010000 */
[----:B------:R-:W-:Y:S02]  /*10040*/  LOP3.LUT R78, R4, 0x380, RZ, 0xc0, !PT ;  /* 0x00000380044e7812 */ /* 0x000fe400078ec0ff */
[----:B------:R-:W-:-:S02]  /*10050*/  SHF.R.U64 R38, R38, 0x3, RZ ;  /* 0x0000000326267819 */ /* 0x000fc400000012ff */
[----:B------:R-:W-:Y:S02]  /*10060*/  LOP3.LUT R175, R70, 0x380, RZ, 0xc0, !PT ;  /* 0x0000038046af7812 */ /* 0x000fe400078ec0ff */
[----:B------:R-:W-:Y:S02]  /*10070*/  LOP3.LUT R99, R6, 0x380, RZ, 0xc0, !PT ;  /* 0x0000038006637812 */ /* 0x000fe400078ec0ff */
[----:B------:R-:W-:Y:S02]  /*10080*/  LOP3.LUT R18, R18, R177, RZ, 0x3c, !PT ;  /* 0x000000b112127212 */ /* 0x000fe400078e3cff */
[----:B------:R-:W-:Y:S02]  /*10090*/  SHF.R.U64 R169, R169, 0x3, RZ ;  /* 0x00000003a9a97819 */ /* 0x000fe400000012ff */
[----:B------:R-:W-:Y:S02]  /*100a0*/  MOV R8, R8 ;  /* 0x0000000800087202 */ /* 0x000fe40000000f00 */
[----:B------:R-:W-:-:S02]  /*100b0*/  LOP3.LUT R20, R20, R179, RZ, 0x3c, !PT ;  /* 0x000000b314147212 */ /* 0x000fc400078e3cff */
[----:B------:R-:W-:Y:S02]  /*100c0*/  SHF.R.U64 R171, R171, 0x3, RZ ;  /* 0x00000003abab7819 */ /* 0x000fe400000012ff */
[----:B------:R-:W-:Y:S02]  /*100d0*/  LOP3.LUT R94, R23, 0x380, RZ, 0xc0, !PT ;  /* 0x00000380175e7812 */ /* 0x000fe400078ec0ff */
[----:B------:R-:W-:Y:S02]  /*100e0*/  MOV R10, R10 ;  /* 0x0000000a000a7202 */ /* 0x000fe40000000f00 */
[----:B------:R-:W-:Y:S01]  /*100f0*/  LOP3.LUT R30, R30, R181, RZ, 0x3c, !PT ;  /* 0x000000b51e1e7212 */ /* 0x000fe200078e3cff */
[----:B------:R1:W-:Y:S01]  /*10100*/  STSM.16.M88.4 [R98], R24 ;  /* 0x0000001862007844 */ /* 0x0003e20000000200 */
[----:B------:R-:W-:Y:S02]  /*10110*/  SHF.R.U64 R173, R173, 0x3, RZ ;  /* 0x00000003adad7819 */ /* 0x000fe400000012ff */
[----:B------:R-:W-:Y:S01]  /*10120*/  SHF.R.U64 R29, R78, 0x3, RZ ;  /* 0x000000034e1d7819 */ /* 0x000fe200000012ff */
[----:B------:R2:W-:Y:S01]  /*10130*/  STSM.16.M88.4 [R8], R32 ;  /* 0x0000002008007844 */ /* 0x0005e20000000200 */
[----:B------:R-:W-:-:S02]  /*10140*/  MOV R12, R12 ;  /* 0x0000000c000c7202 */ /* 0x000fc40000000f00 */
[----:B------:R-:W-:Y:S01]  /*10150*/  LOP3.LUT R38, R38, R183, RZ, 0x3c, !PT ;  /* 0x000000b726267212 */ /* 0x000fe200078e3cff */
[----:B------:R3:W-:Y:S01]  /*10160*/  STSM.16.M88.4 [R10], R40 ;  /* 0x000000280a007844 */ /* 0x0007e20000000200 */
[----:B------:R-:W-:Y:S02]  /*10170*/  SHF.R.U64 R175, R175, 0x3, RZ ;  /* 0x00000003afaf7819 */ /* 0x000fe400000012ff */
[----:B------:R-:W-:Y:S01]  /*10180*/  SHF.R.U64 R99, R99, 0x3, RZ ;  /* 0x0000000363637819 */ /* 0x000fe200000012ff */
[----:B------:R4:W-:Y:S01]  /*10190*/  STSM.16.M88.4 [R12], R48 ;  /* 0x000000300c007844 */ /* 0x0009e20000000200 */
[----:B------:R-:W-:Y:S02]  /*101a0*/  MOV R14, R14 ;  /* 0x0000000e000e7202 */ /* 0x000fe40000000f00 */
[----:B------:R-:W-:Y:S02]  /*101b0*/  LOP3.LUT R46, R169, R46, RZ, 0x3c, !PT ;  /* 0x0000002ea92e7212 */ /* 0x000fe400078e3cff */
[----:B------:R-:W-:Y:S01]  /*101c0*/  MOV R18, R18 ;  /* 0x0000001200127202 */ /* 0x000fe20000000f00 */
[----:B------:R4:W-:Y:S01]  /*101d0*/  STSM.16.M88.4 [R14], R56 ;  /* 0x000000380e007844 */ /* 0x0009e20000000200 */
[----:B------:R-:W-:-:S02]  /*101e0*/  LOP3.LUT R54, R171, R54, RZ, 0x3c, !PT ;  /* 0x00000036ab367212 */ /* 0x000fc400078e3cff */
[----:B------:R-:W-:Y:S01]  /*101f0*/  SHF.R.U64 R28, R94, 0x3, RZ ;  /* 0x000000035e1c7819 */ /* 0x000fe200000012ff */
[----:B------:R4:W-:Y:S01]  /*10200*/  STSM.16.M88.4 [R18], R64 ;  /* 0x0000004012007844 */ /* 0x0009e20000000200 */
[----:B------:R-:W-:Y:S02]  /*10210*/  MOV R20, R20 ;  /* 0x0000001400147202 */ /* 0x000fe40000000f00 */
[----:B------:R-:W-:Y:S02]  /*10220*/  LOP3.LUT R62, R173, R62, RZ, 0x3c, !PT ;  /* 0x0000003ead3e7212 */ /* 0x000fe400078e3cff */
[----:B------:R-:W-:Y:S01]  /*10230*/  LOP3.LUT R78, R29, R4, RZ, 0x3c, !PT ;  /* 0x000000041d4e7212 */ /* 0x000fe200078e3cff */
[----:B------:R4:W-:Y:S01]  /*10240*/  STSM.16.M88.4 [R20], R72 ;  /* 0x0000004814007844 */ /* 0x0009e20000000200 */
[----:B------:R-:W-:Y:S02]  /*10250*/  MOV R30, R30 ;  /* 0x0000001e001e7202 */ /* 0x000fe40000000f00 */
[----:B------:R-:W-:-:S02]  /*10260*/  LOP3.LUT R70, R175, R70, RZ, 0x3c, !PT ;  /* 0x00000046af467212 */ /* 0x000fc400078e3cff */
[----:B------:R-:W-:Y:S01]  /*10270*/  LOP3.LUT R4, R99, R6, RZ, 0x3c, !PT ;  /* 0x0000000663047212 */ /* 0x000fe200078e3cff */
[----:B------:R4:W-:Y:S01]  /*10280*/  STSM.16.M88.4 [R30], R80 ;  /* 0x000000501e007844 */ /* 0x0009e20000000200 */
[----:B------:R-:W-:Y:S02]  /*10290*/  MOV R38, R38 ;  /* 0x0000002600267202 */ /* 0x000fe40000000f00 */
[----:B------:R-:W-:Y:S02]  /*102a0*/  MOV R46, R46 ;  /* 0x0000002e002e7202 */ /* 0x000fe40000000f00 */
[----:B-1----:R-:W-:Y:S01]  /*102b0*/  F2FP.F16.F32.PACK_AB R98, R101, R100 ;  /* 0x000000646562723e */ /* 0x002fe200000000ff */
[----:B------:R4:W-:Y:S01]  /*102c0*/  STSM.16.M88.4 [R38], R84 ;  /* 0x0000005426007844 */ /* 0x0009e20000000200 */
[----:B------:R-:W-:Y:S02]  /*102d0*/  F2FP.F16.F32.PACK_AB R99, R103, R102 ;  /* 0x000000666763723e */ /* 0x000fe400000000ff */
[----:B------:R-:W-:-:S02]  /*102e0*/  LOP3.LUT R94, R28, R23, RZ, 0x3c, !PT ;  /* 0x000000171c5e7212 */ /* 0x000fc400078e3cff */
[----:B------:R-:W-:Y:S01]  /*102f0*/  MOV R54, R54 ;  /* 0x0000003600367202 */ /* 0x000fe20000000f00 */
[----:B------:R4:W-:Y:S01]  /*10300*/  STSM.16.M88.4 [R46], R96 ;  /* 0x000000602e007844 */ /* 0x0009e20000000200 */
[----:B------:R-:W-:Y:S02]  /*10310*/  MOV R62, R62 ;  /* 0x0000003e003e7202 */ /* 0x000fe40000000f00 */
[----:B------:R-:W-:Y:S01]  /*10320*/  MOV R70, R70 ;  /* 0x0000004600467202 */ /* 0x000fe20000000f00 */
[----:B------:R4:W-:Y:S01]  /*10330*/  STSM.16.M88.4 [R54], R104 ;  /* 0x0000006836007844 */ /* 0x0009e20000000200 */
[----:B------:R-:W-:Y:S02]  /*10340*/  MOV R78, R78 ;  /* 0x0000004e004e7202 */ /* 0x000fe40000000f00 */
[----:B------:R-:W-:Y:S01]  /*10350*/  MOV R94, R94 ;  /* 0x0000005e005e7202 */ /* 0x000fe20000000f00 */
[----:B------:R4:W-:Y:S01]  /*10360*/  STSM.16.M88.4 [R62], R112 ;  /* 0x000000703e007844 */ /* 0x0009e20000000200 */
[----:B------:R-:W-:Y:S01]  /*10370*/  MOV R6, R4 ;  /* 0x0000000400067202 */ /* 0x000fe20000000f00 */
[----:B------:R-:W-:Y:S01]  /*10380*/  IMAD.U32 R4, RZ, RZ, UR4 ;  /* 0x00000004ff047e24 */ /* 0x000fe2000f8e00ff */
[----:B------:R-:W-:Y:S01]  /*10390*/  PLOP3.LUT P0, PT, PT, PT, UP0, 0x80, 0x0 ;  /* 0x000000000000781c */ /* 0x000fe20003f0f008 */
[----:B------:R4:W-:Y:S01]  /*103a0*/  STSM.16.M88.4 [R70], R120 ;  /* 0x0000007846007844 */ /* 0x0009e20000000200 */
[----:B------:R-:W-:Y:S01]  /*103b0*/  IMAD.U32 R5, RZ, RZ, UR10 ;  /* 0x0000000aff057e24 */ /* 0x000fe2000f8e00ff */
[----:B------:R-:W-:-:S02]  /*103c0*/  ULDC.64 UR10, c[0x0][0xc08] ;  /* 0x00030200000a7ab9 */ /* 0x000fc40000000a00 */
[----:B------:R4:W-:Y:S04]  /*103d0*/  STSM.16.M88.4 [R78], R128 ;  /* 0x000000804e007844 */ /* 0x0009e80000000200 */
[----:B------:R4:W-:Y:S04]  /*103e0*/  STSM.16.M88.4 [R94], R136 ;  /* 0x000000885e007844 */ /* 0x0009e80000000200 */
[----:B------:R4:W-:Y:S01]  /*103f0*/  STSM.16.M88.4 [R6], R144 ;  /* 0x0000009006007844 */ /* 0x0009e20000000200 */
[----:B------:R-:W-:Y:S06]  /*10400*/  BAR.SYNC.DEFER_BLOCKING 0x1, 0x100 ;  /* 0x0044000000007b1d */ /* 0x000fec0000010000 */
[----:B------:R-:W4:Y:S01]  /*10410*/  @P0 LDG.E R3, desc[UR38][R4.64] ;  /* 0x0000002604030981 */ /* 0x000f22000c1e1900 */
[----:B------:R-:W-:Y:S01]  /*10420*/  UISETP.NE.U32.AND UP1, UPT, UR10, URZ, UPT ;  /* 0x0000003f0a00728c */ /* 0x000fe2000bf25070 */
[----:B0-----:R-:W-:Y:S01]  /*10430*/  ISETP.NE.AND P1, PT, R16, 0x1, PT ;  /* 0x000000011000780c */ /* 0x001fe20003f25270 */
[----:B------:R-:W-:Y:S01]  /*10440*/  UMOV UR4, URZ ;  /* 0x0000003f00047c82 */ /* 0x000fe20008000000 */
[----:B------:R-:W-:Y:S01]  /*10450*/  VIADD R13, R216, UR14 ;  /* 0x0000000ed80d7c36 */ /* 0x000fe20008000000 */
[----:B------:R-:W-:-:S06]  /*10460*/  UISETP.NE.AND.EX UP1, UPT, UR11, URZ, UPT, UP1 ;  /* 0x0000003f0b00728c */ /* 0x000fcc000bf25310 */
[----:B------:R-:W-:-:S04]  /*10470*/  PLOP3.LUT P2, PT, PT, PT, UP1, 0x80, 0x0 ;  /* 0x000000000000781c */ /* 0x000fc80003f4f018 */
[----:B--2---:R-:W0:Y:S01]  /*10480*/  @P1 LDC R8, c[0x0][0xbec] ;  /* 0x0002fb00ff081b82 */ /* 0x004e220000000800 */
[----:B------:R-:W-:-:S03]  /*10490*/  @UP1 UIADD3 UR10, UP2, UR12, UR10, URZ ;  /* 0x0000000a0c0a1290 */ /* 0x000fc6000ff5e03f */
[----:B------:R-:W-:Y:S01]  /*104a0*/  ULDC UR12, c[0x0][0xa88] ;  /* 0x0002a200000c7ab9 */ /* 0x000fe20000000800 */
[----:B------:R-:W-:Y:S02]  /*104b0*/  @UP1 UIADD3.X UR11, UR13, UR11, URZ, UP2, !UPT ;  /* 0x0000000b0d0b1290 */ /* 0x000fe400097fe43f */
[----:B---3--:R-:W-:Y:S01]  /*104c0*/  IMAD.U32 R10, RZ, RZ, UR10 ;  /* 0x0000000aff0a7e24 */ /* 0x008fe2000f8e00ff */
[----:B------:R-:W1:Y:S03]  /*104d0*/  @P1 LDC R9, c[0x0][0xbf0] ;  /* 0x0002fc00ff091b82 */ /* 0x000e660000000800 */
[----:B------:R-:W-:Y:S01]  /*104e0*/  IMAD.U32 R11, RZ, RZ, UR11 ;  /* 0x0000000bff0b7e24 */ /* 0x000fe2000f8e00ff */
[----:B----4-:R-:W-:Y:S02]  /*104f0*/  @P0 R2UR UR4, R3 ;  /* 0x00000000030402ca */ /* 0x010fe400000e0000 */
[----:B------:R-:W-:-:S06]  /*10500*/  MOV R3, UR12 ;  /* 0x0000000c00037c02 */ /* 0x000fcc0008000f00 */
[----:B------:R2:W5:Y:S01]  /*10510*/  @P2 LDG.E R3, desc[UR38][R10.64] ;  /* 0x000000260a032981 */ /* 0x000562000c1e1900 */
[----:B01----:R-:W-:Y:S06]  /*10520*/  @P2 BRA `(.L_x_2458) ;  /* 0x0000000000102947 */ /* 0x003fec0003800000 */
[----:B------:R-:W-:Y:S05]  /*10530*/  @!P0 BRA `(.L_x_2458) ;  /* 0x00000000000c8947 */ /* 0x000fea0003800000 */
[----:B------:R-:W3:Y:S04]  /*10540*/  LDG.E R6, desc[UR38][R4.64] ;  /* 0x0000002604067981 */ /* 0x000ee8000c1e1900 */
[----:B-----5:R-:W3:Y:S02]  /*10550*/  LDG.E R3, desc[UR38][R4.64+0x4] ;  /* 0x0000042604037981 */ /* 0x020ee4000c1e1900 */
[----:B---3--:R-:W-:-:S07]  /*10560*/  IMAD.IADD R3, R3, 0x1, -R6 ;  /* 0x0000000103037824 */ /* 0x008fce00078e0a06 */
.L_x_2458:
[----:B------:R-:W3:Y:S01]  /*10570*/  LDL R14, [R1] ;  /* 0x00000000010e7983 */ /* 0x000ee20000100800 */
[----:B------:R-:W-:Y:S01]  /*10580*/  R2UR UR21, R222 ;  /* 0x00000000de1572ca */ /* 0x000fe200000e0000 */
[----:B------:R-:W-:Y:S01]  /*10590*/  ULDC.64 UR16, c[0x0][0xb90] ;  /* 0x0002e40000107ab9 */ /* 0x000fe20000000a00 */
[----:B------:R-:W-:Y:S01]  /*105a0*/  R2UR UR19, R223 ;  /* 0x00000000df1372ca */ /* 0x000fe200000e0000 */
[----:B------:R-:W-:Y:S01]  /*105b0*/  @P1 IMAD.HI.U32 R4, R13, R8, RZ ;  /* 0x000000080d041227 */ /* 0x000fe200078e00ff */
[----:B------:R-:W-:Y:S01]  /*105c0*/  R2UR UR18, R221 ;  /* 0x00000000dd1272ca */ /* 0x000fe200000e0000 */
[----:B------:R-:W-:Y:S01]  /*105d0*/  USHF.R.S32.HI UR11, URZ, 0x1f, UR4 ;  /* 0x0000001f3f0b7899 */ /* 0x000fe20008011404 */
[----:B------:R-:W-:Y:S01]  /*105e0*/  R2UR UR20, R214 ;  /* 0x00000000d61472ca */ /* 0x000fe200000e0000 */
[----:B------:R-:W-:Y:S01]  /*105f0*/  UMOV UR10, UR4 ;  /* 0x00000004000a7c82 */ /* 0x000fe20008000000 */
[--C-:B------:R-:W-:Y:S01]  /*10600*/  IMAD.MOV.U32 R8, RZ, RZ, R13.reuse ;  /* 0x000000ffff087224 */ /* 0x100fe200078e000d */
[----:B------:R-:W-:Y:S01]  /*10610*/  @P1 SHF.R.U32.HI R8, RZ, R9, R4 ;  /* 0x00000009ff081219 */ /* 0x000fe20000011604 */
[----:B------:R-:W-:Y:S01]  /*10620*/  IMAD.MOV.U32 R5, RZ, RZ, 0x2 ;  /* 0x00000002ff057424 */ /* 0x000fe200078e00ff */
[----:B------:R-:W-:Y:S01]  /*10630*/  LEA R4, R224, R22, 0x6 ;  /* 0x00000016e0047211 */ /* 0x000fe200078e30ff */
[----:B-----5:R-:W-:Y:S01]  /*10640*/  IMAD R23, R3, R16, RZ ;  /* 0x0000001003177224 */ /* 0x020fe200078e02ff */
[----:B------:R-:W-:Y:S01]  /*10650*/  USHF.R.S32.HI UR15, URZ, 0x1f, UR21 ;  /* 0x0000001f3f0f7899 */ /* 0x000fe20008011415 */
[--C-:B--2---:R-:W-:Y:S01]  /*10660*/  IMAD.MOV R11, RZ, RZ, -R8.reuse ;  /* 0x000000ffff0b7224 */ /* 0x104fe200078e0a08 */
[----:B------:R-:W-:Y:S01]  /*10670*/  USEL UR19, UR19, URZ, !UP0 ;  /* 0x0000003f13137287 */ /* 0x000fe2000c000000 */
[----:B------:R-:W-:Y:S01]  /*10680*/  SHF.R.S32.HI R9, RZ, 0x1f, R8 ;  /* 0x0000001fff097819 */ /* 0x000fe20000011408 */
[----:B------:R-:W-:Y:S01]  /*10690*/  UIMAD UR14, UR15, UR16, URZ ;  /* 0x000000100f0e72a4 */ /* 0x000fe2000f8e023f */
[----:B------:R-:W-:Y:S01]  /*106a0*/  IMAD R11, R16, R11, R13 ;  /* 0x0000000b100b7224 */ /* 0x000fe200078e020d */
[----:B------:R-:W-:Y:S01]  /*106b0*/  UIMAD.WIDE.U32 UR12, UR21, UR16, UR10 ;  /* 0x00000010150c72a5 */ /* 0x000fe2000f8e000a */
[----:B------:R-:W-:Y:S01]  /*106c0*/  IMAD.WIDE R4, R4, R5, UR8 ;  /* 0x0000000804047e25 */ /* 0x000fe2000f8e0205 */
[----:B------:R-:W-:-:S02]  /*106d0*/  UIMAD UR14, UR21, UR17, UR14 ;  /* 0x00000011150e72a4 */ /* 0x000fc4000f8e020e */
[----:B------:R-:W-:Y:S01]  /*106e0*/  USEL UR18, UR18, URZ, !UP0 ;  /* 0x0000003f12127287 */ /* 0x000fe2000c000000 */
[----:B------:R-:W-:Y:S01]  /*106f0*/  SHF.R.S32.HI R6, RZ, 0x1f, R11 ;  /* 0x0000001fff067819 */ /* 0x000fe2000001140b */
[----:B------:R-:W-:Y:S01]  /*10700*/  ULDC.64 UR16, c[0x0][0xb98] ;  /* 0x0002e60000107ab9 */ /* 0x000fe20000000a00 */
[----:B------:R-:W-:Y:S01]  /*10710*/  UIADD3 UR13, UR13, UR14, URZ ;  /* 0x0000000e0d0d7290 */ /* 0x000fe2000fffe03f */
[C---:B------:R-:W-:Y:S01]  /*10720*/  IADD3 R33, P3, R4.reuse, 0x4000, RZ ;  /* 0x0000400004217810 */ /* 0x040fe20007f7e0ff */
[----:B------:R-:W-:Y:S01]  /*10730*/  UIMAD UR10, UR19, UR16, URZ ;  /* 0x00000010130a72a4 */ /* 0x000fe2000f8e023f */
[----:B------:R-:W-:Y:S01]  /*10740*/  IADD3 R37, P2, R4, 0x5000, RZ ;  /* 0x0000500004257810 */ /* 0x000fe20007f5e0ff */
[----:B------:R-:W-:Y:S01]  /*10750*/  UIMAD.WIDE.U32 UR12, UR18, UR16, UR12 ;  /* 0x00000010120c72a5 */ /* 0x000fe2000f8e000c */
[----:B------:R-:W-:Y:S01]  /*10760*/  LOP3.LUT R32, R33, 0x380, RZ, 0xc0, !PT ;  /* 0x0000038021207812 */ /* 0x000fe200078ec0ff */
[----:B------:R-:W-:Y:S01]  /*10770*/  UIMAD UR10, UR18, UR17, UR10 ;  /* 0x00000011120a72a4 */ /* 0x000fe2000f8e020a */
[----:B------:R-:W-:Y:S01]  /*10780*/  LOP3.LUT R36, R37, 0x380, RZ, 0xc0, !PT ;  /* 0x0000038025247812 */ /* 0x000fe200078ec0ff */
[----:B------:R-:W-:Y:S01]  /*10790*/  ULDC.64 UR8, c[0x0][0xb88] ;  /* 0x0002e20000087ab9 */ /* 0x000fe20000000a00 */
[----:B------:R-:W-:Y:S01]  /*107a0*/  SHF.R.U64 R32, R32, 0x3, RZ ;  /* 0x0000000320207819 */ /* 0x000fe200000012ff */
[----:B------:R-:W-:Y:S01]  /*107b0*/  IMAD R6, R6, UR8, RZ ;  /* 0x0000000806067c24 */ /* 0x000fe2000f8e02ff */
[----:B------:R-:W-:Y:S01]  /*107c0*/  IADD3 R8, P0, R8, UR12, RZ ;  /* 0x0000000c08087c10 */ /* 0x000fe2000ff1e0ff */
[----:B------:R-:W-:Y:S01]  /*107d0*/  IMAD.U32 R10, RZ, RZ, UR10 ;  /* 0x0000000aff0a7e24 */ /* 0x000fe2000f8e00ff */
[----:B------:R-:W-:Y:S01]  /*107e0*/  LOP3.LUT R32, R32, R33, RZ, 0x3c, !PT ;  /* 0x0000002120207212 */ /* 0x000fe200078e3cff */
[----:B------:R-:W-:Y:S01]  /*107f0*/  IMAD R15, R11, UR9, R6 ;  /* 0x000000090b0f7c24 */ /* 0x000fe2000f8e0206 */
[----:B------:R-:W-:-:S02]  /*10800*/  SHF.R.U64 R36, R36, 0x3, RZ ;  /* 0x0000000324247819 */ /* 0x000fc400000012ff */
[----:B------:R-:W-:Y:S01]  /*10810*/  IADD3.X R9, R9, UR13, R10, P0, !PT ;  /* 0x0000000d09097c10 */ /* 0x000fe200087fe40a */
[----:B------:R-:W-:Y:S01]  /*10820*/  ULDC.64 UR12, c[0x0][0xaa0] ;  /* 0x0002a800000c7ab9 */ /* 0x000fe20000000a00 */
[----:B------:R-:W-:Y:S02]  /*10830*/  IADD3.X R33, RZ, R5, RZ, P3, !PT ;  /* 0x00000005ff217210 */ /* 0x000fe40001ffe4ff */
[----:B------:R-:W-:Y:S01]  /*10840*/  IADD3 R53, P3, R4, 0xa000, RZ ;  /* 0x0000a00004357810 */ /* 0x000fe20007f7e0ff */
[----:B------:R-:W-:Y:S01]  /*10850*/  IMAD.WIDE.U32 R8, R11, UR8, R8 ;  /* 0x000000080b087c25 */ /* 0x000fe2000f8e0008 */
[----:B------:R-:W-:Y:S01]  /*10860*/  ULDC.64 UR8, c[0x0][0xb50] ;  /* 0x0002d40000087ab9 */ /* 0x000fe20000000a00 */
[----:B------:R-:W-:Y:S02]  /*10870*/  LOP3.LUT R36, R36, R37, RZ, 0x3c, !PT ;  /* 0x0000002524247212 */ /* 0x000fe400078e3cff */
[----:B------:R-:W-:Y:S01]  /*10880*/  IMAD.IADD R9, R9, 0x1, R15 ;  /* 0x0000000109097824 */ /* 0x000fe200078e020f */
[----:B------:R-:W-:Y:S01]  /*10890*/  LEA R10, P0, R8, UR8, 0x2 ;  /* 0x00000008080a7c11 */ /* 0x000fe2000f8010ff */
[----:B------:R-:W-:Y:S01]  /*108a0*/  IMAD.X R37, RZ, RZ, R5, P2 ;  /* 0x000000ffff257224 */ /* 0x000fe200010e0605 */
[----:B------:R-:W-:-:S02]  /*108b0*/  LOP3.LUT R52, R53, 0x380, RZ, 0xc0, !PT ;  /* 0x0000038035347812 */ /* 0x000fc400078ec0ff */
[----:B------:R-:W-:Y:S01]  /*108c0*/  LEA.HI.X R11, R8, UR9, R9, 0x2, P0 ;  /* 0x00000009080b7c11 */ /* 0x000fe200080f1409 */
[----:B------:R-:W-:Y:S01]  /*108d0*/  SHFL.IDX PT, R18, R10, RZ, 0x1c1f ;  /* 0x001c1fff0a127589 */ /* 0x000fe200000e0000 */
[C---:B------:R-:W-:Y:S02]  /*108e0*/  IADD3 R29, P0, R4.reuse, 0x3000, RZ ;  /* 0x00003000041d7810 */ /* 0x040fe40007f1e0ff */
[----:B------:R-:W-:Y:S01]  /*108f0*/  IADD3 R57, P2, R4, 0xb000, RZ ;  /* 0x0000b00004397810 */ /* 0x000fe20007f5e0ff */
[----:B------:R-:W0:Y:S01]  /*10900*/  SHFL.IDX PT, R19, R11, RZ, 0x1c1f ;  /* 0x001c1fff0b137589 */ /* 0x000e2200000e0000 */
[----:B------:R-:W-:Y:S02]  /*10910*/  LOP3.LUT R28, R29, 0x380, RZ, 0xc0, !PT ;  /* 0x000003801d1c7812 */ /* 0x000fe400078ec0ff */
[----:B------:R-:W-:Y:S01]  /*10920*/  SHF.R.U64 R52, R52, 0x3, RZ ;  /* 0x0000000334347819 */ /* 0x000fe200000012ff */
[----:B------:R-:W-:Y:S01]  /*10930*/  SHFL.IDX PT, R20, R10, 0x1, 0x1c1f ;  /* 0x003c1f000a147f89 */ /* 0x000fe200000e0000 */
[----:B------:R-:W-:-:S02]  /*10940*/  SHF.R.U64 R28, R28, 0x3, RZ ;  /* 0x000000031c1c7819 */ /* 0x000fc400000012ff */
[----:B------:R-:W-:Y:S01]  /*10950*/  LOP3.LUT R56, R57, 0x380, RZ, 0xc0, !PT ;  /* 0x0000038039387812 */ /* 0x000fe200078ec0ff */
[----:B------:R-:W1:Y:S01]  /*10960*/  SHFL.IDX PT, R21, R11, 0x1, 0x1c1f ;  /* 0x003c1f000b157f89 */ /* 0x000e6200000e0000 */
[----:B------:R-:W-:Y:S01]  /*10970*/  LOP3.LUT R28, R28, R29, RZ, 0x3c, !PT ;  /* 0x0000001d1c1c7212 */ /* 0x000fe200078e3cff */
[--C-:B------:R-:W-:Y:S01]  /*10980*/  IMAD.X R29, RZ, RZ, R5.reuse, P0 ;  /* 0x000000ffff1d7224 */ /* 0x100fe200000e0605 */
[----:B------:R-:W-:Y:S02]  /*10990*/  IADD3 R49, P0, R4, 0x9000, RZ ;  /* 0x0000900004317810 */ /* 0x000fe40007f1e0ff */
[----:B------:R-:W-:Y:S01]  /*109a0*/  LOP3.LUT R52, R52, R53, RZ, 0x3c, !PT ;  /* 0x0000003534347212 */ /* 0x000fe200078e3cff */
[----:B------:R-:W-:Y:S01]  /*109b0*/  IMAD.X R53, RZ, RZ, R5, P3 ;  /* 0x000000ffff357224 */ /* 0x000fe200018e0605 */
[----:B------:R-:W-:Y:S02]  /*109c0*/  LOP3.LUT R48, R49, 0x380, RZ, 0xc0, !PT ;  /* 0x0000038031307812 */ /* 0x000fe400078ec0ff */
[----:B------:R-:W-:-:S02]  /*109d0*/  IADD3 R13, P5, R4, 0x1000, RZ ;  /* 0x00001000040d7810 */ /* 0x000fc40007fbe0ff */
[----:B------:R-:W-:Y:S02]  /*109e0*/  SHF.R.U64 R48, R48, 0x3, RZ ;  /* 0x0000000330307819 */ /* 0x000fe400000012ff */
[----:B------:R-:W-:Y:S02]  /*109f0*/  IADD3 R25, P4, R4, 0x2000, RZ ;  /* 0x0000200004197810 */ /* 0x000fe40007f9e0ff */
[----:B------:R-:W-:Y:S01]  /*10a00*/  LOP3.LUT R48, R48, R49, RZ, 0x3c, !PT ;  /* 0x0000003130307212 */ /* 0x000fe200078e3cff */
[----:B------:R-:W-:Y:S01]  /*10a10*/  IMAD.X R49, RZ, RZ, R5, P0 ;  /* 0x000000ffff317224 */ /* 0x000fe200000e0605 */
[----:B------:R-:W-:Y:S02]  /*10a20*/  SHF.R.U64 R56, R56, 0x3, RZ ;  /* 0x0000000338387819 */ /* 0x000fe400000012ff */
[----:B------:R-:W-:Y:S02]  /*10a30*/  IADD3 R8, P3, R4, 0xf000, RZ ;  /* 0x0000f00004087810 */ /* 0x000fe40007f7e0ff */
[----:B------:R-:W-:-:S02]  /*10a40*/  LOP3.LUT P0, RZ, R226, 0x3, RZ, 0xc0, !PT ;  /* 0x00000003e2ff7812 */ /* 0x000fc4000780c0ff */
[----:B------:R-:W-:Y:S02]  /*10a50*/  LOP3.LUT R12, R13, 0x380, RZ, 0xc0, !PT ;  /* 0x000003800d0c7812 */ /* 0x000fe400078ec0ff */
[----:B------:R-:W-:Y:S01]  /*10a60*/  IADD3 R41, P6, R4, 0x6000, RZ ;  /* 0x0000600004297810 */ /* 0x000fe20007fde0ff */
[----:B------:R-:W-:Y:S01]  /*10a70*/  UIMAD UR10, UR11, UR12, URZ ;  /* 0x0000000c0b0a72a4 */ /* 0x000fe2000f8e023f */
[----:B------:R-:W-:Y:S01]  /*10a80*/  LOP3.LUT R24, R25, 0x380, RZ, 0xc0, !PT ;  /* 0x0000038019187812 */ /* 0x000fe200078ec0ff */
[----:B------:R-:W-:Y:S01]  /*10a90*/  UIMAD.WIDE.U32 UR8, UR4, UR12, URZ ;  /* 0x0000000c040872a5 */ /* 0x000fe2000f8e003f */
[----:B------:R-:W-:Y:S01]  /*10aa0*/  LOP3.LUT R56, R56, R57, RZ, 0x3c, !PT ;  /* 0x0000003938387212 */ /* 0x000fe200078e3cff */
[--C-:B------:R-:W-:Y:S01]  /*10ab0*/  IMAD.X R57, RZ, RZ, R5.reuse, P2 ;  /* 0x000000ffff397224 */ /* 0x100fe200010e0605 */
[----:B------:R-:W-:Y:S01]  /*10ac0*/  LOP3.LUT R3, R8, 0x380, RZ, 0xc0, !PT ;  /* 0x0000038008037812 */ /* 0x000fe200078ec0ff */
[----:B------:R-:W-:Y:S01]  /*10ad0*/  IMAD.X R61, RZ, RZ, R5, P3 ;  /* 0x000000ffff3d7224 */ /* 0x000fe200018e0605 */
[----:B------:R-:W-:-:S02]  /*10ae0*/  SHF.R.U64 R12, R12, 0x3, RZ ;  /* 0x000000030c0c7819 */ /* 0x000fc400000012ff */
[----:B------:R-:W-:Y:S02]  /*10af0*/  SHF.R.U64 R24, R24, 0x3, RZ ;  /* 0x0000000318187819 */ /* 0x000fe400000012ff */
[----:B------:R-:W-:Y:S02]  /*10b00*/  SHF.R.U64 R3, R3, 0x3, RZ ;  /* 0x0000000303037819 */ /* 0x000fe400000012ff */
[----:B------:R-:W-:Y:S01]  /*10b10*/  LOP3.LUT R12, R12, R13, RZ, 0x3c, !PT ;  /* 0x0000000d0c0c7212 */ /* 0x000fe200078e3cff */
[--C-:B------:R-:W-:Y:S01]  /*10b20*/  IMAD.X R13, RZ, RZ, R5.reuse, P5 ;  /* 0x000000ffff0d7224 */ /* 0x100fe200028e0605 */
[----:B------:R-:W-:Y:S01]  /*10b30*/  LOP3.LUT R24, R24, R25, RZ, 0x3c, !PT ;  /* 0x0000001918187212 */ /* 0x000fe200078e3cff */
[----:B------:R-:W-:Y:S01]  /*10b40*/  IMAD.X R25, RZ, RZ, R5, P4 ;  /* 0x000000ffff197224 */ /* 0x000fe200020e0605 */
[C---:B------:R-:W-:Y:S02]  /*10b50*/  IADD3 R45, P5, R4.reuse, 0x7000, RZ ;  /* 0x00007000042d7810 */ /* 0x040fe40007fbe0ff */
[----:B------:R-:W-:-:S02]  /*10b60*/  IADD3 R69, P4, R4, 0x8000, RZ ;  /* 0x0000800004457810 */ /* 0x000fc40007f9e0ff */
[----:B------:R-:W-:Y:S02]  /*10b70*/  LOP3.LUT R60, R3, R8, RZ, 0x3c, !PT ;  /* 0x00000008033c7212 */ /* 0x000fe400078e3cff */
[----:B------:R-:W2:Y:S01]  /*10b80*/  @P1 LDC R3, c[0x0][0xbec] ;  /* 0x0002fb00ff031b82 */ /* 0x000ea20000000800 */
[----:B------:R-:W-:Y:S02]  /*10b90*/  LOP3.LUT R40, R41, 0x380, RZ, 0xc0, !PT ;  /* 0x0000038029287812 */ /* 0x000fe400078ec0ff */
[----:B------:R-:W-:Y:S02]  /*10ba0*/  LOP3.LUT R44, R45, 0x380, RZ, 0xc0, !PT ;  /* 0x000003802d2c7812 */ /* 0x000fe400078ec0ff */
[----:B------:R-:W-:Y:S02]  /*10bb0*/  LOP3.LUT R68, R69, 0x380, RZ, 0xc0, !PT ;  /* 0x0000038045447812 */ /* 0x000fe400078ec0ff */
[----:B------:R-:W-:Y:S02]  /*10bc0*/  LOP3.LUT R9, R4, 0x380, RZ, 0xc0, !PT ;  /* 0x0000038004097812 */ /* 0x000fe400078ec0ff */
[----:B------:R-:W-:-:S02]  /*10bd0*/  SHF.R.U64 R40, R40, 0x3, RZ ;  /* 0x0000000328287819 */ /* 0x000fc400000012ff */
[----:B------:R-:W-:Y:S02]  /*10be0*/  SHF.R.U64 R44, R44, 0x3, RZ ;  /* 0x000000032c2c7819 */ /* 0x000fe400000012ff */
[----:B------:R-:W-:Y:S02]  /*10bf0*/  SHF.R.U64 R68, R68, 0x3, RZ ;  /* 0x0000000344447819 */ /* 0x000fe400000012ff */
[----:B------:R-:W-:Y:S02]  /*10c00*/  SHF.R.U64 R9, R9, 0x3, RZ ;  /* 0x0000000309097819 */ /* 0x000fe400000012ff */
[----:B------:R-:W-:Y:S01]  /*10c10*/  LOP3.LUT R40, R40, R41, RZ, 0x3c, !PT ;  /* 0x0000002928287212 */ /* 0x000fe200078e3cff */
[--C-:B------:R-:W-:Y:S01]  /*10c20*/  IMAD.X R41, RZ, RZ, R5.reuse, P6 ;  /* 0x000000ffff297224 */ /* 0x100fe200030e0605 */
[----:B------:R-:W-:Y:S01]  /*10c30*/  LOP3.LUT R44, R44, R45, RZ, 0x3c, !PT ;  /* 0x0000002d2c2c7212 */ /* 0x000fe200078e3cff */
[--C-:B------:R-:W-:Y:S01]  /*10c40*/  IMAD.X R45, RZ, RZ, R5.reuse, P5 ;  /* 0x000000ffff2d7224 */ /* 0x100fe200028e0605 */
[----:B------:R-:W-:Y:S01]  /*10c50*/  LOP3.LUT R68, R68, R69, RZ, 0x3c, !PT ;  /* 0x0000004544447212 */ /* 0x000fe200078e3cff */
[----:B------:R-:W-:Y:S01]  /*10c60*/  IMAD.X R69, RZ, RZ, R5, P4 ;  /* 0x000000ffff457224 */ /* 0x000fe200020e0605 */
[C---:B------:R-:W-:Y:S01]  /*10c70*/  IADD3 R77, P6, R4.reuse, 0xc000, RZ ;  /* 0x0000c000044d7810 */ /* 0x040fe20007fde0ff */
[----:B------:R-:W-:Y:S01]  /*10c80*/  UIMAD UR10, UR4, UR13, UR10 ;  /* 0x0000000d040a72a4 */ /* 0x000fe2000f8e020a */
[----:B------:R-:W-:-:S02]  /*10c90*/  IADD3 R73, P5, R4, 0xd000, RZ ;  /* 0x0000d00004497810 */ /* 0x000fc40007fbe0ff */
[----:B------:R-:W-:Y:S01]  /*10ca0*/  IADD3 R65, P4, R4, 0xe000, RZ ;  /* 0x0000e00004417810 */ /* 0x000fe20007f9e0ff */
[----:B------:R-:W-:Y:S01]  /*10cb0*/  ULDC.64 UR12, c[0x0][0xae8] ;  /* 0x0002ba00000c7ab9 */ /* 0x000fe20000000a00 */
[----:B------:R-:W-:Y:S01]  /*10cc0*/  LOP3.LUT R4, R9, R4, RZ, 0x3c, !PT ;  /* 0x0000000409047212 */ /* 0x000fe200078e3cff */
[----:B------:R-:W-:Y:S01]  /*10cd0*/  UIADD3 UR9, UR9, UR10, URZ ;  /* 0x0000000a09097290 */ /* 0x000fe2000fffe03f */
[----:B------:R-:W-:Y:S01]  /*10ce0*/  LOP3.LUT R76, R77, 0x380, RZ, 0xc0, !PT ;  /* 0x000003804d4c7812 */ /* 0x000fe200078ec0ff */
[----:B------:R-:W-:Y:S01]  /*10cf0*/  UIMAD UR4, UR15, UR12, URZ ;  /* 0x0000000c0f0472a4 */ /* 0x000fe2000f8e023f */
[----:B------:R-:W-:Y:S02]  /*10d00*/  LOP3.LUT R72, R73, 0x380, RZ, 0xc0, !PT ;  /* 0x0000038049487812 */ /* 0x000fe400078ec0ff */
[----:B------:R-:W-:Y:S01]  /*10d10*/  LOP3.LUT R64, R65, 0x380, RZ, 0xc0, !PT ;  /* 0x0000038041407812 */ /* 0x000fe200078ec0ff */
[----:B------:R-:W-:Y:S01]  /*10d20*/  UIMAD UR4, UR21, UR13, UR4 ;  /* 0x0000000d150472a4 */ /* 0x000fe2000f8e0204 */
[----:B------:R-:W-:Y:S01]  /*10d30*/  SHF.R.U64 R76, R76, 0x3, RZ ;  /* 0x000000034c4c7819 */ /* 0x000fe200000012ff */
[----:B------:R-:W-:Y:S01]  /*10d40*/  UIMAD.WIDE.U32 UR8, UR21, UR12, UR8 ;  /* 0x0000000c150872a5 */ /* 0x000fe2000f8e0008 */
[----:B------:R-:W-:Y:S01]  /*10d50*/  SHF.R.U64 R72, R72, 0x3, RZ ;  /* 0x0000000348487819 */ /* 0x000fe200000012ff */
[----:B------:R-:W-:Y:S01]  /*10d60*/  ULDC.64 UR10, c[0x0][0xaf0] ;  /* 0x0002bc00000a7ab9 */ /* 0x000fe20000000a00 */
[----:B------:R-:W-:Y:S01]  /*10d70*/  SHF.R.U64 R64, R64, 0x3, RZ ;  /* 0x0000000340407819 */ /* 0x000fe200000012ff */
[----:B------:R-:W-:Y:S01]  /*10d80*/  UIADD3 UR9, UR9, UR4, URZ ;  /* 0x0000000409097290 */ /* 0x000fe2000fffe03f */
[----:B------:R-:W-:Y:S01]  /*10d90*/  LOP3.LUT R76, R76, R77, RZ, 0x3c, !PT ;  /* 0x0000004d4c4c7212 */ /* 0x000fe200078e3cff */
[----:B------:R-:W-:Y:S01]  /*10da0*/  UIMAD UR4, UR19, UR10, URZ ;  /* 0x0000000a130472a4 */ /* 0x000fe2000f8e023f */
[----:B------:R-:W-:Y:S01]  /*10db0*/  LOP3.LUT R72, R72, R73, RZ, 0x3c, !PT ;  /* 0x0000004948487212 */ /* 0x000fe200078e3cff */
[--C-:B------:R-:W-:Y:S01]  /*10dc0*/  IMAD.X R77, RZ, RZ, R5.reuse, P6 ;  /* 0x000000ffff4d7224 */ /* 0x100fe200030e0605 */
[----:B------:R-:W-:Y:S01]  /*10dd0*/  LOP3.LUT R64, R64, R65, RZ, 0x3c, !PT ;  /* 0x0000004140407212 */ /* 0x000fe200078e3cff */
[----:B------:R-:W-:-:S02]  /*10de0*/  IMAD.X R73, RZ, RZ, R5, P5 ;  /* 0x000000ffff497224 */ /* 0x000fc400028e0605 */
[----:B------:R-:W-:Y:S01]  /*10df0*/  IMAD.X R65, RZ, RZ, R5, P4 ;  /* 0x000000ffff417224 */ /* 0x000fe200020e0605 */
[----:B------:R-:W-:Y:S02]  /*10e00*/  UIMAD UR4, UR18, UR11, UR4 ;  /* 0x0000000b120472a4 */ /* 0x000fe4000f8e0204 */
[----:B------:R-:W-:-:S03]  /*10e10*/  UIMAD.WIDE.U32 UR8, UR18, UR10, UR8 ;  /* 0x0000000a120872a5 */ /* 0x000fc6000f8e0008 */
[----:B------:R-:W-:Y:S01]  /*10e20*/  ULDC.64 UR10, c[0x0][0xae0] ;  /* 0x0002b800000a7ab9 */ /* 0x000fe20000000a00 */
[----:B------:R-:W-:Y:S01]  /*10e30*/  UIADD3 UR4, UR9, UR4, URZ ;  /* 0x0000000409047290 */ /* 0x000fe2000fffe03f */
[----:B------:R-:W-:Y:S01]  /*10e40*/  IADD3 R80, R224, UR20, RZ ;  /* 0x00000014e0507c10 */ /* 0x000fe2000fffe0ff */
[----:B------:R-:W-:-:S04]  /*10e50*/  UIADD3 UR7, UR7, 0x38820, URZ ;  /* 0x0003882007077890 */ /* 0x000fc8000fffe03f */
[----:B------:R-:W-:Y:S01]  /*10e60*/  UPRMT UR7, URZ, 0x654, UR7 ;  /* 0x000006543f077896 */ /* 0x000fe20008000007 */
[----:B------:R-:W-:Y:S01]  /*10e70*/  BSSY B1, `(.L_x_2459) ;  /* 0x0000054000017945 */ /* 0x000fe20003800000 */
[----:B------:R-:W-:Y:S02]  /*10e80*/  SHF.R.S32.HI R81, RZ, 0x1f, R219 ;  /* 0x0000001fff517819 */ /* 0x000fe400000114db */
[----:B------:R-:W-:Y:S02]  /*10e90*/  SHF.R.S32.HI R82, RZ, 0x1f, R217 ;  /* 0x0000001fff527819 */ /* 0x000fe400000114d9 */
[----:B------:R-:W-:Y:S02]  /*10ea0*/  SHF.R.S32.HI R83, RZ, 0x1f, R218 ;  /* 0x0000001fff537819 */ /* 0x000fe400000114da */
[----:B------:R-:W-:Y:S01]  /*10eb0*/  SHF.R.S32.HI R84, RZ, 0x1f, R22 ;  /* 0x0000001fff547819 */ /* 0x000fe20000011416 */
[----:B---3--:R-:W-:-:S05]  /*10ec0*/  VIADD R14, R14, UR20 ;  /* 0x000000140e0e7c36 */ /* 0x008fca0008000000 */
[C---:B------:R-:W-:Y:S02]  /*10ed0*/  ISETP.GE.OR P2, PT, R14.reuse, R23, P0 ;  /* 0x000000170e00720c */ /* 0x040fe40000746670 */
[----:B------:R-:W-:-:S04]  /*10ee0*/  IADD3 R6, R14, 0x8, RZ ;  /* 0x000000080e067810 */ /* 0x000fc80007ffe0ff */
[----:B------:R-:W-:-:S07]  /*10ef0*/  ISETP.GE.OR P0, PT, R6, R23, P0 ;  /* 0x000000170600720c */ /* 0x000fce0000706670 */
[----:B0-----:R0:W-:Y:S06]  /*10f00*/  @!P2 ST.E desc[UR38][R18.64], R2 ;  /* 0x000000021200a985 */ /* 0x0011ec000c101926 */
[----:B-1----:R1:W-:Y:S04]  /*10f10*/  @!P0 ST.E desc[UR38][R20.64], R0 ;  /* 0x0000000014008985 */ /* 0x0023e8000c101926 */
[----:B------:R3:W5:Y:S01]  /*10f20*/  LD.E.128 R8, desc[UR38][R4.64] ;  /* 0x0000002604087980 */ /* 0x000762000c101d00 */
[----:B0-----:R-:W0:Y:S01]  /*10f30*/  @P1 LDC R19, c[0x0][0xbf0] ;  /* 0x0002fc00ff131b82 */ /* 0x001e220000000800 */
[----:B------:R-:W-:-:S02]  /*10f40*/  IMAD.U32 R2, RZ, RZ, UR8 ;  /* 0x00000008ff027e24 */ /* 0x000fc4000f8e00ff */
[----:B------:R-:W5:Y:S01]  /*10f50*/  LD.E.128 R12, desc[UR38][R12.64] ;  /* 0x000000260c0c7980 */ /* 0x000f62000c101d00 */
[----:B-1----:R-:W-:-:S03]  /*10f60*/  LEA R0, R220, R224, 0x5 ;  /* 0x000000e0dc007211 */ /* 0x002fc600078e28ff */
[----:B------:R-:W5:Y:S02]  /*10f70*/  LD.E.128 R24, desc[UR38][R24.64] ;  /* 0x0000002618187980 */ /* 0x000f64000c101d00 */
[----:B---3--:R-:W-:Y:S02]  /*10f80*/  VIADD R4, R0, UR20 ;  /* 0x0000001400047c36 */ /* 0x008fe40008000000 */
[----:B------:R-:W5:Y:S02]  /*10f90*/  LD.E.128 R28, desc[UR38][R28.64] ;  /* 0x000000261c1c7980 */ /* 0x000f64000c101d00 */
[----:B--2---:R-:W-:Y:S02]  /*10fa0*/  @P1 IMAD.HI.U32 R0, R4, R3, RZ ;  /* 0x0000000304001227 */ /* 0x004fe400078e00ff */
[----:B------:R-:W5:Y:S02]  /*10fb0*/  LD.E.128 R32, desc[UR38][R32.64] ;  /* 0x0000002620207980 */ /* 0x000f64000c101d00 */
[----:B------:R-:W-:-:S02]  /*10fc0*/  IMAD.MOV.U32 R5, RZ, RZ, R4 ;  /* 0x000000ffff057224 */ /* 0x000fc400078e0004 */
[----:B------:R-:W5:Y:S01]  /*10fd0*/  LD.E.128 R36, desc[UR38][R36.64] ;  /* 0x0000002624247980 */ /* 0x000f62000c101d00 */
[----:B0-----:R-:W-:-:S03]  /*10fe0*/  @P1 SHF.R.U32.HI R5, RZ, R19, R0 ;  /* 0x00000013ff051219 */ /* 0x001fc60000011600 */
[----:B------:R-:W5:Y:S01]  /*10ff0*/  LD.E.128 R40, desc[UR38][R40.64] ;  /* 0x0000002628287980 */ /* 0x000f62000c101d00 */
[--C-:B------:R-:W-:Y:S01]  /*11000*/  SHF.R.S32.HI R0, RZ, 0x1f, R5.reuse ;  /* 0x0000001fff007819 */ /* 0x100fe20000011405 */
[----:B------:R-:W-:Y:S02]  /*11010*/  IMAD.MOV R19, RZ, RZ, -R5 ;  /* 0x000000ffff137224 */ /* 0x000fe400078e0a05 */
[----:B------:R-:W5:Y:S01]  /*11020*/  LD.E.128 R44, desc[UR38][R44.64] ;  /* 0x000000262c2c7980 */ /* 0x000f62000c101d00 */
[----:B------:R-:W-:Y:S01]  /*11030*/  IMAD.U32 R3, RZ, RZ, UR9 ;  /* 0x00000009ff037e24 */ /* 0x000fe2000f8e00ff */
[----:B------:R-:W-:Y:S01]  /*11040*/  ULDC.64 UR8, c[0x0][0xad8] ;  /* 0x0002b60000087ab9 */ /* 0x000fe20000000a00 */
[----:B------:R-:W-:Y:S01]  /*11050*/  IMAD R0, R0, UR10, RZ ;  /* 0x0000000a00007c24 */ /* 0x000fe2000f8e02ff */
[----:B------:R-:W5:Y:S01]  /*11060*/  LD.E.128 R68, desc[UR38][R68.64] ;  /* 0x0000002644447980 */ /* 0x000f62000c101d00 */
[----:B------:R-:W-:Y:S02]  /*11070*/  IMAD R19, R16, R19, R4 ;  /* 0x0000001310137224 */ /* 0x000fe400078e0204 */
[----:B------:R-:W-:Y:S01]  /*11080*/  IMAD.U32 R3, RZ, RZ, UR4 ;  /* 0x00000004ff037e24 */ /* 0x000fe2000f8e00ff */
[----:B------:R-:W5:Y:S01]  /*11090*/  LD.E.128 R48, desc[UR38][R48.64] ;  /* 0x0000002630307980 */ /* 0x000f62000c101d00 */
[----:B------:R-:W-:Y:S01]  /*110a0*/  IMAD R21, R5, UR11, R0 ;  /* 0x0000000b05157c24 */ /* 0x000fe2000f8e0200 */
[----:B------:R-:W-:-:S02]  /*110b0*/  SHF.R.S32.HI R0, RZ, 0x1f, R19 ;  /* 0x0000001fff007819 */ /* 0x000fc40000011413 */
[----:B------:R-:W5:Y:S01]  /*110c0*/  LD.E.128 R52, desc[UR38][R52.64] ;  /* 0x0000002634347980 */ /* 0x000f62000c101d00 */
[----:B------:R-:W-:-:S03]  /*110d0*/  IMAD.WIDE.U32 R2, R5, UR10, R2 ;  /* 0x0000000a05027c25 */ /* 0x000fc6000f8e0002 */
[----:B------:R-:W5:Y:S04]  /*110e0*/  LD.E.128 R56, desc[UR38][R56.64] ;  /* 0x0000002638387980 */ /* 0x000f68000c101d00 */
[----:B------:R-:W5:Y:S04]  /*110f0*/  LD.E.128 R76, desc[UR38][R76.64] ;  /* 0x000000264c4c7980 */ /* 0x000f68000c101d00 */
[----:B------:R-:W5:Y:S04]  /*11100*/  LD.E.128 R72, desc[UR38][R72.64] ;  /* 0x0000002648487980 */ /* 0x000f68000c101d00 */
[----:B------:R-:W5:Y:S04]  /*11110*/  LD.E.128 R64, desc[UR38][R64.64] ;  /* 0x0000002640407980 */ /* 0x000f68000c101d00 */
[----:B------:R-:W5:Y:S01]  /*11120*/  LD.E.128 R60, desc[UR38][R60.64] ;  /* 0x000000263c3c7980 */ /* 0x000f62000c101d00 */
[----:B------:R-:W-:Y:S01]  /*11130*/  IMAD.IADD R3, R3, 0x1, R21 ;  /* 0x0000000103037824 */ /* 0x000fe200078e0215 */
[----:B------:R-:W-:Y:S01]  /*11140*/  ISETP.GE.AND P2, PT, R80, R23, PT ;  /* 0x000000175000720c */ /* 0x000fe20003f46270 */
[----:B------:R-:W-:Y:S01]  /*11150*/  IMAD R4, R0, UR8, RZ ;  /* 0x0000000800047c24 */ /* 0x000fe2000f8e02ff */
[----:B------:R-:W-:Y:S01]  /*11160*/  @!PT LDS RZ, [RZ] ;  /* 0x00000000fffff984 */ /* 0x000fe20000000800 */
[----:B------:R-:W-:Y:S01]  /*11170*/  @!PT LDS RZ, [RZ] ;  /* 0x00000000fffff984 */ /* 0x000fe20000000800 */
[----:B------:R-:W-:Y:S01]  /*11180*/  @!PT LDS RZ, [RZ] ;  /* 0x00000000fffff984 */ /* 0x000fe20000000800 */
[----:B------:R-:W-:Y:S01]  /*11190*/  @!PT LDS RZ, [RZ] ;  /* 0x00000000fffff984 */ /* 0x000fe20000000800 */
[----:B------:R0:W-:Y:S06]  /*111a0*/  MEMBAR.ALL.CTA ;  /* 0x0000000000007992 */ /* 0x0001ec0000008000 */
[----:B0-----:R-:W0:Y:S01]  /*111b0*/  FENCE.VIEW.ASYNC.S ;  /* 0x00000000000073c6 */ /* 0x001e220000000000 */
[----:B------:R-:W-:-:S04]  /*111c0*/  IMAD.WIDE.U32 R2, R19, UR8, R2 ;  /* 0x0000000813027c25 */ /* 0x000fc8000f8e0002 */
[----:B------:R-:W-:Y:S01]  /*111d0*/  IMAD R5, R19, UR9, R4 ;  /* 0x0000000913057c24 */ /* 0x000fe2000f8e0204 */
[----:B------:R-:W-:Y:S01]  /*111e0*/  ULDC.64 UR8, c[0x0][0xa80] ;  /* 0x0002a00000087ab9 */ /* 0x000fe20000000a00 */
[----:B------:R-:W-:Y:S01]  /*111f0*/  VIADD R0, R80, 0x20 ;  /* 0x0000002050007836 */ /* 0x000fe20000000000 */
[----:B------:R-:W-:Y:S01]  /*11200*/  LEA R6, P3, R2, UR8, 0x1 ;  /* 0x0000000802067c11 */ /* 0x000fe2000f8608ff */
[----:B------:R-:W-:-:S03]  /*11210*/  IMAD.IADD R3, R3, 0x1, R5 ;  /* 0x0000000103037824 */ /* 0x000fc600078e0205 */
[-C--:B------:R-:W-:Y:S01]  /*11220*/  ISETP.GE.AND P1, PT, R0, R23.reuse, PT ;  /* 0x000000170000720c */ /* 0x080fe20003f26270 */
[----:B------:R-:W-:Y:S01]  /*11230*/  VIADD R0, R80, 0x40 ;  /* 0x0000004050007836 */ /* 0x000fe20000000000 */
[----:B------:R-:W-:Y:S01]  /*11240*/  LEA.HI.X R16, R2, UR9, R3, 0x1, P3 ;  /* 0x0000000902107c11 */ /* 0x000fe200098f0c03 */
[----:B0-----:R0:W1:Y:S03]  /*11250*/  SHFL.IDX PT, R20, R6, RZ, 0x181f ;  /* 0x00181fff06147589 */ /* 0x00106600000e0000 */
[----:B------:R-:W-:Y:S02]  /*11260*/  ISETP.GE.AND P0, PT, R0, R23, PT ;  /* 0x000000170000720c */ /* 0x000fe40003f06270 */
[----:B------:R0:W2:Y:S01]  /*11270*/  SHFL.IDX PT, R0, R16, RZ, 0x181f ;  /* 0x00181fff10007589 */ /* 0x0000a200000e0000 */
[----:B------:R-:W-:Y:S01]  /*11280*/  SYNCS.ARRIVE.TRANS64.RED.A1T0 RZ, [UR7], RZ ;  /* 0x000000ffffff79a7 */ /* 0x000fe20008100407 */
[----:B------:R-:W-:Y:S09]  /*11290*/  @P2 BRA `(.L_x_2460) ;  /* 0x0000000000442947 */ /* 0x000ff20003800000 */
        /* <DEDUP_REMOVED lines=17> */
.L_x_2460:
[----:B------:R-:W-:Y:S05]  /*113b0*/  BSYNC B1 ;  /* 0x0000000000017941 */ /* 0x000fea0003800000 */
.L_x_2459:
[----:B--2---:R2:W4:Y:S01]  /*113c0*/  SHFL.IDX PT, R0, R16, 0x1, 0x181f ;  /* 0x00381f0010007f89 */ /* 0x00452200000e0000 */
        /* <DEDUP_REMOVED lines=9> */
[----:B------:R-:W-:Y:S02]  /*11460*/  @!P3 LEA R4, P5, R218, R10, 0x1 ;  /* 0x0000000ada04b211 */ /* 0x000fe400078a08ff */
        /* <DEDUP_REMOVED lines=10> */
.L_x_2462:
[----:B------:R-:W-:Y:S05]  /*11510*/  BSYNC B1 ;  /* 0x0000000000017941 */ /* 0x000fea0003800000 */
.L_x_2461:
[----:B----4-:R4:W0:Y:S01]  /*11520*/  SHFL.IDX PT, R0, R16, 0x2, 0x181f ;  /* 0x00581f0010007f89 */ /* 0x01082200000e0000 */
        /* <DEDUP_REMOVED lines=20> */
.L_x_2464:
[----:B------:R-:W-:Y:S05]  /*11670*/  BSYNC B1 ;  /* 0x0000000000017941 */ /* 0x000fea0003800000 */
.L_x_2463:
[----:B0-----:R-:W-:Y:S01]  /*11680*/  VIADD R0, R80, 0x60 ;  /* 0x0000006050007836 */ /* 0x001fe20000000000 */
[----:B--2-4-:R-:W4:Y:S04]  /*11690*/  SHFL.IDX PT, R16, R16, 0x3, 0x181f ;  /* 0x00781f0010107f89 */ /* 0x014f2800000e0000 */
[----:B------:R-:W-:Y:S01]  /*116a0*/  ISETP.GE.AND P0, PT, R0, R23, PT ;  /* 0x000000170000720c */ /* 0x000fe20003f06270 */
[----:B------:R-:W0:-:S12]  /*116b0*/  SHFL.IDX PT, R6, R6, 0x3, 0x181f ;  /* 0x00781f0006067f89 */ /* 0x000e1800000e0000 */
[----:B------:R-:W-:Y:S05]  /*116c0*/  @P0 BRA `(.L_x_2465) ;  /* 0x0000000c00e00947 */ /* 0x000fea0003800000 */
[----:B------:R-:W-:Y:S02]  /*116d0*/  ULDC UR4, c[0x0][0xac8] ;  /* 0x0002b20000047ab9 */ /* 0x000fe40000000800 */
[----:B------:R-:W-:Y:S02]  /*116e0*/  ISETP.GE.AND P3, PT, R22, UR4, PT ;  /* 0x0000000416007c0c */ /* 0x000fe4000bf66270 */
[----:B------:R-:W-:Y:S02]  /*116f0*/  ISETP.GE.AND P4, PT, R218, UR4, PT ;  /* 0x00000004da007c0c */ /* 0x000fe4000bf86270 */
[----:B------:R-:W-:-:S09]  /*11700*/  ISETP.GE.AND P5, PT, R217, UR4, PT ;  /* 0x00000004d9007c0c */ /* 0x000fd2000bfa6270 */
[-C--:B0-----:R-:W-:Y:S02]  /*11710*/  @!P3 LEA R2, P0, R22, R6.reuse, 0x1 ;  /* 0x000000061602b211 */ /* 0x081fe400078008ff */
[-C--:B------:R-:W-:Y:S02]  /*11720*/  @!P4 LEA R4, P1, R218, R6.reuse, 0x1 ;  /* 0x00000006da04c211 */ /* 0x080fe400078208ff */
[C---:B------:R-:W-:Y:S02]  /*11730*/  @!P5 LEA R8, P2, R217.reuse, R6, 0x1 ;  /* 0x00000006d908d211 */ /* 0x040fe400078408ff */
[-C--:B----4-:R-:W-:Y:S02]  /*11740*/  @!P3 LEA.HI.X R3, R22, R16.reuse, R84, 0x1, P0 ;  /* 0x000000101603b211 */ /* 0x090fe400000f0c54 */
        /* <DEDUP_REMOVED lines=11> */
.L_x_2457:
        /* <DEDUP_REMOVED lines=9> */
[----:B------:R-:W-:Y:S01]  /*11890*/  IMAD.U32 R2, RZ, RZ, UR8 ;  /* 0x00000008ff027e24 */ /* 0x000fe2000f8e00ff */
[----:B------:R-:W-:Y:S01]  /*118a0*/  MOV R3, UR9 ;  /* 0x0000000900037c02 */ /* 0x000fe20008000f00 */
[----:B------:R-:W-:Y:S02]  /*118b0*/  ULDC.64 UR8, c[0x0][0xc08] ;  /* 0x0003020000087ab9 */ /* 0x000fe40000000a00 */
[----:B------:R-:W-:-:S04]  /*118c0*/  UISETP.NE.U32.AND UP1, UPT, UR8, URZ, UPT ;  /* 0x0000003f0800728c */ /* 0x000fc8000bf25070 */
[----:B------:R-:W-:Y:S01]  /*118d0*/  UISETP.NE.AND.EX UP1, UPT, UR9, URZ, UPT, UP1 ;  /* 0x0000003f0900728c */ /* 0x000fe2000bf25310 */
[----:B------:R-:W2:Y:S05]  /*118e0*/  @P2 LDG.E R6, desc[UR38][R2.64] ;  /* 0x0000002602062981 */ /* 0x000eaa000c1e1900 */
        /* <DEDUP_REMOVED lines=22> */
.L_x_2466:
        /* <DEDUP_REMOVED lines=49> */
.L_x_2468:
[----:B------:R-:W-:Y:S05]  /*11d60*/  BSYNC B1 ;  /* 0x0000000000017941 */ /* 0x000fea0003800000 */
.L_x_2467:
[----:B0-----:R-:W0:Y:S01]  /*11d70*/  @P0 LDC R3, c[0x0][0xbf0] ;  /* 0x0002fc00ff030b82 */ /* 0x001e220000000800 */
[----:B------:R-:W-:Y:S01]  /*11d80*/  R2UR UR16, R214 ;  /* 0x00000000d61072ca */ /* 0x000fe200000e0000 */
        /* <DEDUP_REMOVED lines=10> */
[----:B------:R-:W-:Y:S01]  /*11e30*/  SHF.R.S32.HI R18, RZ, 0x1f, R217 ;  /* 0x0000001fff127819 */ /* 0x000fe200000114d9 */
[----:B------:R-:W-:Y:S01]  /*11e40*/  UIMAD UR4, UR11, UR14, URZ ;  /* 0x0000000e0b0472a4 */ /* 0x000fe2000f8e023f */
[----:B------:R-:W-:Y:S01]  /*11e50*/  VIADD R6, R2, UR16 ;  /* 0x0000001002067c36 */ /* 0x000fe20008000000 */
[----:B------:R-:W-:Y:S01]  /*11e60*/  UIMAD.WIDE.U32 UR8, UR17, UR14, UR8 ;  /* 0x0000000e110872a5 */ /* 0x000fe2000f8e0008 */
[----:B------:R-:W-:Y:S01]  /*11e70*/  SHF.R.S32.HI R19, RZ, 0x1f, R218 ;  /* 0x0000001fff137819 */ /* 0x000fe200000114da */
[----:B------:R-:W-:Y:S01]  /*11e80*/  UIMAD UR4, UR17, UR15, UR4 ;  /* 0x0000000f110472a4 */ /* 0x000fe2000f8e0204 */
[----:B------:R-:W-:Y:S01]  /*11e90*/  @P0 IMAD.HI.U32 R2, R6, R11, RZ ;  /* 0x0000000b06020227 */ /* 0x000fe200078e00ff */
[----:B------:R-:W-:Y:S01]  /*11ea0*/  ULDC.64 UR10, c[0x0][0xaf0] ;  /* 0x0002bc00000a7ab9 */ /* 0x000fe20000000a00 */
[----:B------:R-:W-:Y:S01]  /*11eb0*/  MOV R5, R6 ;  /* 0x0000000600057202 */ /* 0x000fe20000000f00 */
[----:B------:R-:W-:Y:S01]  /*11ec0*/  UIADD3 UR9, UR9, UR4, URZ ;  /* 0x0000000409097290 */ /* 0x000fe2000fffe03f */
[----:B------:R-:W-:Y:S01]  /*11ed0*/  SHF.R.S32.HI R20, RZ, 0x1f, R22 ;  /* 0x0000001fff147819 */ /* 0x000fe20000011416 */
        /* <DEDUP_REMOVED lines=10> */
[----:B------:R-:W-:-:S02]  /*11f80*/  IMAD R9, R13, R9, R6 ;  /* 0x000000090d097224 */ /* 0x000fc400078e0206 */
[----:B------:R-:W-:Y:S01]  /*11f90*/  IMAD.U32 R2, RZ, RZ, UR8 ;  /* 0x00000008ff027e24 */ /* 0x000fe2000f8e00ff */
[----:B------:R-:W-:Y:S01]  /*11fa0*/  ULDC.64 UR8, c[0x0][0xad8] ;  /* 0x0002b60000087ab9 */ /* 0x000fe20000000a00 */
[----:B------:R-:W-:Y:S02]  /*11fb0*/  IMAD.U32 R3, RZ, RZ, UR4 ;  /* 0x00000004ff037e24 */ /* 0x000fe4000f8e00ff */
[C---:B------:R-:W-:Y:S01]  /*11fc0*/  IMAD R11, R5.reuse, UR11, R4 ;  /* 0x0000000b050b7c24 */ /* 0x040fe2000f8e0204 */
[----:B------:R-:W-:Y:S01]  /*11fd0*/  SHF.R.S32.HI R4, RZ, 0x1f, R9 ;  /* 0x0000001fff047819 */ /* 0x000fe20000011409 */
[----:B------:R-:W-:-:S04]  /*11fe0*/  IMAD.WIDE.U32 R2, R5, UR10, R2 ;  /* 0x0000000a05027c25 */ /* 0x000fc8000f8e0002 */
[----:B------:R-:W-:Y:S02]  /*11ff0*/  IMAD.IADD R3, R3, 0x1, R11 ;  /* 0x0000000103037824 */ /* 0x000fe400078e020b */
[----:B------:R-:W-:Y:S02]  /*12000*/  IMAD R4, R4, UR8, RZ ;  /* 0x0000000804047c24 */ /* 0x000fe4000f8e02ff */
[----:B------:R-:W-:Y:S02]  /*12010*/  VIADD R6, R224, UR16 ;  /* 0x00000010e0067c36 */ /* 0x000fe40008000000 */
[----:B-----5:R-:W-:Y:S02]  /*12020*/  IMAD R13, R0, R13, RZ ;  /* 0x0000000d000d7224 */ /* 0x020fe400078e02ff */
[C---:B------:R-:W-:Y:S01]  /*12030*/  IMAD R5, R9.reuse, UR9, R4 ;  /* 0x0000000909057c24 */ /* 0x040fe2000f8e0204 */
[C---:B------:R-:W-:Y:S01]  /*12040*/  IADD3 R0, R6.reuse, 0x20, RZ ;  /* 0x0000002006007810 */ /* 0x040fe20007ffe0ff */
        /* <DEDUP_REMOVED lines=29> */
.L_x_2470:
[----:B------:R-:W-:Y:S05]  /*12220*/  BSYNC B1 ;  /* 0x0000000000017941 */ /* 0x000fea0003800000 */
.L_x_2469:
        /* <DEDUP_REMOVED lines=21> */
.L_x_2472:
[----:B------:R-:W-:Y:S05]  /*12380*/  BSYNC B1 ;  /* 0x0000000000017941 */ /* 0x000fea0003800000 */
.L_x_2471:
        /* <DEDUP_REMOVED lines=21> */
.L_x_2474:
[----:B------:R-:W-:Y:S05]  /*124e0*/  BSYNC B1 ;  /* 0x0000000000017941 */ /* 0x000fea0003800000 */
.L_x_2473:
        /* <DEDUP_REMOVED lines=22> */
.L_x_2465:
[----:B------:R-:W-:Y:S05]  /*12650*/  BSYNC B0 ;  /* 0x0000000000007941 */ /* 0x000fea0003800000 */
.L_x_2456:
[----:B------:R-:W-:Y:S02]  /*12660*/  ULDC UR4, c[0x0][0xc3c] ;  /* 0x00030f0000047ab9 */ /* 0x000fe40000000800 */
[----:B------:R-:W-:-:S13]  /*12670*/  ISETP.GE.AND P0, PT, R7, UR4, PT ;  /* 0x0000000407007c0c */ /* 0x000fda000bf06270 */
[----:B------:R-:W-:Y:S05]  /*12680*/  @!P0 BRA `(.L_x_2475) ;  /* 0xfffffee400d48947 */ /* 0x000fea000383ffff */
[----:B------:R-:W-:Y:S05]  /*12690*/  EXIT ;  /* 0x000000000000794d */ /* 0x000fea0003800000 */
.L_x_2414:
        /* <DEDUP_REMOVED lines=16> */
.L_x_2476:
        /* <DEDUP_REMOVED lines=40> */
.L_x_2482:
        /* <DEDUP_REMOVED lines=12> */
.L_x_2481:
[----:B------:R-:W-:Y:S05]  /*12ae0*/  BSYNC B0 ;  /* 0x0000000000007941 */ /* 0x000fea0003800000 */
.L_x_2480:
        /* <DEDUP_REMOVED lines=20> */
.L_x_2478:
[----:B------:R-:W-:-:S05]  /*12c30*/  IADD3 R11, -R3, R4, RZ ;  /* 0x00000004030b7210 */ /* 0x000fca0007ffe1ff */
        /* <DEDUP_REMOVED lines=19> */
.L_x_2483:
[----:B-1----:R-:W-:Y:S02]  /*12d70*/  IMAD.MOV R2, RZ, RZ, -R3 ;  /* 0x000000ffff027224 */ /* 0x002fe400078e0a03 */
[----:B---3--:R-:W-:Y:S02]  /*12d80*/  IMAD R16, R16, UR5, R11 ;  /* 0x0000000510107c24 */ /* 0x008fe4000f8e020b */
[----:B------:R-:W-:Y:S01]  /*12d90*/  IMAD.MOV.U32 R11, RZ, RZ, R2 ;  /* 0x000000ffff0b7224 */ /* 0x000fe200078e0002 */
[----:B------:R-:W-:Y:S02]  /*12da0*/  IABS R2, R4 ;  /* 0x0000000400027213 */ /* 0x000fe40000000000 */
[----:B--2---:R-:W-:Y:S01]  /*12db0*/  IADD3 R9, -R16, UR6, RZ ;  /* 0x0000000610097c10 */ /* 0x004fe2000fffe1ff */
[----:B------:R-:W-:Y:S02]  /*12dc0*/  IMAD R11, R11, R12, RZ ;  /* 0x0000000c0b0b7224 */ /* 0x000fe400078e02ff */
[----:B------:R-:W-:Y:S01]  /*12dd0*/  IMAD.MOV R8, RZ, RZ, -R2 ;  /* 0x000000ffff087224 */ /* 0x000fe200078e0a02 */
[----:B------:R-:W-:-:S02]  /*12de0*/  MOV R2, RZ ;  /* 0x000000ff00027202 */ /* 0x000fc40000000f00 */
        /* <DEDUP_REMOVED lines=21> */
[----:B------:R-:W-:Y:S02]  /*12f40*/  VIADDMNMX R13, R6, UR5, R7, PT ;  /* 0x00000005060d7c46 */ /* 0x000fe4000b800107 */
[----:B------:R-:W-:Y:S02]  /*12f50*/  IABS R9, R4 ;  /* 0x0000000400097213 */ /* 0x000fe40000000000 */
[-C--:B------:R-:W-:Y:S01]  /*12f60*/  IABS R8, R13.reuse ;  /* 0x0000000d00087213 */ /* 0x080fe20000000000 */
[----:B------:R-:W-:Y:S01]  /*12f70*/  IMAD.MOV R18, RZ, RZ, -R13 ;  /* 0x000000ffff127224 */ /* 0x000fe200078e0a0d */
[----:B0-----:R-:W-:-:S02]  /*12f80*/  IABS R10, R13 ;  /* 0x0000000d000a7213 */ /* 0x001fc40000000000 */
[----:B------:R-:W0:Y:S08]  /*12f90*/  I2F.RP R6, R8 ;  /* 0x0000000800067306 */ /* 0x000e300000209400 */
[----:B0-----:R-:W0:Y:S02]  /*12fa0*/  MUFU.RCP R6, R6 ;  /* 0x0000000600067308 */ /* 0x001e240000001000 */
[----:B0-----:R-:W-:-:S06]  /*12fb0*/  VIADD R3, R6, 0xffffffe ;  /* 0x0ffffffe06037836 */ /* 0x001fcc0000000000 */
[----:B------:R-:W0:Y:S02]  /*12fc0*/  F2I.FTZ.U32.TRUNC.NTZ R3, R3 ;  /* 0x0000000300037305 */ /* 0x000e24000021f000 */
[----:B0-----:R-:W-:-:S04]  /*12fd0*/  IMAD.MOV R7, RZ, RZ, -R3 ;  /* 0x000000ffff077224 */ /* 0x001fc800078e0a03 */
        /* <DEDUP_REMOVED lines=17> */
[----:B------:R-:W-:-:S04]  /*130f0*/  IMAD R18, R2, R18, R3 ;  /* 0x0000001202127224 */ /* 0x000fc800078e0203 */
[----:B------:R-:W-:Y:S01]  /*13100*/  IMAD.IADD R17, R0, 0x1, R17 ;  /* 0x0000000100117824 */ /* 0x000fe200078e0211 */
[----:B------:R-:W-:Y:S06]  /*13110*/  BRA `(.L_x_2484) ;  /* 0x0000000000147947 */ /* 0x000fec0003800000 */
.L_x_2479:
[----:B------:R-:W-:Y:S01]  /*13120*/  ULDC UR4, c[0x0][0xc3c] ;  /* 0x00030f0000047ab9 */ /* 0x000fe20000000800 */
[----:B------:R-:W-:Y:S01]  /*13130*/  IMAD.MOV.U32 R17, RZ, RZ, RZ ;  /* 0x000000ffff117224 */ /* 0x000fe200078e00ff */
[----:B------:R-:W-:Y:S01]  /*13140*/  MOV R16, UR6 ;  /* 0x0000000600107c02 */ /* 0x000fe20008000f00 */
[----:B------:R-:W-:Y:S02]  /*13150*/  IMAD.MOV.U32 R18, RZ, RZ, RZ ;  /* 0x000000ffff127224 */ /* 0x000fe400078e00ff */
[----:B------:R-:W-:-:S07]  /*13160*/  IMAD.U32 R19, RZ, RZ, UR4 ;  /* 0x00000004ff137e24 */ /* 0x000fce000f8e00ff */
.L_x_2484:
[----:B------:R-:W-:-:S13]  /*13170*/  ISETP.NE.AND P0, PT, R5, RZ, PT ;  /* 0x000000ff0500720c */ /* 0x000fda0003f05270 */
[----:B------:R-:W0:Y:S01]  /*13180*/  @!P0 S2R R3, SR_CgaCtaId ;  /* 0x0000000000038919 */ /* 0x000e220000008800 */
[----:B------:R-:W-:-:S04]  /*13190*/  @!P0 MOV R0, 0x400 ;  /* 0x0000040000008802 */ /* 0x000fc80000000f00 */
[----:B0-----:R-:W-:-:S05]  /*131a0*/  @!P0 LEA R0, R3, R0, 0x18 ;  /* 0x0000000003008211 */ /* 0x001fca00078ec0ff */
[----:B------:R1:W-:Y:S01]  /*131b0*/  @!P0 STS.128 [R0+0x388d0], R16 ;  /* 0x0388d01000008388 */ /* 0x0003e20000000c00 */
[----:B------:R-:W-:Y:S06]  /*131c0*/  BAR.ARV 0x5, 0x180 ;  /* 0x0146000000007b1d */ /* 0x000fec0000002000 */
.L_x_2477:
        /* <DEDUP_REMOVED lines=8> */
[----:B------:R-:W-:Y:S01]  /*13250*/  BSSY B8, `(.L_x_2485) ;  /* 0x00004b8000087945 */ /* 0x000fe20003800000 */
[----:B------:R-:W-:Y:S01]  /*13260*/  MOV R28, 0x1 ;  /* 0x00000001001c7802 */ /* 0x000fe20000000f00 */
        /* <DEDUP_REMOVED lines=9> */
[----:B------:R-:W-:Y:S01]  /*13300*/  LOP3.LUT R0, R0, 0x38, R2, 0x78, !PT ;  /* 0x0000003800007812 */ /* 0x000fe200078e7802 */
[----:B------:R-:W-:-:S03]  /*13310*/  IMAD.SHL.U32 R2, R2, 0x10, RZ ;  /* 0x0000001002027824 */ /* 0x000fc600078e00ff */
[----:B------:R-:W-:Y:S02]  /*13320*/  LOP3.LUT R32, R0, 0x200, R33, 0xf8, !PT ;  /* 0x0000020000207812 */ /* 0x000fe400078ef821 */
[----:B------:R-:W-:Y:S01]  /*13330*/  LOP3.LUT R33, R33, 0x38, RZ, 0xc0, !PT ;  /* 0x0000003821217812 */ /* 0x000fe200078ec0ff */
[----:B------:R-:W-:Y:S01]  /*13340*/  ULOP3.LUT UR36, UR4, 0x2, URZ, 0xfc, !UPT ;  /* 0x0000000204247892 */ /* 0x000fe2000f8efc3f */
[----:B------:R-:W-:Y:S02]  /*13350*/  LOP3.LUT R2, R3, 0x70, R2, 0xf8, !PT ;  /* 0x0000007003027812 */ /* 0x000fe400078ef802 */
[----:B------:R-:W-:Y:S01]  /*13360*/  UMOV UR4, 0x400 ;  /* 0x0000040000047882 */ /* 0x000fe20000000000 */
[C---:B------:R-:W-:Y:S01]  /*13370*/  LOP3.LUT R0, R33.reuse, 0x40, RZ, 0xfc, !PT ;  /* 0x0000004021007812 */ /* 0x040fe200078efcff */
[----:B0-----:R-:W-:Y:S01]  /*13380*/  ULEA UR4, UR5, UR4, 0x18 ;  /* 0x0000000405047291 */ /* 0x001fe2000f8ec03f */
[C---:B------:R-:W-:Y:S02]  /*13390*/  LOP3.LUT R37, R33.reuse, 0x80, RZ, 0xfc, !PT ;  /* 0x0000008021257812 */ /* 0x040fe400078efcff */
[----:B------:R-:W-:-:S03]  /*133a0*/  LOP3.LUT R36, R33, 0xc0, RZ, 0xfc, !PT ;  /* 0x000000c021247812 */ /* 0x000fc600078efcff */
[----:B------:R-:W-:-:S04]  /*133b0*/  IMAD.U32 R22, RZ, RZ, UR4 ;  /* 0x00000004ff167e24 */ /* 0x000fc8000f8e00ff */
[----:B---3--:R-:W-:-:S07]  /*133c0*/  IMAD R34, R32, 0x2, R22 ;  /* 0x0000000220227824 */ /* 0x008fce00078e0216 */
.L_x_2550:
        /* <DEDUP_REMOVED lines=19> */
[----:B------:R-:W-:Y:S02]  /*13500*/  LOP3.LUT R23, R23, 0xffffff7f, RZ, 0xc0, !PT ;  /* 0xffffff7f17177812 */ /* 0x000fe400078ec0ff */
[----:B------:R-:W-:Y:S02]  /*13510*/  ISETP.NE.AND.EX P2, PT, RZ, UR5, PT, P0 ;  /* 0x00000005ff007c0c */ /* 0x000fe4000bf45300 */
[----:B------:R-:W-:Y:S02]  /*13520*/  ISETP.NE.U32.AND P0, PT, RZ, UR6, PT ;  /* 0x00000006ff007c0c */ /* 0x000fe4000bf05070 */
[----:B-1----:R-:W-:Y:S02]  /*13530*/  IADD3 R2, P1, R24, UR4, RZ ;  /* 0x0000000418027c10 */ /* 0x002fe4000ff3e0ff */
[----:B------:R-:W-:-:S02]  /*13540*/  ISETP.NE.AND.EX P0, PT, RZ, UR7, PT, P0 ;  /* 0x00000007ff007c0c */ /* 0x000fc4000bf05300 */
[----:B------:R-:W-:Y:S01]  /*13550*/  IADD3.X R3, R25, UR5, RZ, P1, !PT ;  /* 0x0000000519037c10 */ /* 0x000fe20008ffe4ff */
[----:B------:R-:W-:-:S04]  /*13560*/  ULDC.64 UR4, c[0x0][0x418] ;  /* 0x0001060000047ab9 */ /* 0x000fc80000000a00 */
[----:B------:R-:W-:Y:S01]  /*13570*/  @P2 LOP3.LUT R23, R23, 0x80, RZ, 0xfc, !PT ;  /* 0x0000008017172812 */ /* 0x000fe200078efcff */
[----:B------:R1:W5:Y:S05]  /*13580*/  @P2 LDG.E R35, desc[UR38][R2.64] ;  /* 0x0000002602232981 */ /* 0x00036a000c1e1900 */
        /* <DEDUP_REMOVED lines=9> */
[----:B0-----:R-:W-:Y:S01]  /*13620*/  MOV R0, UR4 ;  /* 0x0000000400007c02 */ /* 0x001fe20008000f00 */
        /* <DEDUP_REMOVED lines=11> */
.L_x_2486:
        /* <DEDUP_REMOVED lines=9> */
.L_x_2487:
        /* <DEDUP_REMOVED lines=8> */
[----:B--2---:R-:W-:-:S07]  /*137f0*/  IMAD.IADD R0, R5, 0x1, -R0 ;  /* 0x0000000105007824 */ /* 0x004fce00078e0a00 */
.L_x_2488:
[----:B------:R-:W3:Y:S01]  /*13800*/  LDL R5, [R1+0x10] ;  /* 0x0000100001057983 */ /* 0x000ee20000100800 */
[----:B-12---:R-:W1:Y:S01]  /*13810*/  LDC R2, c[0x0][0x448] ;  /* 0x00011200ff027b82 */ /* 0x006e620000000800 */
[----:B-----5:R-:W-:Y:S01]  /*13820*/  IADD3 R0, -R30, R0, RZ ;  /* 0x000000001e007210 */ /* 0x020fe20007ffe1ff */
[----:B------:R-:W-:Y:S01]  /*13830*/  BSSY B7, `(.L_x_2489) ;  /* 0x0000398000077945 */ /* 0x000fe20003800000 */
[----:B------:R-:W-:-:S03]  /*13840*/  LOP3.LUT R23, R23, 0xfffffeff, RZ, 0xc0, !PT ;  /* 0xfffffeff17177812 */ /* 0x000fc600078ec0ff */
[----:B------:R2:W-:Y:S01]  /*13850*/  STL [R1+0x4], R0 ;  /* 0x0000040001007387 */ /* 0x0005e20000100800 */
[----:B-1----:R-:W-:Y:S01]  /*13860*/  ISETP.NE.AND P0, PT, R2, 0x1, PT ;  /* 0x000000010200780c */ /* 0x002fe20003f05270 */
[----:B------:R-:W-:-:S04]  /*13870*/  IMAD.SHL.U32 R2, R17, 0x80, RZ ;  /* 0x0000008011027824 */ /* 0x000fc800078e00ff */
[----:B------:R-:W-:-:S08]  /*13880*/  VIADD R2, R2, 0x7f ;  /* 0x0000007f02027836 */ /* 0x000fd00000000000 */
[----:B------:R-:W1:Y:S01]  /*13890*/  @P0 LDC R3, c[0x0][0x44c] ;  /* 0x00011300ff030b82 */ /* 0x000e620000000800 */
[----:B------:R-:W-:-:S07]  /*138a0*/  @P0 LOP3.LUT R23, R23, 0x100, RZ, 0xfc, !PT ;  /* 0x0000010017170812 */ /* 0x000fce00078efcff */
[----:B0-----:R-:W0:Y:S01]  /*138b0*/  @P0 LDC R4, c[0x0][0x450] ;  /* 0x00011400ff040b82 */ /* 0x001e220000000800 */
[----:B-1----:R-:W-:-:S05]  /*138c0*/  @P0 IMAD.HI.U32 R3, R2, R3, RZ ;  /* 0x0000000302030227 */ /* 0x002fca00078e00ff */
[----:B0-----:R-:W-:Y:S02]  /*138d0*/  @P0 SHF.R.U32.HI R2, RZ, R4, R3 ;  /* 0x00000004ff020219 */ /* 0x001fe40000011603 */
[C---:B---3--:R-:W-:Y:S01]  /*138e0*/  IADD3 R3, R0.reuse, 0x50, -R5 ;  /* 0x0000005000037810 */ /* 0x048fe20007ffe805 */
[----:B--2---:R-:W-:-:S04]  /*138f0*/  VIADD R0, R0, 0x4f ;  /* 0x0000004f00007836 */ /* 0x004fc80000000000 */
[----:B------:R-:W-:Y:S02]  /*13900*/  IMAD.IADD R2, R3, 0x1, R2 ;  /* 0x0000000103027824 */ /* 0x000fe400078e0202 */
[----:B------:R-:W-:-:S04]  /*13910*/  IMAD.HI R0, R0, 0x66666667, RZ ;  /* 0x6666666700007827 */ /* 0x000fc800078e02ff */
[----:B------:R-:W-:Y:S01]  /*13920*/  IMAD.HI R2, R2, 0x66666667, RZ ;  /* 0x6666666702027827 */ /* 0x000fe200078e02ff */
[----:B------:R-:W-:-:S04]  /*13930*/  SHF.R.U32.HI R3, RZ, 0x1f, R0 ;  /* 0x0000001fff037819 */ /* 0x000fc80000011600 */
[----:B------:R-:W-:Y:S02]  /*13940*/  SHF.R.U32.HI R5, RZ, 0x1f, R2 ;  /* 0x0000001fff057819 */ /* 0x000fe40000011602 */
[----:B------:R-:W-:Y:S02]  /*13950*/  LEA.HI.SX32 R3, R0, R3, 0x1b ;  /* 0x0000000300037211 */ /* 0x000fe400078fdaff */
[----:B------:R-:W-:-:S04]  /*13960*/  LEA.HI.SX32 R2, R2, R5, 0x1b ;  /* 0x0000000502027211 */ /* 0x000fc800078fdaff */
[----:B------:R-:W-:-:S04]  /*13970*/  VIMNMX R4, R3, R2, PT ;  /* 0x0000000203047248 */ /* 0x000fc80003fe0100 */
[----:B------:R-:W-:Y:S01]  /*13980*/  ISETP.GT.AND P0, PT, R4, RZ, PT ;  /* 0x000000ff0400720c */ /* 0x000fe20003f04270 */
[----:B------:R0:W-:-:S12]  /*13990*/  STL [R1+0x14], R4 ;  /* 0x0000140401007387 */ /* 0x0001d80000100800 */
        /* <DEDUP_REMOVED lines=18> */
.L_x_2490:
        /* <DEDUP_REMOVED lines=20> */
.L_x_2493:
[----:B------:R-:W-:Y:S05]  /*13c00*/  BSYNC B6 ;  /* 0x0000000000067941 */ /* 0x000fea0003800000 */
.L_x_2492:
        /* <DEDUP_REMOVED lines=8> */
[----:B------:R0:W1:Y:S01]  /*13c90*/  LDC.64 R2, c[0x4][R26] ;  /* 0x010000001a027b82 */ /* 0x0000620000000a00 */
[----:B------:R-:W-:Y:S01]  /*13ca0*/  MOV R4, UR6 ;  /* 0x0000000600047c02 */ /* 0x000fe20008000f00 */
[----:B------:R-:W-:Y:S01]  /*13cb0*/  IMAD.U32 R5, RZ, RZ, UR7 ;  /* 0x00000007ff057e24 */ /* 0x000fe2000f8e00ff */
[----:B------:R-:W-:Y:S01]  /*13cc0*/  MOV R12, 0x1 ;  /* 0x00000001000c7802 */ /* 0x000fe20000000f00 */
        /* <DEDUP_REMOVED lines=8> */
.L_x_2496:
[----:B------:R0:W1:Y:S01]  /*13d50*/  LDC.64 R2, c[0x4][R26] ;  /* 0x010000001a027b82 */ /* 0x0000620000000a00 */
[----:B------:R-:W-:Y:S01]  /*13d60*/  ULDC.64 UR6, c[0x4][0xa8] ;  /* 0x01002a0000067ab9 */ /* 0x000fe20000000a00 */
[----:B------:R-:W-:Y:S01]  /*13d70*/  ULDC.64 UR8, c[0x4][0xb0] ;  /* 0x01002c0000087ab9 */ /* 0x000fe20000000a00 */
[----:B------:R-:W-:Y:S01]  /*13d80*/  ULDC.64 UR4, c[0x4][0x18] ;  /* 0x0100060000047ab9 */ /* 0x000fe20000000a00 */
[----:B------:R-:W-:Y:S01]  /*13d90*/  IMAD.U32 R4, RZ, RZ, UR6 ;  /* 0x00000006ff047e24 */ /* 0x000fe2000f8e00ff */
[----:B------:R-:W-:Y:S01]  /*13da0*/  MOV R11, UR5 ;  /* 0x00000005000b7c02 */ /* 0x000fe20008000f00 */
[----:B------:R-:W-:Y:S02]  /*13db0*/  IMAD.U32 R5, RZ, RZ, UR7 ;  /* 0x00000007ff057e24 */ /* 0x000fe4000f8e00ff */
[----:B------:R-:W-:Y:S02]  /*13dc0*/  IMAD.U32 R6, RZ, RZ, UR8 ;  /* 0x00000008ff067e24 */ /* 0x000fe4000f8e00ff */
[----:B------:R-:W-:-:S02]  /*13dd0*/  IMAD.U32 R7, RZ, RZ, UR9 ;  /* 0x00000009ff077e24 */ /* 0x000fc4000f8e00ff */
[----:B------:R-:W-:Y:S02]  /*13de0*/  IMAD.U32 R10, RZ, RZ, UR4 ;  /* 0x00000004ff0a7e24 */ /* 0x000fe4000f8e00ff */
[----:B------:R-:W-:Y:S02]  /*13df0*/  IMAD.MOV.U32 R8, RZ, RZ, 0x70 ;  /* 0x00000070ff087424 */ /* 0x000fe400078e00ff */
[----:B------:R-:W-:Y:S02]  /*13e00*/  IMAD.MOV.U32 R12, RZ, RZ, 0x1 ;  /* 0x00000001ff0c7424 */ /* 0x000fe400078e00ff */
[----:B0-----:R-:W-:-:S07]  /*13e10*/  IMAD.MOV.U32 R13, RZ, RZ, RZ ;  /* 0x000000ffff0d7224 */ /* 0x001fce00078e00ff */
[----:B------:R-:W-:-:S07]  /*13e20*/  LEPC R20, `(.L_x_2495) ;  /* 0x000000001014794e */ /* 0x000fce0000000000 */
[----:B-1----:R-:W-:Y:S05]  /*13e30*/  CALL.ABS.NOINC R2 ;  /* 0x0000000002007343 */ /* 0x002fea0003c00000 */
.L_x_2495:
[----:B------:R-:W-:Y:S05]  /*13e40*/  BSYNC B6 ;  /* 0x0000000000067941 */ /* 0x000fea0003800000 */
.L_x_2494:
[----:B------:R-:W2:Y:S01]  /*13e50*/  LDL R2, [R1+0x14] ;  /* 0x0000140001027983 */ /* 0x000ea20000100800 */
[----:B------:R-:W-:Y:S01]  /*13e60*/  ULDC.64 UR4, c[0x0][0x9f8] ;  /* 0x00027e0000047ab9 */ /* 0x000fe20000000a00 */
[----:B------:R-:W0:Y:S01]  /*13e70*/  LDC R9, c[0x0][0x430] ;  /* 0x00010c00ff097b82 */ /* 0x000e220000000800 */
[----:B------:R-:W-:-:S04]  /*13e80*/  ISETP.NE.U32.AND P0, PT, RZ, UR4, PT ;  /* 0x00000004ff007c0c */ /* 0x000fc8000bf05070 */
[----:B------:R-:W-:-:S13]  /*13e90*/  ISETP.NE.AND.EX P0, PT, RZ, UR5, PT, P0 ;  /* 0x00000005ff007c0c */ /* 0x000fda000bf05300 */
[----:B------:R-:W-:Y:S01]  /*13ea0*/  @P0 IADD3 R24, P1, R24, UR4, RZ ;  /* 0x0000000418180c10 */ /* 0x000fe2000ff3e0ff */
[----:B------:R-:W-:-:S03]  /*13eb0*/  ULDC UR4, c[0x0][0x2f4] ;  /* 0x0000bd0000047ab9 */ /* 0x000fc60000000800 */
[----:B------:R-:W-:-:S05]  /*13ec0*/  @P0 IADD3.X R25, R25, UR5, RZ, P1, !PT ;  /* 0x0000000519190c10 */ /* 0x000fca0008ffe4ff */
[----:B------:R1:W5:Y:S01]  /*13ed0*/  @P0 LDG.E R31, desc[UR38][R24.64] ;  /* 0x00000026181f0981 */ /* 0x000362000c1e1900 */
[C---:B------:R-:W-:Y:S01]  /*13ee0*/  ISETP.GE.AND P0, PT, R33.reuse, UR4, PT ;  /* 0x0000000421007c0c */ /* 0x040fe2000bf06270 */
[----:B------:R-:W-:Y:S01]  /*13ef0*/  UMOV UR5, 0xffffffff ;  /* 0xffffffff00057882 */ /* 0x000fe20000000000 */
[----:B------:R-:W-:Y:S02]  /*13f00*/  LOP3.LUT R20, R33, 0x40, RZ, 0xfc, !PT ;  /* 0x0000004021147812 */ /* 0x000fe400078efcff */
[----:B------:R-:W-:Y:S02]  /*13f10*/  LOP3.LUT R23, R23, 0xffffffef, RZ, 0xc0, !PT ;  /* 0xffffffef17177812 */ /* 0x000fe400078ec0ff */
[----:B------:R-:W-:Y:S02]  /*13f20*/  ISETP.GE.AND P2, PT, R20, UR4, PT ;  /* 0x0000000414007c0c */ /* 0x000fe4000bf46270 */
[----:B------:R-:W-:-:S05]  /*13f30*/  ISETP.GE.AND P1, PT, R37, UR4, PT ;  /* 0x0000000425007c0c */ /* 0x000fca000bf26270 */
        /* <DEDUP_REMOVED lines=8> */
[----:B--2---:R-:W-:Y:S01]  /*13fc0*/  VIADD R26, R2, 0xffffffff ;  /* 0xffffffff021a7836 */ /* 0x004fe20000000000 */
[----:B01----:R-:W-:Y:S06]  /*13fd0*/  BRA.DIV UR5, `(.L_x_2497) ;  /* 0x00000046051c7947 */ /* 0x003fec000b800000 */
.L_x_2567:
[----:B------:R-:W0:Y:S01]  /*13fe0*/  S2R R0, SR_TID.X ;  /* 0x0000000000007919 */ /* 0x000e220000002100 */
[----:B------:R-:W1:Y:S01]  /*13ff0*/  S2R R3, SR_TID.X ;  /* 0x0000000000037919 */ /* 0x000e620000002100 */
[----:B0-----:R-:W-:-:S04]  /*14000*/  LOP3.LUT R0, R0, 0x7f, RZ, 0xc0, !PT ;  /* 0x0000007f00007812 */ /* 0x001fc800078ec0ff */
[----:B------:R-:W-:Y:S02]  /*14010*/  SHF.R.U32.HI R2, RZ, 0x3, R0 ;  /* 0x00000003ff027819 */ /* 0x000fe40000011600 */
[----:B------:R-:W2:Y:S01]  /*14020*/  LDL R0, [R1+0x4] ;  /* 0x0000040001007983 */ /* 0x000ea20000100800 */
[----:B-1----:R-:W-:Y:S01]  /*14030*/  IMAD.SHL.U32 R8, R3, 0x10, RZ ;  /* 0x0000001003087824 */ /* 0x002fe200078e00ff */
[----:B------:R-:W-:Y:S02]  /*14040*/  ISETP.NE.AND P1, PT, R9, 0x1, PT ;  /* 0x000000010900780c */ /* 0x000fe40003f25270 */
[----:B-----5:R-:W-:Y:S02]  /*14050*/  SHF.R.S32.HI R10, RZ, 0x1f, R31 ;  /* 0x0000001fff0a7819 */ /* 0x020fe4000001141f */
[----:B------:R-:W-:Y:S02]  /*14060*/  LOP3.LUT R8, R2, 0x70, R8, 0xf8, !PT ;  /* 0x0000007002087812 */ /* 0x000fe400078ef808 */
[----:B------:R-:W-:Y:S01]  /*14070*/  LOP3.LUT R23, R23, 0xffffffbf, RZ, 0xc0, !PT ;  /* 0xffffffbf17177812 */ /* 0x000fe200078ec0ff */
[----:B------:R0:W-:Y:S02]  /*14080*/  STL [R1+0xc], R10 ;  /* 0x00000c0a01007387 */ /* 0x0001e40000100800 */
[----:B------:R-:W-:-:S04]  /*14090*/  IMAD R6, R26, 0x50, R8 ;  /* 0x000000501a067824 */ /* 0x000fc800078e0208 */
[----:B------:R-:W1:Y:S01]  /*140a0*/  @P1 LDC R5, c[0x0][0x434] ;  /* 0x00010d00ff051b82 */ /* 0x000e620000000800 */
[----:B------:R-:W-:-:S04]  /*140b0*/  @P1 LOP3.LUT R23, R23, 0x40, RZ, 0xfc, !PT ;  /* 0x0000004017171812 */ /* 0x000fc800078efcff */
[----:B------:R-:W-:Y:S02]  /*140c0*/  LOP3.LUT R23, R23, 0xffffffdf, RZ, 0xc0, !PT ;  /* 0xffffffdf17177812 */ /* 0x000fe400078ec0ff */
[C---:B--2---:R-:W-:Y:S01]  /*140d0*/  ISETP.GE.AND P0, PT, R6.reuse, R0, PT ;  /* 0x000000000600720c */ /* 0x044fe20003f06270 */
[----:B------:R-:W-:Y:S01]  /*140e0*/  IMAD.IADD R6, R6, 0x1, R30 ;  /* 0x0000000106067824 */ /* 0x000fe200078e021e */
[----:B------:R-:W2:Y:S02]  /*140f0*/  @P1 LDC R0, c[0x0][0x438] ;  /* 0x00010e00ff001b82 */ /* 0x000ea40000000800 */
[----:B------:R-:W-:Y:S01]  /*14100*/  ISETP.GT.U32.OR P0, PT, R8, 0x4f, P0 ;  /* 0x0000004f0800780c */ /* 0x000fe20000704470 */
[----:B-1----:R-:W-:Y:S01]  /*14110*/  @P1 IMAD.HI.U32 R4, R6, R5, RZ ;  /* 0x0000000506041227 */ /* 0x002fe200078e00ff */
[----:B------:R-:W-:-:S11]  /*14120*/  MOV R7, R6 ;  /* 0x0000000600077202 */ /* 0x000fd60000000f00 */
[----:B------:R-:W1:Y:S01]  /*14130*/  @!P0 LDC.64 R2, c[0x0][0x428] ;  /* 0x00010a00ff028b82 */ /* 0x000e620000000a00 */
[----:B--2---:R-:W-:-:S04]  /*14140*/  @P1 SHF.R.U32.HI R7, RZ, R0, R4 ;  /* 0x00000000ff071219 */ /* 0x004fc80000011604 */
        /* <DEDUP_REMOVED lines=16> */
[----:B------:R-:W-:-:S07]  /*14250*/  SHF.R.S32.HI R30, RZ, 0x1f, R18 ;  /* 0x0000001fff1e7819 */ /* 0x000fce0000011412 */
[----:B------:R-:W-:-:S04]  /*14260*/  @P2 LOP3.LUT R23, R23, 0x20, RZ, 0xfc, !PT ;  /* 0x0000002017172812 */ /* 0x000fc800078efcff */
[----:B------:R-:W-:-:S04]  /*14270*/  LOP3.LUT R23, R23, 0xfffffffe, RZ, 0xc0, !PT ;  /* 0xfffffffe17177812 */ /* 0x000fc800078ec0ff */
[----:B------:R-:W-:Y:S01]  /*14280*/  @P0 LOP3.LUT R23, R23, 0x1, RZ, 0xfc, !PT ;  /* 0x0000000117170812 */ /* 0x000fe200078efcff */
[----:B0-----:R-:W-:Y:S06]  /*14290*/  @!P2 BRA `(.L_x_2498) ;  /* 0x000000000004a947 */ /* 0x001fec0003800000 */
[----:B------:R-:W-:Y:S01]  /*142a0*/  BPT.TRAP 0x1 ;  /* 0x000000040000795c */ /* 0x000fe20000300000 */
.L_x_2498:
        /* <DEDUP_REMOVED lines=25> */
.L_x_2568:
[----:B------:R-:W-:Y:S05]  /*14440*/  BSYNC B0 ;  /* 0x0000000000007941 */ /* 0x000fea0003800000 */
.L_x_2499:
        /* <DEDUP_REMOVED lines=67> */
[----:B------:R-:W-:Y:S01]  /*14880*/  @P0 LEA R21, R7, R22, 0x1 ;  /* 0x0000001607150211 */ /* 0x000fe200078e08ff */
[----:B------:R-:W1:Y:S01]  /*14890*/  SHFL.IDX PT, R0, R0, 0x4, 0x181f ;  /* 0x00981f0000007f89 */ /* 0x000e6200000e0000 */
[----:B0-----:R-:W-:-:S05]  /*148a0*/  @P0 LEA R2, P1, R33, R2, 0x1 ;  /* 0x0000000221020211 */ /* 0x001fca00078208ff */
[----:B------:R-:W-:Y:S02]  /*148b0*/  @P0 IMAD.X R3, RZ, RZ, R8, P1 ;  /* 0x000000ffff030224 */ /* 0x000fe400008e0608 */
[----:B------:R0:W2:Y:S04]  /*148c0*/  SHFL.IDX PT, R8, R6, 0x4, 0x181f ;  /* 0x00981f0006087f89 */ /* 0x0000a800000e0000 */
[----:B------:R0:W-:Y:S04]  /*148d0*/  @P0 LDGSTS.E.BYPASS.LTC128B.128 [R21+0x25c00], desc[UR38][R2.64], !P5 ;  /* 0x25c0000002150fae */ /* 0x0001e8000e901d66 */
[----:B------:R0:W-:Y:S04]  /*148e0*/  @P0 LDGSTS.E.BYPASS.LTC128B.128 [R21+0x28400], desc[UR38][R2.64+0x80], !P4 ;  /* 0x2840008002150fae */ /* 0x0001e8000e101d66 */
[----:B------:R0:W-:Y:S04]  /*148f0*/  @P0 LDGSTS.E.BYPASS.LTC128B.128 [R21+0x2ac00], desc[UR38][R2.64+0x100], !P3 ;  /* 0x2ac0010002150fae */ /* 0x0001e8000d901d66 */
[----:B-1----:R0:W-:Y:S02]  /*14900*/  @P0 LDGSTS.E.BYPASS.LTC128B.128 [R21+0x2d400], desc[UR38][R2.64+0x180], !P2 ;  /* 0x2d40018002150fae */ /* 0x0021e4000d101d66 */
.L_x_2580:
        /* <DEDUP_REMOVED lines=17> */
.L_x_2503:
[----:B------:R-:W-:Y:S05]  /*14a20*/  BSYNC B0 ;  /* 0x0000000000007941 */ /* 0x000fea0003800000 */
.L_x_2502:
[----:B------:R-:W-:Y:S01]  /*14a30*/  NOP ;  /* 0x0000000000007918 */ /* 0x000fe20000000000 */
[----:B------:R-:W-:-:S13]  /*14a40*/  PLOP3.LUT P0, PT, PT, PT, PT, 0x80, 0x0 ;  /* 0x000000000000781c */ /* 0x000fda0003f0f070 */
.L_x_2504:
        /* <DEDUP_REMOVED lines=10> */
.L_x_2505:
        /* <DEDUP_REMOVED lines=23> */
[----:B------:R-:W-:Y:S01]  /*14c60*/  IMAD.U32 R4, RZ, RZ, UR6 ;  /* 0x00000006ff047e24 */ /* 0x000fe2000f8e00ff */
[----:B------:R-:W-:Y:S01]  /*14c70*/  MOV R6, UR8 ;  /* 0x0000000800067c02 */ /* 0x000fe20008000f00 */
[----:B------:R-:W0:Y:S01]  /*14c80*/  LDC.64 R2, c[0x4][R2] ;  /* 0x0100000002027b82 */ /* 0x000e220000000a00 */
[----:B---3--:R-:W-:Y:S02]  /*14c90*/  IMAD.U32 R5, RZ, RZ, UR7 ;  /* 0x00000007ff057e24 */ /* 0x008fe4000f8e00ff */
[----:B------:R-:W-:Y:S02]  /*14ca0*/  IMAD.U32 R7, RZ, RZ, UR9 ;  /* 0x00000009ff077e24 */ /* 0x000fe4000f8e00ff */
[----:B------:R-:W-:-:S02]  /*14cb0*/  IMAD.U32 R10, RZ, RZ, UR4 ;  /* 0x00000004ff0a7e24 */ /* 0x000fc4000f8e00ff */
[----:B------:R-:W-:Y:S02]  /*14cc0*/  IMAD.U32 R11, RZ, RZ, UR5 ;  /* 0x00000005ff0b7e24 */ /* 0x000fe4000f8e00ff */
[----:B--2---:R-:W-:Y:S02]  /*14cd0*/  IMAD.MOV.U32 R8, RZ, RZ, 0x70 ;  /* 0x00000070ff087424 */ /* 0x004fe400078e00ff */
[----:B------:R-:W-:Y:S02]  /*14ce0*/  IMAD.MOV.U32 R12, RZ, RZ, 0x1 ;  /* 0x00000001ff0c7424 */ /* 0x000fe400078e00ff */
[----:B------:R-:W-:-:S07]  /*14cf0*/  IMAD.MOV.U32 R13, RZ, RZ, RZ ;  /* 0x000000ffff0d7224 */ /* 0x000fce00078e00ff */
[----:B------:R-:W-:-:S07]  /*14d00*/  LEPC R20, `(.L_x_2507) ;  /* 0x000000001014794e */ /* 0x000fce0000000000 */
[----:B0-----:R-:W-:Y:S05]  /*14d10*/  CALL.ABS.NOINC R2 ;  /* 0x0000000002007343 */ /* 0x001fea0003c00000 */
.L_x_2507:
[----:B------:R-:W-:Y:S05]  /*14d20*/  BSYNC B6 ;  /* 0x0000000000067941 */ /* 0x000fea0003800000 */
.L_x_2506:
[----:B------:R-:W4:Y:S01]  /*14d30*/  LDL.LU R2, [R1+0x18] ;  /* 0x0000180001027983 */ /* 0x000f220000300800 */
[----:B------:R-:W-:-:S03]  /*14d40*/  ULDC.64 UR4, c[0x0][0x2d8] ;  /* 0x0000b60000047ab9 */ /* 0x000fc60000000a00 */
[----:B------:R-:W3:Y:S01]  /*14d50*/  LDL.LU.64 R20, [R1+0x20] ;  /* 0x0000200001147983 */ /* 0x000ee20000300a00 */
[----:B------:R-:W-:Y:S02]  /*14d60*/  IMAD.MOV.U32 R3, RZ, RZ, R35 ;  /* 0x000000ffff037224 */ /* 0x000fe400078e0023 */
[----:B------:R-:W-:Y:S01]  /*14d70*/  IMAD R0, R30, UR4, RZ ;  /* 0x000000041e007c24 */ /* 0x000fe2000f8e02ff */
[----:B------:R0:W5:Y:S03]  /*14d80*/  LDL R9, [R1+0x10] ;  /* 0x0000100001097983 */ /* 0x0001660000100800 */
[C---:B------:R-:W-:Y:S01]  /*14d90*/  IMAD R0, R18.reuse, UR5, R0 ;  /* 0x0000000512007c24 */ /* 0x040fe2000f8e0200 */
[----:B--2---:R-:W-:Y:S02]  /*14da0*/  LOP3.LUT R8, R33, 0x40, RZ, 0xfc, !PT ;  /* 0x0000004021087812 */ /* 0x004fe400078efcff */
[----:B----4-:R-:W-:Y:S01]  /*14db0*/  MOV R4, R2 ;  /* 0x0000000200047202 */ /* 0x010fe20000000f00 */
[----:B---3--:R-:W-:Y:S01]  /*14dc0*/  IMAD.MOV.U32 R2, RZ, RZ, R20 ;  /* 0x000000ffff027224 */ /* 0x008fe200078e0014 */
[----:B------:R-:W1:Y:S01]  /*14dd0*/  S2R R21, SR_TID.X ;  /* 0x0000000000157919 */ /* 0x000e620000002100 */
[----:B------:R-:W2:Y:S02]  /*14de0*/  LDC R20, c[0x0][0x448] ;  /* 0x00011200ff147b82 */ /* 0x000ea40000000800 */
[----:B------:R-:W-:Y:S01]  /*14df0*/  IMAD.WIDE.U32 R2, R18, UR4, R2 ;  /* 0x0000000412027c25 */ /* 0x000fe2000f8e0002 */
[----:B------:R-:W-:-:S03]  /*14e00*/  ULDC.64 UR4, c[0x0][0x2e0] ;  /* 0x0000b80000047ab9 */ /* 0x000fc60000000a00 */
[----:B------:R-:W-:Y:S02]  /*14e10*/  IMAD.IADD R3, R3, 0x1, R0 ;  /* 0x0000000103037824 */ /* 0x000fe400078e0200 */
[----:B------:R-:W-:Y:S02]  /*14e20*/  IMAD R4, R4, UR4, RZ ;  /* 0x0000000404047c24 */ /* 0x000fe4000f8e02ff */
[----:B------:R-:W-:-:S04]  /*14e30*/  IMAD.WIDE.U32 R2, R29, UR4, R2 ;  /* 0x000000041d027c25 */ /* 0x000fc8000f8e0002 */
[----:B------:R-:W-:Y:S01]  /*14e40*/  IMAD R4, R29, UR5, R4 ;  /* 0x000000051d047c24 */ /* 0x000fe2000f8e0204 */
[----:B------:R-:W-:Y:S01]  /*14e50*/  ULDC.64 UR4, c[0x0][0x2d0] ;  /* 0x0000b40000047ab9 */ /* 0x000fe20000000a00 */
[----:B--2---:R-:W-:Y:S02]  /*14e60*/  ISETP.NE.AND P6, PT, R20, 0x1, PT ;  /* 0x000000011400780c */ /* 0x004fe40003fc5270 */
[----:B------:R-:W2:Y:S01]  /*14e70*/  S2R R20, SR_TID.X ;  /* 0x0000000000147919 */ /* 0x000ea20000002100 */
[----:B-1----:R-:W-:-:S04]  /*14e80*/  LOP3.LUT R21, R21, 0x7f, RZ, 0xc0, !PT ;  /* 0x0000007f15157812 */ /* 0x002fc800078ec0ff */
[----:B------:R-:W-:-:S06]  /*14e90*/  SHF.R.U32.HI R21, RZ, 0x3, R21 ;  /* 0x00000003ff157819 */ /* 0x000fcc0000011615 */
[----:B------:R-:W1:Y:S08]  /*14ea0*/  @P6 LDC R7, c[0x0][0x44c] ;  /* 0x00011300ff076b82 */ /* 0x000e700000000800 */
[----:B------:R-:W3:Y:S01]  /*14eb0*/  @P6 LDC R5, c[0x0][0x450] ;  /* 0x00011400ff056b82 */ /* 0x000ee20000000800 */
[----:B--2---:R-:W-:-:S05]  /*14ec0*/  IMAD.SHL.U32 R20, R20, 0x10, RZ ;  /* 0x0000001014147824 */ /* 0x004fca00078e00ff */
[----:B------:R-:W-:-:S05]  /*14ed0*/  LOP3.LUT R20, R21, 0x70, R20, 0xf8, !PT ;  /* 0x0000007015147812 */ /* 0x000fca00078ef814 */
[----:B------:R-:W-:-:S04]  /*14ee0*/  IMAD R6, R17, 0x80, R20 ;  /* 0x0000008011067824 */ /* 0x000fc800078e0214 */
[----:B-1----:R-:W-:-:S04]  /*14ef0*/  @P6 IMAD.HI.U32 R7, R6, R7, RZ ;  /* 0x0000000706076227 */ /* 0x002fc800078e00ff */
[----:B------:R-:W-:Y:S01]  /*14f00*/  IMAD.MOV.U32 R0, RZ, RZ, R6 ;  /* 0x000000ffff007224 */ /* 0x000fe200078e0006 */
[----:B---3--:R-:W-:Y:S02]  /*14f10*/  @P6 SHF.R.U32.HI R0, RZ, R5, R7 ;  /* 0x00000005ff006219 */ /* 0x008fe40000011607 */
[----:B------:R-:W1:Y:S01]  /*14f20*/  LDC R5, c[0x0][0x448] ;  /* 0x00011200ff057b82 */ /* 0x000e620000000800 */
[----:B------:R-:W-:Y:S02]  /*14f30*/  IADD3 R3, R3, R4, RZ ;  /* 0x0000000403037210 */ /* 0x000fe40007ffe0ff */
[----:B------:R-:W-:Y:S01]  /*14f40*/  IMAD.MOV R4, RZ, RZ, -R0 ;  /* 0x000000ffff047224 */ /* 0x000fe200078e0a00 */
[----:B------:R-:W2:Y:S01]  /*14f50*/  S2R R20, SR_TID.X ;  /* 0x0000000000147919 */ /* 0x000ea20000002100 */
[----:B------:R-:W-:-:S04]  /*14f60*/  IMAD.WIDE.U32 R2, R0, UR4, R2 ;  /* 0x0000000400027c25 */ /* 0x000fc8000f8e0002 */
[----:B-1----:R-:W-:Y:S01]  /*14f70*/  IMAD R4, R5, R4, R6 ;  /* 0x0000000405047224 */ /* 0x002fe200078e0206 */
[----:B------:R-:W-:-:S05]  /*14f80*/  SHF.R.S32.HI R6, RZ, 0x1f, R0 ;  /* 0x0000001fff067819 */ /* 0x000fca0000011400 */
        /* <DEDUP_REMOVED lines=11> */
[----:B------:R-:W-:Y:S01]  /*15040*/  ULDC UR4, c[0x0][0x2b8] ;  /* 0x0000ae0000047ab9 */ /* 0x000fe20000000800 */
[----:B--2---:R-:W-:-:S03]  /*15050*/  LOP3.LUT R20, R20, 0x7f, RZ, 0xc0, !PT ;  /* 0x0000007f14147812 */ /* 0x004fc600078ec0ff */
[----:B------:R-:W-:Y:S01]  /*15060*/  LEA.HI.X R0, R2, UR5, R3, 0x1, P0 ;  /* 0x0000000502007c11 */ /* 0x000fe200080f0c03 */
[----:B------:R-:W-:Y:S01]  /*15070*/  UMOV UR5, 0xffffffff ;  /* 0xffffffff00057882 */ /* 0x000fe20000000000 */
[----:B------:R-:W-:Y:S02]  /*15080*/  ISETP.GE.AND P4, PT, R33, UR4, PT ;  /* 0x0000000421007c0c */ /* 0x000fe4000bf86270 */
[----:B------:R-:W-:Y:S02]  /*15090*/  ISETP.GE.AND P3, PT, R8, UR4, PT ;  /* 0x0000000408007c0c */ /* 0x000fe4000bf66270 */
[----:B------:R-:W-:Y:S02]  /*150a0*/  ISETP.GE.AND P2, PT, R37, UR4, PT ;  /* 0x0000000425007c0c */ /* 0x000fe4000bf46270 */
[----:B------:R-:W-:Y:S02]  /*150b0*/  ISETP.GE.AND P1, PT, R36, UR4, PT ;  /* 0x0000000424007c0c */ /* 0x000fe4000bf26270 */
[----:B------:R-:W-:Y:S01]  /*150c0*/  SHF.R.U32.HI R8, RZ, 0x3, R20 ;  /* 0x00000003ff087819 */ /* 0x000fe20000011614 */
[----:B0-----:R-:W-:Y:S10]  /*150d0*/  BRA.DIV UR5, `(.L_x_2508) ;  /* 0x0000003a05f47947 */ /* 0x001ff4000b800000 */
[----:B------:R-:W0:Y:S01]  /*150e0*/  SHFL.IDX PT, R14, R4, RZ, 0x181f ;  /* 0x00181fff040e7589 */ /* 0x000e2200000e0000 */
[----:B-----5:R-:W-:Y:S02]  /*150f0*/  IMAD R5, R9, R5, RZ ;  /* 0x0000000509057224 */ /* 0x020fe400078e02ff */
[----:B------:R-:W-:Y:S01]  /*15100*/  IMAD R17, R17, 0x80, R8 ;  /* 0x0000008011117824 */ /* 0x000fe200078e0208 */
[----:B------:R-:W1:Y:S04]  /*15110*/  SHFL.IDX PT, R2, R0, RZ, 0x181f ;  /* 0x00181fff00027589 */ /* 0x000e6800000e0000 */
[C---:B------:R-:W-:Y:S02]  /*15120*/  ISETP.GE.AND P0, PT, R17.reuse, R5, PT ;  /* 0x000000051100720c */ /* 0x040fe40003f06270 */
[----:B------:R-:W-:-:S11]  /*15130*/  IADD3 R6, R17, 0x10, RZ ;  /* 0x0000001011067810 */ /* 0x000fd60007ffe0ff */
        /* <DEDUP_REMOVED lines=8> */
[----:B------:R-:W-:Y:S01]  /*151c0*/  ISETP.GE.AND P0, PT, R6, R5, PT ;  /* 0x000000050600720c */ /* 0x000fe20003f06270 */
[----:B------:R-:W-:-:S02]  /*151d0*/  VIADD R6, R17, 0x20 ;  /* 0x0000002011067836 */ /* 0x000fc40000000000 */
[----:B-1----:R-:W1:Y:S10]  /*151e0*/  SHFL.IDX PT, R2, R0, 0x1, 0x181f ;  /* 0x00381f0000027f89 */ /* 0x002e7400000e0000 */
[----:B0-----:R-:W-:-:S05]  /*151f0*/  @!P0 LEA R14, P5, R33, R14, 0x1 ;  /* 0x0000000e210e8211 */ /* 0x001fca00078a08ff */
[----:B-1----:R-:W-:Y:S02]  /*15200*/  @!P0 IMAD.X R7, RZ, RZ, R2, P5 ;  /* 0x000000ffff078224 */ /* 0x002fe400028e0602 */
[----:B------:R-:W-:Y:S02]  /*15210*/  @!P0 IMAD.MOV.U32 R2, RZ, RZ, R14 ;  /* 0x000000ffff028224 */ /* 0x000fe400078e000e */
[----:B------:R-:W-:Y:S01]  /*15220*/  @!P0 IMAD.MOV.U32 R3, RZ, RZ, R7 ;  /* 0x000000ffff038224 */ /* 0x000fe200078e0007 */
        /* <DEDUP_REMOVED lines=11> */
[----:B------:R-:W0:Y:S01]  /*152e0*/  SHFL.IDX PT, R14, R4, 0x3, 0x181f ;  /* 0x00781f00040e7f89 */ /* 0x000e2200000e0000 */
[----:B------:R-:W-:-:S05]  /*152f0*/  @!P0 MOV R3, R7 ;  /* 0x0000000700038202 */ /* 0x000fca0000000f00 */
        /* <DEDUP_REMOVED lines=20> */
[----:B-1----:R-:W-:Y:S01]  /*15440*/  @!P0 IMAD.X R7, RZ, RZ, R2, P5 ;  /* 0x000000ffff078224 */ /* 0x002fe200028e0602 */
[----:B------:R-:W-:Y:S02]  /*15450*/  @!P0 MOV R2, R14 ;  /* 0x0000000e00028202 */ /* 0x000fe40000000f00 */
[----:B------:R-:W0:Y:S01]  /*15460*/  SHFL.IDX PT, R14, R4, 0x5, 0x181f ;  /* 0x00b81f00040e7f89 */ /* 0x000e2200000e0000 */
[----:B------:R-:W-:-:S05]  /*15470*/  @!P0 IMAD.MOV.U32 R3, RZ, RZ, R7 ;  /* 0x000000ffff038224 */ /* 0x000fca00078e0007 */
        /* <DEDUP_REMOVED lines=16> */
[----:B------:R-:W-:-:S03]  /*15580*/  ISETP.GE.AND P0, PT, R6, R5, PT ;  /* 0x000000050600720c */ /* 0x000fc60003f06270 */
[----:B------:R-:W-:Y:S04]  /*15590*/  SHFL.IDX PT, R6, R0, 0x7, 0x181f ;  /* 0x00f81f0000067f89 */ /* 0x000fe800000e0000 */
[----:B-1----:R-:W1:Y:S06]  /*155a0*/  SHFL.IDX PT, R2, R0, 0x6, 0x181f ;  /* 0x00d81f0000027f89 */ /* 0x002e6c00000e0000 */
        /* <DEDUP_REMOVED lines=9> */
.L_x_2597:
[----:B------:R-:W-:Y:S01]  /*15640*/  VIADD R0, R17, 0x70 ;  /* 0x0000007011007836 */ /* 0x000fe20000000000 */
[----:B------:R-:W-:Y:S04]  /*15650*/  BSSY B0, `(.L_x_2509) ;  /* 0x000000c000007945 */ /* 0x000fe80003800000 */
[----:B------:R-:W-:-:S13]  /*15660*/  ISETP.GE.AND P0, PT, R0, R5, PT ;  /* 0x000000050000720c */ /* 0x000fda0003f06270 */
[----:B------:R-:W-:Y:S05]  /*15670*/  @P0 BRA `(.L_x_2510) ;  /* 0x0000000000240947 */ /* 0x000fea0003800000 */
[----:B01----:R-:W-:-:S05]  /*15680*/  LEA R2, P0, R33, R14, 0x1 ;  /* 0x0000000e21027211 */ /* 0x003fca00078008ff */
        /* <DEDUP_REMOVED lines=8> */
.L_x_2510:
[----:B------:R-:W-:Y:S05]  /*15710*/  BSYNC B0 ;  /* 0x0000000000007941 */ /* 0x000fea0003800000 */
.L_x_2509:
[----:B------:R-:W-:Y:S01]  /*15720*/  NOP ;  /* 0x0000000000007918 */ /* 0x000fe20000000000 */
[----:B------:R-:W-:-:S13]  /*15730*/  PLOP3.LUT P0, PT, PT, PT, PT, 0x80, 0x0 ;  /* 0x000000000000781c */ /* 0x000fda0003f0f070 */
.L_x_2511:
[----:B------:R-:W-:Y:S02]  /*15740*/  PLOP3.LUT P1, PT, P1, P0, PT, 0xa2, 0x0 ;  /* 0x000000000000781c */ /* 0x000fe40000f21472 */
[----:B------:R-:W-:-:S08]  /*15750*/  @P0 R2UR P1, UR4, R22 ;  /* 0x00000000160402ca */ /* 0x000fd00000020000 */
[----:B------:R-:W-:-:S05]  /*15760*/  @P0 PLOP3.LUT P0, PT, P1, PT, PT, 0x80, 0x0 ;  /* 0x000000000000081c */ /* 0x000fca0000f0f070 */
[----:B------:R-:W-:Y:S01]  /*15770*/  @!P1 SYNCS.ARRIVE.TRANS64.RED.A0T1 RZ, [UR4+0x38800], RZ ;  /* 0x038800ffffff99a7 */ /* 0x000fe20008200404 */
[----:B------:R-:W-:Y:S07]  /*15780*/  @!P1 ARRIVES.LDGSTSBAR.64.TRANSCNT [UR4+0x38800] ;  /* 0x03880000ff0099b0 */ /* 0x000fee0008000a84 */
[----:B------:R-:W-:Y:S05]  /*15790*/  @P0 BRA.U.ANY `(.L_x_2511) ;  /* 0xfffffffd00e80947 */ /* 0x000fea000393ffff */
[----:B0-2---:R-:W2:Y:S02]  /*157a0*/  LDL.LU R2, [R1+0x28] ;  /* 0x0000280001027983 */ /* 0x005ea40000300800 */
[----:B--2---:R-:W-:-:S05]  /*157b0*/  VIADD R2, R2, 0x1 ;  /* 0x0000000102027836 */ /* 0x004fca0000000000 */
[----:B------:R0:W-:Y:S01]  /*157c0*/  STL [R1+0x28], R2 ;  /* 0x0000280201007387 */ /* 0x0001e20000100800 */
        /* <DEDUP_REMOVED lines=9> */
.L_x_2598:
[----:B------:R-:W-:Y:S05]  /*15860*/  BSYNC B0 ;  /* 0x0000000000007941 */ /* 0x000fea0003800000 */
.L_x_2512:
[----:B------:R-:W2:Y:S01]  /*15870*/  LDL R0, [R1+0x14] ;  /* 0x0000140001007983 */ /* 0x000ea20000100800 */
[----:B------:R-:W-:Y:S01]  /*15880*/  BSSY B0, `(.L_x_2514) ;  /* 0x0000115000007945 */ /* 0x000fe20003800000 */
[----:B--2---:R-:W-:-:S13]  /*15890*/  ISETP.GE.AND P0, PT, R0, 0x2, PT ;  /* 0x000000020000780c */ /* 0x004fda0003f06270 */
[----:B------:R-:W-:Y:S05]  /*158a0*/  @!P0 BRA `(.L_x_2515) ;  /* 0x0000001000488947 */ /* 0x000fea0003800000 */
[C---:B------:R-:W-:Y:S01]  /*158b0*/  LOP3.LUT R2, R33.reuse, 0x40, RZ, 0xfc, !PT ;  /* 0x0000004021027812 */ /* 0x040fe200078efcff */
[----:B------:R-:W-:Y:S01]  /*158c0*/  ULDC UR4, c[0x0][0x2f4] ;  /* 0x0000bd0000047ab9 */ /* 0x000fe20000000800 */
[----:B------:R-:W-:Y:S01]  /*158d0*/  IADD3 R0, R0, -0x2, RZ ;  /* 0xfffffffe00007810 */ /* 0x000fe20007ffe0ff */
[----:B------:R-:W-:Y:S01]  /*158e0*/  IMAD.MOV.U32 R17, RZ, RZ, R28 ;  /* 0x000000ffff117224 */ /* 0x000fe200078e001c */
[----:B------:R-:W-:Y:S01]  /*158f0*/  ISETP.GE.AND P4, PT, R33, UR4, PT ;  /* 0x0000000421007c0c */ /* 0x000fe2000bf86270 */
[----:B------:R-:W-:Y:S01]  /*15900*/  IMAD.MOV.U32 R7, RZ, RZ, R27 ;  /* 0x000000ffff077224 */ /* 0x000fe200078e001b */
[----:B------:R-:W-:Y:S01]  /*15910*/  ISETP.GE.AND P3, PT, R2, UR4, PT ;  /* 0x0000000402007c0c */ /* 0x000fe2000bf66270 */
[----:B------:R-:W-:Y:S01]  /*15920*/  IMAD.MOV.U32 R29, RZ, RZ, R26 ;  /* 0x000000ffff1d7224 */ /* 0x000fe200078e001a */
[----:B------:R-:W-:Y:S02]  /*15930*/  ISETP.GE.AND P2, PT, R37, UR4, PT ;  /* 0x0000000425007c0c */ /* 0x000fe4000bf46270 */
[----:B------:R-:W-:-:S13]  /*15940*/  ISETP.GE.AND P1, PT, R36, UR4, PT ;  /* 0x0000000424007c0c */ /* 0x000fda000bf26270 */
.L_x_2528:
[----:B------:R-:W2:Y:S04]  /*15950*/  LDL R6, [R1+0x8] ;  /* 0x0000080001067983 */ /* 0x000ea80000100800 */
[----:B------:R-:W3:Y:S01]  /*15960*/  LDL R8, [R1+0xc] ;  /* 0x00000c0001087983 */ /* 0x000ee20000100800 */
[----:B------:R-:W4:Y:S01]  /*15970*/  S2R R2, SR_TID.X ;  /* 0x0000000000027919 */ /* 0x000f220000002100 */
[----:B------:R-:W1:Y:S01]  /*15980*/  S2R R4, SR_TID.X ;  /* 0x0000000000047919 */ /* 0x000e620000002100 */
[----:B----4-:R-:W-:-:S04]  /*15990*/  LOP3.LUT R2, R2, 0x7f, RZ, 0xc0, !PT ;  /* 0x0000007f02027812 */ /* 0x010fc800078ec0ff */
[----:B0-----:R-:W-:Y:S02]  /*159a0*/  SHF.R.U32.HI R3, RZ, 0x3, R2 ;  /* 0x00000003ff037819 */ /* 0x001fe40000011602 */
[----:B------:R-:W0:Y:S01]  /*159b0*/  LDC R2, c[0x0][0x430] ;  /* 0x00010c00ff027b82 */ /* 0x000e220000000800 */
[----:B-1----:R-:W-:-:S05]  /*159c0*/  IMAD.SHL.U32 R9, R4, 0x10, RZ ;  /* 0x0000001004097824 */ /* 0x002fca00078e00ff */
        /* <DEDUP_REMOVED lines=14> */
[----:B------:R-:W-:Y:S01]  /*15ab0*/  @!P6 IMAD R5, R31, R5, R2 ;  /* 0x000000051f05e224 */ /* 0x000fe200078e0202 */
[----:B------:R-:W-:-:S05]  /*15ac0*/  @!P6 MOV R2, R10 ;  /* 0x0000000a0002e202 */ /* 0x000fca0000000f00 */
[----:B------:R-:W-:-:S04]  /*15ad0*/  @!P6 IMAD.WIDE.U32 R2, R31, R4, R2 ;  /* 0x000000041f02e225 */ /* 0x000fc800078e0002 */
[----:B------:R-:W-:Y:S02]  /*15ae0*/  @!P6 IMAD.IADD R5, R5, 0x1, R3 ;  /* 0x000000010505e824 */ /* 0x000fe400078e0203 */
[----:B------:R-:W-:Y:S01]  /*15af0*/  IMAD.MOV.U32 R4, RZ, RZ, RZ ;  /* 0x000000ffff047224 */ /* 0x000fe200078e00ff */
        /* <DEDUP_REMOVED lines=16> */
.L_x_2516:
[----:B------:R-:W-:Y:S01]  /*15c00*/  IMAD R6, R27, 0x8, R22 ;  /* 0x000000081b067824 */ /* 0x000fe200078e0216 */
[----:B------:R-:W-:Y:S01]  /*15c10*/  SHF.L.U32 R3, R28, 0x1f, RZ ;  /* 0x0000001f1c037819 */ /* 0x000fe200000006ff */
[----:B------:R-:W-:Y:S03]  /*15c20*/  BSSY B1, `(.L_x_2517) ;  /* 0x0000003000017945 */ /* 0x000fe60003800000 */
[----:B------:R-:W0:Y:S02]  /*15c30*/  SYNCS.PHASECHK.TRANS64.TRYWAIT P0, [R6+URZ+0x38840], R3 ;  /* 0x03884003060075a7 */ /* 0x000e24000800017f */
[----:B0-----:R-:W-:Y:S05]  /*15c40*/  @!P0 BRA `(.L_x_2518) ;  /* 0x0000003800e48947 */ /* 0x001fea0003800000 */
.L_x_2599:
[----:B------:R-:W-:Y:S05]  /*15c50*/  BSYNC B1 ;  /* 0x0000000000017941 */ /* 0x000fea0003800000 */
.L_x_2517:
        /* <DEDUP_REMOVED lines=69> */
.L_x_2611:
        /* <DEDUP_REMOVED lines=17> */
.L_x_2520:
        /* <DEDUP_REMOVED lines=10> */
.L_x_2521:
[----:B------:R2:W-:Y:S01]  /*16260*/  SYNCS.ARRIVE.TRANS64.A1T0 RZ, [R6+URZ+0x38830], RZ ;  /* 0x038830ff06ff79a7 */ /* 0x0005e2000810003f */
[----:B------:R-:W-:Y:S05]  /*16270*/  @!P6 BRA `(.L_x_2522) ;  /* 0x000000000004e947 */ /* 0x000fea0003800000 */
[----:B------:R-:W-:Y:S01]  /*16280*/  BPT.TRAP 0x1 ;  /* 0x000000040000795c */ /* 0x000fe20000300000 */
.L_x_2522:
[----:B-1----:R-:W-:Y:S01]  /*16290*/  SHF.L.U32 R2, R17, 0x1f, RZ ;  /* 0x0000001f11027819 */ /* 0x002fe200000006ff */
[----:B--2---:R-:W-:Y:S01]  /*162a0*/  IMAD R6, R7, 0x8, R22 ;  /* 0x0000000807067824 */ /* 0x004fe200078e0216 */
[----:B------:R-:W-:Y:S03]  /*162b0*/  BSSY B1, `(.L_x_2523) ;  /* 0x0000003000017945 */ /* 0x000fe60003800000 */
[----:B------:R-:W1:Y:S02]  /*162c0*/  SYNCS.PHASECHK.TRANS64.TRYWAIT P0, [R6+URZ+0x38860], R2 ;  /* 0x03886002060075a7 */ /* 0x000e64000800017f */
[----:B-1----:R-:W-:Y:S05]  /*162d0*/  @!P0 BRA `(.L_x_2524) ;  /* 0x0000003c00188947 */ /* 0x002fea0003800000 */
.L_x_2612:
[----:B------:R-:W-:Y:S05]  /*162e0*/  BSYNC B1 ;  /* 0x0000000000017941 */ /* 0x000fea0003800000 */
.L_x_2523:
        /* <DEDUP_REMOVED lines=60> */
.L_x_2624:
        /* <DEDUP_REMOVED lines=33> */
.L_x_2526:
        /* <DEDUP_REMOVED lines=10> */
.L_x_2527:
[C---:B------:R-:W-:Y:S01]  /*16960*/  ISETP.GT.AND P0, PT, R26.reuse, RZ, PT ;  /* 0x000000ff1a00720c */ /* 0x040fe20003f04270 */
[----:B------:R2:W-:Y:S01]  /*16970*/  SYNCS.ARRIVE.TRANS64.A1T0 RZ, [R6+URZ+0x38850], RZ ;  /* 0x038850ff06ff79a7 */ /* 0x0005e2000810003f */
[----:B------:R-:W-:Y:S01]  /*16980*/  IADD3 R0, R26, -0x1, RZ ;  /* 0xffffffff1a007810 */ /* 0x000fe20007ffe0ff */
[----:B------:R-:W-:Y:S02]  /*16990*/  IMAD.MOV.U32 R17, RZ, RZ, R28 ;  /* 0x000000ffff117224 */ /* 0x000fe400078e001c */
[----:B------:R-:W-:Y:S02]  /*169a0*/  IMAD.MOV.U32 R7, RZ, RZ, R27 ;  /* 0x000000ffff077224 */ /* 0x000fe400078e001b */
[----:B------:R-:W-:-:S06]  /*169b0*/  IMAD.MOV.U32 R29, RZ, RZ, R26 ;  /* 0x000000ffff1d7224 */ /* 0x000fcc00078e001a */
[----:B--2---:R-:W-:Y:S05]  /*169c0*/  @P0 BRA `(.L_x_2528) ;  /* 0xffffffec00e00947 */ /* 0x004fea000383ffff */
.L_x_2515:
[----:B------:R-:W-:Y:S05]  /*169d0*/  BSYNC B0 ;  /* 0x0000000000007941 */ /* 0x000fea0003800000 */
.L_x_2514:
        /* <DEDUP_REMOVED lines=17> */
.L_x_2530:
[----:B------:R-:W-:Y:S05]  /*16af0*/  BSYNC B0 ;  /* 0x0000000000007941 */ /* 0x000fea0003800000 */
.L_x_2529:
[----:B------:R-:W-:-:S13]  /*16b00*/  LOP3.LUT P0, RZ, R23, 0x20, RZ, 0xc0, !PT ;  /* 0x0000002017ff7812 */ /* 0x000fda000780c0ff */
[----:B------:R-:W-:Y:S05]  /*16b10*/  @!P0 BRA `(.L_x_2531) ;  /* 0x0000000000048947 */ /* 0x000fea0003800000 */
[----:B------:R-:W-:Y:S01]  /*16b20*/  BPT.TRAP 0x1 ;  /* 0x000000040000795c */ /* 0x000fe20000300000 */
.L_x_2531:
[----:B------:R-:W2:Y:S01]  /*16b30*/  LDL.LU R0, [R1+0x4] ;  /* 0x0000040001007983 */ /* 0x000ea20000300800 */
[----:B------:R-:W-:Y:S01]  /*16b40*/  IMAD R4, R27, 0x8, R22 ;  /* 0x000000081b047824 */ /* 0x000fe200078e0216 */
[----:B0-----:R-:W-:Y:S01]  /*16b50*/  SHF.L.U32 R3, R28, 0x1f, RZ ;  /* 0x0000001f1c037819 */ /* 0x001fe200000006ff */
[----:B------:R-:W-:Y:S03]  /*16b60*/  BSSY B0, `(.L_x_2532) ;  /* 0x0000004000007945 */ /* 0x000fe60003800000 */
[----:B------:R-:W0:Y:S01]  /*16b70*/  SYNCS.PHASECHK.TRANS64.TRYWAIT P0, [R4+URZ+0x38860], R3 ;  /* 0x03886003040075a7 */ /* 0x000e22000800017f */
[----:B--2---:R-:W-:Y:S01]  /*16b80*/  IMAD R5, R26, -0x50, R0 ;  /* 0xffffffb01a057824 */ /* 0x004fe200078e0200 */
[----:B0-----:R-:W-:Y:S06]  /*16b90*/  @!P0 BRA `(.L_x_2533) ;  /* 0x0000003800d48947 */ /* 0x001fec0003800000 */
.L_x_2625:
[----:B------:R-:W-:Y:S05]  /*16ba0*/  BSYNC B0 ;  /* 0x0000000000007941 */ /* 0x000fea0003800000 */
.L_x_2532:
[----:B------:R-:W2:Y:S01]  /*16bb0*/  S2R R0, SR_TID.X ;  /* 0x0000000000007919 */ /* 0x000ea20000002100 */
[----:B------:R-:W-:Y:S01]  /*16bc0*/  UMOV UR4, 0xffffffff ;  /* 0xffffffff00047882 */ /* 0x000fe20000000000 */
[----:B------:R-:W-:Y:S01]  /*16bd0*/  IMAD R7, R27, 0x5000, R32 ;  /* 0x000050001b077824 */ /* 0x000fe200078e0220 */
[----:B--2---:R-:W-:-:S04]  /*16be0*/  LOP3.LUT R0, R0, 0x7f, RZ, 0xc0, !PT ;  /* 0x0000007f00007812 */ /* 0x004fc800078ec0ff */
[----:B------:R-:W-:-:S05]  /*16bf0*/  SHF.R.U32.HI R0, RZ, 0x3, R0 ;  /* 0x00000003ff007819 */ /* 0x000fca0000011600 */
[----:B------:R-:W-:Y:S01]  /*16c00*/  IMAD.IADD R5, R5, 0x1, -R0 ;  /* 0x0000000105057824 */ /* 0x000fe200078e0a00 */
[----:B------:R-:W-:Y:S06]  /*16c10*/  BRA.DIV UR4, `(.L_x_2534) ;  /* 0x0000003a04c87947 */ /* 0x000fec000b800000 */
[----:B-1----:R-:W1:Y:S01]  /*16c20*/  SHFL.IDX PT, R14, R24, RZ, 0x181f ;  /* 0x00181fff180e7589 */ /* 0x002e6200000e0000 */
[----:B------:R-:W-:Y:S01]  /*16c30*/  ULDC UR4, c[0x0][0x2f4] ;  /* 0x0000bd0000047ab9 */ /* 0x000fe20000000800 */
[C---:B------:R-:W-:Y:S01]  /*16c40*/  IMAD.SHL.U32 R8, R33.reuse, 0x2, RZ ;  /* 0x0000000221087824 */ /* 0x040fe200078e00ff */
[C---:B------:R-:W-:Y:S01]  /*16c50*/  ISETP.GE.AND P3, PT, R33.reuse, UR4, PT ;  /* 0x0000000421007c0c */ /* 0x040fe2000bf66270 */
[----:B0-----:R-:W0:Y:S01]  /*16c60*/  SHFL.IDX PT, R3, R25, RZ, 0x181f ;  /* 0x00181fff19037589 */ /* 0x001e2200000e0000 */
[----:B------:R-:W-:Y:S02]  /*16c70*/  LOP3.LUT R6, R33, 0x40, RZ, 0xfc, !PT ;  /* 0x0000004021067812 */ /* 0x000fe400078efcff */
[----:B------:R-:W-:Y:S01]  /*16c80*/  ISETP.LT.OR P4, PT, R5, 0x1, P3 ;  /* 0x000000010500780c */ /* 0x000fe20001f81670 */
[----:B------:R-:W-:Y:S01]  /*16c90*/  SHFL.IDX PT, R9, R25, 0x2, 0x181f ;  /* 0x00581f0019097f89 */ /* 0x000fe200000e0000 */
[----:B------:R-:W-:Y:S02]  /*16ca0*/  ISETP.GE.AND P2, PT, R6, UR4, PT ;  /* 0x0000000406007c0c */ /* 0x000fe4000bf46270 */
[----:B------:R-:W-:-:S02]  /*16cb0*/  LEA R0, R7, R22, 0x1 ;  /* 0x0000001607007211 */ /* 0x000fc400078e08ff */
        /* <DEDUP_REMOVED lines=48> */
.L_x_2637:
        /* <DEDUP_REMOVED lines=15> */
.L_x_2535:
        /* <DEDUP_REMOVED lines=10> */
.L_x_2536:
[----:B------:R1:W-:Y:S01]  /*17150*/  SYNCS.ARRIVE.TRANS64.A1T0 RZ, [R4+URZ+0x38850], RZ ;  /* 0x038850ff04ff79a7 */ /* 0x0003e2000810003f */
[----:B------:R-:W-:-:S05]  /*17160*/  VIADD R27, R27, 0x1 ;  /* 0x000000011b1b7836 */ /* 0x000fca0000000000 */
[----:B------:R-:W-:-:S04]  /*17170*/  ISETP.NE.AND P0, PT, R27, 0x2, PT ;  /* 0x000000021b00780c */ /* 0x000fc80003f05270 */
[----:B0-----:R-:W-:Y:S02]  /*17180*/  SEL R3, RZ, 0x1, P0 ;  /* 0x00000001ff037807 */ /* 0x001fe40000000000 */
[----:B------:R-:W-:Y:S02]  /*17190*/  SEL R27, R27, RZ, P0 ;  /* 0x000000ff1b1b7207 */ /* 0x000fe40000000000 */
[----:B-1----:R-:W-:-:S07]  /*171a0*/  LOP3.LUT R28, R28, R3, RZ, 0x3c, !PT ;  /* 0x000000031c1c7212 */ /* 0x002fce00078e3cff */
.L_x_2491:
[----:B------:R-:W-:Y:S05]  /*171b0*/  BSYNC B7 ;  /* 0x0000000000077941 */ /* 0x000fea0003800000 */
.L_x_2489:
[----:B------:R-:W-:-:S13]  /*171c0*/  LOP3.LUT P0, RZ, R23, 0x200, RZ, 0xc0, !PT ;  /* 0x0000020017ff7812 */ /* 0x000fda000780c0ff */
[----:B------:R-:W-:Y:S05]  /*171d0*/  @!P0 BRA `(.L_x_2537) ;  /* 0x0000000000248947 */ /* 0x000fea0003800000 */
[----:B------:R-:W-:Y:S05]  /*171e0*/  WARPSYNC.ALL ;  /* 0x0000000000007948 */ /* 0x000fea0003800000 */
[----:B------:R-:W0:Y:S08]  /*171f0*/  S2UR UR5, SR_CgaCtaId ;  /* 0x00000000000579c3 */ /* 0x000e300000008800 */
[----:B------:R-:W-:Y:S06]  /*17200*/  BAR.SYNC.DEFER_BLOCKING 0x5, 0x180 ;  /* 0x0146000000007b1d */ /* 0x000fec0000010000 */
[----:B------:R-:W-:-:S02]  /*17210*/  UMOV UR4, 0x400 ;  /* 0x0000040000047882 */ /* 0x000fc40000000000 */
[----:B0-----:R-:W-:-:S06]  /*17220*/  ULEA UR4, UR5, UR4, 0x18 ;  /* 0x0000000405047291 */ /* 0x001fcc000f8ec03f */
[----:B------:R-:W-:-:S05]  /*17230*/  MOV R22, UR4 ;  /* 0x0000000400167c02 */ /* 0x000fca0008000f00 */
[----:B------:R0:W1:Y:S01]  /*17240*/  LDS.128 R16, [R22+0x388d0] ;  /* 0x0388d00016107984 */ /* 0x0000620000000c00 */
[----:B------:R-:W-:Y:S06]  /*17250*/  BAR.ARV 0x4, 0x180 ;  /* 0x0106000000007b1d */ /* 0x000fec0000002000 */
[----:B------:R-:W-:Y:S05]  /*17260*/  BRA `(.L_x_2538) ;  /* 0x0000000800cc7947 */ /* 0x000fea0003800000 */
.L_x_2537:
[----:B------:R-:W0:Y:S01]  /*17270*/  S2R R0, SR_TID.X ;  /* 0x0000000000007919 */ /* 0x000e220000002100 */
[----:B------:R-:W-:Y:S01]  /*17280*/  UMOV UR4, 0xffffffff ;  /* 0xffffffff00047882 */ /* 0x000fe20000000000 */
[----:B0-----:R-:W-:-:S04]  /*17290*/  LOP3.LUT R8, R0, 0x1f, RZ, 0xc0, !PT ;  /* 0x0000001f00087812 */ /* 0x001fc800078ec0ff */
[----:B------:R-:W-:Y:S01]  /*172a0*/  ISETP.NE.AND P0, PT, R8, 0x1f, PT ;  /* 0x0000001f0800780c */ /* 0x000fe20003f05270 */
[----:B------:R-:W-:-:S12]  /*172b0*/  BRA.DIV UR4, `(.L_x_2539) ;  /* 0x0000003e04287947 */ /* 0x000fd8000b800000 */
[----:B------:R-:W-:Y:S01]  /*172c0*/  IMAD.IADD R5, R19, 0x1, R8 ;  /* 0x0000000113057824 */ /* 0x000fe200078e0208 */
[----:B------:R-:W-:-:S04]  /*172d0*/  ULDC UR4, c[0x0][0xc3c] ;  /* 0x00030f0000047ab9 */ /* 0x000fc80000000800 */
[----:B------:R-:W-:-:S13]  /*172e0*/  ISETP.GE.OR P1, PT, R5, UR4, !P0 ;  /* 0x0000000405007c0c */ /* 0x000fda000c726670 */
[----:B------:R-:W0:Y:S02]  /*172f0*/  @!P1 LDC.64 R2, c[0x0][0xc80] ;  /* 0x00032000ff029b82 */ /* 0x000e240000000a00 */
[----:B0-----:R-:W-:-:S06]  /*17300*/  @!P1 IMAD.WIDE R2, R5, 0x4, R2 ;  /* 0x0000000405029825 */ /* 0x001fcc00078e0202 */
        /* <DEDUP_REMOVED lines=25> */
[----:B------:R0:W1:Y:S02]  /*174a0*/  SHFL.IDX PT, R14, R6, 0x1f, 0x1f ;  /* 0x03e01f00060e7f89 */ /* 0x00006400000e0000 */
.L_x_2647:
[----:B------:R-:W-:Y:S02]  /*174b0*/  ULDC UR4, c[0x0][0xc38] ;  /* 0x00030e0000047ab9 */ /* 0x000fe40000000800 */
[----:B------:R-:W-:-:S04]  /*174c0*/  IMAD.U32 R7, RZ, RZ, UR4 ;  /* 0x00000004ff077e24 */ /* 0x000fc8000f8e00ff */
[----:B-1----:R-:W-:-:S04]  /*174d0*/  IMAD R14, R14, R7, RZ ;  /* 0x000000070e0e7224 */ /* 0x002fc800078e02ff */
[----:B------:R-:W-:-:S05]  /*174e0*/  IMAD.IADD R9, R4, 0x1, R14 ;  /* 0x0000000104097824 */ /* 0x000fca00078e020e */
[----:B------:R-:W-:-:S13]  /*174f0*/  ISETP.GT.AND P6, PT, R9, R0, PT ;  /* 0x000000000900720c */ /* 0x000fda0003fc4270 */
[----:B------:R-:W-:Y:S05]  /*17500*/  @P6 BRA `(.L_x_2540) ;  /* 0x00000000009c6947 */ /* 0x000fea0003800000 */
.L_x_2545:
        /* <DEDUP_REMOVED lines=14> */
.L_x_2543:
[----:B------:R-:W-:Y:S05]  /*175f0*/  BSYNC B0 ;  /* 0x0000000000007941 */ /* 0x000fea0003800000 */
.L_x_2542:
[----:B------:R-:W-:-:S03]  /*17600*/  UMOV UR4, 0xffffffff ;  /* 0xffffffff00047882 */ /* 0x000fc60000000000 */
[----:B------:R-:W-:Y:S05]  /*17610*/  BRA.DIV UR4, `(.L_x_2544) ;  /* 0x0000003e04747947 */ /* 0x000fea000b800000 */
[----:B-----5:R-:W2:Y:S02]  /*17620*/  SHFL.UP PT, R14, R5, 0x1, RZ ;  /* 0x04200000050e7989 */ /* 0x020ea400000e00ff */
        /* <DEDUP_REMOVED lines=13> */
[----:B0-----:R-:W-:-:S05]  /*17700*/  IMAD.IADD R6, R4, 0x1, R7 ;  /* 0x0000000104067824 */ /* 0x001fca00078e0207 */
[----:B------:R0:W1:Y:S02]  /*17710*/  SHFL.IDX PT, R14, R6, 0x1f, 0x1f ;  /* 0x03e01f00060e7f89 */ /* 0x00006400000e0000 */
.L_x_2655:
[----:B------:R-:W-:Y:S02]  /*17720*/  ULDC UR4, c[0x0][0xc38] ;  /* 0x00030e0000047ab9 */ /* 0x000fe40000000800 */
[----:B------:R-:W-:-:S04]  /*17730*/  IMAD.U32 R7, RZ, RZ, UR4 ;  /* 0x00000004ff077e24 */ /* 0x000fc8000f8e00ff */
[----:B-1----:R-:W-:-:S04]  /*17740*/  IMAD R14, R14, R7, RZ ;  /* 0x000000070e0e7224 */ /* 0x002fc800078e02ff */
[----:B------:R-:W-:-:S05]  /*17750*/  IMAD.IADD R9, R14, 0x1, R9 ;  /* 0x000000010e097824 */ /* 0x000fca00078e0209 */
[----:B------:R-:W-:-:S13]  /*17760*/  ISETP.GT.AND P6, PT, R9, R0, PT ;  /* 0x000000000900720c */ /* 0x000fda0003fc4270 */
[----:B------:R-:W-:Y:S05]  /*17770*/  @!P6 BRA `(.L_x_2545) ;  /* 0xfffffffc0064e947 */ /* 0x000fea000383ffff */
.L_x_2540:
        /* <DEDUP_REMOVED lines=8> */
.L_x_2659:
[----:B------:R-:W-:Y:S01]  /*17800*/  ISETP.NE.AND P0, PT, R2, RZ, PT ;  /* 0x000000ff0200720c */ /* 0x000fe20003f05270 */
[----:B------:R-:W-:-:S12]  /*17810*/  IMAD.MOV.U32 R14, RZ, RZ, RZ ;  /* 0x000000ffff0e7224 */ /* 0x000fd800078e00ff */
[----:B------:R-:W-:Y:S05]  /*17820*/  @!P0 BRA `(.L_x_2547) ;  /* 0x0000000000108947 */ /* 0x000fea0003800000 */
[----:B------:R-:W-:Y:S01]  /*17830*/  UMOV UR4, 0xffffffff ;  /* 0xffffffff00047882 */ /* 0x000fe20000000000 */
[----:B------:R-:W-:Y:S02]  /*17840*/  VIADD R12, R4, 0xffffffff ;  /* 0xffffffff040c7836 */ /* 0x000fe40000000000 */
[----:B------:R-:W-:Y:S05]  /*17850*/  BRA.DIV UR4, `(.L_x_2548) ;  /* 0x0000003e04e87947 */ /* 0x000fea000b800000 */
[----:B------:R3:W4:Y:S02]  /*17860*/  SHFL.IDX PT, R14, R6, R12, 0x1f ;  /* 0x00001f0c060e7589 */ /* 0x00072400000e0000 */
.L_x_2547:
[----:B------:R-:W5:Y:S01]  /*17870*/  LDC.64 R2, c[0x0][0xc90] ;  /* 0x00032400ff027b82 */ /* 0x000f620000000a00 */
[----:B------:R-:W-:-:S04]  /*17880*/  IMAD.IADD R19, R4, 0x1, R19 ;  /* 0x0000000104137824 */ /* 0x000fc800078e0213 */
[----:B-----5:R-:W-:-:S05]  /*17890*/  IMAD.WIDE R2, R19, 0x4, R2 ;  /* 0x0000000413027825 */ /* 0x020fca00078e0202 */
[----:B0--3--:R0:W1:Y:S01]  /*178a0*/  LDG.E R6, desc[UR38][R2.64] ;  /* 0x0000002602067981 */ /* 0x009062000c1e1900 */
[----:B----4-:R-:W-:Y:S02]  /*178b0*/  IMAD R16, R14, R7, R16 ;  /* 0x000000070e107224 */ /* 0x010fe400078e0210 */
[----:B0-----:R-:W-:Y:S02]  /*178c0*/  IMAD.MOV.U32 R2, RZ, RZ, RZ ;  /* 0x000000ffff027224 */ /* 0x001fe400078e00ff */
[----:B-12---:R-:W-:-:S05]  /*178d0*/  IMAD R4, R5, R6, RZ ;  /* 0x0000000605047224 */ /* 0x006fca00078e02ff */
[----:B------:R-:W-:-:S04]  /*178e0*/  IABS R8, R4 ;  /* 0x0000000400087213 */ /* 0x000fc80000000000 */
[----:B------:R-:W0:Y:S08]  /*178f0*/  I2F.RP R10, R8 ;  /* 0x00000008000a7306 */ /* 0x000e300000209400 */
[----:B0-----:R-:W0:Y:S02]  /*17900*/  MUFU.RCP R10, R10 ;  /* 0x0000000a000a7308 */ /* 0x001e240000001000 */
[----:B0-----:R-:W-:-:S06]  /*17910*/  VIADD R11, R10, 0xffffffe ;  /* 0x0ffffffe0a0b7836 */ /* 0x001fcc0000000000 */
[----:B------:R-:W0:Y:S02]  /*17920*/  F2I.FTZ.U32.TRUNC.NTZ R3, R11 ;  /* 0x0000000b00037305 */ /* 0x000e24000021f000 */
[----:B0-----:R-:W-:-:S04]  /*17930*/  IMAD.MOV R9, RZ, RZ, -R3 ;  /* 0x000000ffff097224 */ /* 0x001fc800078e0a03 */
        /* <DEDUP_REMOVED lines=28> */
[----:B0-----:R-:W-:-:S06]  /*17b00*/  IADD3 R3, R8, 0xffffffe, RZ ;  /* 0x0ffffffe08037810 */ /* 0x001fcc0007ffe0ff */
        /* <DEDUP_REMOVED lines=12> */
[----:B------:R-:W-:Y:S02]  /*17bd0*/  @!P1 IMAD.IADD R4, R4, 0x1, -R7 ;  /* 0x0000000104049824 */ /* 0x000fe400078e0a07 */
[----:B------:R-:W-:Y:S01]  /*17be0*/  @!P1 VIADD R2, R2, 0x1 ;  /* 0x0000000102029836 */ /* 0x000fe20000000000 */
[----:B------:R-:W-:Y:S02]  /*17bf0*/  ISETP.NE.AND P1, PT, R6, RZ, PT ;  /* 0x000000ff0600720c */ /* 0x000fe40003f25270 */
[----:B------:R-:W-:-:S13]  /*17c00*/  ISETP.GE.U32.AND P0, PT, R4, R7, PT ;  /* 0x000000070400720c */ /* 0x000fda0003f06070 */
[----:B------:R-:W-:-:S05]  /*17c10*/  @P0 IADD3 R2, R2, 0x1, RZ ;  /* 0x0000000102020810 */ /* 0x000fca0007ffe0ff */
[----:B------:R-:W-:Y:S01]  /*17c20*/  @!P2 IMAD.MOV R2, RZ, RZ, -R2 ;  /* 0x000000ffff02a224 */ /* 0x000fe200078e0a02 */
[----:B------:R-:W-:Y:S01]  /*17c30*/  @!P1 LOP3.LUT R2, RZ, R6, RZ, 0x33, !PT ;  /* 0x00000006ff029212 */ /* 0x000fe200078e33ff */
[----:B------:R-:W-:-:S04]  /*17c40*/  IMAD.MOV R6, RZ, RZ, -R6 ;  /* 0x000000ffff067224 */ /* 0x000fc800078e0a06 */
[----:B------:R-:W-:Y:S01]  /*17c50*/  IMAD R18, R2, R6, R9 ;  /* 0x0000000602127224 */ /* 0x000fe200078e0209 */
[----:B------:R-:W-:-:S05]  /*17c60*/  LOP3.LUT R2, RZ, R2, RZ, 0x33, !PT ;  /* 0x00000002ff027212 */ /* 0x000fca00078e33ff */
[----:B------:R-:W-:Y:S01]  /*17c70*/  IMAD.IADD R17, R5, 0x1, R2 ;  /* 0x0000000105117824 */ /* 0x000fe200078e0202 */
[----:B------:R-:W-:Y:S06]  /*17c80*/  BRA `(.L_x_2549) ;  /* 0x00000000001c7947 */ /* 0x000fec0003800000 */
.L_x_2541:
[----:B------:R-:W-:Y:S01]  /*17c90*/  UMOV UR4, URZ ;  /* 0x0000003f00047c82 */ /* 0x000fe20008000000 */
[----:B------:R-:W-:Y:S01]  /*17ca0*/  UMOV UR5, URZ ;  /* 0x0000003f00057c82 */ /* 0x000fe20008000000 */
[----:B------:R-:W-:Y:S01]  /*17cb0*/  ULDC UR6, c[0x0][0xc3c] ;  /* 0x00030f0000067ab9 */ /* 0x000fe20000000800 */
[----:B------:R-:W-:Y:S01]  /*17cc0*/  IMAD.MOV.U32 R16, RZ, RZ, R0 ;  /* 0x000000ffff107224 */ /* 0x000fe200078e0000 */
[----:B------:R-:W-:Y:S01]  /*17cd0*/  MOV R18, UR5 ;  /* 0x0000000500127c02 */ /* 0x000fe20008000f00 */
[----:B------:R-:W-:Y:S02]  /*17ce0*/  IMAD.U32 R17, RZ, RZ, UR4 ;  /* 0x00000004ff117e24 */ /* 0x000fe4000f8e00ff */
[----:B------:R-:W-:-:S07]  /*17cf0*/  IMAD.U32 R19, RZ, RZ, UR6 ;  /* 0x00000006ff137e24 */ /* 0x000fce000f8e00ff */
.L_x_2549:
[----:B------:R-:W1:Y:S01]  /*17d00*/  S2R R0, SR_TID.X ;  /* 0x0000000000007919 */ /* 0x000e620000002100 */
        /* <DEDUP_REMOVED lines=9> */
.L_x_2538:
[----:B------:R-:W-:Y:S02]  /*17da0*/  ULDC UR4, c[0x0][0xc3c] ;  /* 0x00030f0000047ab9 */ /* 0x000fe40000000800 */
[----:B-1----:R-:W-:-:S13]  /*17db0*/  ISETP.GE.AND P0, PT, R19, UR4, PT ;  /* 0x0000000413007c0c */ /* 0x002fda000bf06270 */
[----:B------:R-:W-:Y:S05]  /*17dc0*/  @!P0 BRA `(.L_x_2550) ;  /* 0xffffffb400808947 */ /* 0x000fea000383ffff */
[----:B------:R-:W-:Y:S05]  /*17dd0*/  BSYNC B8 ;  /* 0x0000000000087941 */ /* 0x000fea0003800000 */
.L_x_2485:
[----:B-1----:R-:W3:Y:S01]  /*17de0*/  LDL.LU R0, [R1+0x28] ;  /* 0x0000280001007983 */ /* 0x002ee20000300800 */
[----:B------:R-:W-:Y:S01]  /*17df0*/  BSSY B0, `(.L_x_2551) ;  /* 0x000000b000007945 */ /* 0x000fe20003800000 */
[----:B------:R-:W1:Y:S01]  /*17e00*/  S2R R5, SR_CgaCtaId ;  /* 0x0000000000057919 */ /* 0x000e620000008800 */
[----:B---3--:R-:W-:-:S05]  /*17e10*/  VIADD R0, R0, 0x1 ;  /* 0x0000000100007836 */ /* 0x008fca0000000000 */
        /* <DEDUP_REMOVED lines=8> */
.L_x_2662:
[----:B------:R-:W-:Y:S05]  /*17ea0*/  BSYNC B0 ;  /* 0x0000000000007941 */ /* 0x000fea0003800000 */
.L_x_2551:
[----:B------:R-:W-:-:S03]  /*17eb0*/  UMOV UR4, 0xffffffff ;  /* 0xffffffff00047882 */ /* 0x000fc60000000000 */
[----:B------:R-:W-:Y:S05]  /*17ec0*/  BRA.DIV UR4, `(.L_x_2553) ;  /* 0x0000003a04847947 */ /* 0x000fea000b800000 */
[----:B-1----:R-:W1:Y:S02]  /*17ed0*/  S2R R0, SR_TID.X ;  /* 0x0000000000007919 */ /* 0x002e640000002100 */
[----:B-1----:R-:W-:-:S04]  /*17ee0*/  SHF.R.U32.HI R0, RZ, 0x5, R0 ;  /* 0x00000005ff007819 */ /* 0x002fc80000011600 */
[----:B------:R-:W-:-:S05]  /*17ef0*/  LOP3.LUT R0, R0, 0x3, RZ, 0xc0, !PT ;  /* 0x0000000300007812 */ /* 0x000fca00078ec0ff */
[----:B------:R1:W3:Y:S02]  /*17f00*/  SHFL.IDX PT, R14, R0, RZ, 0x1f ;  /* 0x00001fff000e7589 */ /* 0x0002e400000e0000 */
.L_x_2665:
[----:B---3--:R-:W-:Y:S01]  /*17f10*/  ISETP.NE.AND P0, PT, R14, RZ, PT ;  /* 0x000000ff0e00720c */ /* 0x008fe20003f05270 */
[----:B------:R-:W-:-:S12]  /*17f20*/  BSSY B0, `(.L_x_2554) ;  /* 0x0000026000007945 */ /* 0x000fd80003800000 */
[----:B------:R-:W-:Y:S05]  /*17f30*/  @P0 BRA `(.L_x_2555) ;  /* 0x0000000000900947 */ /* 0x000fea0003800000 */
[----:B------:R-:W-:-:S03]  /*17f40*/  UMOV UR4, 0xffffffff ;  /* 0xffffffff00047882 */ /* 0x000fc60000000000 */
[----:B------:R-:W-:Y:S05]  /*17f50*/  BRA.DIV UR4, `(.L_x_2556) ;  /* 0x0000003a04947947 */ /* 0x000fea000b800000 */
[----:B------:R-:W-:-:S13]  /*17f60*/  ELECT P6, URZ, PT ;  /* 0x00000000003f782f */ /* 0x000fda00038c0000 */
.L_x_2668:
[----:B------:R-:W-:Y:S05]  /*17f70*/  @!P6 BRA `(.L_x_2555) ;  /* 0x000000000080e947 */ /* 0x000fea0003800000 */
[----:B-1----:R-:W3:Y:S02]  /*17f80*/  LDL R0, [R1+0x2c] ;  /* 0x00002c0001007983 */ /* 0x002ee40000100800 */
[----:B---3--:R-:W-:-:S13]  /*17f90*/  R2UR UR4, R0 ;  /* 0x00000000000472ca */ /* 0x008fda00000e0000 */
[----:B------:R-:W-:-:S06]  /*17fa0*/  ULOP3.LUT UR4, UR4, 0x2, URZ, 0xfc, !UPT ;  /* 0x0000000204047892 */ /* 0x000fcc000f8efc3f */
[----:B------:R-:W-:-:S05]  /*17fb0*/  IMAD.U32 R0, RZ, RZ, UR4 ;  /* 0x00000004ff007e24 */ /* 0x000fca000f8e00ff */
[----:B------:R-:W-:-:S13]  /*17fc0*/  ISETP.NE.AND P0, PT, R0, 0x3, PT ;  /* 0x000000030000780c */ /* 0x000fda0003f05270 */
[----:B------:R-:W-:Y:S05]  /*17fd0*/  @!P0 BRA `(.L_x_2557) ;  /* 0x0000000000048947 */ /* 0x000fea0003800000 */
[----:B------:R-:W-:Y:S01]  /*17fe0*/  BPT.TRAP 0x1 ;  /* 0x000000040000795c */ /* 0x000fe20000300000 */
.L_x_2557:
[C---:B------:R-:W-:Y:S01]  /*17ff0*/  IMAD R5, R27.reuse, 0x8, R4 ;  /* 0x000000081b057824 */ /* 0x040fe200078e0204 */
[----:B------:R-:W-:Y:S01]  /*18000*/  SHF.L.U32 R0, R28, 0x1f, RZ ;  /* 0x0000001f1c007819 */ /* 0x000fe200000006ff */
[----:B------:R-:W-:-:S03]  /*18010*/  VIADD R27, R27, 0x1 ;  /* 0x000000011b1b7836 */ /* 0x000fc60000000000 */
[----:B------:R-:W1:Y:S02]  /*18020*/  SYNCS.PHASECHK.TRANS64.TRYWAIT P1, [R5+URZ+0x38840], R0 ;  /* 0x03884000050075a7 */ /* 0x000e64000802017f */
[----:B------:R-:W-:-:S04]  /*18030*/  ISETP.NE.AND P2, PT, R27, 0x2, PT ;  /* 0x000000021b00780c */ /* 0x000fc80003f45270 */
[----:B------:R-:W-:Y:S01]  /*18040*/  SEL R3, RZ, 0x1, P2 ;  /* 0x00000001ff037807 */ /* 0x000fe20001000000 */
[----:B-1----:R-:W-:Y:S08]  /*18050*/  @!P1 BRA `(.L_x_2558) ;  /* 0x0000003800749947 */ /* 0x002ff00003800000 */
.L_x_2669:
[----:B------:R-:W-:Y:S02]  /*18060*/  SEL R27, R27, RZ, P2 ;  /* 0x000000ff1b1b7207 */ /* 0x000fe40001000000 */
[----:B------:R-:W-:Y:S01]  /*18070*/  LOP3.LUT R2, R28, R3, RZ, 0x3c, !PT ;  /* 0x000000031c027212 */ /* 0x000fe200078e3cff */
[----:B------:R-:W-:Y:S06]  /*18080*/  @!P0 BRA `(.L_x_2559) ;  /* 0x0000000000048947 */ /* 0x000fec0003800000 */
[----:B------:R-:W-:Y:S01]  /*18090*/  BPT.TRAP 0x1 ;  /* 0x000000040000795c */ /* 0x000fe20000300000 */
.L_x_2559:
[----:B------:R-:W-:Y:S02]  /*180a0*/  LEA R27, R27, R4, 0x3 ;  /* 0x000000041b1b7211 */ /* 0x000fe400078e18ff */
[----:B------:R-:W-:-:S04]  /*180b0*/  SHF.L.U32 R2, R2, 0x1f, RZ ;  /* 0x0000001f02027819 */ /* 0x000fc800000006ff */
[----:B------:R-:W3:Y:S02]  /*180c0*/  SYNCS.PHASECHK.TRANS64.TRYWAIT P1, [R27+URZ+0x38840], R2 ;  /* 0x038840021b0075a7 */ /* 0x000ee4000802017f */
[----:B---3--:R-:W-:Y:S05]  /*180d0*/  @!P1 BRA `(.L_x_2560) ;  /* 0x0000003800689947 */ /* 0x008fea0003800000 */
.L_x_2670:
[----:B------:R-:W-:Y:S05]  /*180e0*/  @!P0 BRA `(.L_x_2561) ;  /* 0x0000000000048947 */ /* 0x000fea0003800000 */
[----:B------:R-:W-:Y:S01]  /*180f0*/  BPT.TRAP 0x1 ;  /* 0x000000040000795c */ /* 0x000fe20000300000 */
.L_x_2561:
[----:B------:R-:W4:Y:S02]  /*18100*/  SYNCS.PHASECHK.TRANS64.TRYWAIT P1, [R5+URZ+0x38860], R0 ;  /* 0x03886000050075a7 */ /* 0x000f24000802017f */
[----:B----4-:R-:W-:Y:S05]  /*18110*/  @!P1 BRA `(.L_x_2562) ;  /* 0x00000038006c9947 */ /* 0x010fea0003800000 */
.L_x_2671:
[----:B------:R-:W-:Y:S05]  /*18120*/  @!P0 BRA `(.L_x_2563) ;  /* 0x0000000000048947 */ /* 0x000fea0003800000 */
[----:B------:R-:W-:Y:S01]  /*18130*/  BPT.TRAP 0x1 ;  /* 0x000000040000795c */ /* 0x000fe20000300000 */
.L_x_2563:
[----:B------:R0:W0:Y:S02]  /*18140*/  SYNCS.PHASECHK.TRANS64.TRYWAIT P0, [R27+URZ+0x38860], R2 ;  /* 0x038860021b0075a7 */ /* 0x000024000800017f */
[----:B0-----:R-:W-:Y:S05]  /*18150*/  @!P0 NANOSLEEP.SYNCS 0x989680 ;  /* 0x009896800000895d */ /* 0x001fea0003900000 */
[----:B------:R-:W0:Y:S02]  /*18160*/  @!P0 SYNCS.PHASECHK.TRANS64 P0, [R27+URZ+0x38860], R2 ;  /* 0x038860021b0085a7 */ /* 0x000e24000800007f */
[----:B0-----:R-:W-:Y:S05]  /*18170*/  @!P0 BRA `(.L_x_2563) ;  /* 0xfffffffc00f08947 */ /* 0x001fea000383ffff */
.L_x_2555:
[----:B------:R-:W-:Y:S05]  /*18180*/  BSYNC B0 ;  /* 0x0000000000007941 */ /* 0x000fea0003800000 */
.L_x_2554:
[----:B------:R-:W-:Y:S05]  /*18190*/  EXIT ;  /* 0x000000000000794d */ /* 0x000fea0003800000 */
.L_x_2421:
[----:B------:R-:W-:-:S13]  /*181a0*/  R2UR UR4, R16 ;  /* 0x00000000100472ca */ /* 0x000fda00000e0000 */
[----:B0-----:R-:W-:-:S04]  /*181b0*/  IMAD.U32 R3, RZ, RZ, UR4 ;  /* 0x00000004ff037e24 */ /* 0x001fc8000f8e00ff */
[----:B------:R0:W1:Y:S03]  /*181c0*/  SYNCS.PHASECHK.TRANS64.TRYWAIT P1, [R3+URZ+0x38800], R0 ;  /* 0x03880000030075a7 */ /* 0x000066000802017f */
[----:B-1----:R-:W-:Y:S05]  /*181d0*/  @!P1 NANOSLEEP.SYNCS 0x989680 ;  /* 0x009896800000995d */ /* 0x002fea0003900000 */
[----:B------:R-:W1:Y:S02]  /*181e0*/  @!P1 SYNCS.PHASECHK.TRANS64 P1, [R3+URZ+0x38800], R0 ;  /* 0x03880000030095a7 */ /* 0x000e64000802007f */
[----:B-1----:R-:W-:Y:S05]  /*181f0*/  @!P1 BRA `(.L_x_2421) ;  /* 0xfffffffc00e89947 */ /* 0x002fea000383ffff */
[----:B------:R-:W-:Y:S05]  /*18200*/  BRA `(.L_x_2564) ;  /* 0xfffffe98006c7947 */ /* 0x000fea000383ffff */
.L_x_2425:
[----:B-1----:R1:W2:Y:S02]  /*18210*/  SYNCS.PHASECHK.TRANS64.TRYWAIT P1, [R0+URZ+0x38830], R3 ;  /* 0x03883003000075a7 */ /* 0x0022a4000802017f */
[----:B--2---:R-:W-:Y:S05]  /*18220*/  @!P1 NANOSLEEP.SYNCS 0x989680 ;  /* 0x009896800000995d */ /* 0x004fea0003900000 */
[----:B------:R-:W2:Y:S02]  /*18230*/  @!P1 SYNCS.PHASECHK.TRANS64 P1, [R0+URZ+0x38830], R3 ;  /* 0x03883003000095a7 */ /* 0x000ea4000802007f */
[----:B--2---:R-:W-:Y:S05]  /*18240*/  @!P1 BRA `(.L_x_2425) ;  /* 0xfffffffc00f09947 */ /* 0x004fea000383ffff */
[----:B------:R-:W-:Y:S05]  /*18250*/  BRA `(.L_x_2424) ;  /* 0xfffffe9800907947 */ /* 0x000fea000383ffff */
.L_x_2431:
[----:B------:R-:W-:-:S13]  /*18260*/  R2UR UR4, R3 ;  /* 0x00000000030472ca */ /* 0x000fda00000e0000 */
[----:B-1----:R-:W-:-:S04]  /*18270*/  IMAD.U32 R153, RZ, RZ, UR4 ;  /* 0x00000004ff997e24 */ /* 0x002fc8000f8e00ff */
[----:B------:R1:W2:Y:S03]  /*18280*/  SYNCS.PHASECHK.TRANS64.TRYWAIT P1, [R153+URZ+0x38830], R4 ;  /* 0x03883004990075a7 */ /* 0x0002a6000802017f */
[----:B--2---:R-:W-:Y:S05]  /*18290*/  @!P1 NANOSLEEP.SYNCS 0x989680 ;  /* 0x009896800000995d */ /* 0x004fea0003900000 */
[----:B------:R-:W2:Y:S02]  /*182a0*/  @!P1 SYNCS.PHASECHK.TRANS64 P1, [R153+URZ+0x38830], R4 ;  /* 0x03883004990095a7 */ /* 0x000ea4000802007f */
[----:B--2---:R-:W-:Y:S05]  /*182b0*/  @!P1 BRA `(.L_x_2431) ;  /* 0xfffffffc00e89947 */ /* 0x004fea000383ffff */
[----:B------:R-:W-:Y:S05]  /*182c0*/  BRA `(.L_x_2430) ;  /* 0xfffffedc003c7947 */ /* 0x000fea000383ffff */
.L_x_2435:
[----:B--2---:R-:W-:-:S04]  /*182d0*/  IMAD.U32 R2, RZ, RZ, UR4 ;  /* 0x00000004ff027e24 */ /* 0x004fc8000f8e00ff */
[----:B------:R2:W3:Y:S03]  /*182e0*/  SYNCS.PHASECHK.TRANS64.TRYWAIT P1, [R2+URZ+0x38850], R0 ;  /* 0x03885000020075a7 */ /* 0x0004e6000802017f */
[----:B---3--:R-:W-:Y:S05]  /*182f0*/  @!P1 NANOSLEEP.SYNCS 0x989680 ;  /* 0x009896800000995d */ /* 0x008fea0003900000 */
[----:B------:R-:W3:Y:S02]  /*18300*/  @!P1 SYNCS.PHASECHK.TRANS64 P1, [R2+URZ+0x38850], R0 ;  /* 0x03885000020095a7 */ /* 0x000ee4000802007f */
[----:B---3--:R-:W-:Y:S05]  /*18310*/  @!P1 BRA `(.L_x_2435) ;  /* 0xfffffffc00ec9947 */ /* 0x008fea000383ffff */
[----:B------:R-:W-:Y:S05]  /*18320*/  BRA `(.L_x_2434) ;  /* 0xffffff0000907947 */ /* 0x000fea000383ffff */
.L_x_2443:
[----:B-1----:R-:W-:-:S04]  /*18330*/  IMAD.U32 R4, RZ, RZ, UR4 ;  /* 0x00000004ff047e24 */ /* 0x002fc8000f8e00ff */
[----:B------:R1:W2:Y:S03]  /*18340*/  SYNCS.PHASECHK.TRANS64.TRYWAIT P1, [R4+URZ+0x38830], R3 ;  /* 0x03883003040075a7 */ /* 0x0002a6000802017f */
[----:B--2---:R-:W-:Y:S05]  /*18350*/  @!P1 NANOSLEEP.SYNCS 0x989680 ;  /* 0x009896800000995d */ /* 0x004fea0003900000 */
[----:B------:R-:W2:Y:S02]  /*18360*/  @!P1 SYNCS.PHASECHK.TRANS64 P1, [R4+URZ+0x38830], R3 ;  /* 0x03883003040095a7 */ /* 0x000ea4000802007f */
[----:B--2---:R-:W-:Y:S05]  /*18370*/  @!P1 BRA `(.L_x_2443) ;  /* 0xfffffffc00ec9947 */ /* 0x004fea000383ffff */
[----:B------:R-:W-:Y:S05]  /*18380*/  BRA `(.L_x_2442) ;  /* 0xffffff1c00d47947 */ /* 0x000fea000383ffff */
.L_x_2447:
[----:B---3--:R-:W-:-:S04]  /*18390*/  IMAD.U32 R2, RZ, RZ, UR4 ;  /* 0x00000004ff027e24 */ /* 0x008fc8000f8e00ff */
[----:B------:R3:W4:Y:S03]  /*183a0*/  SYNCS.PHASECHK.TRANS64.TRYWAIT P1, [R2+URZ+0x38850], R0 ;  /* 0x03885000020075a7 */ /* 0x000726000802017f */
[----:B----4-:R-:W-:Y:S05]  /*183b0*/  @!P1 NANOSLEEP.SYNCS 0x989680 ;  /* 0x009896800000995d */ /* 0x010fea0003900000 */
[----:B------:R-:W4:Y:S02]  /*183c0*/  @!P1 SYNCS.PHASECHK.TRANS64 P1, [R2+URZ+0x38850], R0 ;  /* 0x03885000020095a7 */ /* 0x000f24000802007f */
[----:B----4-:R-:W-:Y:S05]  /*183d0*/  @!P1 BRA `(.L_x_2447) ;  /* 0xfffffffc00ec9947 */ /* 0x010fea000383ffff */
[----:B------:R-:W-:Y:S05]  /*183e0*/  BRA `(.L_x_2446) ;  /* 0xffffff4800247947 */ /* 0x000fea000383ffff */
.L_x_2454:
[----:B-1----:R-:W-:-:S04]  /*183f0*/  IMAD.U32 R7, RZ, RZ, UR8 ;  /* 0x00000008ff077e24 */ /* 0x002fc8000f8e00ff */
[----:B------:R1:W2:Y:S03]  /*18400*/  SYNCS.PHASECHK.TRANS64.TRYWAIT P1, [R7+URZ+0x38850], R0 ;  /* 0x03885000070075a7 */ /* 0x0002a6000802017f */
[----:B--2---:R-:W-:Y:S05]  /*18410*/  @!P1 NANOSLEEP.SYNCS 0x989680 ;  /* 0x009896800000995d */ /* 0x004fea0003900000 */
[----:B------:R-:W2:Y:S02]  /*18420*/  @!P1 SYNCS.PHASECHK.TRANS64 P1, [R7+URZ+0x38850], R0 ;  /* 0x03885000070095a7 */ /* 0x000ea4000802007f */
[----:B--2---:R-:W-:Y:S05]  /*18430*/  @!P1 BRA `(.L_x_2454) ;  /* 0xfffffffc00ec9947 */ /* 0x004fea000383ffff */
[----:B------:R-:W-:Y:S05]  /*18440*/  BRA `(.L_x_2453) ;  /* 0xffffff64007c7947 */ /* 0x000fea000383ffff */
.L_x_2497:
[----:B------:R-:W0:Y:S01]  /*18450*/  S2R R2, SR_TID.X ;  /* 0x0000000000027919 */ /* 0x000e220000002100 */
[----:B------:R-:W-:Y:S01]  /*18460*/  BSSY B0, `(.L_x_2565) ;  /* 0x000000a000007945 */ /* 0x000fe20003800000 */
[----:B------:R-:W-:Y:S02]  /*18470*/  IMAD.MOV.U32 R12, RZ, RZ, RZ ;  /* 0x000000ffff0c7224 */ /* 0x000fe400078e00ff */
[----:B------:R-:W-:Y:S02]  /*18480*/  IMAD.MOV.U32 R11, RZ, RZ, 0x1f ;  /* 0x0000001fff0b7424 */ /* 0x000fe400078e00ff */
[----:B------:R-:W-:Y:S01]  /*18490*/  IMAD.MOV.U32 R15, RZ, RZ, -0x1 ;  /* 0xffffffffff0f7424 */ /* 0x000fe200078e00ff */
[----:B0-----:R-:W-:-:S04]  /*184a0*/  SHF.R.U32.HI R2, RZ, 0x5, R2 ;  /* 0x00000005ff027819 */ /* 0x001fc80000011602 */
[----:B------:R-:W-:-:S04]  /*184b0*/  LOP3.LUT R2, R2, 0x3, RZ, 0xc0, !PT ;  /* 0x0000000302027812 */ /* 0x000fc800078ec0ff */
[----:B------:R-:W-:-:S07]  /*184c0*/  MOV R13, R2 ;  /* 0x00000002000d7202 */ /* 0x000fce0000000f00 */
[----:B-----5:R-:W-:Y:S05]  /*184d0*/  WARPSYNC.COLLECTIVE R15, `(.L_x_2566) ;  /* 0x000000000f087348 */ /* 0x020fea0003c00000 */
[----:B------:R0:W1:Y:S02]  /*184e0*/  SHFL.IDX P6, R14, R13, R12, R11 ;  /* 0x0000000c0d0e7389 */ /* 0x00006400000c000b */
[----:B01---5:R-:W-:Y:S01]  /*184f0*/  ENDCOLLECTIVE ;  /* 0x000000000000791b */ /* 0x023fe20003800000 */
.L_x_2566:
[----:B------:R-:W-:Y:S05]  /*18500*/  BSYNC B0 ;  /* 0x0000000000007941 */ /* 0x000fea0003800000 */
.L_x_2565:
[----:B------:R-:W-:Y:S05]  /*18510*/  BRA `(.L_x_2567) ;  /* 0xffffffb800b07947 */ /* 0x000fea000383ffff */
.L_x_2500:
[----:B0-----:R0:W1:Y:S02]  /*18520*/  SYNCS.PHASECHK.TRANS64.TRYWAIT P0, [R5+URZ+0x38840], R2 ;  /* 0x03884002050075a7 */ /* 0x001064000800017f */
[----:B-1----:R-:W-:Y:S05]  /*18530*/  @!P0 NANOSLEEP.SYNCS 0x989680 ;  /* 0x009896800000895d */ /* 0x002fea0003900000 */
[----:B------:R-:W1:Y:S02]  /*18540*/  @!P0 SYNCS.PHASECHK.TRANS64 P0, [R5+URZ+0x38840], R2 ;  /* 0x03884002050085a7 */ /* 0x000e64000800007f */
[----:B-1----:R-:W-:Y:S05]  /*18550*/  @!P0 BRA `(.L_x_2500) ;  /* 0xfffffffc00f08947 */ /* 0x002fea000383ffff */
[----:B------:R-:W-:Y:S05]  /*18560*/  BRA `(.L_x_2568) ;  /* 0xffffffbc00b47947 */ /* 0x000fea000383ffff */
.L_x_2501:
        /* <DEDUP_REMOVED lines=8> */
.L_x_2570:
[----:B------:R-:W-:Y:S05]  /*185f0*/  BSYNC B0 ;  /* 0x0000000000007941 */ /* 0x000fea0003800000 */
.L_x_2569:
[----:B------:R-:W-:Y:S01]  /*18600*/  IMAD.MOV.U32 R13, RZ, RZ, R0 ;  /* 0x000000ffff0d7224 */ /* 0x000fe200078e0000 */
[C---:B------:R-:W-:Y:S01]  /*18610*/  LOP3.LUT P5, RZ, R23.reuse, 0x10, RZ, 0xc0, !PT ;  /* 0x0000001017ff7812 */ /* 0x040fe200078ac0ff */
[----:B------:R-:W-:Y:S01]  /*18620*/  IMAD.MOV.U32 R12, RZ, RZ, RZ ;  /* 0x000000ffff0c7224 */ /* 0x000fe200078e00ff */
[C---:B------:R-:W-:Y:S01]  /*18630*/  LOP3.LUT P4, RZ, R23.reuse, 0x8, RZ, 0xc0, !PT ;  /* 0x0000000817ff7812 */ /* 0x040fe2000788c0ff */
[----:B------:R-:W-:Y:S01]  /*18640*/  IMAD.MOV.U32 R11, RZ, RZ, 0x181f ;  /* 0x0000181fff0b7424 */ /* 0x000fe200078e00ff */
[C---:B------:R-:W-:Y:S01]  /*18650*/  LOP3.LUT P3, RZ, R23.reuse, 0x4, RZ, 0xc0, !PT ;  /* 0x0000000417ff7812 */ /* 0x040fe2000786c0ff */
[----:B------:R-:W-:Y:S01]  /*18660*/  IMAD.MOV.U32 R15, RZ, RZ, -0x1 ;  /* 0xffffffffff0f7424 */ /* 0x000fe200078e00ff */
[----:B------:R-:W-:Y:S01]  /*18670*/  LOP3.LUT P2, RZ, R23, 0x2, RZ, 0xc0, !PT ;  /* 0x0000000217ff7812 */ /* 0x000fe2000784c0ff */
[----:B------:R-:W-:Y:S02]  /*18680*/  IMAD.MOV.U32 R2, RZ, RZ, R14 ;  /* 0x000000ffff027224 */ /* 0x000fe400078e000e */
[----:B------:R-:W-:-:S10]  /*18690*/  @P0 IMAD R9, R7, 0x2, R22 ;  /* 0x0000000207090824 */ /* 0x000fd400078e0216 */
[----:B------:R-:W-:Y:S05]  /*186a0*/  WARPSYNC.COLLECTIVE R15, `(.L_x_2571) ;  /* 0x000000000f087348 */ /* 0x000fea0003c00000 */
[----:B------:R0:W1:Y:S02]  /*186b0*/  SHFL.IDX P6, R14, R13, R12, R11 ;  /* 0x0000000c0d0e7389 */ /* 0x00006400000c000b */
[----:B01----:R-:W-:Y:S01]  /*186c0*/  ENDCOLLECTIVE ;  /* 0x000000000000791b */ /* 0x003fe20003800000 */
.L_x_2571:
[----:B------:R-:W-:Y:S02]  /*186d0*/  IMAD.MOV.U32 R13, RZ, RZ, R6 ;  /* 0x000000ffff0d7224 */ /* 0x000fe400078e0006 */
[----:B------:R-:W-:Y:S02]  /*186e0*/  IMAD.MOV.U32 R12, RZ, RZ, 0x1 ;  /* 0x00000001ff0c7424 */ /* 0x000fe400078e00ff */
[----:B------:R-:W-:-:S07]  /*186f0*/  IMAD.MOV.U32 R3, RZ, RZ, R14 ;  /* 0x000000ffff037224 */ /* 0x000fce00078e000e */
[----:B------:R-:W-:Y:S05]  /*18700*/  WARPSYNC.COLLECTIVE R15, `(.L_x_2572) ;  /* 0x000000000f087348 */ /* 0x000fea0003c00000 */
[----:B------:R0:W1:Y:S02]  /*18710*/  SHFL.IDX P6, R14, R13, R12, R11 ;  /* 0x0000000c0d0e7389 */ /* 0x00006400000c000b */
[----:B01----:R-:W-:Y:S01]  /*18720*/  ENDCOLLECTIVE ;  /* 0x000000000000791b */ /* 0x003fe20003800000 */
.L_x_2572:
[----:B------:R-:W-:-:S04]  /*18730*/  @P0 LEA R3, P1, R33, R3, 0x1 ;  /* 0x0000000321030211 */ /* 0x000fc800078208ff */
[----:B------:R-:W-:-:S04]  /*18740*/  @P0 IADD3.X R2, RZ, R2, RZ, P1, !PT ;  /* 0x00000002ff020210 */ /* 0x000fc80000ffe4ff */
[----:B------:R-:W-:Y:S01]  /*18750*/  @P0 LOP3.LUT R3, R3, R2, RZ, 0x3c, !PT ;  /* 0x0000000203030212 */ /* 0x000fe200078e3cff */
[----:B------:R-:W-:-:S03]  /*18760*/  IMAD.MOV.U32 R13, RZ, RZ, R0 ;  /* 0x000000ffff0d7224 */ /* 0x000fc600078e0000 */
[----:B------:R-:W-:-:S04]  /*18770*/  @P0 LOP3.LUT R2, R3, R2, RZ, 0x3c, !PT ;  /* 0x0000000203020212 */ /* 0x000fc800078e3cff */
[----:B------:R-:W-:Y:S01]  /*18780*/  @P0 LOP3.LUT R3, R3, R2, RZ, 0x3c, !PT ;  /* 0x0000000203030212 */ /* 0x000fe200078e3cff */
[----:B------:R-:W-:-:S04]  /*18790*/  IMAD.MOV.U32 R8, RZ, RZ, R14 ;  /* 0x000000ffff087224 */ /* 0x000fc800078e000e */
[----:B------:R-:W-:Y:S01]  /*187a0*/  @!PT LDS RZ, [RZ] ;  /* 0x00000000fffff984 */ /* 0x000fe20000000800 */
[----:B------:R-:W-:Y:S01]  /*187b0*/  @!PT LDS RZ, [RZ] ;  /* 0x00000000fffff984 */ /* 0x000fe20000000800 */
[----:B------:R-:W-:Y:S01]  /*187c0*/  @!PT LDS RZ, [RZ] ;  /* 0x00000000fffff984 */ /* 0x000fe20000000800 */
[----:B------:R0:W-:Y:S03]  /*187d0*/  @P0 LDGSTS.E.BYPASS.LTC128B.128 [R9+0x24400], desc[UR38][R2.64], !P5 ;  /* 0x2440000002090fae */ /* 0x0001e6000e901d66 */
[----:B0-----:R-:W-:Y:S05]  /*187e0*/  WARPSYNC.COLLECTIVE R15, `(.L_x_2573) ;  /* 0x000000000f087348 */ /* 0x001fea0003c00000 */
[----:B------:R1:W2:Y:S02]  /*187f0*/  SHFL.IDX P6, R14, R13, R12, R11 ;  /* 0x0000000c0d0e7389 */ /* 0x0002a400000c000b */
[----:B012---:R-:W-:Y:S01]  /*18800*/  ENDCOLLECTIVE ;  /* 0x000000000000791b */ /* 0x007fe20003800000 */
.L_x_2573:
        /* <DEDUP_REMOVED lines=8> */
[----:B------:R-:W-:Y:S01]  /*18890*/  IMAD.MOV.U32 R12, RZ, RZ, 0x2 ;  /* 0x00000002ff0c7424 */ /* 0x000fe200078e00ff */
[----:B0-----:R-:W-:-:S09]  /*188a0*/  MOV R2, R14 ;  /* 0x0000000e00027202 */ /* 0x001fd20000000f00 */
[----:B------:R-:W-:Y:S05]  /*188b0*/  WARPSYNC.COLLECTIVE R15, `(.L_x_2574) ;  /* 0x000000000f087348 */ /* 0x000fea0003c00000 */
[----:B------:R0:W1:Y:S02]  /*188c0*/  SHFL.IDX P6, R14, R13, R12, R11 ;  /* 0x0000000c0d0e7389 */ /* 0x00006400000c000b */
[----:B01----:R-:W-:Y:S01]  /*188d0*/  ENDCOLLECTIVE ;  /* 0x000000000000791b */ /* 0x003fe20003800000 */
.L_x_2574:
[----:B------:R-:W-:Y:S01]  /*188e0*/  @P0 IMAD R21, R7, 0x2, R22 ;  /* 0x0000000207150824 */ /* 0x000fe200078e0216 */
        /* <DEDUP_REMOVED lines=15> */
.L_x_2575:
[----:B------:R-:W-:Y:S02]  /*189e0*/  @P0 IMAD R9, R7, 0x2, R22 ;  /* 0x0000000207090824 */ /* 0x000fe400078e0216 */
[----:B------:R-:W-:Y:S02]  /*189f0*/  IMAD.MOV.U32 R13, RZ, RZ, R6 ;  /* 0x000000ffff0d7224 */ /* 0x000fe400078e0006 */
[----:B------:R-:W-:Y:S02]  /*18a00*/  IMAD.MOV.U32 R12, RZ, RZ, 0x3 ;  /* 0x00000003ff0c7424 */ /* 0x000fe400078e00ff */
[----:B------:R-:W-:-:S07]  /*18a10*/  IMAD.MOV.U32 R2, RZ, RZ, R14 ;  /* 0x000000ffff027224 */ /* 0x000fce00078e000e */
[----:B------:R-:W-:Y:S05]  /*18a20*/  WARPSYNC.COLLECTIVE R15, `(.L_x_2576) ;  /* 0x000000000f087348 */ /* 0x000fea0003c00000 */
[----:B------:R0:W1:Y:S02]  /*18a30*/  SHFL.IDX P6, R14, R13, R12, R11 ;  /* 0x0000000c0d0e7389 */ /* 0x00006400000c000b */
[----:B01----:R-:W-:Y:S01]  /*18a40*/  ENDCOLLECTIVE ;  /* 0x000000000000791b */ /* 0x003fe20003800000 */
.L_x_2576:
        /* <DEDUP_REMOVED lines=15> */
.L_x_2577:
[----:B------:R-:W-:Y:S02]  /*18b40*/  @P0 IMAD R21, R7, 0x2, R22 ;  /* 0x0000000207150824 */ /* 0x000fe400078e0216 */
[----:B------:R-:W-:Y:S01]  /*18b50*/  IMAD.MOV.U32 R13, RZ, RZ, R6 ;  /* 0x000000ffff0d7224 */ /* 0x000fe200078e0006 */
[----:B------:R-:W-:Y:S01]  /*18b60*/  MOV R12, 0x4 ;  /* 0x00000004000c7802 */ /* 0x000fe20000000f00 */
[----:B------:R-:W-:-:S07]  /*18b70*/  IMAD.MOV.U32 R2, RZ, RZ, R14 ;  /* 0x000000ffff027224 */ /* 0x000fce00078e000e */
[----:B------:R-:W-:Y:S05]  /*18b80*/  WARPSYNC.COLLECTIVE R15, `(.L_x_2578) ;  /* 0x000000000f087348 */ /* 0x000fea0003c00000 */
[----:B------:R0:W1:Y:S02]  /*18b90*/  SHFL.IDX P6, R14, R13, R12, R11 ;  /* 0x0000000c0d0e7389 */ /* 0x00006400000c000b */
[----:B01----:R-:W-:Y:S01]  /*18ba0*/  ENDCOLLECTIVE ;  /* 0x000000000000791b */ /* 0x003fe20003800000 */
.L_x_2578:
        /* <DEDUP_REMOVED lines=14> */
.L_x_2579:
[----:B------:R-:W-:Y:S01]  /*18c90*/  IMAD.MOV.U32 R0, RZ, RZ, R14 ;  /* 0x000000ffff007224 */ /* 0x000fe200078e000e */
[----:B------:R-:W-:Y:S06]  /*18ca0*/  BRA `(.L_x_2580) ;  /* 0xffffffbc00187947 */ /* 0x000fec000383ffff */
.L_x_2508:
[----:B------:R-:W-:Y:S01]  /*18cb0*/  IMAD.MOV.U32 R13, RZ, RZ, R0 ;  /* 0x000000ffff0d7224 */ /* 0x000fe200078e0000 */
[----:B------:R-:W-:Y:S01]  /*18cc0*/  MOV R11, 0x181f ;  /* 0x0000181f000b7802 */ /* 0x000fe20000000f00 */
[----:B------:R-:W-:Y:S02]  /*18cd0*/  IMAD.MOV.U32 R12, RZ, RZ, RZ ;  /* 0x000000ffff0c7224 */ /* 0x000fe400078e00ff */
[----:B------:R-:W-:Y:S02]  /*18ce0*/  IMAD.MOV.U32 R15, RZ, RZ, -0x1 ;  /* 0xffffffffff0f7424 */ /* 0x000fe400078e00ff */
[----:B-----5:R-:W-:Y:S02]  /*18cf0*/  IMAD R5, R9, R5, RZ ;  /* 0x0000000509057224 */ /* 0x020fe400078e02ff */
[----:B------:R-:W-:-:S07]  /*18d00*/  IMAD R17, R17, 0x80, R8 ;  /* 0x0000008011117824 */ /* 0x000fce00078e0208 */
[----:B------:R-:W-:Y:S05]  /*18d10*/  WARPSYNC.COLLECTIVE R15, `(.L_x_2581) ;  /* 0x000000000f087348 */ /* 0x000fea0003c00000 */
[----:B------:R0:W1:Y:S02]  /*18d20*/  SHFL.IDX P6, R14, R13, R12, R11 ;  /* 0x0000000c0d0e7389 */ /* 0x00006400000c000b */
[----:B01----:R-:W-:Y:S01]  /*18d30*/  ENDCOLLECTIVE ;  /* 0x000000000000791b */ /* 0x003fe20003800000 */
.L_x_2581:
[C---:B------:R-:W-:Y:S01]  /*18d40*/  VIADD R6, R17.reuse, 0x10 ;  /* 0x0000001011067836 */ /* 0x040fe20000000000 */
[----:B------:R-:W-:Y:S01]  /*18d50*/  ISETP.GE.AND P0, PT, R17, R5, PT ;  /* 0x000000051100720c */ /* 0x000fe20003f06270 */
[----:B------:R-:W-:Y:S02]  /*18d60*/  IMAD.MOV.U32 R13, RZ, RZ, R4 ;  /* 0x000000ffff0d7224 */ /* 0x000fe400078e0004 */
[----:B------:R-:W-:-:S10]  /*18d70*/  IMAD.MOV.U32 R2, RZ, RZ, R14 ;  /* 0x000000ffff027224 */ /* 0x000fd400078e000e */
[----:B------:R-:W-:Y:S05]  /*18d80*/  WARPSYNC.COLLECTIVE R15, `(.L_x_2582) ;  /* 0x000000000f087348 */ /* 0x000fea0003c00000 */
[----:B------:R0:W1:Y:S02]  /*18d90*/  SHFL.IDX P6, R14, R13, R12, R11 ;  /* 0x0000000c0d0e7389 */ /* 0x00006400000c000b */
[----:B01----:R-:W-:Y:S01]  /*18da0*/  ENDCOLLECTIVE ;  /* 0x000000000000791b */ /* 0x003fe20003800000 */
.L_x_2582:
        /* <DEDUP_REMOVED lines=8> */
.L_x_2583:
        /* <DEDUP_REMOVED lines=9> */
[----:B------:R-:W-:Y:S02]  /*18ec0*/  VIADD R6, R17, 0x20 ;  /* 0x0000002011067836 */ /* 0x000fe40000000000 */
[----:B0-----:R-:W-:-:S10]  /*18ed0*/  IMAD.MOV.U32 R2, RZ, RZ, R14 ;  /* 0x000000ffff027224 */ /* 0x001fd400078e000e */
[----:B------:R-:W-:Y:S05]  /*18ee0*/  WARPSYNC.COLLECTIVE R15, `(.L_x_2584) ;  /* 0x000000000f087348 */ /* 0x000fea0003c00000 */
[----:B------:R0:W1:Y:S02]  /*18ef0*/  SHFL.IDX P6, R14, R13, R12, R11 ;  /* 0x0000000c0d0e7389 */ /* 0x00006400000c000b */
[----:B01----:R-:W-:Y:S01]  /*18f00*/  ENDCOLLECTIVE ;  /* 0x000000000000791b */ /* 0x003fe20003800000 */
.L_x_2584:
        /* <DEDUP_REMOVED lines=8> */
.L_x_2585:
[----:B------:R-:W-:-:S05]  /*18f90*/  @!P0 IMAD.MOV.U32 R3, RZ, RZ, R7 ;  /* 0x000000ffff038224 */ /* 0x000fca00078e0007 */
        /* <DEDUP_REMOVED lines=9> */
[----:B------:R-:W-:Y:S01]  /*19030*/  VIADD R6, R17, 0x30 ;  /* 0x0000003011067836 */ /* 0x000fe20000000000 */
[----:B0-----:R-:W-:-:S11]  /*19040*/  MOV R2, R14 ;  /* 0x0000000e00027202 */ /* 0x001fd60000000f00 */
[----:B------:R-:W-:Y:S05]  /*19050*/  WARPSYNC.COLLECTIVE R15, `(.L_x_2586) ;  /* 0x000000000f087348 */ /* 0x000fea0003c00000 */
[----:B------:R0:W1:Y:S02]  /*19060*/  SHFL.IDX P6, R14, R13, R12, R11 ;  /* 0x0000000c0d0e7389 */ /* 0x00006400000c000b */
[----:B01----:R-:W-:Y:S01]  /*19070*/  ENDCOLLECTIVE ;  /* 0x000000000000791b */ /* 0x003fe20003800000 */
.L_x_2586:
        /* <DEDUP_REMOVED lines=8> */
.L_x_2587:
        /* <DEDUP_REMOVED lines=10> */
[----:B------:R-:W-:Y:S02]  /*191a0*/  VIADD R6, R17, 0x40 ;  /* 0x0000004011067836 */ /* 0x000fe40000000000 */
[----:B0-----:R-:W-:-:S10]  /*191b0*/  IMAD.MOV.U32 R2, RZ, RZ, R14 ;  /* 0x000000ffff027224 */ /* 0x001fd400078e000e */
[----:B------:R-:W-:Y:S05]  /*191c0*/  WARPSYNC.COLLECTIVE R15, `(.L_x_2588) ;  /* 0x000000000f087348 */ /* 0x000fea0003c00000 */
[----:B------:R0:W1:Y:S02]  /*191d0*/  SHFL.IDX P6, R14, R13, R12, R11 ;  /* 0x0000000c0d0e7389 */ /* 0x00006400000c000b */
[----:B01----:R-:W-:Y:S01]  /*191e0*/  ENDCOLLECTIVE ;  /* 0x000000000000791b */ /* 0x003fe20003800000 */
.L_x_2588:
        /* <DEDUP_REMOVED lines=8> */
.L_x_2589:
[----:B------:R-:W-:-:S05]  /*19270*/  @!P0 MOV R3, R7 ;  /* 0x0000000700038202 */ /* 0x000fca0000000f00 */
        /* <DEDUP_REMOVED lines=14> */
.L_x_2590:
        /* <DEDUP_REMOVED lines=8> */
.L_x_2591:
        /* <DEDUP_REMOVED lines=15> */
.L_x_2592:
        /* <DEDUP_REMOVED lines=8> */
.L_x_2593:
        /* <DEDUP_REMOVED lines=14> */
.L_x_2594:
        /* <DEDUP_REMOVED lines=8> */
.L_x_2595:
[----:B------:R-:W-:-:S05]  /*196b0*/  @!P0 MOV R3, R7 ;  /* 0x0000000700038202 */ /* 0x000fca0000000f00 */
        /* <DEDUP_REMOVED lines=12> */
.L_x_2596:
[----:B------:R-:W-:Y:S05]  /*19780*/  BRA `(.L_x_2597) ;  /* 0xffffffbc00ac7947 */ /* 0x000fea000383ffff */
.L_x_2513:
[----:B0-----:R0:W2:Y:S02]  /*19790*/  SYNCS.PHASECHK.TRANS64.TRYWAIT P0, [R22+URZ+0x38820], R3 ;  /* 0x03882003160075a7 */ /* 0x0010a4000800017f */
[----:B--2---:R-:W-:Y:S05]  /*197a0*/  @!P0 NANOSLEEP.SYNCS 0x989680 ;  /* 0x009896800000895d */ /* 0x004fea0003900000 */
[----:B------:R-:W2:Y:S02]  /*197b0*/  @!P0 SYNCS.PHASECHK.TRANS64 P0, [R22+URZ+0x38820], R3 ;  /* 0x03882003160085a7 */ /* 0x000ea4000800007f */
[----:B--2---:R-:W-:Y:S05]  /*197c0*/  @!P0 BRA `(.L_x_2513) ;  /* 0xfffffffc00f08947 */ /* 0x004fea000383ffff */
[----:B------:R-:W-:Y:S05]  /*197d0*/  BRA `(.L_x_2598) ;  /* 0xffffffc000207947 */ /* 0x000fea000383ffff */
.L_x_2518:
[----:B0-----:R0:W1:Y:S02]  /*197e0*/  SYNCS.PHASECHK.TRANS64.TRYWAIT P0, [R6+URZ+0x38840], R3 ;  /* 0x03884003060075a7 */ /* 0x001064000800017f */
[----:B-1----:R-:W-:Y:S05]  /*197f0*/  @!P0 NANOSLEEP.SYNCS 0x989680 ;  /* 0x009896800000895d */ /* 0x002fea0003900000 */
[----:B------:R-:W1:Y:S02]  /*19800*/  @!P0 SYNCS.PHASECHK.TRANS64 P0, [R6+URZ+0x38840], R3 ;  /* 0x03884003060085a7 */ /* 0x000e64000800007f */
[----:B-1----:R-:W-:Y:S05]  /*19810*/  @!P0 BRA `(.L_x_2518) ;  /* 0xfffffffc00f08947 */ /* 0x002fea000383ffff */
[----:B------:R-:W-:Y:S05]  /*19820*/  BRA `(.L_x_2599) ;  /* 0xffffffc400087947 */ /* 0x000fea000383ffff */
.L_x_2519:
        /* <DEDUP_REMOVED lines=8> */
.L_x_2601:
[----:B------:R-:W-:Y:S05]  /*198b0*/  BSYNC B1 ;  /* 0x0000000000017941 */ /* 0x000fea0003800000 */
.L_x_2600:
[----:B------:R-:W-:Y:S01]  /*198c0*/  IMAD.MOV.U32 R13, RZ, RZ, R8 ;  /* 0x000000ffff0d7224 */ /* 0x000fe200078e0008 */
[----:B------:R-:W-:Y:S01]  /*198d0*/  MOV R11, 0x181f ;  /* 0x0000181f000b7802 */ /* 0x000fe20000000f00 */
[----:B------:R-:W-:Y:S01]  /*198e0*/  IMAD.MOV.U32 R12, RZ, RZ, RZ ;  /* 0x000000ffff0c7224 */ /* 0x000fe200078e00ff */
        /* <DEDUP_REMOVED lines=8> */
.L_x_2602:
        /* <DEDUP_REMOVED lines=14> */
.L_x_2603:
        /* <DEDUP_REMOVED lines=14> */
.L_x_2604:
[----:B------:R-:W-:Y:S01]  /*19b30*/  MOV R13, R10 ;  /* 0x0000000a000d7202 */ /* 0x000fe20000000f00 */
[----:B------:R-:W-:Y:S02]  /*19b40*/  IMAD.MOV.U32 R12, RZ, RZ, 0x2 ;  /* 0x00000002ff0c7424 */ /* 0x000fe400078e00ff */
[----:B------:R-:W-:-:S07]  /*19b50*/  IMAD.MOV.U32 R2, RZ, RZ, R14 ;  /* 0x000000ffff027224 */ /* 0x000fce00078e000e */
[----:B------:R-:W-:Y:S05]  /*19b60*/  WARPSYNC.COLLECTIVE R15, `(.L_x_2605) ;  /* 0x000000000f087348 */ /* 0x000fea0003c00000 */
[----:B------:R0:W1:Y:S02]  /*19b70*/  SHFL.IDX P6, R14, R13, R12, R11 ;  /* 0x0000000c0d0e7389 */ /* 0x00006400000c000b */
[----:B01----:R-:W-:Y:S01]  /*19b80*/  ENDCOLLECTIVE ;  /* 0x000000000000791b */ /* 0x003fe20003800000 */
.L_x_2605:
        /* <DEDUP_REMOVED lines=14> */
.L_x_2606:
[----:B------:R-:W-:Y:S01]  /*19c70*/  MOV R13, R10 ;  /* 0x0000000a000d7202 */ /* 0x000fe20000000f00 */
[----:B------:R-:W-:Y:S02]  /*19c80*/  IMAD.MOV.U32 R12, RZ, RZ, 0x3 ;  /* 0x00000003ff0c7424 */ /* 0x000fe400078e00ff */
[----:B------:R-:W-:-:S07]  /*19c90*/  IMAD.MOV.U32 R2, RZ, RZ, R14 ;  /* 0x000000ffff027224 */ /* 0x000fce00078e000e */
[----:B------:R-:W-:Y:S05]  /*19ca0*/  WARPSYNC.COLLECTIVE R15, `(.L_x_2607) ;  /* 0x000000000f087348 */ /* 0x000fea0003c00000 */
[----:B------:R0:W1:Y:S02]  /*19cb0*/  SHFL.IDX P6, R14, R13, R12, R11 ;  /* 0x0000000c0d0e7389 */ /* 0x00006400000c000b */
[----:B01----:R-:W-:Y:S01]  /*19cc0*/  ENDCOLLECTIVE ;  /* 0x000000000000791b */ /* 0x003fe20003800000 */
.L_x_2607:
        /* <DEDUP_REMOVED lines=14> */
.L_x_2608:
[----:B------:R-:W-:Y:S01]  /*19db0*/  MOV R13, R10 ;  /* 0x0000000a000d7202 */ /* 0x000fe20000000f00 */
[----:B------:R-:W-:Y:S02]  /*19dc0*/  IMAD.MOV.U32 R12, RZ, RZ, 0x4 ;  /* 0x00000004ff0c7424 */ /* 0x000fe400078e00ff */
[----:B------:R-:W-:-:S07]  /*19dd0*/  IMAD.MOV.U32 R2, RZ, RZ, R14 ;  /* 0x000000ffff027224 */ /* 0x000fce00078e000e */
[----:B------:R-:W-:Y:S05]  /*19de0*/  WARPSYNC.COLLECTIVE R15, `(.L_x_2609) ;  /* 0x000000000f087348 */ /* 0x000fea0003c00000 */
[----:B------:R0:W1:Y:S02]  /*19df0*/  SHFL.IDX P6, R14, R13, R12, R11 ;  /* 0x0000000c0d0e7389 */ /* 0x00006400000c000b */
[----:B01----:R-:W-:Y:S01]  /*19e00*/  ENDCOLLECTIVE ;  /* 0x000000000000791b */ /* 0x003fe20003800000 */
.L_x_2609:
        /* <DEDUP_REMOVED lines=17> */
.L_x_2610:
[----:B------:R-:W-:Y:S01]  /*19f20*/  IMAD.MOV.U32 R2, RZ, RZ, R14 ;  /* 0x000000ffff027224 */ /* 0x000fe200078e000e */
[----:B------:R-:W-:Y:S06]  /*19f30*/  BRA `(.L_x_2611) ;  /* 0xffffffc0005c7947 */ /* 0x000fec000383ffff */
.L_x_2524:
[----:B-1----:R1:W2:Y:S02]  /*19f40*/  SYNCS.PHASECHK.TRANS64.TRYWAIT P0, [R6+URZ+0x38860], R2 ;  /* 0x03886002060075a7 */ /* 0x0022a4000800017f */
[----:B--2---:R-:W-:Y:S05]  /*19f50*/  @!P0 NANOSLEEP.SYNCS 0x989680 ;  /* 0x009896800000895d */ /* 0x004fea0003900000 */
[----:B------:R-:W2:Y:S02]  /*19f60*/  @!P0 SYNCS.PHASECHK.TRANS64 P0, [R6+URZ+0x38860], R2 ;  /* 0x03886002060085a7 */ /* 0x000ea4000800007f */
[----:B--2---:R-:W-:Y:S05]  /*19f70*/  @!P0 BRA `(.L_x_2524) ;  /* 0xfffffffc00f08947 */ /* 0x004fea000383ffff */
[----:B------:R-:W-:Y:S05]  /*19f80*/  BRA `(.L_x_2612) ;  /* 0xffffffc000d47947 */ /* 0x000fea000383ffff */
.L_x_2525:
[----:B------:R-:W-:Y:S01]  /*19f90*/  BSSY B1, `(.L_x_2613) ;  /* 0x0000008000017945 */ /* 0x000fe20003800000 */
[----:B------:R-:W-:Y:S01]  /*19fa0*/  IMAD.MOV.U32 R13, RZ, RZ, R25 ;  /* 0x000000ffff0d7224 */ /* 0x000fe200078e0019 */
[----:B------:R-:W-:Y:S01]  /*19fb0*/  MOV R12, RZ ;  /* 0x000000ff000c7202 */ /* 0x000fe20000000f00 */
[----:B------:R-:W-:Y:S02]  /*19fc0*/  IMAD.MOV.U32 R11, RZ, RZ, 0x181f ;  /* 0x0000181fff0b7424 */ /* 0x000fe400078e00ff */
[----:B------:R-:W-:-:S07]  /*19fd0*/  IMAD.MOV.U32 R15, RZ, RZ, -0x1 ;  /* 0xffffffffff0f7424 */ /* 0x000fce00078e00ff */
[----:B-1----:R-:W-:Y:S05]  /*19fe0*/  WARPSYNC.COLLECTIVE R15, `(.L_x_2614) ;  /* 0x000000000f087348 */ /* 0x002fea0003c00000 */
[----:B------:R0:W2:Y:S02]  /*19ff0*/  SHFL.IDX P6, R14, R13, R12, R11 ;  /* 0x0000000c0d0e7389 */ /* 0x0000a400000c000b */
[----:B012---:R-:W-:Y:S01]  /*1a000*/  ENDCOLLECTIVE ;  /* 0x000000000000791b */ /* 0x007fe20003800000 */
.L_x_2614:
[----:B------:R-:W-:Y:S05]  /*1a010*/  BSYNC B1 ;  /* 0x0000000000017941 */ /* 0x000fea0003800000 */
.L_x_2613:
        /* <DEDUP_REMOVED lines=9> */
.L_x_2615:
[----:B------:R-:W-:Y:S01]  /*1a0b0*/  IMAD.MOV.U32 R13, RZ, RZ, R25 ;  /* 0x000000ffff0d7224 */ /* 0x000fe200078e0019 */
[----:B------:R-:W-:Y:S01]  /*1a0c0*/  MOV R12, 0x1 ;  /* 0x00000001000c7802 */ /* 0x000fe20000000f00 */
[----:B------:R-:W-:-:S07]  /*1a0d0*/  IMAD.MOV.U32 R2, RZ, RZ, R14 ;  /* 0x000000ffff027224 */ /* 0x000fce00078e000e */
[----:B------:R-:W-:Y:S05]  /*1a0e0*/  WARPSYNC.COLLECTIVE R15, `(.L_x_2616) ;  /* 0x000000000f087348 */ /* 0x000fea0003c00000 */
[----:B------:R0:W1:Y:S02]  /*1a0f0*/  SHFL.IDX P6, R14, R13, R12, R11 ;  /* 0x0000000c0d0e7389 */ /* 0x00006400000c000b */
[----:B01----:R-:W-:Y:S01]  /*1a100*/  ENDCOLLECTIVE ;  /* 0x000000000000791b */ /* 0x003fe20003800000 */
.L_x_2616:
        /* <DEDUP_REMOVED lines=18> */
.L_x_2617:
[----:B------:R-:W-:Y:S01]  /*1a230*/  IMAD.MOV.U32 R13, RZ, RZ, R25 ;  /* 0x000000ffff0d7224 */ /* 0x000fe200078e0019 */
[----:B------:R-:W-:Y:S01]  /*1a240*/  MOV R12, 0x2 ;  /* 0x00000002000c7802 */ /* 0x000fe20000000f00 */
[----:B------:R-:W-:-:S07]  /*1a250*/  IMAD.MOV.U32 R2, RZ, RZ, R14 ;  /* 0x000000ffff027224 */ /* 0x000fce00078e000e */
[----:B------:R-:W-:Y:S05]  /*1a260*/  WARPSYNC.COLLECTIVE R15, `(.L_x_2618) ;  /* 0x000000000f087348 */ /* 0x000fea0003c00000 */
[----:B------:R0:W1:Y:S02]  /*1a270*/  SHFL.IDX P6, R14, R13, R12, R11 ;  /* 0x0000000c0d0e7389 */ /* 0x00006400000c000b */
[----:B01----:R-:W-:Y:S01]  /*1a280*/  ENDCOLLECTIVE ;  /* 0x000000000000791b */ /* 0x003fe20003800000 */
.L_x_2618:
        /* <DEDUP_REMOVED lines=18> */
.L_x_2619:
[----:B------:R-:W-:Y:S01]  /*1a3b0*/  IMAD.MOV.U32 R13, RZ, RZ, R25 ;  /* 0x000000ffff0d7224 */ /* 0x000fe200078e0019 */
[----:B------:R-:W-:Y:S01]  /*1a3c0*/  MOV R12, 0x3 ;  /* 0x00000003000c7802 */ /* 0x000fe20000000f00 */
[----:B------:R-:W-:-:S07]  /*1a3d0*/  IMAD.MOV.U32 R2, RZ, RZ, R14 ;  /* 0x000000ffff027224 */ /* 0x000fce00078e000e */
[----:B------:R-:W-:Y:S05]  /*1a3e0*/  WARPSYNC.COLLECTIVE R15, `(.L_x_2620) ;  /* 0x000000000f087348 */ /* 0x000fea0003c00000 */
[----:B------:R0:W1:Y:S02]  /*1a3f0*/  SHFL.IDX P6, R14, R13, R12, R11 ;  /* 0x0000000c0d0e7389 */ /* 0x00006400000c000b */
[----:B01----:R-:W-:Y:S01]  /*1a400*/  ENDCOLLECTIVE ;  /* 0x000000000000791b */ /* 0x003fe20003800000 */
.L_x_2620:
        /* <DEDUP_REMOVED lines=18> */
.L_x_2621:
[----:B------:R-:W-:Y:S01]  /*1a530*/  IMAD.MOV.U32 R13, RZ, RZ, R25 ;  /* 0x000000ffff0d7224 */ /* 0x000fe200078e0019 */
[----:B------:R-:W-:Y:S01]  /*1a540*/  MOV R12, 0x4 ;  /* 0x00000004000c7802 */ /* 0x000fe20000000f00 */
[----:B------:R-:W-:-:S07]  /*1a550*/  IMAD.MOV.U32 R2, RZ, RZ, R14 ;  /* 0x000000ffff027224 */ /* 0x000fce00078e000e */
[----:B------:R-:W-:Y:S05]  /*1a560*/  WARPSYNC.COLLECTIVE R15, `(.L_x_2622) ;  /* 0x000000000f087348 */ /* 0x000fea0003c00000 */
[----:B------:R0:W1:Y:S02]  /*1a570*/  SHFL.IDX P6, R14, R13, R12, R11 ;  /* 0x0000000c0d0e7389 */ /* 0x00006400000c000b */
[----:B01----:R-:W-:Y:S01]  /*1a580*/  ENDCOLLECTIVE ;  /* 0x000000000000791b */ /* 0x003fe20003800000 */
.L_x_2622:
        /* <DEDUP_REMOVED lines=13> */
.L_x_2623:
        /* <DEDUP_REMOVED lines=9> */
.L_x_2533:
[----:B0-----:R0:W2:Y:S02]  /*1a6f0*/  SYNCS.PHASECHK.TRANS64.TRYWAIT P0, [R4+URZ+0x38860], R3 ;  /* 0x03886003040075a7 */ /* 0x0010a4000800017f */
[----:B--2---:R-:W-:Y:S05]  /*1a700*/  @!P0 NANOSLEEP.SYNCS 0x989680 ;  /* 0x009896800000895d */ /* 0x004fea0003900000 */
[----:B------:R-:W2:Y:S02]  /*1a710*/  @!P0 SYNCS.PHASECHK.TRANS64 P0, [R4+URZ+0x38860], R3 ;  /* 0x03886003040085a7 */ /* 0x000ea4000800007f */
[----:B--2---:R-:W-:Y:S05]  /*1a720*/  @!P0 BRA `(.L_x_2533) ;  /* 0xfffffffc00f08947 */ /* 0x004fea000383ffff */
[----:B------:R-:W-:Y:S05]  /*1a730*/  BRA `(.L_x_2625) ;  /* 0xffffffc400187947 */ /* 0x000fea000383ffff */
.L_x_2534:
[----:B------:R-:W-:Y:S01]  /*1a740*/  BSSY B0, `(.L_x_2626) ;  /* 0x0000008000007945 */ /* 0x000fe20003800000 */
[----:B------:R-:W-:Y:S01]  /*1a750*/  IMAD.MOV.U32 R13, RZ, RZ, R25 ;  /* 0x000000ffff0d7224 */ /* 0x000fe200078e0019 */
[----:B------:R-:W-:Y:S01]  /*1a760*/  MOV R15, 0xffffffff ;  /* 0xffffffff000f7802 */ /* 0x000fe20000000f00 */
[----:B------:R-:W-:Y:S02]  /*1a770*/  IMAD.MOV.U32 R12, RZ, RZ, RZ ;  /* 0x000000ffff0c7224 */ /* 0x000fe400078e00ff */
[----:B------:R-:W-:-:S07]  /*1a780*/  IMAD.MOV.U32 R11, RZ, RZ, 0x181f ;  /* 0x0000181fff0b7424 */ /* 0x000fce00078e00ff */
[----:B01----:R-:W-:Y:S05]  /*1a790*/  WARPSYNC.COLLECTIVE R15, `(.L_x_2627) ;  /* 0x000000000f087348 */ /* 0x003fea0003c00000 */
[----:B-1----:R1:W2:Y:S02]  /*1a7a0*/  SHFL.IDX P6, R14, R13, R12, R11 ;  /* 0x0000000c0d0e7389 */ /* 0x0022a400000c000b */
[----:B012---:R-:W-:Y:S01]  /*1a7b0*/  ENDCOLLECTIVE ;  /* 0x000000000000791b */ /* 0x007fe20003800000 */
.L_x_2627:
[----:B------:R-:W-:Y:S05]  /*1a7c0*/  BSYNC B0 ;  /* 0x0000000000007941 */ /* 0x000fea0003800000 */
.L_x_2626:
[----:B------:R-:W-:Y:S01]  /*1a7d0*/  IMAD.MOV.U32 R13, RZ, RZ, R24 ;  /* 0x000000ffff0d7224 */ /* 0x000fe200078e0018 */
[C---:B------:R-:W-:Y:S01]  /*1a7e0*/  SHF.L.U32 R8, R33.reuse, 0x1, RZ ;  /* 0x0000000121087819 */ /* 0x040fe200000006ff */
[----:B------:R-:W-:Y:S01]  /*1a7f0*/  IMAD.MOV.U32 R12, RZ, RZ, RZ ;  /* 0x000000ffff0c7224 */ /* 0x000fe200078e00ff */
[----:B------:R-:W-:Y:S01]  /*1a800*/  LOP3.LUT R0, R33, 0x40, RZ, 0xfc, !PT ;  /* 0x0000004021007812 */ /* 0x000fe200078efcff */
[----:B------:R-:W-:Y:S02]  /*1a810*/  IMAD.MOV.U32 R11, RZ, RZ, 0x181f ;  /* 0x0000181fff0b7424 */ /* 0x000fe400078e00ff */
[----:B------:R-:W-:Y:S02]  /*1a820*/  IMAD.MOV.U32 R15, RZ, RZ, -0x1 ;  /* 0xffffffffff0f7424 */ /* 0x000fe400078e00ff */
[----:B------:R-:W-:-:S07]  /*1a830*/  IMAD.MOV.U32 R3, RZ, RZ, R14 ;  /* 0x000000ffff037224 */ /* 0x000fce00078e000e */
[----:B------:R-:W-:Y:S05]  /*1a840*/  WARPSYNC.COLLECTIVE R15, `(.L_x_2628) ;  /* 0x000000000f087348 */ /* 0x000fea0003c00000 */
[----:B------:R0:W1:Y:S02]  /*1a850*/  SHFL.IDX P6, R14, R13, R12, R11 ;  /* 0x0000000c0d0e7389 */ /* 0x00006400000c000b */
[----:B01----:R-:W-:Y:S01]  /*1a860*/  ENDCOLLECTIVE ;  /* 0x000000000000791b */ /* 0x003fe20003800000 */
.L_x_2628:
        /* <DEDUP_REMOVED lines=21> */
.L_x_2629:
[----:B------:R-:W-:Y:S01]  /*1a9c0*/  @!PT LDS RZ, [RZ] ;  /* 0x00000000fffff984 */ /* 0x000fe20000000800 */
[----:B------:R-:W-:Y:S01]  /*1a9d0*/  @!PT LDS RZ, [RZ] ;  /* 0x00000000fffff984 */ /* 0x000fe20000000800 */
[----:B------:R-:W-:Y:S01]  /*1a9e0*/  @!PT LDS RZ, [RZ] ;  /* 0x00000000fffff984 */ /* 0x000fe20000000800 */
[----:B------:R0:W-:Y:S01]  /*1a9f0*/  LDGSTS.E.BYPASS.LTC128B.128 [R0+0x5400], desc[UR38][R2.64+0x100], !P4 ;  /* 0x0540010002007fae */ /* 0x0001e2000e101d66 */
[----:B------:R-:W-:Y:S02]  /*1aa00*/  ISETP.LT.OR P4, PT, R5, 0x1, P0 ;  /* 0x000000010500780c */ /* 0x000fe40000781670 */
[----:B------:R-:W-:-:S11]  /*1aa10*/  MOV R13, R24 ;  /* 0x00000018000d7202 */ /* 0x000fd60000000f00 */
[----:B------:R0:W-:Y:S01]  /*1aa20*/  LDGSTS.E.BYPASS.LTC128B.128 [R0+0x7c00], desc[UR38][R2.64+0x180], !P4 ;  /* 0x07c0018002007fae */ /* 0x0001e2000e101d66 */
[----:B------:R-:W-:-:S07]  /*1aa30*/  IMAD.MOV.U32 R7, RZ, RZ, R14 ;  /* 0x000000ffff077224 */ /* 0x000fce00078e000e */
[----:B0-----:R-:W-:Y:S05]  /*1aa40*/  WARPSYNC.COLLECTIVE R15, `(.L_x_2630) ;  /* 0x000000000f087348 */ /* 0x001fea0003c00000 */
[----:B------:R1:W2:Y:S02]  /*1aa50*/  SHFL.IDX P6, R14, R13, R12, R11 ;  /* 0x0000000c0d0e7389 */ /* 0x0002a400000c000b */
[----:B012---:R-:W-:Y:S01]  /*1aa60*/  ENDCOLLECTIVE ;  /* 0x000000000000791b */ /* 0x007fe20003800000 */
.L_x_2630:
[----:B------:R-:W-:Y:S02]  /*1aa70*/  IMAD.MOV.U32 R13, RZ, RZ, R25 ;  /* 0x000000ffff0d7224 */ /* 0x000fe400078e0019 */
[----:B------:R-:W-:Y:S01]  /*1aa80*/  IMAD.MOV.U32 R12, RZ, RZ, 0x2 ;  /* 0x00000002ff0c7424 */ /* 0x000fe200078e00ff */
[----:B------:R-:W-:-:S13]  /*1aa90*/  IADD3 R2, P4, R14, R8, RZ ;  /* 0x000000080e027210 */ /* 0x000fda0007f9e0ff */
[----:B------:R-:W-:Y:S05]  /*1aaa0*/  WARPSYNC.COLLECTIVE R15, `(.L_x_2631) ;  /* 0x000000000f087348 */ /* 0x000fea0003c00000 */
[----:B------:R0:W1:Y:S02]  /*1aab0*/  SHFL.IDX P6, R14, R13, R12, R11 ;  /* 0x0000000c0d0e7389 */ /* 0x00006400000c000b */
[----:B01----:R-:W-:Y:S01]  /*1aac0*/  ENDCOLLECTIVE ;  /* 0x000000000000791b */ /* 0x003fe20003800000 */
.L_x_2631:
        /* <DEDUP_REMOVED lines=12> */
.L_x_2632:
        /* <DEDUP_REMOVED lines=14> */
.L_x_2633:
        /* <DEDUP_REMOVED lines=12> */
.L_x_2634:
        /* <DEDUP_REMOVED lines=14> */
.L_x_2635:
        /* <DEDUP_REMOVED lines=12> */
.L_x_2636:
        /* <DEDUP_REMOVED lines=9> */
.L_x_2539:
        /* <DEDUP_REMOVED lines=8> */
.L_x_2639:
[----:B------:R-:W-:Y:S05]  /*1afe0*/  BSYNC B0 ;  /* 0x0000000000007941 */ /* 0x000fea0003800000 */
.L_x_2638:
        /* <DEDUP_REMOVED lines=9> */
.L_x_2640:
[----:B------:R-:W-:Y:S02]  /*1b080*/  ULDC UR4, c[0x0][0xc3c] ;  /* 0x00030f0000047ab9 */ /* 0x000fe40000000800 */
[----:B------:R-:W-:-:S13]  /*1b090*/  ISETP.GE.OR P1, PT, R5, UR4, !P0 ;  /* 0x0000000405007c0c */ /* 0x000fda000c726670 */
[----:B------:R-:W0:Y:S01]  /*1b0a0*/  @!P1 LDC.64 R2, c[0x0][0xc80] ;  /* 0x00032000ff029b82 */ /* 0x000e220000000a00 */
[----:B------:R-:W-:Y:S01]  /*1b0b0*/  MOV R11, RZ ;  /* 0x000000ff000b7202 */ /* 0x000fe20000000f00 */
[----:B------:R-:W-:Y:S02]  /*1b0c0*/  IMAD.MOV.U32 R4, RZ, RZ, R14 ;  /* 0x000000ffff047224 */ /* 0x000fe400078e000e */
[----:B0-----:R-:W-:-:S06]  /*1b0d0*/  @!P1 IMAD.WIDE R2, R5, 0x4, R2 ;  /* 0x0000000405029825 */ /* 0x001fcc00078e0202 */
[----:B------:R-:W2:Y:S01]  /*1b0e0*/  @!P1 LDG.E R2, desc[UR38][R2.64] ;  /* 0x0000002602029981 */ /* 0x000ea2000c1e1900 */
[----:B------:R-:W-:Y:S01]  /*1b0f0*/  IMAD.MOV.U32 R5, RZ, RZ, RZ ;  /* 0x000000ffff057224 */ /* 0x000fe200078e00ff */
        /* <DEDUP_REMOVED lines=10> */
.L_x_2641:
[----:B------:R-:W-:Y:S01]  /*1b1a0*/  IMAD.MOV.U32 R12, RZ, RZ, 0x2 ;  /* 0x00000002ff0c7424 */ /* 0x000fe200078e00ff */
[----:B------:R-:W-:-:S05]  /*1b1b0*/  SEL R6, R14, RZ, P1 ;  /* 0x000000ff0e067207 */ /* 0x000fca0000800000 */
[----:B------:R-:W-:-:S04]  /*1b1c0*/  IMAD.IADD R6, R5, 0x1, R6 ;  /* 0x0000000105067824 */ /* 0x000fc800078e0206 */
[----:B------:R-:W-:-:S07]  /*1b1d0*/  IMAD.MOV.U32 R13, RZ, RZ, R6 ;  /* 0x000000ffff0d7224 */ /* 0x000fce00078e0006 */
[----:B------:R-:W-:Y:S05]  /*1b1e0*/  WARPSYNC.COLLECTIVE R15, `(.L_x_2642) ;  /* 0x000000000f087348 */ /* 0x000fea0003c00000 */
[----:B------:R0:W1:Y:S02]  /*1b1f0*/  SHFL.UP P6, R14, R13, R12, R11 ;  /* 0x0400000c0d0e7389 */ /* 0x00006400000c000b */
[----:B01----:R-:W-:Y:S01]  /*1b200*/  ENDCOLLECTIVE ;  /* 0x000000000000791b */ /* 0x003fe20003800000 */
.L_x_2642:
[----:B------:R-:W-:Y:S02]  /*1b210*/  MOV R12, 0x4 ;  /* 0x00000004000c7802 */ /* 0x000fe40000000f00 */
[----:B------:R-:W-:-:S05]  /*1b220*/  SEL R7, R14, RZ, P2 ;  /* 0x000000ff0e077207 */ /* 0x000fca0001000000 */
[----:B------:R-:W-:-:S04]  /*1b230*/  IMAD.IADD R7, R6, 0x1, R7 ;  /* 0x0000000106077824 */ /* 0x000fc800078e0207 */
[----:B------:R-:W-:-:S07]  /*1b240*/  IMAD.MOV.U32 R13, RZ, RZ, R7 ;  /* 0x000000ffff0d7224 */ /* 0x000fce00078e0007 */
[----:B------:R-:W-:Y:S05]  /*1b250*/  WARPSYNC.COLLECTIVE R15, `(.L_x_2643) ;  /* 0x000000000f087348 */ /* 0x000fea0003c00000 */
[----:B------:R0:W1:Y:S02]  /*1b260*/  SHFL.UP P6, R14, R13, R12, R11 ;  /* 0x0400000c0d0e7389 */ /* 0x00006400000c000b */
[----:B01----:R-:W-:Y:S01]  /*1b270*/  ENDCOLLECTIVE ;  /* 0x000000000000791b */ /* 0x003fe20003800000 */
.L_x_2643:
[----:B------:R-:W-:Y:S01]  /*1b280*/  IMAD.MOV.U32 R12, RZ, RZ, 0x8 ;  /* 0x00000008ff0c7424 */ /* 0x000fe200078e00ff */
[----:B------:R-:W-:-:S05]  /*1b290*/  SEL R2, R14, RZ, P3 ;  /* 0x000000ff0e027207 */ /* 0x000fca0001800000 */
[----:B------:R-:W-:-:S04]  /*1b2a0*/  IMAD.IADD R2, R7, 0x1, R2 ;  /* 0x0000000107027824 */ /* 0x000fc800078e0202 */
[----:B------:R-:W-:-:S07]  /*1b2b0*/  IMAD.MOV.U32 R13, RZ, RZ, R2 ;  /* 0x000000ffff0d7224 */ /* 0x000fce00078e0002 */
[----:B------:R-:W-:Y:S05]  /*1b2c0*/  WARPSYNC.COLLECTIVE R15, `(.L_x_2644) ;  /* 0x000000000f087348 */ /* 0x000fea0003c00000 */
[----:B------:R0:W1:Y:S02]  /*1b2d0*/  SHFL.UP P6, R14, R13, R12, R11 ;  /* 0x0400000c0d0e7389 */ /* 0x00006400000c000b */
[----:B01----:R-:W-:Y:S01]  /*1b2e0*/  ENDCOLLECTIVE ;  /* 0x000000000000791b */ /* 0x003fe20003800000 */
.L_x_2644:
[----:B------:R-:W-:Y:S02]  /*1b2f0*/  MOV R12, 0x10 ;  /* 0x00000010000c7802 */ /* 0x000fe40000000f00 */
[----:B------:R-:W-:-:S05]  /*1b300*/  SEL R3, R14, RZ, P4 ;  /* 0x000000ff0e037207 */ /* 0x000fca0002000000 */
[----:B------:R-:W-:-:S04]  /*1b310*/  IMAD.IADD R3, R2, 0x1, R3 ;  /* 0x0000000102037824 */ /* 0x000fc800078e0203 */
[----:B------:R-:W-:-:S07]  /*1b320*/  IMAD.MOV.U32 R13, RZ, RZ, R3 ;  /* 0x000000ffff0d7224 */ /* 0x000fce00078e0003 */
[----:B------:R-:W-:Y:S05]  /*1b330*/  WARPSYNC.COLLECTIVE R15, `(.L_x_2645) ;  /* 0x000000000f087348 */ /* 0x000fea0003c00000 */
[----:B------:R0:W1:Y:S02]  /*1b340*/  SHFL.UP P6, R14, R13, R12, R11 ;  /* 0x0400000c0d0e7389 */ /* 0x00006400000c000b */
[----:B01----:R-:W-:Y:S01]  /*1b350*/  ENDCOLLECTIVE ;  /* 0x000000000000791b */ /* 0x003fe20003800000 */
.L_x_2645:
        /* <DEDUP_REMOVED lines=8> */
.L_x_2646:
[----:B------:R-:W-:Y:S05]  /*1b3e0*/  BRA `(.L_x_2647) ;  /* 0xffffffc000307947 */ /* 0x000fea000383ffff */
.L_x_2544:
[----:B------:R-:W-:Y:S01]  /*1b3f0*/  BSSY B0, `(.L_x_2648) ;  /* 0x0000008000007945 */ /* 0x000fe20003800000 */
[----:B-----5:R-:W-:Y:S01]  /*1b400*/  IMAD.MOV.U32 R13, RZ, RZ, R5 ;  /* 0x000000ffff0d7224 */ /* 0x020fe200078e0005 */
[----:B------:R-:W-:Y:S01]  /*1b410*/  MOV R12, 0x1 ;  /* 0x00000001000c7802 */ /* 0x000fe20000000f00 */
[----:B------:R-:W-:Y:S02]  /*1b420*/  IMAD.MOV.U32 R11, RZ, RZ, RZ ;  /* 0x000000ffff0b7224 */ /* 0x000fe400078e00ff */
[----:B------:R-:W-:-:S07]  /*1b430*/  IMAD.MOV.U32 R15, RZ, RZ, -0x1 ;  /* 0xffffffffff0f7424 */ /* 0x000fce00078e00ff */
[----:B01----:R-:W-:Y:S05]  /*1b440*/  WARPSYNC.COLLECTIVE R15, `(.L_x_2649) ;  /* 0x000000000f087348 */ /* 0x003fea0003c00000 */
[----:B------:R2:W3:Y:S02]  /*1b450*/  SHFL.UP P6, R14, R13, R12, R11 ;  /* 0x0400000c0d0e7389 */ /* 0x0004e400000c000b */
[----:B0123--:R-:W-:Y:S01]  /*1b460*/  ENDCOLLECTIVE ;  /* 0x000000000000791b */ /* 0x00ffe20003800000 */
.L_x_2649:
[----:B------:R-:W-:Y:S05]  /*1b470*/  BSYNC B0 ;  /* 0x0000000000007941 */ /* 0x000fea0003800000 */
.L_x_2648:
        /* <DEDUP_REMOVED lines=8> */
.L_x_2650:
[----:B------:R-:W-:Y:S01]  /*1b500*/  IMAD.MOV.U32 R12, RZ, RZ, 0x4 ;  /* 0x00000004ff0c7424 */ /* 0x000fe200078e00ff */
[----:B------:R-:W-:-:S05]  /*1b510*/  SEL R2, R14, RZ, P2 ;  /* 0x000000ff0e027207 */ /* 0x000fca0001000000 */
[----:B------:R-:W-:-:S04]  /*1b520*/  IMAD.IADD R2, R13, 0x1, R2 ;  /* 0x000000010d027824 */ /* 0x000fc800078e0202 */
[----:B------:R-:W-:-:S07]  /*1b530*/  IMAD.MOV.U32 R13, RZ, RZ, R2 ;  /* 0x000000ffff0d7224 */ /* 0x000fce00078e0002 */
[----:B------:R-:W-:Y:S05]  /*1b540*/  WARPSYNC.COLLECTIVE R15, `(.L_x_2651) ;  /* 0x000000000f087348 */ /* 0x000fea0003c00000 */
[----:B------:R0:W1:Y:S02]  /*1b550*/  SHFL.UP P6, R14, R13, R12, R11 ;  /* 0x0400000c0d0e7389 */ /* 0x00006400000c000b */
[----:B01----:R-:W-:Y:S01]  /*1b560*/  ENDCOLLECTIVE ;  /* 0x000000000000791b */ /* 0x003fe20003800000 */
.L_x_2651:
[----:B------:R-:W-:Y:S02]  /*1b570*/  MOV R12, 0x8 ;  /* 0x00000008000c7802 */ /* 0x000fe40000000f00 */
[----:B------:R-:W-:-:S05]  /*1b580*/  SEL R3, R14, RZ, P3 ;  /* 0x000000ff0e037207 */ /* 0x000fca0001800000 */
[----:B------:R-:W-:-:S04]  /*1b590*/  IMAD.IADD R3, R2, 0x1, R3 ;  /* 0x0000000102037824 */ /* 0x000fc800078e0203 */
[----:B------:R-:W-:-:S07]  /*1b5a0*/  IMAD.MOV.U32 R13, RZ, RZ, R3 ;  /* 0x000000ffff0d7224 */ /* 0x000fce00078e0003 */
[----:B------:R-:W-:Y:S05]  /*1b5b0*/  WARPSYNC.COLLECTIVE R15, `(.L_x_2652) ;  /* 0x000000000f087348 */ /* 0x000fea0003c00000 */
[----:B------:R0:W1:Y:S02]  /*1b5c0*/  SHFL.UP P6, R14, R13, R12, R11 ;  /* 0x0400000c0d0e7389 */ /* 0x00006400000c000b */
[----:B01----:R-:W-:Y:S01]  /*1b5d0*/  ENDCOLLECTIVE ;  /* 0x000000000000791b */ /* 0x003fe20003800000 */
.L_x_2652:
[----:B------:R-:W-:Y:S01]  /*1b5e0*/  IMAD.MOV.U32 R12, RZ, RZ, 0x10 ;  /* 0x00000010ff0c7424 */ /* 0x000fe200078e00ff */
[----:B------:R-:W-:-:S05]  /*1b5f0*/  SEL R4, R14, RZ, P4 ;  /* 0x000000ff0e047207 */ /* 0x000fca0002000000 */
[----:B------:R-:W-:-:S04]  /*1b600*/  IMAD.IADD R4, R3, 0x1, R4 ;  /* 0x0000000103047824 */ /* 0x000fc800078e0204 */
[----:B------:R-:W-:-:S07]  /*1b610*/  IMAD.MOV.U32 R13, RZ, RZ, R4 ;  /* 0x000000ffff0d7224 */ /* 0x000fce00078e0004 */
[----:B------:R-:W-:Y:S05]  /*1b620*/  WARPSYNC.COLLECTIVE R15, `(.L_x_2653) ;  /* 0x000000000f087348 */ /* 0x000fea0003c00000 */
[----:B------:R0:W1:Y:S02]  /*1b630*/  SHFL.UP P6, R14, R13, R12, R11 ;  /* 0x0400000c0d0e7389 */ /* 0x00006400000c000b */
[----:B01----:R-:W-:Y:S01]  /*1b640*/  ENDCOLLECTIVE ;  /* 0x000000000000791b */ /* 0x003fe20003800000 */
.L_x_2653:
[----:B------:R-:W-:Y:S01]  /*1b650*/  MOV R12, 0x1f ;  /* 0x0000001f000c7802 */ /* 0x000fe20000000f00 */
[----:B------:R-:W-:Y:S01]  /*1b660*/  IMAD.MOV.U32 R11, RZ, RZ, 0x1f ;  /* 0x0000001fff0b7424 */ /* 0x000fe200078e00ff */
[----:B------:R-:W-:-:S05]  /*1b670*/  SEL R3, R14, RZ, P5 ;  /* 0x000000ff0e037207 */ /* 0x000fca0002800000 */
[----:B------:R-:W-:-:S04]  /*1b680*/  IMAD.IADD R6, R4, 0x1, R3 ;  /* 0x0000000104067824 */ /* 0x000fc800078e0203 */
[----:B------:R-:W-:-:S07]  /*1b690*/  IMAD.MOV.U32 R13, RZ, RZ, R6 ;  /* 0x000000ffff0d7224 */ /* 0x000fce00078e0006 */
[----:B------:R-:W-:Y:S05]  /*1b6a0*/  WARPSYNC.COLLECTIVE R15, `(.L_x_2654) ;  /* 0x000000000f087348 */ /* 0x000fea0003c00000 */
[----:B------:R0:W1:Y:S02]  /*1b6b0*/  SHFL.IDX P6, R14, R13, R12, R11 ;  /* 0x0000000c0d0e7389 */ /* 0x00006400000c000b */
[----:B01----:R-:W-:Y:S01]  /*1b6c0*/  ENDCOLLECTIVE ;  /* 0x000000000000791b */ /* 0x003fe20003800000 */
.L_x_2654:
[----:B------:R-:W-:Y:S05]  /*1b6d0*/  BRA `(.L_x_2655) ;  /* 0xffffffc000107947 */ /* 0x000fea000383ffff */
.L_x_2546:
[----:B------:R-:W-:Y:S01]  /*1b6e0*/  BSSY B0, `(.L_x_2656) ;  /* 0x0000006000007945 */ /* 0x000fe20003800000 */
[----:B------:R-:W-:Y:S01]  /*1b6f0*/  PLOP3.LUT P6, PT, P6, PT, PT, 0x8, 0x0 ;  /* 0x000000000000781c */ /* 0x000fe200037ce170 */
[----:B------:R-:W-:-:S12]  /*1b700*/  IMAD.MOV.U32 R15, RZ, RZ, -0x1 ;  /* 0xffffffffff0f7424 */ /* 0x000fd800078e00ff */
[----:B0-----:R-:W-:Y:S05]  /*1b710*/  WARPSYNC.COLLECTIVE R15, `(.L_x_2657) ;  /* 0x000000000f087348 */ /* 0x001fea0003c00000 */
[----:B------:R-:W-:Y:S01]  /*1b720*/  VOTE.ANY R14, PT, P6 ;  /* 0x00000000000e7806 */ /* 0x000fe200030e0100 */
[----:B0-----:R-:W-:Y:S06]  /*1b730*/  ENDCOLLECTIVE ;  /* 0x000000000000791b */ /* 0x001fec0003800000 */
.L_x_2657:
[----:B------:R-:W-:Y:S05]  /*1b740*/  BSYNC B0 ;  /* 0x0000000000007941 */ /* 0x000fea0003800000 */
.L_x_2656:
[----:B------:R-:W-:Y:S01]  /*1b750*/  IMAD.MOV.U32 R2, RZ, RZ, R14 ;  /* 0x000000ffff027224 */ /* 0x000fe200078e000e */
[----:B------:R-:W-:Y:S01]  /*1b760*/  MOV R11, 0x1f ;  /* 0x0000001f000b7802 */ /* 0x000fe20000000f00 */
[----:B------:R-:W-:Y:S02]  /*1b770*/  IMAD.MOV.U32 R13, RZ, RZ, R5 ;  /* 0x000000ffff0d7224 */ /* 0x000fe400078e0005 */
[----:B------:R-:W0:Y:S01]  /*1b780*/  POPC R4, R2 ;  /* 0x0000000200047309 */ /* 0x000e220000000000 */
[----:B------:R-:W-:Y:S02]  /*1b790*/  IMAD.MOV.U32 R15, RZ, RZ, -0x1 ;  /* 0xffffffffff0f7424 */ /* 0x000fe400078e00ff */
[----:B0-----:R-:W-:-:S07]  /*1b7a0*/  IMAD.MOV.U32 R12, RZ, RZ, R4 ;  /* 0x000000ffff0c7224 */ /* 0x001fce00078e0004 */
[----:B------:R-:W-:Y:S05]  /*1b7b0*/  WARPSYNC.COLLECTIVE R15, `(.L_x_2658) ;  /* 0x000000000f087348 */ /* 0x000fea0003c00000 */
[----:B------:R0:W1:Y:S02]  /*1b7c0*/  SHFL.IDX P6, R14, R13, R12, R11 ;  /* 0x0000000c0d0e7389 */ /* 0x00006400000c000b */
[----:B01----:R-:W-:Y:S01]  /*1b7d0*/  ENDCOLLECTIVE ;  /* 0x000000000000791b */ /* 0x003fe20003800000 */
.L_x_2658:
[----:B------:R-:W-:Y:S01]  /*1b7e0*/  IMAD.MOV.U32 R5, RZ, RZ, R14 ;  /* 0x000000ffff057224 */ /* 0x000fe200078e000e */
[----:B------:R-:W-:Y:S06]  /*1b7f0*/  BRA `(.L_x_2659) ;  /* 0xffffffc000007947 */ /* 0x000fec000383ffff */
.L_x_2548:
[----:B------:R-:W-:Y:S01]  /*1b800*/  BSSY B0, `(.L_x_2660) ;  /* 0x0000007000007945 */ /* 0x000fe20003800000 */
[----:B------:R-:W-:Y:S02]  /*1b810*/  IMAD.MOV.U32 R13, RZ, RZ, R6 ;  /* 0x000000ffff0d7224 */ /* 0x000fe400078e0006 */
[----:B------:R-:W-:Y:S02]  /*1b820*/  IMAD.MOV.U32 R11, RZ, RZ, 0x1f ;  /* 0x0000001fff0b7424 */ /* 0x000fe400078e00ff */
[----:B------:R-:W-:-:S07]  /*1b830*/  IMAD.MOV.U32 R15, RZ, RZ, -0x1 ;  /* 0xffffffffff0f7424 */ /* 0x000fce00078e00ff */
[----:B012---:R-:W-:Y:S05]  /*1b840*/  WARPSYNC.COLLECTIVE R15, `(.L_x_2661) ;  /* 0x000000000f087348 */ /* 0x007fea0003c00000 */
[----:B------:R3:W4:Y:S02]  /*1b850*/  SHFL.IDX P6, R14, R13, R12, R11 ;  /* 0x0000000c0d0e7389 */ /* 0x00072400000c000b */
[----:B01234-:R-:W-:Y:S01]  /*1b860*/  ENDCOLLECTIVE ;  /* 0x000000000000791b */ /* 0x01ffe20003800000 */
.L_x_2661:
[----:B------:R-:W-:Y:S05]  /*1b870*/  BSYNC B0 ;  /* 0x0000000000007941 */ /* 0x000fea0003800000 */
.L_x_2660:
[----:B------:R-:W-:Y:S05]  /*1b880*/  BRA `(.L_x_2547) ;  /* 0xffffffbc00f87947 */ /* 0x000fea000383ffff */
.L_x_2552:
[----:B-1----:R1:W3:Y:S02]  /*1b890*/  SYNCS.PHASECHK.TRANS64.TRYWAIT P0, [R4+URZ+0x38820], R0 ;  /* 0x03882000040075a7 */ /* 0x0022e4000800017f */
[----:B---3--:R-:W-:Y:S05]  /*1b8a0*/  @!P0 NANOSLEEP.SYNCS 0x989680 ;  /* 0x009896800000895d */ /* 0x008fea0003900000 */
[----:B------:R-:W3:Y:S02]  /*1b8b0*/  @!P0 SYNCS.PHASECHK.TRANS64 P0, [R4+URZ+0x38820], R0 ;  /* 0x03882000040085a7 */ /* 0x000ee4000800007f */
[----:B---3--:R-:W-:Y:S05]  /*1b8c0*/  @!P0 BRA `(.L_x_2552) ;  /* 0xfffffffc00f08947 */ /* 0x008fea000383ffff */
[----:B------:R-:W-:Y:S05]  /*1b8d0*/  BRA `(.L_x_2662) ;  /* 0xffffffc400707947 */ /* 0x000fea000383ffff */
.L_x_2553:
[----:B------:R-:W3:Y:S01]  /*1b8e0*/  S2R R2, SR_TID.X ;  /* 0x0000000000027919 */ /* 0x000ee20000002100 */
[----:B------:R-:W-:Y:S01]  /*1b8f0*/  BSSY B0, `(.L_x_2663) ;  /* 0x000000a000007945 */ /* 0x000fe20003800000 */
[----:B------:R-:W-:Y:S02]  /*1b900*/  IMAD.MOV.U32 R12, RZ, RZ, RZ ;  /* 0x000000ffff0c7224 */ /* 0x000fe400078e00ff */
[----:B------:R-:W-:Y:S02]  /*1b910*/  IMAD.MOV.U32 R11, RZ, RZ, 0x1f ;  /* 0x0000001fff0b7424 */ /* 0x000fe400078e00ff */
[----:B------:R-:W-:Y:S01]  /*1b920*/  IMAD.MOV.U32 R15, RZ, RZ, -0x1 ;  /* 0xffffffffff0f7424 */ /* 0x000fe200078e00ff */
[----:B---3--:R-:W-:-:S04]  /*1b930*/  SHF.R.U32.HI R2, RZ, 0x5, R2 ;  /* 0x00000005ff027819 */ /* 0x008fc80000011602 */
[----:B------:R-:W-:-:S04]  /*1b940*/  LOP3.LUT R2, R2, 0x3, RZ, 0xc0, !PT ;  /* 0x0000000302027812 */ /* 0x000fc800078ec0ff */
[----:B------:R-:W-:-:S07]  /*1b950*/  MOV R13, R2 ;  /* 0x00000002000d7202 */ /* 0x000fce0000000f00 */
[----:B012---:R-:W-:Y:S05]  /*1b960*/  WARPSYNC.COLLECTIVE R15, `(.L_x_2664) ;  /* 0x000000000f087348 */ /* 0x007fea0003c00000 */
[----:B------:R3:W4:Y:S02]  /*1b970*/  SHFL.IDX P6, R14, R13, R12, R11 ;  /* 0x0000000c0d0e7389 */ /* 0x00072400000c000b */
[----:B01234-:R-:W-:Y:S01]  /*1b980*/  ENDCOLLECTIVE ;  /* 0x000000000000791b */ /* 0x01ffe20003800000 */
.L_x_2664:
[----:B------:R-:W-:Y:S05]  /*1b990*/  BSYNC B0 ;  /* 0x0000000000007941 */ /* 0x000fea0003800000 */
.L_x_2663:
[----:B------:R-:W-:Y:S05]  /*1b9a0*/  BRA `(.L_x_2665) ;  /* 0xffffffc400587947 */ /* 0x000fea000383ffff */
.L_x_2556:
[----:B------:R-:W-:Y:S01]  /*1b9b0*/  BSSY B1, `(.L_x_2666) ;  /* 0x0000006000017945 */ /* 0x000fe20003800000 */
[----:B------:R-:W-:-:S07]  /*1b9c0*/  IMAD.MOV.U32 R15, RZ, RZ, -0x1 ;  /* 0xffffffffff0f7424 */ /* 0x000fce00078e00ff */
[----:B012---:R-:W-:Y:S05]  /*1b9d0*/  WARPSYNC.COLLECTIVE R15, `(.L_x_2667) ;  /* 0x000000000f0c7348 */ /* 0x007fea0003c00000 */
[----:B------:R-:W-:Y:S02]  /*1b9e0*/  ELECT P6, UR62, PT ;  /* 0x00000000003e782f */ /* 0x000fe400038c0000 */
[----:B------:R-:W-:Y:S01]  /*1b9f0*/  MOV R14, UR62 ;  /* 0x0000003e000e7c02 */ /* 0x000fe20008000f00 */
[----:B012---:R-:W-:Y:S10]  /*1ba00*/  ENDCOLLECTIVE ;  /* 0x000000000000791b */ /* 0x007ff40003800000 */
.L_x_2667:
[----:B------:R-:W-:Y:S05]  /*1ba10*/  BSYNC B1 ;  /* 0x0000000000017941 */ /* 0x000fea0003800000 */
.L_x_2666:
[----:B------:R-:W-:Y:S05]  /*1ba20*/  BRA `(.L_x_2668) ;  /* 0xffffffc400507947 */ /* 0x000fea000383ffff */
.L_x_2558:
[----:B-1----:R1:W3:Y:S02]  /*1ba30*/  SYNCS.PHASECHK.TRANS64.TRYWAIT P1, [R5+URZ+0x38840], R0 ;  /* 0x03884000050075a7 */ /* 0x0022e4000802017f */
[----:B---3--:R-:W-:Y:S05]  /*1ba40*/  @!P1 NANOSLEEP.SYNCS 0x989680 ;  /* 0x009896800000995d */ /* 0x008fea0003900000 */
[----:B------:R-:W3:Y:S02]  /*1ba50*/  @!P1 SYNCS.PHASECHK.TRANS64 P1, [R5+URZ+0x38840], R0 ;  /* 0x03884000050095a7 */ /* 0x000ee4000802007f */
[----:B---3--:R-:W-:Y:S05]  /*1ba60*/  @!P1 BRA `(.L_x_2558) ;  /* 0xfffffffc00f09947 */ /* 0x008fea000383ffff */
[----:B------:R-:W-:Y:S05]  /*1ba70*/  BRA `(.L_x_2669) ;  /* 0xffffffc400787947 */ /* 0x000fea000383ffff */
.L_x_2560:
[----:B---3--:R3:W4:Y:S02]  /*1ba80*/  SYNCS.PHASECHK.TRANS64.TRYWAIT P1, [R27+URZ+0x38840], R2 ;  /* 0x038840021b0075a7 */ /* 0x008724000802017f */
[----:B----4-:R-:W-:Y:S05]  /*1ba90*/  @!P1 NANOSLEEP.SYNCS 0x989680 ;  /* 0x009896800000995d */ /* 0x010fea0003900000 */
[----:B------:R-:W4:Y:S02]  /*1baa0*/  @!P1 SYNCS.PHASECHK.TRANS64 P1, [R27+URZ+0x38840], R2 ;  /* 0x038840021b0095a7 */ /* 0x000f24000802007f */
[----:B----4-:R-:W-:Y:S05]  /*1bab0*/  @!P1 BRA `(.L_x_2560) ;  /* 0xfffffffc00f09947 */ /* 0x010fea000383ffff */
[----:B------:R-:W-:Y:S05]  /*1bac0*/  BRA `(.L_x_2670) ;  /* 0xffffffc400847947 */ /* 0x000fea000383ffff */
.L_x_2562:
[----:B----4-:R4:W0:Y:S02]  /*1bad0*/  SYNCS.PHASECHK.TRANS64.TRYWAIT P1, [R5+URZ+0x38860], R0 ;  /* 0x03886000050075a7 */ /* 0x010824000802017f */
[----:B0-----:R-:W-:Y:S05]  /*1bae0*/  @!P1 NANOSLEEP.SYNCS 0x989680 ;  /* 0x009896800000995d */ /* 0x001fea0003900000 */
[----:B------:R-:W0:Y:S02]  /*1baf0*/  @!P1 SYNCS.PHASECHK.TRANS64 P1, [R5+URZ+0x38860], R0 ;  /* 0x03886000050095a7 */ /* 0x000e24000802007f */
[----:B0-----:R-:W-:Y:S05]  /*1bb00*/  @!P1 BRA `(.L_x_2562) ;  /* 0xfffffffc00f09947 */ /* 0x001fea000383ffff */
[----:B------:R-:W-:Y:S05]  /*1bb10*/  BRA `(.L_x_2671) ;  /* 0xffffffc400807947 */ /* 0x000fea000383ffff */
.L_x_2672:
        /* <DEDUP_REMOVED lines=14> */
.L_x_3301:


//--------------------- .text._ZN7cutlass13device_kernelIN5flash11enable_sm90INS1_16FlashAttnFwdSm90INS1_25CollectiveMainloopFwdSm90ILi2EN4cute5tupleIJNS5_1CILi1EEES8_S8_EEENS6_IJNS7_ILi128EEENS7_ILi80EEENS7_ILi256EEEEEELi256ENS_6half_tEfNS_4arch4Sm90ELb1ELb0ELb1ELb1ELb1ELb1ELb0ELb1ELb1ELb1ELb0ELb0EEENS1_21CollectiveEpilogueFwdINS6_IJSA_SC_SB_EEES9_SE_SG_Li256ELb1ELb1ELb0ELb0EEENS1_36VarlenDynamicPersistentTileSchedulerILi128ELi80ELi256ELi128ELb0ELb1ELb1ELb1ELb1ELb1EEEEEEEEEvNT_6ParamsE --------------------------
	.section	.text._ZN7cutlass13device_kernelIN5flash11enable_sm90INS1_16FlashAttnFwdSm90INS1_25CollectiveMainloopFwdSm90ILi2EN4cute5tupleIJNS5_1CILi1EEES8_S8_EEENS6_IJNS7_ILi128EEENS7_ILi80EEENS7_ILi256EEEEEELi256ENS_6half_tEfNS_4arch4Sm90ELb1ELb0ELb1ELb1ELb1ELb1ELb0ELb1ELb1ELb1ELb0ELb0EEENS1_21CollectiveEpilogueFwdINS6_IJSA_SC_SB_EEES9_SE_SG_Li256ELb1ELb1ELb0ELb0EEENS1_36VarlenDynamicPersistentTileSchedulerILi128ELi80ELi256ELi128ELb0ELb1ELb1ELb1ELb1ELb1EEEEEEEEEvNT_6ParamsE,"ax",@progbits
	.align	128
.text._ZN7cutlass13device_kernelIN5flash11enable_sm90INS1_16FlashAttnFwdSm90INS1_25CollectiveMainloopFwdSm90ILi2EN4cute5tupleIJNS5_1CILi1EEES8_S8_EEENS6_IJNS7_ILi128EEENS7_ILi80EEENS7_ILi256EEEEEELi256ENS_6half_tEfNS_4arch4Sm90ELb1ELb0ELb1ELb1ELb1ELb1ELb0ELb1ELb1ELb1ELb0ELb0EEENS1_21CollectiveEpilogueFwdINS6_IJSA_SC_SB_EEES9_SE_SG_Li256ELb1ELb1ELb0ELb0EEENS1_36VarlenDynamicPersistentTileSchedulerILi128ELi80ELi256ELi128ELb0ELb1ELb1ELb1ELb1ELb1EEEEEEEEEvNT_6ParamsE:
        .type           _ZN7cutlass13device_kernelIN5flash11enable_sm90INS1_16FlashAttnFwdSm90INS1_25CollectiveMainloopFwdSm90ILi2EN4cute5tupleIJNS5_1CILi1EEES8_S8_EEENS6_IJNS7_ILi128EEENS7_ILi80EEENS7_ILi256EEEEEELi256ENS_6half_tEfNS_4arch4Sm90ELb1ELb0ELb1ELb1ELb1ELb1ELb0ELb1ELb1ELb1ELb0ELb0EEENS1_21CollectiveEpilogueFwdINS6_IJSA_SC_SB_EEES9_SE_SG_Li256ELb1ELb1ELb0ELb0EEENS1_36VarlenDynamicPersistentTileSchedulerILi128ELi80ELi256ELi128ELb0ELb1ELb1ELb1ELb1ELb1EEEEEEEEEvNT_6ParamsE,@function
        .size           _ZN7cutlass13device_kernelIN5flash11enable_sm90INS1_16FlashAttnFwdSm90INS1_25CollectiveMainloopFwdSm90ILi2EN4cute5tupleIJNS5_1CILi1EEES8_S8_EEENS6_IJNS7_ILi128EEENS7_ILi80EEENS7_ILi256EEEEEELi256ENS_6half_tEfNS_4arch4Sm90ELb1ELb0ELb1ELb1ELb1ELb1ELb0ELb1ELb1ELb1ELb0ELb0EEENS1_21CollectiveEpilogueFwdINS6_IJSA_SC_SB_EEES9_SE_SG_Li256ELb1ELb1ELb0ELb0EEENS1_36VarlenDynamicPersistentTileSchedulerILi128ELi80ELi256ELi128ELb0ELb1ELb1ELb1ELb1ELb1EEEEEEEEEvNT_6ParamsE,(.L_x_3302 - _ZN7cutlass13device_kernelIN5flash11enable_sm90INS1_16FlashAttnFwdSm90INS1_25CollectiveMainloopFwdSm90ILi2EN4cute5tupleIJNS5_1CILi1EEES8_S8_EEENS6_IJNS7_ILi128EEENS7_ILi80EEENS7_ILi256EEEEEELi256ENS_6half_tEfNS_4arch4Sm90ELb1ELb0ELb1ELb1ELb1ELb1ELb0ELb1ELb1ELb1ELb0ELb0EEENS1_21CollectiveEpilogueFwdINS6_IJSA_SC_SB_EEES9_SE_SG_Li256ELb1ELb1ELb0ELb0EEENS1_36VarlenDynamicPersistentTileSchedulerILi128ELi80ELi256ELi128ELb0ELb1ELb1ELb1ELb1ELb1EEEEEEEEEvNT_6ParamsE)
        .other          _ZN7cutlass13device_kernelIN5flash11enable_sm90INS1_16FlashAttnFwdSm90INS1_25CollectiveMainloopFwdSm90ILi2EN4cute5tupleIJNS5_1CILi1EEES8_S8_EEENS6_IJNS7_ILi128EEENS7_ILi80EEENS7_ILi256EEEEEELi256ENS_6half_tEfNS_4arch4Sm90ELb1ELb0ELb1ELb1ELb1ELb1ELb0ELb1ELb1ELb1ELb0ELb0EEENS1_21CollectiveEpilogueFwdINS6_IJSA_SC_SB_EEES9_SE_SG_Li256ELb1ELb1ELb0ELb0EEENS1_36VarlenDynamicPersistentTileSchedulerILi128ELi80ELi256ELi128ELb0ELb1ELb1ELb1ELb1ELb1EEEEEEEEEvNT_6ParamsE,@"STO_CUDA_ENTRY STV_DEFAULT"
_ZN7cutlass13device_kernelIN5flash11enable_sm90INS1_16FlashAttnFwdSm90INS1_25CollectiveMainloopFwdSm90ILi2EN4cute5tupleIJNS5_1CILi1EEES8_S8_EEENS6_IJNS7_ILi128EEENS7_ILi80EEENS7_ILi256EEEEEELi256ENS_6half_tEfNS_4arch4Sm90ELb1ELb0ELb1ELb1ELb1ELb1ELb0ELb1ELb1ELb1ELb0ELb0EEENS1_21CollectiveEpilogueFwdINS6_IJSA_SC_SB_EEES9_SE_SG_Li256ELb1ELb1ELb0ELb0EEENS1_36VarlenDynamicPersistentTileSchedulerILi128ELi80ELi256ELi128ELb0ELb1ELb1ELb1ELb1ELb1EEEEEEEEEvNT_6ParamsE:
        /* <DEDUP_REMOVED lines=18> */
.L_x_2674:
[----:B------:R-:W-:Y:S05]  /*0120*/  BSYNC B0 ;  /* 0x0000000000007941 */ /* 0x000fea0003800000 */
.L_x_2673:
        /* <DEDUP_REMOVED lines=41> */
.L_x_2675:
        /* <DEDUP_REMOVED lines=22> */
.L_x_2676:
        /* <DEDUP_REMOVED lines=18> */
.L_x_2677:
        /* <DEDUP_REMOVED lines=22> */
.L_x_2678:
        /* <DEDUP_REMOVED lines=22> */
.L_x_2679:
[----:B0-----:R-:W-:Y:S01]  /*0900*/  UMOV UR4, 0x1 ;  /* 0x0000000100047882 */ /* 0x001fe20000000000 */
[----:B------:R-:W-:Y:S01]  /*0910*/  PLOP3.LUT P0, PT, PT, PT, UP0, 0x80, 0x0 ;  /* 0x000000000000781c */ /* 0x000fe20003f0f008 */
[----:B------:R-:W-:Y:S01]  /*0920*/  USEL UR4, UR4, 0x2, !UP0 ;  /* 0x0000000204047887 */ /* 0x000fe2000c000000 */
[----:B------:R-:W-:Y:S01]  /*0930*/  NOP ;  /* 0x0000000000007918 */ /* 0x000fe20000000000 */
[----:B------:R-:W-:Y:S01]  /*0940*/  ULDC.64 UR60, c[0x0][0x208] ;  /* 0x00008200003c7ab9 */ /* 0x000fe20000000a00 */
[----:B------:R-:W-:Y:S03]  /*0950*/  BSSY B9, `(.L_x_2680) ;  /* 0x0002ea8000097945 */ /* 0x000fe60003800000 */
[----:B------:R-:W-:-:S05]  /*0960*/  IMAD.U32 R3, RZ, RZ, UR4 ;  /* 0x00000004ff037e24 */ /* 0x000fca000f8e00ff */
[----:B------:R0:W-:Y:S01]  /*0970*/  STL [R1+0x90], R3 ;  /* 0x0000900301007387 */ /* 0x0001e20000100800 */
[----:B-12-4-:R-:W-:Y:S06]  /*0980*/  BAR.SYNC.DEFER_BLOCKING 0x0 ;  /* 0x0000000000007b1d */ /* 0x016fec0000010000 */
[----:B------:R-:W-:Y:S05]  /*0990*/  @!P0 BRA `(.L_x_2681) ;  /* 0x0000027400288947 */ /* 0x000fea0003800000 */
.L_x_2682:
        /* <DEDUP_REMOVED lines=10> */
[----:B------:R-:W-:-:S05]  /*0a40*/  LEA R22, R229, R22, 0x18 ;  /* 0x00000016e5167211 */ /* 0x000fca00078ec0ff */
[----:B------:R-:W1:Y:S01]  /*0a50*/  LDS.128 R28, [R22+0x388d0] ;  /* 0x0388d000161c7984 */ /* 0x000e620000000c00 */
[----:B------:R-:W-:Y:S06]  /*0a60*/  BAR.ARV 0x4, 0x180 ;  /* 0x0106000000007b1d */ /* 0x000fec0000002000 */
[----:B-1----:R-:W-:-:S13]  /*0a70*/  ISETP.GE.AND P0, PT, R31, UR4, PT ;  /* 0x000000041f007c0c */ /* 0x002fda000bf06270 */
[----:B------:R-:W-:Y:S05]  /*0a80*/  @P0 BRA `(.L_x_2683) ;  /* 0x000002e800500947 */ /* 0x000fea0003800000 */
[----:B------:R-:W2:Y:S01]  /*0a90*/  LDL R2, [R1+0x90] ;  /* 0x0000900001027983 */ /* 0x000ea20000100800 */
[----:B------:R-:W-:Y:S01]  /*0aa0*/  IADD3 R0, R0, -0x80, RZ ;  /* 0xffffff8000007810 */ /* 0x000fe20007ffe0ff */
[----:B------:R-:W-:Y:S01]  /*0ab0*/  IMAD.MOV.U32 R212, RZ, RZ, RZ ;  /* 0x000000ffffd47224 */ /* 0x000fe200078e00ff */
[----:B------:R-:W-:Y:S01]  /*0ac0*/  R2UR UR4, R22 ;  /* 0x00000000160472ca */ /* 0x000fe200000e0000 */
[----:B------:R-:W-:Y:S01]  /*0ad0*/  IMAD.MOV.U32 R227, RZ, RZ, RZ ;  /* 0x000000ffffe37224 */ /* 0x000fe200078e00ff */
[----:B0-----:R-:W-:Y:S01]  /*0ae0*/  SHF.R.S32.HI R3, RZ, 0x1f, R0 ;  /* 0x0000001fff037819 */ /* 0x001fe20000011400 */
[----:B------:R-:W-:Y:S02]  /*0af0*/  IMAD.MOV.U32 R224, RZ, RZ, RZ ;  /* 0x000000ffffe07224 */ /* 0x000fe400078e00ff */
[----:B------:R-:W-:Y:S01]  /*0b00*/  IMAD.MOV.U32 R219, RZ, RZ, RZ ;  /* 0x000000ffffdb7224 */ /* 0x000fe200078e00ff */
[CC--:B------:R-:W-:Y:S02]  /*0b10*/  LEA.HI R6, R3.reuse, R0.reuse, RZ, 0x5 ;  /* 0x0000000003067211 */ /* 0x0c0fe400078f28ff */
[----:B------:R-:W-:-:S02]  /*0b20*/  LEA.HI R4, R3, R0, RZ, 0x4 ;  /* 0x0000000003047211 */ /* 0x000fc400078f20ff */
[-C--:B------:R-:W-:Y:S01]  /*0b30*/  LEA.HI R13, R3, R0.reuse, RZ, 0x2 ;  /* 0x00000000030d7211 */ /* 0x080fe200078f10ff */
[----:B------:R-:W-:Y:S01]  /*0b40*/  IMAD.SHL.U32 R6, R6, 0x20, RZ ;  /* 0x0000002006067824 */ /* 0x000fe200078e00ff */
[----:B------:R-:W-:Y:S01]  /*0b50*/  LOP3.LUT R7, R4, 0x3fffff0, RZ, 0xc0, !PT ;  /* 0x03fffff004077812 */ /* 0x000fe200078ec0ff */
[----:B------:R-:W-:Y:S01]  /*0b60*/  UIADD3 UR4, UR4, 0x14400, URZ ;  /* 0x0001440004047890 */ /* 0x000fe2000fffe03f */
[----:B------:R-:W-:Y:S02]  /*0b70*/  LOP3.LUT R13, R13, 0xfffffffc, RZ, 0xc0, !PT ;  /* 0xfffffffc0d0d7812 */ /* 0x000fe400078ec0ff */
[----:B------:R-:W-:Y:S01]  /*0b80*/  LOP3.LUT R6, R6, 0xfffffc00, RZ, 0xc0, !PT ;  /* 0xfffffc0006067812 */ /* 0x000fe200078ec0ff */
[C---:B------:R-:W-:Y:S01]  /*0b90*/  IMAD.IADD R7, R0.reuse, 0x1, -R7 ;  /* 0x0000000100077824 */ /* 0x040fe200078e0a07 */
[----:B------:R-:W-:Y:S01]  /*0ba0*/  LEA.HI R220, R3, R0, RZ, 0x3 ;  /* 0x0000000003dc7211 */ /* 0x000fe200078f18ff */
[----:B------:R-:W-:-:S03]  /*0bb0*/  IMAD.IADD R13, R0, 0x1, -R13 ;  /* 0x00000001000d7824 */ /* 0x000fc600078e0a0d */
[----:B------:R-:W-:Y:S02]  /*0bc0*/  LEA R7, R7, R6, 0x6 ;  /* 0x0000000607077211 */ /* 0x000fe400078e30ff */
[----:B------:R-:W-:-:S04]  /*0bd0*/  LEA.HI R6, R13, R13, RZ, 0x1 ;  /* 0x0000000d0d067211 */ /* 0x000fc800078f08ff */
[----:B------:R-:W-:-:S05]  /*0be0*/  LOP3.LUT R6, R6, 0x1ffffffe, RZ, 0xc0, !PT ;  /* 0x1ffffffe06067812 */ /* 0x000fca00078ec0ff */
[----:B------:R-:W-:Y:S01]  /*0bf0*/  IMAD.IADD R13, R13, 0x1, -R6 ;  /* 0x000000010d0d7824 */ /* 0x000fe200078e0a06 */
[----:B--2---:R-:W-:Y:S02]  /*0c00*/  R2UR UR5, R2 ;  /* 0x00000000020572ca */ /* 0x004fe400000e0000 */
[CC--:B------:R-:W-:Y:S02]  /*0c10*/  LEA.HI R2, R3.reuse, R0.reuse, RZ, 0x7 ;  /* 0x0000000003027211 */ /* 0x0c0fe400078f38ff */
[----:B------:R-:W-:Y:S02]  /*0c20*/  LEA.HI R3, R3, R0, RZ, 0x6 ;  /* 0x0000000003037211 */ /* 0x000fe400078f30ff */
[----:B------:R-:W-:-:S03]  /*0c30*/  LOP3.LUT R5, R2, 0xffffff80, RZ, 0xc0, !PT ;  /* 0xffffff8002057812 */ /* 0x000fc600078ec0ff */
[----:B------:R-:W-:Y:S02]  /*0c40*/  IMAD.SHL.U32 R3, R3, 0x8, RZ ;  /* 0x0000000803037824 */ /* 0x000fe400078e00ff */
[----:B------:R-:W-:Y:S01]  /*0c50*/  IMAD.IADD R8, R0, 0x1, -R5 ;  /* 0x0000000100087824 */ /* 0x000fe200078e0a05 */
[----:B------:R-:W-:Y:S01]  /*0c60*/  SHF.R.S32.HI R5, RZ, 0x7, R2 ;  /* 0x00000007ff057819 */ /* 0x000fe20000011402 */
[----:B------:R-:W-:Y:S01]  /*0c70*/  ULOP3.LUT UR5, UR5, 0x1, URZ, 0xfc, !UPT ;  /* 0x0000000105057892 */ /* 0x000fe2000f8efc3f */
[----:B------:R-:W-:Y:S02]  /*0c80*/  LOP3.LUT R3, R3, 0xfffffe00, RZ, 0xc0, !PT ;  /* 0xfffffe0003037812 */ /* 0x000fe400078ec0ff */
[----:B------:R-:W-:Y:S02]  /*0c90*/  SHF.R.S32.HI R9, RZ, 0x1f, R8 ;  /* 0x0000001fff097819 */ /* 0x000fe40000011408 */
[----:B------:R-:W-:Y:S02]  /*0ca0*/  LEA.HI R2, R2, R5, RZ, 0x1 ;  /* 0x0000000502027211 */ /* 0x000fe400078f08ff */
[----:B------:R-:W-:-:S02]  /*0cb0*/  LEA.HI R10, R9, R8, RZ, 0x2 ;  /* 0x00000008090a7211 */ /* 0x000fc400078f10ff */
[----:B------:R-:W-:Y:S02]  /*0cc0*/  LOP3.LUT R2, R2, 0x3fffffe, RZ, 0xc0, !PT ;  /* 0x03fffffe02027812 */ /* 0x000fe400078ec0ff */
[--C-:B------:R-:W-:Y:S02]  /*0cd0*/  SHF.R.S32.HI R11, RZ, 0x2, R10.reuse ;  /* 0x00000002ff0b7819 */ /* 0x100fe4000001140a */
[----:B------:R-:W-:Y:S01]  /*0ce0*/  SHF.R.S32.HI R12, RZ, 0x1f, R10 ;  /* 0x0000001fff0c7819 */ /* 0x000fe2000001140a */
[----:B------:R-:W-:Y:S01]  /*0cf0*/  IMAD.IADD R2, R5, 0x1, -R2 ;  /* 0x0000000105027824 */ /* 0x000fe200078e0a02 */
[----:B------:R-:W-:Y:S02]  /*0d00*/  LEA.HI R9, R9, R8, RZ, 0x5 ;  /* 0x0000000809097211 */ /* 0x000fe400078f28ff */
[----:B------:R-:W-:Y:S02]  /*0d10*/  LEA.HI R12, R12, R11, RZ, 0x3 ;  /* 0x0000000b0c0c7211 */ /* 0x000fe400078f18ff */
[----:B------:R-:W-:-:S02]  /*0d20*/  SHF.R.S32.HI R5, RZ, 0x4, R4 ;  /* 0x00000004ff057819 */ /* 0x000fc40000011404 */
[----:B------:R-:W-:Y:S02]  /*0d30*/  LOP3.LUT R12, R12, 0xfffffff8, RZ, 0xc0, !PT ;  /* 0xfffffff80c0c7812 */ /* 0x000fe400078ec0ff */
[----:B------:R-:W-:Y:S02]  /*0d40*/  SHF.R.S32.HI R9, RZ, 0x5, R9 ;  /* 0x00000005ff097819 */ /* 0x000fe40000011409 */
[----:B------:R-:W-:Y:S01]  /*0d50*/  LEA.HI R4, R4, R5, RZ, 0x1 ;  /* 0x0000000504047211 */ /* 0x000fe200078f08ff */
[----:B------:R-:W-:-:S03]  /*0d60*/  IMAD.IADD R12, R11, 0x1, -R12 ;  /* 0x000000010b0c7824 */ /* 0x000fc600078e0a0c */
[----:B------:R-:W-:Y:S02]  /*0d70*/  LOP3.LUT R4, R4, 0x1ffffffe, RZ, 0xc0, !PT ;  /* 0x1ffffffe04047812 */ /* 0x000fe400078ec0ff */
[----:B------:R-:W-:-:S03]  /*0d80*/  LEA R9, R9, R12, 0x4 ;  /* 0x0000000c09097211 */ /* 0x000fc600078e20ff */
[----:B------:R-:W-:Y:S01]  /*0d90*/  IMAD.IADD R4, R5, 0x1, -R4 ;  /* 0x0000000105047824 */ /* 0x000fe200078e0a04 */
[----:B------:R-:W-:Y:S01]  /*0da0*/  LOP3.LUT R5, R220, 0xfffffff8, RZ, 0xc0, !PT ;  /* 0xfffffff8dc057812 */ /* 0x000fe200078ec0ff */
[----:B------:R-:W-:Y:S01]  /*0db0*/  IMAD R2, R2, 0x40, R9 ;  /* 0x0000004002027824 */ /* 0x000fe200078e0209 */
[----:B------:R-:W-:Y:S01]  /*0dc0*/  LOP3.LUT R9, R10, 0x7ffffffc, RZ, 0xc0, !PT ;  /* 0x7ffffffc0a097812 */ /* 0x000fe200078ec0ff */
[----:B------:R-:W-:Y:S01]  /*0dd0*/  IMAD R6, R4, 0x8, R7 ;  /* 0x0000000804067824 */ /* 0x000fe200078e0207 */
[----:B------:R-:W-:Y:S01]  /*0de0*/  IADD3 R5, R0, -R5, RZ ;  /* 0x8000000500057210 */ /* 0x000fe20007ffe0ff */
[----:B------:R-:W-:Y:S01]  /*0df0*/  IMAD R0, R13, 0x8, R2 ;  /* 0x000000080d007824 */ /* 0x000fe200078e0202 */
[----:B------:R-:W-:Y:S01]  /*0e00*/  SHF.R.S32.HI R220, RZ, 0x3, R220 ;  /* 0x00000003ffdc7819 */ /* 0x000fe200000114dc */
[----:B------:R-:W-:Y:S01]  /*0e10*/  IMAD.IADD R4, R8, 0x1, -R9 ;  /* 0x0000000108047824 */ /* 0x000fe200078e0a09 */
[----:B------:R-:W-:Y:S01]  /*0e20*/  STL [R1+0x8c], R6 ;  /* 0x00008c0601007387 */ /* 0x000fe20000100800 */
[C---:B------:R-:W-:Y:S01]  /*0e30*/  IMAD.SHL.U32 R214, R5.reuse, 0x4, RZ ;  /* 0x0000000405d67824 */ /* 0x040fe200078e00ff */
[----:B------:R-:W-:Y:S01]  /*0e40*/  SHF.L.U32 R16, R5, 0x3, RZ ;  /* 0x0000000305107819 */ /* 0x000fe200000006ff */
[----:B------:R-:W-:Y:S01]  /*0e50*/  IMAD.SHL.U32 R228, R220, 0x40, RZ ;  /* 0x00000040dce47824 */ /* 0x000fe200078e00ff */
[----:B------:R0:W-:Y:S01]  /*0e60*/  STL [R1+0x74], R4 ;  /* 0x0000740401007387 */ /* 0x0001e20000100800 */
[----:B------:R-:W-:Y:S01]  /*0e70*/  IMAD.U32 R2, RZ, RZ, UR4 ;  /* 0x00000004ff027e24 */ /* 0x000fe2000f8e00ff */
[----:B------:R-:W-:Y:S01]  /*0e80*/  SHF.R.S32.HI R17, RZ, 0x1f, R16 ;  /* 0x0000001fff117819 */ /* 0x000fe20000011410 */
[----:B------:R-:W-:Y:S01]  /*0e90*/  VIADD R221, R214, 0x40 ;  /* 0x00000040d6dd7836 */ /* 0x000fe20000000000 */
[----:B------:R1:W-:Y:S01]  /*0ea0*/  STL [R1+0x78], R0 ;  /* 0x0000780001007387 */ /* 0x0003e20000100800 */
[----:B------:R-:W-:Y:S01]  /*0eb0*/  LOP3.LUT R228, R228, 0x1c0, RZ, 0xc0, !PT ;  /* 0x000001c0e4e47812 */ /* 0x000fe200078ec0ff */
[----:B------:R-:W-:Y:S01]  /*0ec0*/  VIADD R18, R16, 0x80 ;  /* 0x0000008010127836 */ /* 0x000fe20000000000 */
[C---:B------:R-:W-:Y:S01]  /*0ed0*/  IADD3 R223, R214.reuse, 0x60, RZ ;  /* 0x00000060d6df7810 */ /* 0x040fe20007ffe0ff */
[----:B------:R-:W-:Y:S01]  /*0ee0*/  STL [R1+0x88], RZ ;  /* 0x000088ff01007387 */ /* 0x000fe20000100800 */
[----:B------:R-:W-:Y:S01]  /*0ef0*/  IMAD.IADD R213, R214, 0x1, R221 ;  /* 0x00000001d6d57824 */ /* 0x000fe200078e02dd */
[----:B0-----:R-:W-:Y:S01]  /*0f00*/  IADD3 R4, R220, 0x40, RZ ;  /* 0x00000040dc047810 */ /* 0x001fe20007ffe0ff */
[----:B------:R-:W-:Y:S01]  /*0f10*/  VIADD R19, R16, 0xc0 ;  /* 0x000000c010137836 */ /* 0x000fe20000000000 */
[----:B------:R-:W-:Y:S01]  /*0f20*/  SHF.R.S32.HI R218, RZ, 0x1f, R18 ;  /* 0x0000001fffda7819 */ /* 0x000fe20000011412 */
[----:B------:R-:W-:Y:S01]  /*0f30*/  VIADD R222, R214, 0x20 ;  /* 0x00000020d6de7836 */ /* 0x000fe20000000000 */
[----:B-1----:R-:W-:-:S02]  /*0f40*/  MOV R0, UR5 ;  /* 0x0000000500007c02 */ /* 0x002fc40008000f00 */
[----:B------:R-:W-:-:S03]  /*0f50*/  SHF.R.S32.HI R217, RZ, 0x1f, R19 ;  /* 0x0000001fffd97819 */ /* 0x000fc60000011413 */
[----:B------:R0:W-:Y:S04]  /*0f60*/  STL [R1+0x5c], R0 ;  /* 0x00005c0001007387 */ /* 0x0001e80000100800 */
[----:B------:R-:W-:Y:S04]  /*0f70*/  STL [R1+0x50], R3 ;  /* 0x0000500301007387 */ /* 0x000fe80000100800 */
[----:B------:R1:W-:Y:S01]  /*0f80*/  STL [R1+0x84], R2 ;  /* 0x0000840201007387 */ /* 0x0003e20000100800 */
[----:B0-----:R-:W-:-:S04]  /*0f90*/  IADD3 R0, R220, 0x20, RZ ;  /* 0x00000020dc007810 */ /* 0x001fc80007ffe0ff */
[----:B------:R-:W-:-:S04]  /*0fa0*/  SHF.R.S32.HI R7, RZ, 0x1f, R0 ;  /* 0x0000001fff077819 */ /* 0x000fc80000011400 */
[----:B------:R-:W-:Y:S01]  /*0fb0*/  LEA.HI R7, R7, R0, RZ, 0x3 ;  /* 0x0000000007077211 */ /* 0x000fe200078f18ff */
[----:B------:R-:W-:Y:S01]  /*0fc0*/  IMAD.SHL.U32 R0, R0, 0x40, RZ ;  /* 0x0000004000007824 */ /* 0x000fe200078e00ff */
[----:B-1----:R-:W-:-:S03]  /*0fd0*/  SHF.R.S32.HI R2, RZ, 0x1f, R4 ;  /* 0x0000001fff027819 */ /* 0x002fc60000011404 */
[----:B------:R-:W-:Y:S01]  /*0fe0*/  IMAD.SHL.U32 R7, R7, 0x40, RZ ;  /* 0x0000004007077824 */ /* 0x000fe200078e00ff */
[----:B------:R-:W-:Y:S02]  /*0ff0*/  LOP3.LUT R3, R0, 0x1c0, RZ, 0xc0, !PT ;  /* 0x000001c000037812 */ /* 0x000fe400078ec0ff */
[----:B------:R-:W-:Y:S02]  /*1000*/  SHF.R.U32.HI R0, RZ, 0x3, R228 ;  /* 0x00000003ff007819 */ /* 0x000fe400000116e4 */
[----:B------:R-:W-:Y:S02]  /*1010*/  SHF.R.S32.HI R0, RZ, 0x1f, R213 ;  /* 0x0000001fff007819 */ /* 0x000fe400000114d5 */
[----:B------:R-:W-:Y:S02]  /*1020*/  LEA.HI R2, R2, R4, RZ, 0x3 ;  /* 0x0000000402027211 */ /* 0x000fe400078f18ff */
[----:B------:R-:W-:Y:S02]  /*1030*/  LEA.HI R0, R0, R213, RZ, 0x3 ;  /* 0x000000d500007211 */ /* 0x000fe400078f18ff */
[----:B------:R-:W-:-:S02]  /*1040*/  SHF.L.U32 R2, R2, 0x6, RZ ;  /* 0x0000000602027819 */ /* 0x000fc400000006ff */
[----:B------:R-:W-:Y:S02]  /*1050*/  SHF.R.U32.HI R4, RZ, 0x3, R3 ;  /* 0x00000003ff047819 */ /* 0x000fe40000011603 */
[----:B------:R-:W-:Y:S02]  /*1060*/  LOP3.LUT R23, R0, 0xfffffff8, RZ, 0xc0, !PT ;  /* 0xfffffff800177812 */ /* 0x000fe400078ec0ff */
[----:B------:R-:W-:Y:S02]  /*1070*/  LOP3.LUT R3, R7, 0xfffffe00, RZ, 0xc0, !PT ;  /* 0xfffffe0007037812 */ /* 0x000fe400078ec0ff */
[----:B------:R-:W-:Y:S02]  /*1080*/  LOP3.LUT R0, R2, 0xfffffe00, RZ, 0xc0, !PT ;  /* 0xfffffe0002007812 */ /* 0x000fe400078ec0ff */
[----:B------:R-:W-:Y:S01]  /*1090*/  SHF.R.S32.HI R216, RZ, 0x1f, R23 ;  /* 0x0000001fffd87819 */ /* 0x000fe20000011417 */
[----:B------:R0:W-:Y:S04]  /*10a0*/  STL [R1+0x64], R3 ;  /* 0x0000640301007387 */ /* 0x0001e80000100800 */
[----:B------:R0:W-:Y:S02]  /*10b0*/  STL [R1+0x60], R0 ;  /* 0x0000600001007387 */ /* 0x0001e40000100800 */
.L_x_2955:
[----:B0-234-:R-:W0:Y:S01]  /*10c0*/  LDC.64 R2, c[0x0][0xc88] ;  /* 0x00032200ff027b82 */ /* 0x01de220000000a00 */
        /* <DEDUP_REMOVED lines=13> */
[C---:B------:R-:W-:Y:S02]  /*11a0*/  IMAD.SHL.U32 R26, R8.reuse, 0x4, RZ ;  /* 0x00000004081a7824 */ /* 0x040fe400078e00ff */
[C---:B------:R-:W-:Y:S01]  /*11b0*/  @P2 LEA R2, P3, R8.reuse, UR4, 0x2 ;  /* 0x0000000408022c11 */ /* 0x040fe2000f8610ff */
[----:B------:R0:W-:Y:S01]  /*11c0*/  STL [R1+0x7c], R8 ;  /* 0x00007c0801007387 */ /* 0x0001e20000100800 */
[C-C-:B------:R-:W-:Y:S02]  /*11d0*/  SHF.L.U64.HI R27, R8.reuse, 0x2, R0.reuse ;  /* 0x00000002081b7819 */ /* 0x140fe40000010200 */
[----:B------:R-:W-:Y:S01]  /*11e0*/  @P2 LEA.HI.X R3, R8, UR5, R0, 0x2, P3 ;  /* 0x0000000508032c11 */ /* 0x000fe200098f1400 */
[----:B------:R-:W-:Y:S01]  /*11f0*/  IMAD.MOV.U32 R0, RZ, RZ, RZ ;  /* 0x000000ffff007224 */ /* 0x000fe200078e00ff */
[----:B------:R-:W-:Y:S01]  /*1200*/  ULDC UR4, c[0x0][0x288] ;  /* 0x0000a20000047ab9 */ /* 0x000fe20000000800 */
[----:B------:R-:W-:-:S04]  /*1210*/  IADD3 R6, P4, R26, UR6, RZ ;  /* 0x000000061a067c10 */ /* 0x000fc8000ff9e0ff */
[----:B------:R0:W5:Y:S01]  /*1220*/  @P2 LDG.E R0, desc[UR60][R2.64] ;  /* 0x0000003c02002981 */ /* 0x000162000c1e1900 */
[----:B------:R-:W-:Y:S02]  /*1230*/  @P1 IADD3 R4, P2, R26, UR8, RZ ;  /* 0x000000081a041c10 */ /* 0x000fe4000ff5e0ff */
[----:B------:R-:W-:Y:S01]  /*1240*/  MOV R9, UR4 ;  /* 0x0000000400097c02 */ /* 0x000fe20008000f00 */
[----:B------:R-:W-:Y:S01]  /*1250*/  ULDC.64 UR4, c[0x0][0x418] ;  /* 0x0001060000047ab9 */ /* 0x000fe20000000a00 */
[C---:B------:R-:W-:Y:S02]  /*1260*/  @P1 IADD3.X R5, R27.reuse, UR9, RZ, P2, !PT ;  /* 0x000000091b051c10 */ /* 0x040fe400097fe4ff */
[----:B------:R-:W-:Y:S01]  /*1270*/  IADD3.X R7, R27, UR7, RZ, P4, !PT ;  /* 0x000000071b077c10 */ /* 0x000fe2000a7fe4ff */
[----:B------:R-:W-:Y:S02]  /*1280*/  UISETP.NE.U32.AND UP0, UPT, UR4, URZ, UPT ;  /* 0x0000003f0400728c */ /* 0x000fe4000bf05070 */
[----:B------:R-:W2:Y:S01]  /*1290*/  @P1 LDG.E R9, desc[UR60][R4.64] ;  /* 0x0000003c04091981 */ /* 0x000ea2000c1e1900 */
[----:B------:R-:W-:Y:S01]  /*12a0*/  ULDC UR4, c[0x0][0x424] ;  /* 0x0001090000047ab9 */ /* 0x000fe20000000800 */
[----:B------:R-:W-:-:S02]  /*12b0*/  ULDC.64 UR6, c[0x0][0xa20] ;  /* 0x0002880000067ab9 */ /* 0x000fc40000000a00 */
[----:B------:R0:W5:Y:S01]  /*12c0*/  @P0 LDG.E R118, desc[UR60][R6.64] ;  /* 0x0000003c06760981 */ /* 0x000162000c1e1900 */
[----:B------:R-:W-:Y:S01]  /*12d0*/  UISETP.NE.AND.EX UP0, UPT, UR5, URZ, UPT, UP0 ;  /* 0x0000003f0500728c */ /* 0x000fe2000bf05300 */
[----:B------:R-:W-:Y:S02]  /*12e0*/  ISETP.NE.U32.AND P2, PT, RZ, UR6, PT ;  /* 0x00000006ff007c0c */ /* 0x000fe4000bf45070 */
[----:B------:R-:W-:Y:S01]  /*12f0*/  ULDC UR5, c[0x0][0x2f0] ;  /* 0x0000bc0000057ab9 */ /* 0x000fe20000000800 */
[----:B------:R-:W-:Y:S01]  /*1300*/  USEL UR4, UR4, 0x1, UP0 ;  /* 0x0000000104047887 */ /* 0x000fe20008000000 */
[----:B------:R-:W-:-:S03]  /*1310*/  ISETP.NE.AND.EX P2, PT, RZ, UR7, PT, P2 ;  /* 0x00000007ff007c0c */ /* 0x000fc6000bf45320 */
[----:B------:R-:W-:-:S03]  /*1320*/  UIMAD UR4, UR4, UR5, URZ ;  /* 0x00000005040472a4 */ /* 0x000fc6000f8e023f */
[----:B------:R-:W-:Y:S01]  /*1330*/  ULDC UR5, c[0x0][0x348] ;  /* 0x0000d20000057ab9 */ /* 0x000fe20000000800 */
[----:B------:R-:W-:Y:S01]  /*1340*/  IMAD.MOV.U32 R91, RZ, RZ, R8 ;  /* 0x000000ffff5b7224 */ /* 0x000fe200078e0008 */
[----:B--2---:R0:W-:Y:S04]  /*1350*/  STL [R1+0x6c], R9 ;  /* 0x00006c0901007387 */ /* 0x0041e80000100800 */
[----:B------:R0:W-:Y:S01]  /*1360*/  STL [R1+0x80], R30 ;  /* 0x0000801e01007387 */ /* 0x0001e20000100800 */
[----:B------:R-:W-:Y:S01]  /*1370*/  IMAD.MOV.U32 R10, RZ, RZ, R9 ;  /* 0x000000ffff0a7224 */ /* 0x000fe200078e0009 */
[----:B------:R-:W-:Y:S06]  /*1380*/  @P1 BRA `(.L_x_2684) ;  /* 0x0000000000281947 */ /* 0x000fec0003800000 */
        /* <DEDUP_REMOVED lines=8> */
[----:B--2---:R-:W-:-:S05]  /*1410*/  IMAD.IADD R10, R5, 0x1, -R4 ;  /* 0x00000001050a7824 */ /* 0x004fca00078e0a04 */
[----:B------:R1:W-:Y:S02]  /*1420*/  STL [R1+0x6c], R10 ;  /* 0x00006c0a01007387 */ /* 0x0003e40000100800 */
.L_x_2684:
[----:B0-----:R-:W-:Y:S01]  /*1430*/  MOV R2, UR5 ;  /* 0x0000000500027c02 */ /* 0x001fe20008000f00 */
[----:B------:R-:W-:Y:S01]  /*1440*/  IMAD.U32 R25, RZ, RZ, UR4 ;  /* 0x00000004ff197e24 */ /* 0x000fe2000f8e00ff */
[----:B------:R-:W-:Y:S06]  /*1450*/  @!P2 BRA `(.L_x_2685) ;  /* 0x000000000010a947 */ /* 0x000fec0003800000 */
[----:B------:R-:W-:-:S04]  /*1460*/  IADD3 R4, P0, R26, UR6, RZ ;  /* 0x000000061a047c10 */ /* 0x000fc8000ff1e0ff */
[----:B------:R-:W-:-:S05]  /*1470*/  IADD3.X R5, R27, UR7, RZ, P0, !PT ;  /* 0x000000071b057c10 */ /* 0x000fca00087fe4ff */
[----:B------:R0:W5:Y:S01]  /*1480*/  LDG.E R25, desc[UR60][R4.64] ;  /* 0x0000003c04197981 */ /* 0x000162000c1e1900 */
[----:B------:R-:W-:Y:S05]  /*1490*/  BRA `(.L_x_2686) ;  /* 0x0000000000107947 */ /* 0x000fea0003800000 */
.L_x_2685:
[----:B------:R-:W-:Y:S05]  /*14a0*/  @!P0 BRA `(.L_x_2686) ;  /* 0x00000000000c8947 */ /* 0x000fea0003800000 */
[----:B------:R-:W2:Y:S04]  /*14b0*/  LDG.E R4, desc[UR60][R6.64] ;  /* 0x0000003c06047981 */ /* 0x000ea8000c1e1900 */
[----:B------:R-:W2:Y:S02]  /*14c0*/  LDG.E R25, desc[UR60][R6.64+0x4] ;  /* 0x0000043c06197981 */ /* 0x000ea4000c1e1900 */
[----:B--2---:R-:W-:-:S07]  /*14d0*/  IMAD.IADD R25, R25, 0x1, -R4 ;  /* 0x0000000119197824 */ /* 0x004fce00078e0a04 */
.L_x_2686:
[----:B------:R-:W-:Y:S01]  /*14e0*/  ULDC.64 UR4, c[0x0][0xa10] ;  /* 0x0002840000047ab9 */ /* 0x000fe20000000a00 */
[----:B------:R-:W2:Y:S01]  /*14f0*/  LDC R9, c[0x0][0x448] ;  /* 0x00011200ff097b82 */ /* 0x000ea20000000800 */
[----:B------:R-:W-:-:S04]  /*1500*/  ISETP.NE.U32.AND P0, PT, RZ, UR4, PT ;  /* 0x00000004ff007c0c */ /* 0x000fc8000bf05070 */
[----:B------:R-:W-:Y:S01]  /*1510*/  ISETP.NE.AND.EX P0, PT, RZ, UR5, PT, P0 ;  /* 0x00000005ff007c0c */ /* 0x000fe2000bf05300 */
[----:B------:R-:W-:-:S12]  /*1520*/  ULDC.64 UR4, c[0x0][0xa30] ;  /* 0x00028c0000047ab9 */ /* 0x000fd80000000a00 */
[----:B0-----:R-:W0:Y:S02]  /*1530*/  @P0 LDC.64 R4, c[0x0][0xa10] ;  /* 0x00028400ff040b82 */ /* 0x001e240000000a00 */
[----:B0-----:R-:W-:-:S05]  /*1540*/  @P0 IMAD.WIDE R4, R91, 0x4, R4 ;  /* 0x000000045b040825 */ /* 0x001fca00078e0204 */
[----:B------:R-:W3:Y:S04]  /*1550*/  @P0 LDG.E R3, desc[UR60][R4.64] ;  /* 0x0000003c04030981 */ /* 0x000ee8000c1e1900 */
[----:B------:R0:W3:Y:S01]  /*1560*/  @P0 LDG.E R8, desc[UR60][R4.64+0x4] ;  /* 0x0000043c04080981 */ /* 0x0000e2000c1e1900 */
[----:B------:R-:W-:Y:S01]  /*1570*/  ISETP.NE.U32.AND P1, PT, RZ, UR4, PT ;  /* 0x00000004ff007c0c */ /* 0x000fe2000bf25070 */
[----:B-----5:R-:W-:-:S03]  /*1580*/  IMAD.MOV.U32 R135, RZ, RZ, R25 ;  /* 0x000000ffff877224 */ /* 0x020fc600078e0019 */
[----:B------:R-:W-:-:S13]  /*1590*/  ISETP.NE.AND.EX P1, PT, RZ, UR5, PT, P1 ;  /* 0x00000005ff007c0c */ /* 0x000fda000bf25310 */
[----:B------:R-:W-:-:S04]  /*15a0*/  @P1 IADD3 R6, P2, R26, UR4, RZ ;  /* 0x000000041a061c10 */ /* 0x000fc8000ff5e0ff */
[----:B------:R-:W-:-:S05]  /*15b0*/  @P1 IADD3.X R7, R27, UR5, RZ, P2, !PT ;  /* 0x000000051b071c10 */ /* 0x000fca00097fe4ff */
[----:B------:R4:W5:Y:S01]  /*15c0*/  @P1 LDG.E R135, desc[UR60][R6.64] ;  /* 0x0000003c06871981 */ /* 0x000962000c1e1900 */
[----:B--2---:R-:W-:Y:S02]  /*15d0*/  ISETP.NE.AND P1, PT, R9, 0x1, PT ;  /* 0x000000010900780c */ /* 0x004fe40003f25270 */
[----:B------:R-:W-:-:S05]  /*15e0*/  SHF.L.U32 R11, R29, 0x7, RZ ;  /* 0x000000071d0b7819 */ /* 0x000fca00000006ff */
[----:B0-----:R-:W-:Y:S01]  /*15f0*/  VIADD R4, R11, 0x7f ;  /* 0x0000007f0b047836 */ /* 0x001fe20000000000 */
[----:B------:R0:W-:Y:S05]  /*1600*/  STL [R1+0x68], R11 ;  /* 0x0000680b01007387 */ /* 0x0001ea0000100800 */
[----:B------:R-:W2:Y:S08]  /*1610*/  @P1 LDC R9, c[0x0][0x44c] ;  /* 0x00011300ff091b82 */ /* 0x000eb00000000800 */
[----:B------:R-:W1:Y:S01]  /*1620*/  @P1 LDC R5, c[0x0][0x450] ;  /* 0x00011400ff051b82 */ /* 0x000e620000000800 */
[----:B---3--:R-:W-:-:S02]  /*1630*/  @P0 IMAD.IADD R2, R8, 0x1, -R3 ;  /* 0x0000000108020824 */ /* 0x008fc400078e0a03 */
[----:B------:R-:W-:Y:S02]  /*1640*/  IMAD.IADD R8, R25, 0x1, -R0 ;  /* 0x0000000119087824 */ /* 0x000fe400078e0a00 */
[----:B--2---:R-:W-:-:S03]  /*1650*/  @P1 IMAD.HI.U32 R0, R4, R9, RZ ;  /* 0x0000000904001227 */ /* 0x004fc600078e00ff */
[----:B----4-:R-:W-:Y:S01]  /*1660*/  IADD3 R6, R8, R2, RZ ;  /* 0x0000000208067210 */ /* 0x010fe20007ffe0ff */
[----:B------:R-:W-:Y:S01]  /*1670*/  IMAD.MOV R116, RZ, RZ, -R8 ;  /* 0x000000ffff747224 */ /* 0x000fe200078e0a08 */
[----:B-1----:R-:W-:Y:S02]  /*1680*/  @P1 SHF.R.U32.HI R4, RZ, R5, R0 ;  /* 0x00000005ff041219 */ /* 0x002fe40000011600 */
[C---:B------:R-:W-:Y:S01]  /*1690*/  IADD3 R139, R6.reuse, 0x50, -R10 ;  /* 0x00000050068b7810 */ /* 0x040fe20007ffe80a */
[----:B------:R-:W-:Y:S01]  /*16a0*/  VIADD R0, R6, 0x4f ;  /* 0x0000004f06007836 */ /* 0x000fe20000000000 */
[----:B------:R-:W-:Y:S01]  /*16b0*/  VIMNMX R116, RZ, R116, !PT ;  /* 0x00000074ff747248 */ /* 0x000fe20007fe0100 */
[----:B------:R0:W-:Y:S02]  /*16c0*/  STL [R1+0x70], R6 ;  /* 0x0000700601007387 */ /* 0x0001e40000100800 */
[----:B------:R-:W-:Y:S02]  /*16d0*/  IMAD.IADD R4, R139, 0x1, R4 ;  /* 0x000000018b047824 */ /* 0x000fe400078e0204 */
[----:B------:R-:W-:-:S04]  /*16e0*/  IMAD.HI R0, R0, 0x66666667, RZ ;  /* 0x6666666700007827 */ /* 0x000fc800078e02ff */
[----:B------:R-:W-:Y:S01]  /*16f0*/  IMAD.HI R4, R4, 0x66666667, RZ ;  /* 0x6666666704047827 */ /* 0x000fe200078e02ff */
[----:B------:R-:W-:-:S04]  /*1700*/  SHF.R.U32.HI R3, RZ, 0x1f, R0 ;  /* 0x0000001fff037819 */ /* 0x000fc80000011600 */
[----:B------:R-:W-:Y:S02]  /*1710*/  SHF.R.U32.HI R5, RZ, 0x1f, R4 ;  /* 0x0000001fff057819 */ /* 0x000fe40000011604 */
[----:B------:R-:W-:Y:S02]  /*1720*/  LEA.HI.SX32 R140, R0, R3, 0x1b ;  /* 0x00000003008c7211 */ /* 0x000fe400078fdaff */
[----:B------:R-:W-:-:S04]  /*1730*/  LEA.HI.SX32 R5, R4, R5, 0x1b ;  /* 0x0000000504057211 */ /* 0x000fc800078fdaff */
[----:B------:R-:W-:-:S05]  /*1740*/  VIMNMX R5, R140, R5, PT ;  /* 0x000000058c057248 */ /* 0x000fca0003fe0100 */
[----:B------:R-:W-:-:S05]  /*1750*/  IMAD R5, R5, 0x50, -R8 ;  /* 0x0000005005057824 */ /* 0x000fca00078e0a08 */
[----:B------:R-:W-:-:S04]  /*1760*/  VIMNMX R5, R5, R2, PT ;  /* 0x0000000205057248 */ /* 0x000fc80003fe0100 */
[----:B------:R-:W-:Y:S01]  /*1770*/  ISETP.GT.AND P0, PT, R5, R116, PT ;  /* 0x000000740500720c */ /* 0x000fe20003f04270 */
[----:B------:R-:W-:-:S05]  /*1780*/  IMAD.WIDE.U32 R116, R116, -0x33333333, RZ ;  /* 0xcccccccd74747825 */ /* 0x000fca00078e00ff */
[----:B------:R-:W-:-:S05]  /*1790*/  SHF.R.U32.HI R116, RZ, 0x6, R117 ;  /* 0x00000006ff747819 */ /* 0x000fca0000011675 */
[----:B------:R-:W-:Y:S02]  /*17a0*/  IMAD.MOV.U32 R24, RZ, RZ, R116 ;  /* 0x000000ffff187224 */ /* 0x000fe400078e0074 */
[----:B------:R-:W-:-:S05]  /*17b0*/  @P0 IADD3 R0, R5, 0x4f, RZ ;  /* 0x0000004f05000810 */ /* 0x000fca0007ffe0ff */
        /* <DEDUP_REMOVED lines=26> */
.L_x_2689:
[----:B------:R-:W-:Y:S05]  /*1960*/  BSYNC B6 ;  /* 0x0000000000067941 */ /* 0x000fea0003800000 */
.L_x_2688:
[----:B------:R-:W-:Y:S01]  /*1970*/  IADD3 R0, R22, 0x400, RZ ;  /* 0x0000040016007810 */ /* 0x000fe20007ffe0ff */
[----:B------:R-:W-:Y:S03]  /*1980*/  BSSY B6, `(.L_x_2690) ;  /* 0x0000013000067945 */ /* 0x000fe60003800000 */
        /* <DEDUP_REMOVED lines=18> */
.L_x_2691:
[----:B------:R-:W-:Y:S05]  /*1ab0*/  BSYNC B6 ;  /* 0x0000000000067941 */ /* 0x000fea0003800000 */
.L_x_2690:
[----:B------:R-:W2:Y:S01]  /*1ac0*/  LDL R29, [R1+0x64] ;  /* 0x00006400011d7983 */ /* 0x000ea20000100800 */
[----:B------:R-:W-:Y:S01]  /*1ad0*/  ULDC.64 UR4, c[0x0][0x9f8] ;  /* 0x00027e0000047ab9 */ /* 0x000fe20000000a00 */
[----:B------:R-:W0:Y:S01]  /*1ae0*/  LDC R115, c[0x0][0x3f4] ;  /* 0x0000fd00ff737b82 */ /* 0x000e220000000800 */
[----:B------:R-:W-:Y:S01]  /*1af0*/  ISETP.NE.U32.AND P0, PT, RZ, UR4, PT ;  /* 0x00000004ff007c0c */ /* 0x000fe2000bf05070 */
[----:B------:R-:W3:Y:S04]  /*1b00*/  LDL R31, [R1+0x50] ;  /* 0x00005000011f7983 */ /* 0x000ee80000100800 */
[----:B------:R-:W4:Y:S01]  /*1b10*/  LDL R20, [R1+0x60] ;  /* 0x0000600001147983 */ /* 0x000f220000100800 */
[----:B------:R-:W-:Y:S01]  /*1b20*/  ISETP.NE.AND.EX P0, PT, RZ, UR5, PT, P0 ;  /* 0x00000005ff007c0c */ /* 0x000fe2000bf05300 */
[----:B------:R-:W1:Y:S01]  /*1b30*/  LDC.64 R92, c[0x0][0x408] ;  /* 0x00010200ff5c7b82 */ /* 0x000e620000000a00 */
[----:B------:R-:W0:Y:S07]  /*1b40*/  S2R R0, SR_TID.X ;  /* 0x0000000000007919 */ /* 0x000e2e0000002100 */
[----:B------:R-:W1:Y:S04]  /*1b50*/  LDC.64 R98, c[0x0][0x3f8] ;  /* 0x0000fe00ff627b82 */ /* 0x000e680000000a00 */
[----:B------:R-:W-:Y:S01]  /*1b60*/  @P0 IADD3 R4, P1, R26, UR4, RZ ;  /* 0x000000041a040c10 */ /* 0x000fe2000ff3e0ff */
[----:B------:R-:W-:-:S03]  /*1b70*/  ULDC UR4, c[0x0][0x2f4] ;  /* 0x0000bd0000047ab9 */ /* 0x000fc60000000800 */
[----:B------:R-:W-:-:S05]  /*1b80*/  @P0 IADD3.X R5, R27, UR5, RZ, P1, !PT ;  /* 0x000000051b050c10 */ /* 0x000fca0008ffe4ff */
[----:B------:R0:W4:Y:S01]  /*1b90*/  @P0 LDG.E R91, desc[UR60][R4.64] ;  /* 0x0000003c045b0981 */ /* 0x000122000c1e1900 */
[----:B------:R-:W-:Y:S02]  /*1ba0*/  ISETP.GE.AND P1, PT, R213, UR4, PT ;  /* 0x00000004d5007c0c */ /* 0x000fe4000bf26270 */
[----:B------:R-:W-:Y:S02]  /*1bb0*/  ISETP.GE.AND P0, PT, R16, UR4, PT ;  /* 0x0000000410007c0c */ /* 0x000fe4000bf06270 */
[----:B------:R-:W-:-:S04]  /*1bc0*/  SEL R3, RZ, 0xffffffff, P1 ;  /* 0xffffffffff037807 */ /* 0x000fc80000800000 */
[----:B------:R-:W-:Y:S01]  /*1bd0*/  SHF.L.U32 R3, R3, 0x1, RZ ;  /* 0x0000000103037819 */ /* 0x000fe200000006ff */
[----:B0-----:R-:W-:Y:S01]  /*1be0*/  VIADD R6, R0, 0xffffff80 ;  /* 0xffffff8000067836 */ /* 0x001fe20000000000 */
[----:B------:R-:W-:Y:S02]  /*1bf0*/  SEL R0, RZ, 0x1, P0 ;  /* 0x00000001ff007807 */ /* 0x000fe40000000000 */
[----:B------:R-:W-:Y:S02]  /*1c00*/  ISETP.GE.AND P0, PT, R18, UR4, PT ;  /* 0x0000000412007c0c */ /* 0x000fe4000bf06270 */
[----:B------:R-:W-:Y:S02]  /*1c10*/  SHF.R.S32.HI R7, RZ, 0x1f, R6 ;  /* 0x0000001fff077819 */ /* 0x000fe40000011406 */
[----:B------:R-:W-:Y:S02]  /*1c20*/  LOP3.LUT R0, R3, 0x2, R0, 0xe2, !PT ;  /* 0x0000000203007812 */ /* 0x000fe400078ee200 */
[----:B------:R-:W-:-:S02]  /*1c30*/  SEL R3, RZ, 0x4, P0 ;  /* 0x00000004ff037807 */ /* 0x000fc40000000000 */
[----:B------:R-:W-:Y:S02]  /*1c40*/  ISETP.GE.AND P2, PT, R16, R115, PT ;  /* 0x000000731000720c */ /* 0x000fe40003f46270 */
[----:B------:R-:W-:Y:S02]  /*1c50*/  SHF.R.S32.HI R9, RZ, 0x1f, R220 ;  /* 0x0000001fff097819 */ /* 0x000fe400000114dc */
[----:B------:R-:W-:Y:S02]  /*1c60*/  LEA.HI R7, R7, R6, RZ, 0x3 ;  /* 0x0000000607077211 */ /* 0x000fe400078f18ff */
[----:B------:R-:W-:Y:S02]  /*1c70*/  LOP3.LUT R5, R0, R3, RZ, 0xfc, !PT ;  /* 0x0000000300057212 */ /* 0x000fe400078efcff */
[----:B------:R-:W-:Y:S01]  /*1c80*/  SEL R3, R115, RZ, P2 ;  /* 0x000000ff73037207 */ /* 0x000fe20001000000 */
[----:B-1----:R-:W-:Y:S01]  /*1c90*/  IMAD R0, R9, R92, RZ ;  /* 0x0000005c09007224 */ /* 0x002fe200078e02ff */
[----:B------:R-:W-:Y:S01]  /*1ca0*/  LOP3.LUT R7, R7, 0xfffffff8, RZ, 0xc0, !PT ;  /* 0xfffffff807077812 */ /* 0x000fe200078ec0ff */
[----:B------:R-:W-:Y:S01]  /*1cb0*/  IMAD R4, R9, R98, RZ ;  /* 0x0000006209047224 */ /* 0x000fe200078e02ff */
[----:B------:R-:W-:Y:S01]  /*1cc0*/  SHF.R.S32.HI R215, RZ, 0x1f, R214 ;  /* 0x0000001fffd77819 */ /* 0x000fe200000114d6 */
[----:B------:R-:W-:Y:S01]  /*1cd0*/  VIADD R21, R220, 0x40 ;  /* 0x00000040dc157836 */ /* 0x000fe20000000000 */
[----:B------:R-:W-:Y:S01]  /*1ce0*/  ISETP.GE.AND P1, PT, R213, R115, PT ;  /* 0x00000073d500720c */ /* 0x000fe20003f26270 */
[----:B------:R-:W-:Y:S01]  /*1cf0*/  IMAD.IADD R3, R16, 0x1, R3 ;  /* 0x0000000110037824 */ /* 0x000fe200078e0203 */
[C---:B------:R-:W-:Y:S01]  /*1d00*/  IADD3 R28, R220.reuse, 0x20, RZ ;  /* 0x00000020dc1c7810 */ /* 0x040fe20007ffe0ff */
[----:B------:R-:W-:-:S02]  /*1d10*/  VIADD R33, R220, 0x20 ;  /* 0x00000020dc217836 */ /* 0x000fc40000000000 */
[----:B------:R-:W-:Y:S02]  /*1d20*/  IMAD.IADD R15, R6, 0x1, -R7 ;  /* 0x00000001060f7824 */ /* 0x000fe400078e0a07 */
[C---:B------:R-:W-:Y:S01]  /*1d30*/  IMAD R9, R220.reuse, R93, R0 ;  /* 0x0000005ddc097224 */ /* 0x040fe200078e0200 */
[----:B------:R-:W-:Y:S01]  /*1d40*/  SEL R0, R115, RZ, P1 ;  /* 0x000000ff73007207 */ /* 0x000fe20000800000 */
[C---:B------:R-:W-:Y:S02]  /*1d50*/  IMAD R7, R220.reuse, R99, R4 ;  /* 0x00000063dc077224 */ /* 0x040fe400078e0204 */
[----:B------:R-:W-:Y:S01]  /*1d60*/  IMAD.WIDE.U32 R102, R220, R98, R214 ;  /* 0x00000062dc667225 */ /* 0x000fe200078e00d6 */
[----:B------:R-:W-:-:S03]  /*1d70*/  SHF.L.U32 R6, R21, 0x6, RZ ;  /* 0x0000000615067819 */ /* 0x000fc600000006ff */
[----:B------:R-:W-:Y:S01]  /*1d80*/  IMAD.WIDE.U32 R100, R220, R98, R16 ;  /* 0x00000062dc647225 */ /* 0x000fe200078e0010 */
[----:B------:R-:W-:-:S03]  /*1d90*/  SHF.R.S32.HI R4, RZ, 0x1f, R3 ;  /* 0x0000001fff047819 */ /* 0x000fc60000011403 */
[----:B------:R-:W-:Y:S02]  /*1da0*/  IMAD.SHL.U32 R33, R33, 0x40, RZ ;  /* 0x0000004021217824 */ /* 0x000fe400078e00ff */
[----:B------:R-:W-:Y:S02]  /*1db0*/  IMAD.SHL.U32 R28, R28, 0x40, RZ ;  /* 0x000000401c1c7824 */ /* 0x000fe400078e00ff */
[----:B------:R-:W-:Y:S02]  /*1dc0*/  IMAD.IADD R103, R103, 0x1, R7 ;  /* 0x0000000167677824 */ /* 0x000fe400078e0207 */
[----:B------:R-:W-:Y:S02]  /*1dd0*/  IMAD.IADD R101, R7, 0x1, R101 ;  /* 0x0000000107657824 */ /* 0x000fe400078e0265 */
[----:B------:R-:W-:Y:S01]  /*1de0*/  IMAD.IADD R7, R213, 0x1, R0 ;  /* 0x00000001d5077824 */ /* 0x000fe200078e0200 */
[----:B------:R-:W-:Y:S02]  /*1df0*/  LOP3.LUT R0, R6, 0x1c0, RZ, 0xc0, !PT ;  /* 0x000001c006007812 */ /* 0x000fe400078ec0ff */
[----:B------:R-:W-:-:S02]  /*1e00*/  LEA.HI R6, R4, R3, RZ, 0x6 ;  /* 0x0000000304067211 */ /* 0x000fc400078f30ff */
[----:B------:R-:W-:Y:S02]  /*1e10*/  LEA.HI R11, R4, R3, RZ, 0x3 ;  /* 0x00000003040b7211 */ /* 0x000fe400078f18ff */
[----:B------:R-:W-:Y:S02]  /*1e20*/  LOP3.LUT R33, R33, 0x1c0, RZ, 0xc0, !PT ;  /* 0x000001c021217812 */ /* 0x000fe400078ec0ff */
[----:B------:R-:W-:Y:S01]  /*1e30*/  LOP3.LUT R28, R28, 0x1c0, RZ, 0xc0, !PT ;  /* 0x000001c01c1c7812 */ /* 0x000fe200078ec0ff */
[CC--:B------:R-:W-:Y:S01]  /*1e40*/  IMAD.WIDE.U32 R96, R220.reuse, R92.reuse, R214 ;  /* 0x0000005cdc607225 */ /* 0x0c0fe200078e00d6 */
[----:B------:R-:W-:Y:S02]  /*1e50*/  SHF.R.S32.HI R4, RZ, 0x1f, R7 ;  /* 0x0000001fff047819 */ /* 0x000fe40000011407 */
[----:B------:R-:W-:Y:S01]  /*1e60*/  SHF.R.S32.HI R6, RZ, 0x6, R6 ;  /* 0x00000006ff067819 */ /* 0x000fe20000011406 */
[----:B------:R-:W-:Y:S01]  /*1e70*/  IMAD.WIDE.U32 R94, R220, R92, R16 ;  /* 0x0000005cdc5e7225 */ /* 0x000fe200078e0010 */
[----:B------:R-:W-:-:S02]  /*1e80*/  LOP3.LUT R8, R33, 0x38, R11, 0xf8, !PT ;  /* 0x0000003821087812 */ /* 0x000fc400078ef80b */
[----:B------:R-:W-:Y:S01]  /*1e90*/  SHF.R.U32.HI R28, RZ, 0x3, R28 ;  /* 0x00000003ff1c7819 */ /* 0x000fe2000001161c */
[----:B------:R-:W0:Y:S01]  /*1ea0*/  S2R R141, SR_TID.X ;  /* 0x00000000008d7919 */ /* 0x000e220000002100 */
[----:B------:R-:W-:Y:S01]  /*1eb0*/  IADD3 R97, R97, R9, RZ ;  /* 0x0000000961617210 */ /* 0x000fe20007ffe0ff */
[----:B------:R-:W-:Y:S01]  /*1ec0*/  IMAD.IADD R95, R9, 0x1, R95 ;  /* 0x00000001095f7824 */ /* 0x000fe200078e025f */
[----:B------:R-:W-:Y:S02]  /*1ed0*/  LOP3.LUT R3, R228, 0x38, R11, 0xf8, !PT ;  /* 0x00000038e4037812 */ /* 0x000fe400078ef80b */
[----:B------:R-:W-:Y:S02]  /*1ee0*/  SHF.R.U32.HI R32, RZ, 0x3, R228 ;  /* 0x00000003ff207819 */ /* 0x000fe400000116e4 */
[----:B------:R-:W-:Y:S02]  /*1ef0*/  LEA.HI R21, R4, R7, RZ, 0x3 ;  /* 0x0000000704157211 */ /* 0x000fe400078f18ff */
[----:B------:R-:W-:-:S02]  /*1f00*/  LOP3.LUT R9, R8, R28, RZ, 0x3c, !PT ;  /* 0x0000001c08097212 */ /* 0x000fc400078e3cff */
[----:B------:R-:W-:Y:S02]  /*1f10*/  LEA.HI R4, R4, R7, RZ, 0x6 ;  /* 0x0000000704047211 */ /* 0x000fe400078f30ff */
[----:B------:R-:W-:Y:S02]  /*1f20*/  SHF.R.U32.HI R138, RZ, 0x3, R0 ;  /* 0x00000003ff8a7819 */ /* 0x000fe40000011600 */
[----:B------:R-:W-:Y:S02]  /*1f30*/  LOP3.LUT R13, R0, 0x38, R11, 0xf8, !PT ;  /* 0x00000038000d7812 */ /* 0x000fe400078ef80b */
[----:B------:R-:W-:Y:S02]  /*1f40*/  LOP3.LUT R3, R3, R32, RZ, 0x3c, !PT ;  /* 0x0000002003037212 */ /* 0x000fe400078e3cff */
[----:B------:R-:W-:Y:S02]  /*1f50*/  SHF.R.S32.HI R4, RZ, 0x6, R4 ;  /* 0x00000006ff047819 */ /* 0x000fe40000011404 */
[----:B------:R-:W-:-:S02]  /*1f60*/  LOP3.LUT R13, R13, R138, RZ, 0x3c, !PT ;  /* 0x0000008a0d0d7212 */ /* 0x000fc400078e3cff */
[----:B------:R-:W-:Y:S02]  /*1f70*/  ISETP.GE.AND P0, PT, R19, UR4, PT ;  /* 0x0000000413007c0c */ /* 0x000fe4000bf06270 */
[----:B------:R-:W-:Y:S01]  /*1f80*/  LOP3.LUT R7, R33, 0x38, R21, 0xf8, !PT ;  /* 0x0000003821077812 */ /* 0x000fe200078ef815 */
[----:B-----5:R-:W-:Y:S01]  /*1f90*/  IMAD.WIDE.U32 R102, R135, R98, R102 ;  /* 0x0000006287667225 */ /* 0x020fe200078e0066 */
[C-C-:B------:R-:W-:Y:S02]  /*1fa0*/  SHF.L.U64.HI R106, R92.reuse, 0x5, R93.reuse ;  /* 0x000000055c6a7819 */ /* 0x140fe4000001025d */
[----:B------:R-:W-:Y:S01]  /*1fb0*/  LOP3.LUT R8, R7, R28, RZ, 0x3c, !PT ;  /* 0x0000001c07087212 */ /* 0x000fe200078e3cff */
[----:B------:R-:W-:Y:S01]  /*1fc0*/  IMAD R7, R93, 0x50, RZ ;  /* 0x000000505d077824 */ /* 0x000fe200078e02ff */
[C---:B------:R-:W-:Y:S01]  /*1fd0*/  SHF.L.U64.HI R110, R92.reuse, 0x6, R93 ;  /* 0x000000065c6e7819 */ /* 0x040fe2000001025d */
[----:B------:R-:W-:Y:S01]  /*1fe0*/  IMAD.SHL.U32 R107, R92, 0x20, RZ ;  /* 0x000000205c6b7824 */ /* 0x000fe200078e00ff */
[--C-:B------:R-:W-:Y:S01]  /*1ff0*/  SHF.L.U64.HI R104, R98, 0x5, R99.reuse ;  /* 0x0000000562687819 */ /* 0x100fe20000010263 */
[----:B------:R-:W-:Y:S01]  /*2000*/  IMAD.SHL.U32 R111, R92, 0x40, RZ ;  /* 0x000000405c6f7824 */ /* 0x000fe200078e00ff */
[C---:B------:R-:W-:Y:S01]  /*2010*/  SHF.L.U64.HI R108, R98.reuse, 0x6, R99 ;  /* 0x00000006626c7819 */ /* 0x040fe20000010263 */
[----:B------:R-:W-:Y:S01]  /*2020*/  IMAD.WIDE.U32 R96, R135, R92, R96 ;  /* 0x0000005c87607225 */ /* 0x000fe200078e0060 */
[----:B------:R-:W-:-:S03]  /*2030*/  SHF.L.U32 R105, R98, 0x5, RZ ;  /* 0x0000000562697819 */ /* 0x000fc600000006ff */
[----:B------:R-:W-:Y:S01]  /*2040*/  IMAD.WIDE.U32 R94, R135, R92, R94 ;  /* 0x0000005c875e7225 */ /* 0x000fe200078e005e */
[----:B------:R-:W-:-:S03]  /*2050*/  LOP3.LUT R10, R11, 0xfffffff8, RZ, 0xc0, !PT ;  /* 0xfffffff80b0a7812 */ /* 0x000fc600078ec0ff */
[----:B------:R-:W-:Y:S02]  /*2060*/  IMAD R121, R99, 0x50, RZ ;  /* 0x0000005063797824 */ /* 0x000fe400078e02ff */
[----:B------:R-:W-:Y:S02]  /*2070*/  IMAD.SHL.U32 R109, R98, 0x40, RZ ;  /* 0x00000040626d7824 */ /* 0x000fe400078e00ff */
[----:B------:R-:W-:Y:S01]  /*2080*/  IMAD.WIDE.U32 R100, R135, R98, R100 ;  /* 0x0000006287647225 */ /* 0x000fe200078e0064 */
[----:B0-----:R-:W-:-:S03]  /*2090*/  LEA.HI R141, R141, 0x8, RZ, 0x19 ;  /* 0x000000088d8d7811 */ /* 0x001fc600078fc8ff */
[----:B------:R-:W-:Y:S01]  /*20a0*/  IMAD.IADD R118, R118, 0x1, R25 ;  /* 0x0000000176767824 */ /* 0x000fe200078e0219 */
[----:B------:R-:W-:Y:S01]  /*20b0*/  SHF.L.U32 R115, R115, 0x1, RZ ;  /* 0x0000000173737819 */ /* 0x000fe200000006ff */
[----:B------:R-:W-:Y:S01]  /*20c0*/  IMAD R112, R15, 0x20, R220 ;  /* 0x000000200f707824 */ /* 0x000fe200078e02dc */
[----:B------:R-:W-:Y:S01]  /*20d0*/  SHF.R.S32.HI R28, RZ, 0x1f, R10 ;  /* 0x0000001fff1c7819 */ /* 0x000fe2000001140a */
[C---:B--2---:R-:W-:Y:S02]  /*20e0*/  IMAD R132, R6.reuse, 0x1400, R29 ;  /* 0x0000140006847824 */ /* 0x044fe400078e021d */
[----:B---3--:R-:W-:Y:S02]  /*20f0*/  IMAD R134, R6, 0x1400, R31 ;  /* 0x0000140006867824 */ /* 0x008fe400078e021f */
[----:B------:R-:W-:Y:S01]  /*2100*/  IMAD.IADD R132, R132, 0x1, R9 ;  /* 0x0000000184847824 */ /* 0x000fe200078e0209 */
[----:B------:R-:W-:Y:S01]  /*2110*/  LOP3.LUT R9, R0, 0x38, R21, 0xf8, !PT ;  /* 0x0000003800097812 */ /* 0x000fe200078ef815 */
[----:B----4-:R-:W-:-:S02]  /*2120*/  IMAD R130, R6, 0x1400, R20 ;  /* 0x0000140006827824 */ /* 0x010fc400078e0214 */
[----:B------:R-:W-:Y:S01]  /*2130*/  IMAD.IADD R134, R134, 0x1, R3 ;  /* 0x0000000186867824 */ /* 0x000fe200078e0203 */
[----:B------:R-:W-:Y:S01]  /*2140*/  LOP3.LUT R3, R228, 0x38, R21, 0xf8, !PT ;  /* 0x00000038e4037812 */ /* 0x000fe200078ef815 */
[----:B------:R-:W-:Y:S01]  /*2150*/  IMAD R133, R4, 0x1400, R31 ;  /* 0x0000140004857824 */ /* 0x000fe200078e021f */
[----:B------:R-:W-:Y:S01]  /*2160*/  IADD3 R130, R130, R13, RZ ;  /* 0x0000000d82827210 */ /* 0x000fe20007ffe0ff */
[C---:B------:R-:W-:Y:S02]  /*2170*/  IMAD R131, R4.reuse, 0x1400, R29 ;  /* 0x0000140004837824 */ /* 0x040fe400078e021d */
[----:B------:R-:W-:Y:S01]  /*2180*/  IMAD R123, R4, 0x1400, R20 ;  /* 0x00001400047b7824 */ /* 0x000fe200078e0214 */
[----:B------:R-:W-:Y:S02]  /*2190*/  LOP3.LUT R4, R9, R138, RZ, 0x3c, !PT ;  /* 0x0000008a09047212 */ /* 0x000fe400078e3cff */
[----:B------:R-:W-:Y:S02]  /*21a0*/  SHF.R.S32.HI R13, RZ, 0x1f, R135 ;  /* 0x0000001fff0d7819 */ /* 0x000fe40000011487 */
[----:B------:R-:W-:Y:S01]  /*21b0*/  LOP3.LUT R6, R3, R32, RZ, 0x3c, !PT ;  /* 0x0000002003067212 */ /* 0x000fe200078e3cff */
[----:B------:R-:W-:-:S02]  /*21c0*/  IMAD.IADD R123, R123, 0x1, R4 ;  /* 0x000000017b7b7824 */ /* 0x000fc400078e0204 */
[----:B------:R-:W-:Y:S02]  /*21d0*/  IMAD R4, R13, R92, RZ ;  /* 0x0000005c0d047224 */ /* 0x000fe400078e02ff */
[----:B------:R-:W-:Y:S02]  /*21e0*/  IMAD.IADD R133, R133, 0x1, R6 ;  /* 0x0000000185857824 */ /* 0x000fe400078e0206 */
[----:B------:R-:W-:Y:S02]  /*21f0*/  IMAD R6, R13, R98, RZ ;  /* 0x000000620d067224 */ /* 0x000fe400078e02ff */
[C---:B------:R-:W-:Y:S01]  /*2200*/  IMAD R13, R135.reuse, R93, R4 ;  /* 0x0000005d870d7224 */ /* 0x040fe200078e0204 */
[----:B------:R-:W-:Y:S01]  /*2210*/  SEL R4, RZ, 0x8, P0 ;  /* 0x00000008ff047807 */ /* 0x000fe20000000000 */
[----:B------:R-:W-:Y:S01]  /*2220*/  IMAD R9, R135, R99, R6 ;  /* 0x0000006387097224 */ /* 0x000fe200078e0206 */
[----:B------:R-:W-:Y:S01]  /*2230*/  SHF.R.S32.HI R20, RZ, 0x3, R21 ;  /* 0x00000003ff147819 */ /* 0x000fe20000011415 */
[----:B------:R-:W-:Y:S01]  /*2240*/  IMAD.WIDE.U32 R92, R92, 0x50, RZ ;  /* 0x000000505c5c7825 */ /* 0x000fe200078e00ff */
[----:B------:R-:W-:-:S02]  /*2250*/  LOP3.LUT R27, R5, R4, RZ, 0xfc, !PT ;  /* 0x00000004051b7212 */ /* 0x000fc400078efcff */
[----:B------:R-:W-:Y:S01]  /*2260*/  LOP3.LUT R21, R21, 0xfffffff8, RZ, 0xc0, !PT ;  /* 0xfffffff815157812 */ /* 0x000fe200078ec0ff */
[----:B------:R-:W-:Y:S01]  /*2270*/  IMAD.WIDE.U32 R98, R98, 0x50, RZ ;  /* 0x0000005062627825 */ /* 0x000fe200078e00ff */
[----:B------:R-:W-:Y:S02]  /*2280*/  LOP3.LUT R4, R5, 0x1, RZ, 0xc0, !PT ;  /* 0x0000000105047812 */ /* 0x000fe400078ec0ff */
[----:B------:R-:W-:Y:S01]  /*2290*/  IADD3 R5, R103, R9, RZ ;  /* 0x0000000967057210 */ /* 0x000fe20007ffe0ff */
[----:B------:R-:W-:Y:S01]  /*22a0*/  IMAD.IADD R131, R131, 0x1, R8 ;  /* 0x0000000183837824 */ /* 0x000fe200078e0208 */
[----:B------:R-:W-:Y:S01]  /*22b0*/  LOP3.LUT R25, R27, 0x2, RZ, 0xc0, !PT ;  /* 0x000000021b197812 */ /* 0x000fe200078ec0ff */
[----:B------:R-:W-:Y:S01]  /*22c0*/  IMAD.IADD R122, R93, 0x1, R7 ;  /* 0x000000015d7a7824 */ /* 0x000fe200078e0207 */
[----:B------:R-:W-:Y:S01]  /*22d0*/  LOP3.LUT R26, R27, 0x4, RZ, 0xc0, !PT ;  /* 0x000000041b1a7812 */ /* 0x000fe200078ec0ff */
[----:B------:R-:W-:Y:S01]  /*22e0*/  IMAD.IADD R6, R9, 0x1, R101 ;  /* 0x0000000109067824 */ /* 0x000fe200078e0265 */
[----:B------:R-:W-:Y:S01]  /*22f0*/  SHF.R.S32.HI R3, RZ, 0x1f, R30 ;  /* 0x0000001fff037819 */ /* 0x000fe2000001141e */
[----:B------:R-:W-:Y:S01]  /*2300*/  IMAD.IADD R121, R99, 0x1, R121 ;  /* 0x0000000163797824 */ /* 0x000fe200078e0279 */
[----:B------:R-:W-:Y:S01]  /*2310*/  SHF.R.S32.HI R9, RZ, 0x3, R11 ;  /* 0x00000003ff097819 */ /* 0x000fe2000001140b */
[----:B------:R-:W-:Y:S01]  /*2320*/  IMAD.IADD R7, R97, 0x1, R13 ;  /* 0x0000000161077824 */ /* 0x000fe200078e020d */
[----:B------:R-:W-:Y:S01]  /*2330*/  LOP3.LUT R27, R27, 0x8, RZ, 0xc0, !PT ;  /* 0x000000081b1b7812 */ /* 0x000fe200078ec0ff */
[----:B------:R-:W-:Y:S01]  /*2340*/  IMAD.IADD R8, R13, 0x1, R95 ;  /* 0x000000010d087824 */ /* 0x000fe200078e025f */
[----:B------:R-:W-:-:S02]  /*2350*/  SHF.R.S32.HI R117, RZ, 0x1f, R91 ;  /* 0x0000001fff757819 */ /* 0x000fc4000001145b */
[----:B------:R-:W-:-:S07]  /*2360*/  SHF.R.S32.HI R29, RZ, 0x1f, R21 ;  /* 0x0000001fff1d7819 */ /* 0x000fce0000011415 */
.L_x_2808:
[----:B--2---:R-:W2:Y:S01]  /*2370*/  LDL R34, [R1+0x50] ;  /* 0x0000500001227983 */ /* 0x004ea20000100800 */
[----:B------:R-:W0:Y:S01]  /*2380*/  LDC R84, c[0x0][0x430] ;  /* 0x00010c00ff547b82 */ /* 0x000e220000000800 */
[----:B------:R-:W-:Y:S02]  /*2390*/  IADD3 R24, R24, -0x1, RZ ;  /* 0xffffffff18187810 */ /* 0x000fe40007ffe0ff */
[----:B------:R-:W-:-:S03]  /*23a0*/  SHF.R.U32.HI R36, RZ, 0x3, R228 ;  /* 0x00000003ff247819 */ /* 0x000fc600000116e4 */
[----:B------:R-:W-:Y:S02]  /*23b0*/  IMAD R11, R24, 0x50, R112 ;  /* 0x00000050180b7824 */ /* 0x000fe400078e0270 */
[----:B------:R-:W1:Y:S02]  /*23c0*/  LDC R114, c[0x0][0x3f4] ;  /* 0x0000fd00ff727b82 */ /* 0x000e640000000800 */
[----:B------:R-:W-:Y:S01]  /*23d0*/  IMAD.IADD R35, R118, 0x1, R11 ;  /* 0x0000000176237824 */ /* 0x000fe200078e020b */
[----:B------:R-:W-:-:S03]  /*23e0*/  ISETP.GE.AND P0, PT, R11, R2, PT ;  /* 0x000000020b00720c */ /* 0x000fc60003f06270 */
[----:B------:R-:W-:Y:S01]  /*23f0*/  IMAD.MOV.U32 R11, RZ, RZ, R35 ;  /* 0x000000ffff0b7224 */ /* 0x000fe200078e0023 */
[----:B------:R-:W-:Y:S02]  /*2400*/  ISETP.GT.OR P0, PT, R112, 0x4f, P0 ;  /* 0x0000004f7000780c */ /* 0x000fe40000704670 */
[----:B0-----:R-:W-:-:S11]  /*2410*/  ISETP.NE.AND P3, PT, R84, 0x1, PT ;  /* 0x000000015400780c */ /* 0x001fd60003f65270 */
        /* <DEDUP_REMOVED lines=10> */
[----:B------:R-:W-:-:S05]  /*24c0*/  @!P0 IMAD.WIDE.U32 R14, R91, R32, R14 ;  /* 0x000000205b0e8225 */ /* 0x000fca00078e000e */
[----:B------:R-:W-:Y:S01]  /*24d0*/  @!P0 IADD3 R15, R15, R31, RZ ;  /* 0x0000001f0f0f8210 */ /* 0x000fe20007ffe0ff */
[----:B------:R-:W-:Y:S01]  /*24e0*/  IMAD.MOV.U32 R31, RZ, RZ, RZ ;  /* 0x000000ffff1f7224 */ /* 0x000fe200078e00ff */
[----:B---3--:R-:W-:-:S04]  /*24f0*/  @!P0 LEA R12, P3, R14, R12, 0x2 ;  /* 0x0000000c0e0c8211 */ /* 0x008fc800078610ff */
[----:B------:R-:W-:Y:S02]  /*2500*/  @!P0 LEA.HI.X R13, R14, R13, R15, 0x2, P3 ;  /* 0x0000000d0e0d8211 */ /* 0x000fe400018f140f */
[----:B------:R-:W-:-:S03]  /*2510*/  LOP3.LUT R14, R228, 0x38, R16, 0xf8, !PT ;  /* 0x00000038e40e7812 */ /* 0x000fc600078ef810 */
[----:B------:R0:W5:Y:S01]  /*2520*/  @!P0 LDG.E R31, desc[UR60][R12.64] ;  /* 0x0000003c0c1f8981 */ /* 0x000162000c1e1900 */
[----:B------:R-:W-:Y:S01]  /*2530*/  ISETP.GE.AND P0, PT, R114, 0x1, PT ;  /* 0x000000017200780c */ /* 0x000fe20003f06270 */
[----:B------:R-:W-:Y:S01]  /*2540*/  IMAD.MOV R11, RZ, RZ, -R11 ;  /* 0x000000ffff0b7224 */ /* 0x000fe200078e0a0b */
[----:B------:R-:W-:Y:S01]  /*2550*/  ISETP.GT.AND P3, PT, R24, R116, PT ;  /* 0x000000741800720c */ /* 0x000fe20003f64270 */
[----:B------:R-:W-:Y:S05]  /*2560*/  YIELD ;  /* 0x0000000000007946 */ /* 0x000fea0003800000 */
[----:B------:R-:W-:Y:S01]  /*2570*/  BSSY B0, `(.L_x_2692) ;  /* 0x00007b9000007945 */ /* 0x000fe20003800000 */
[----:B------:R-:W-:Y:S01]  /*2580*/  IMAD R84, R84, R11, R35 ;  /* 0x0000000b54547224 */ /* 0x000fe200078e0223 */
[----:B------:R-:W-:-:S02]  /*2590*/  P2R R113, PR, RZ, 0x8 ;  /* 0x00000008ff717803 */ /* 0x000fc40000000000 */
[----:B--2---:R-:W-:-:S05]  /*25a0*/  LOP3.LUT R85, R34, R14, R36, 0xf6, !PT ;  /* 0x0000000e22557212 */ /* 0x004fca00078ef624 */
[----:B------:R-:W-:-:S04]  /*25b0*/  IMAD R85, R212, 0x5000, R85 ;  /* 0x00005000d4557824 */ /* 0x000fc800078e0255 */
        /* <DEDUP_REMOVED lines=53> */
[----:B------:R-:W-:Y:S01]  /*2910*/  ISETP.GE.AND P5, PT, R214, R114, PT ;  /* 0x00000072d600720c */ /* 0x000fe20003fa6270 */
[----:B------:R-:W-:Y:S01]  /*2920*/  IMAD.X R34, R11, 0x1, R5, P0 ;  /* 0x000000010b227824 */ /* 0x000fe200000e0605 */
[----:B------:R-:W-:Y:S01]  /*2930*/  LEA R32, P0, R33, UR4, 0x1 ;  /* 0x0000000421207c11 */ /* 0x000fe2000f8008ff */
[----:B------:R-:W-:Y:S01]  /*2940*/  IMAD.X R36, R80, 0x1, R7, P4 ;  /* 0x0000000150247824 */ /* 0x000fe200020e0607 */
[----:B------:R-:W-:-:S02]  /*2950*/  CS2R R78, SRZ ;  /* 0x00000000004e7805 */ /* 0x000fc4000001ff00 */
[-C--:B------:R-:W-:Y:S02]  /*2960*/  ISETP.GE.AND P4, PT, R222, R114.reuse, PT ;  /* 0x00000072de00720c */ /* 0x080fe40003f86270 */
[----:B------:R-:W-:Y:S01]  /*2970*/  LEA.HI.X R33, R33, UR5, R34, 0x1, P0 ;  /* 0x0000000521217c11 */ /* 0x000fe200080f0c22 */
[----:B------:R-:W-:Y:S02]  /*2980*/  ULDC.64 UR4, c[0x0][0x400] ;  /* 0x0001000000047ab9 */ /* 0x000fe40000000a00 */
[C---:B------:R-:W-:Y:S02]  /*2990*/  LEA R34, P0, R35.reuse, UR4, 0x1 ;  /* 0x0000000423227c11 */ /* 0x040fe4000f8008ff */
[----:B------:R0:W5:Y:S02]  /*29a0*/  @!P5 LDG.E.64 R76, desc[UR60][R32.64] ;  /* 0x0000003c204cd981 */ /* 0x000164000c1e1b00 */
[----:B------:R-:W-:Y:S02]  /*29b0*/  LEA.HI.X R35, R35, UR5, R36, 0x1, P0 ;  /* 0x0000000523237c11 */ /* 0x000fe400080f0c24 */
        /* <DEDUP_REMOVED lines=15> */
.L_x_2696:
[----:B------:R-:W-:Y:S05]  /*2ab0*/  BSYNC B1 ;  /* 0x0000000000017941 */ /* 0x000fea0003800000 */
.L_x_2695:
[----:B0----5:R-:W-:Y:S01]  /*2ac0*/  IMAD.MOV.U32 R33, RZ, RZ, R65 ;  /* 0x000000ffff217224 */ /* 0x021fe200078e0041 */
[----:B------:R-:W-:Y:S01]  /*2ad0*/  MOV R32, R64 ;  /* 0x0000004000207202 */ /* 0x000fe20000000f00 */
[----:B------:R-:W-:Y:S01]  /*2ae0*/  IMAD.MOV.U32 R34, RZ, RZ, R68 ;  /* 0x000000ffff227224 */ /* 0x000fe200078e0044 */
[----:B------:R-:W-:Y:S01]  /*2af0*/  ISETP.GE.AND P4, PT, R37, R88, PT ;  /* 0x000000582500720c */ /* 0x000fe20003f86270 */
[----:B------:R-:W-:Y:S01]  /*2b00*/  IMAD.MOV.U32 R35, RZ, RZ, R69 ;  /* 0x000000ffff237224 */ /* 0x000fe200078e0045 */
[----:B------:R-:W-:Y:S01]  /*2b10*/  PRMT R146, R32, 0x5410, R33 ;  /* 0x0000541020927816 */ /* 0x000fe20000000021 */
[----:B------:R-:W-:Y:S01]  /*2b20*/  IMAD.MOV.U32 R33, RZ, RZ, R73 ;  /* 0x000000ffff217224 */ /* 0x000fe200078e0049 */
[----:B------:R-:W-:Y:S01]  /*2b30*/  MOV R32, R72 ;  /* 0x0000004800207202 */ /* 0x000fe20000000f00 */
[----:B------:R-:W-:Y:S01]  /*2b40*/  BSSY B1, `(.L_x_2697) ;  /* 0x0000039000017945 */ /* 0x000fe20003800000 */
        /* <DEDUP_REMOVED lines=12> */
[----:B------:R-:W-:Y:S01]  /*2c10*/  PRMT R147, R32, 0x7610, R147 ;  /* 0x0000761020937816 */ /* 0x000fe20000000093 */
[----:B------:R-:W-:Y:S01]  /*2c20*/  IMAD.MOV.U32 R33, RZ, RZ, R75 ;  /* 0x000000ffff217224 */ /* 0x000fe200078e004b */
[----:B------:R-:W-:Y:S02]  /*2c30*/  MOV R32, R74 ;  /* 0x0000004a00207202 */ /* 0x000fe40000000f00 */
[----:B------:R-:W-:-:S02]  /*2c40*/  CS2R R60, SRZ ;  /* 0x00000000003c7805 */ /* 0x000fc4000001ff00 */
[----:B------:R-:W-:Y:S01]  /*2c50*/  PRMT R160, R34, 0x5410, R35 ;  /* 0x0000541022a07816 */ /* 0x000fe20000000023 */
[----:B------:R-:W-:Y:S01]  /*2c60*/  IMAD.MOV.U32 R34, RZ, RZ, R78 ;  /* 0x000000ffff227224 */ /* 0x000fe200078e004e */
[----:B------:R-:W-:Y:S01]  /*2c70*/  PRMT R161, R32, 0x5410, R33 ;  /* 0x0000541020a17816 */ /* 0x000fe20000000021 */
[----:B------:R-:W-:Y:S01]  /*2c80*/  IMAD.MOV.U32 R35, RZ, RZ, R79 ;  /* 0x000000ffff237224 */ /* 0x000fe200078e004f */
[----:B------:R-:W-:Y:S02]  /*2c90*/  CS2R R50, SRZ ;  /* 0x0000000000327805 */ /* 0x000fe4000001ff00 */
[----:B------:R-:W-:Y:S02]  /*2ca0*/  CS2R R54, SRZ ;  /* 0x0000000000367805 */ /* 0x000fe4000001ff00 */
[----:B------:R-:W-:Y:S02]  /*2cb0*/  CS2R R58, SRZ ;  /* 0x00000000003a7805 */ /* 0x000fe4000001ff00 */
[----:B------:R-:W-:-:S02]  /*2cc0*/  CS2R R62, SRZ ;  /* 0x00000000003e7805 */ /* 0x000fc4000001ff00 */
        /* <DEDUP_REMOVED lines=32> */
.L_x_2698:
[----:B------:R-:W-:Y:S05]  /*2ed0*/  BSYNC B1 ;  /* 0x0000000000017941 */ /* 0x000fea0003800000 */
.L_x_2697:
        /* <DEDUP_REMOVED lines=43> */
.L_x_2700:
[----:B------:R-:W-:Y:S05]  /*3190*/  BSYNC B1 ;  /* 0x0000000000017941 */ /* 0x000fea0003800000 */
.L_x_2699:
[----:B------:R-:W2:Y:S01]  /*31a0*/  LDL R11, [R1+0x5c] ;  /* 0x00005c00010b7983 */ /* 0x000ea20000100800 */
[----:B0-----:R-:W-:Y:S01]  /*31b0*/  IMAD.MOV.U32 R12, RZ, RZ, R52 ;  /* 0x000000ffff0c7224 */ /* 0x001fe200078e0034 */
[----:B------:R-:W-:Y:S01]  /*31c0*/  PRMT R143, R143, 0x5410, R81 ;  /* 0x000054108f8f7816 */ /* 0x000fe20000000051 */
[----:B------:R-:W-:Y:S01]  /*31d0*/  IMAD.MOV.U32 R14, RZ, RZ, R56 ;  /* 0x000000ffff0e7224 */ /* 0x000fe200078e0038 */
[----:B------:R-:W-:-:S04]  /*31e0*/  MOV R13, R53 ;  /* 0x00000035000d7202 */ /* 0x000fc80000000f00 */
[----:B------:R-:W-:Y:S01]  /*31f0*/  PRMT R144, R12, 0x5410, R13 ;  /* 0x000054100c907816 */ /* 0x000fe2000000000d */
[----:B------:R-:W-:Y:S01]  /*3200*/  IMAD.MOV.U32 R12, RZ, RZ, R60 ;  /* 0x000000ffff0c7224 */ /* 0x000fe200078e003c */
[----:B------:R-:W-:Y:S01]  /*3210*/  PRMT R147, R147, 0x5410, R14 ;  /* 0x0000541093937816 */ /* 0x000fe2000000000e */
[----:B------:R-:W-:Y:S01]  /*3220*/  IMAD.MOV.U32 R14, RZ, RZ, R50 ;  /* 0x000000ffff0e7224 */ /* 0x000fe200078e0032 */
[----:B------:R-:W-:Y:S02]  /*3230*/  MOV R13, R61 ;  /* 0x0000003d000d7202 */ /* 0x000fe40000000f00 */
[----:B------:R-:W-:Y:S01]  /*3240*/  PRMT R149, R149, 0x5410, R12 ;  /* 0x0000541095957816 */ /* 0x000fe2000000000c */
[----:B------:R-:W-:Y:S01]  /*3250*/  IMAD.MOV.U32 R12, RZ, RZ, R54 ;  /* 0x000000ffff0c7224 */ /* 0x000fe200078e0036 */
[----:B------:R-:W-:Y:S02]  /*3260*/  PRMT R150, R13, 0x7610, R150 ;  /* 0x000076100d967816 */ /* 0x000fe40000000096 */
[----:B------:R-:W-:Y:S01]  /*3270*/  PRMT R142, R142, 0x5410, R14 ;  /* 0x000054108e8e7816 */ /* 0x000fe2000000000e */
[----:B------:R-:W-:Y:S01]  /*3280*/  IMAD.MOV.U32 R14, RZ, RZ, R58 ;  /* 0x000000ffff0e7224 */ /* 0x000fe200078e003a */
[----:B------:R-:W-:-:S04]  /*3290*/  MOV R13, R55 ;  /* 0x00000037000d7202 */ /* 0x000fc80000000f00 */
[----:B------:R-:W-:Y:S01]  /*32a0*/  PRMT R145, R12, 0x5410, R13 ;  /* 0x000054100c917816 */ /* 0x000fe2000000000d */
[----:B------:R-:W-:Y:S01]  /*32b0*/  IMAD.MOV.U32 R12, RZ, RZ, R62 ;  /* 0x000000ffff0c7224 */ /* 0x000fe200078e003e */
[----:B------:R-:W-:-:S04]  /*32c0*/  MOV R13, R63 ;  /* 0x0000003f000d7202 */ /* 0x000fc80000000f00 */
[----:B------:R-:W-:Y:S01]  /*32d0*/  PRMT R150, R150, 0x5410, R12 ;  /* 0x0000541096967816 */ /* 0x000fe2000000000c */
[----:B-----5:R-:W-:Y:S01]  /*32e0*/  IMAD.MOV.U32 R12, RZ, RZ, R36 ;  /* 0x000000ffff0c7224 */ /* 0x020fe200078e0024 */
[----:B------:R-:W-:Y:S02]  /*32f0*/  PRMT R151, R13, 0x7610, R151 ;  /* 0x000076100d977816 */ /* 0x000fe40000000097 */
[----:B------:R-:W-:-:S04]  /*3300*/  MOV R13, R37 ;  /* 0x00000025000d7202 */ /* 0x000fc80000000f00 */
[----:B------:R-:W-:Y:S01]  /*3310*/  PRMT R127, R13, 0x5410, R12 ;  /* 0x000054100d7f7816 */ /* 0x000fe2000000000c */
[----:B------:R-:W-:Y:S01]  /*3320*/  IMAD.MOV.U32 R12, RZ, RZ, R44 ;  /* 0x000000ffff0c7224 */ /* 0x000fe200078e002c */
[----:B------:R-:W-:-:S04]  /*3330*/  MOV R13, R45 ;  /* 0x0000002d000d7202 */ /* 0x000fc80000000f00 */
[----:B------:R-:W-:Y:S01]  /*3340*/  PRMT R136, R12, 0x5410, R13 ;  /* 0x000054100c887816 */ /* 0x000fe2000000000d */
[----:B------:R-:W-:Y:S01]  /*3350*/  IMAD.MOV.U32 R12, RZ, RZ, R38 ;  /* 0x000000ffff0c7224 */ /* 0x000fe200078e0026 */
[----:B------:R-:W-:-:S04]  /*3360*/  MOV R13, R39 ;  /* 0x00000027000d7202 */ /* 0x000fc80000000f00 */
[----:B------:R-:W-:Y:S01]  /*3370*/  PRMT R126, R13, 0x5410, R12 ;  /* 0x000054100d7e7816 */ /* 0x000fe2000000000c */
[----:B------:R-:W-:Y:S02]  /*3380*/  IMAD.MOV.U32 R12, RZ, RZ, R43 ;  /* 0x000000ffff0c7224 */ /* 0x000fe400078e002b */
[----:B------:R-:W-:Y:S01]  /*3390*/  IMAD.MOV.U32 R13, RZ, RZ, R46 ;  /* 0x000000ffff0d7224 */ /* 0x000fe200078e002e */
[----:B--2---:R-:W-:Y:S01]  /*33a0*/  R2UR UR4, R11 ;  /* 0x000000000b0472ca */ /* 0x004fe200000e0000 */
[----:B------:R-:W-:-:S05]  /*33b0*/  IMAD.MOV.U32 R11, RZ, RZ, R49 ;  /* 0x000000ffff0b7224 */ /* 0x000fca00078e0031 */
[----:B------:R-:W-:Y:S01]  /*33c0*/  PRMT R143, R11, 0x7610, R143 ;  /* 0x000076100b8f7816 */ /* 0x000fe2000000008f */
[----:B------:R-:W-:-:S05]  /*33d0*/  IMAD.MOV.U32 R11, RZ, RZ, R57 ;  /* 0x000000ffff0b7224 */ /* 0x000fca00078e0039 */
[----:B------:R-:W-:Y:S01]  /*33e0*/  PRMT R148, R11, 0x7610, R148 ;  /* 0x000076100b947816 */ /* 0x000fe20000000094 */
[----:B------:R-:W-:Y:S01]  /*33f0*/  IMAD.MOV.U32 R11, RZ, RZ, R51 ;  /* 0x000000ffff0b7224 */ /* 0x000fe200078e0033 */
[----:B------:R-:W-:Y:S02]  /*3400*/  UISETP.NE.AND UP0, UPT, UR4, 0x3, UPT ;  /* 0x000000030400788c */ /* 0x000fe4000bf05270 */
[----:B------:R-:W-:Y:S01]  /*3410*/  PRMT R148, R148, 0x5410, R14 ;  /* 0x0000541094947816 */ /* 0x000fe2000000000e */
[----:B------:R-:W-:Y:S01]  /*3420*/  IMAD.MOV.U32 R14, RZ, RZ, R32 ;  /* 0x000000ffff0e7224 */ /* 0x000fe200078e0020 */
[----:B------:R-:W-:Y:S01]  /*3430*/  PRMT R142, R11, 0x7610, R142 ;  /* 0x000076100b8e7816 */ /* 0x000fe2000000008e */
[----:B------:R-:W-:Y:S01]  /*3440*/  IMAD.MOV.U32 R11, RZ, RZ, R59 ;  /* 0x000000ffff0b7224 */ /* 0x000fe200078e003b */
[----:B------:R-:W-:Y:S02]  /*3450*/  PLOP3.LUT P0, PT, PT, PT, UP0, 0x80, 0x0 ;  /* 0x000000000000781c */ /* 0x000fe40003f0f008 */
[----:B------:R-:W-:Y:S01]  /*3460*/  PRMT R125, R125, 0x5410, R14 ;  /* 0x000054107d7d7816 */ /* 0x000fe2000000000e */
[----:B------:R-:W-:Y:S01]  /*3470*/  IMAD.MOV.U32 R14, RZ, RZ, R40 ;  /* 0x000000ffff0e7224 */ /* 0x000fe200078e0028 */
[----:B------:R-:W-:Y:S01]  /*3480*/  PRMT R149, R11, 0x7610, R149 ;  /* 0x000076100b957816 */ /* 0x000fe20000000095 */
[----:B------:R-:W-:-:S03]  /*3490*/  IMAD.MOV.U32 R11, RZ, RZ, R33 ;  /* 0x000000ffff0b7224 */ /* 0x000fc600078e0021 */
[----:B------:R-:W-:Y:S01]  /*34a0*/  PRMT R129, R129, 0x5410, R14 ;  /* 0x0000541081817816 */ /* 0x000fe2000000000e */
[----:B------:R-:W-:Y:S01]  /*34b0*/  IMAD.MOV.U32 R14, RZ, RZ, R34 ;  /* 0x000000ffff0e7224 */ /* 0x000fe200078e0022 */
[----:B------:R-:W-:Y:S01]  /*34c0*/  PRMT R125, R11, 0x7610, R125 ;  /* 0x000076100b7d7816 */ /* 0x000fe2000000007d */
[----:B------:R-:W-:-:S03]  /*34d0*/  IMAD.MOV.U32 R11, RZ, RZ, R41 ;  /* 0x000000ffff0b7224 */ /* 0x000fc600078e0029 */
[----:B------:R-:W-:Y:S02]  /*34e0*/  PRMT R124, R124, 0x5410, R14 ;  /* 0x000054107c7c7816 */ /* 0x000fe4000000000e */
[----:B------:R-:W-:Y:S01]  /*34f0*/  PRMT R129, R11, 0x7610, R129 ;  /* 0x000076100b817816 */ /* 0x000fe20000000081 */
[----:B------:R-:W-:Y:S01]  /*3500*/  IMAD.MOV.U32 R11, RZ, RZ, R35 ;  /* 0x000000ffff0b7224 */ /* 0x000fe200078e0023 */
[----:B------:R-:W-:-:S04]  /*3510*/  MOV R14, R47 ;  /* 0x0000002f000e7202 */ /* 0x000fc80000000f00 */
[----:B------:R-:W-:Y:S01]  /*3520*/  PRMT R124, R11, 0x7610, R124 ;  /* 0x000076100b7c7816 */ /* 0x000fe2000000007c */
[----:B------:R-:W-:Y:S01]  /*3530*/  IMAD.MOV.U32 R11, RZ, RZ, R42 ;  /* 0x000000ffff0b7224 */ /* 0x000fe200078e002a */
[----:B------:R-:W-:-:S04]  /*3540*/  PRMT R137, R13, 0x5410, R14 ;  /* 0x000054100d897816 */ /* 0x000fc8000000000e */
[----:B------:R-:W-:Y:S01]  /*3550*/  PRMT R128, R12, 0x5410, R11 ;  /* 0x000054100c807816 */ /* 0x000fe2000000000b */
[----:B------:R-:W-:Y:S06]  /*3560*/  @!P0 BRA `(.L_x_2701) ;  /* 0x0000000000048947 */ /* 0x000fec0003800000 */
[----:B------:R-:W-:Y:S01]  /*3570*/  BPT.TRAP 0x1 ;  /* 0x000000040000795c */ /* 0x000fe20000300000 */
.L_x_2701:
[----:B------:R-:W-:Y:S01]  /*3580*/  IMAD R89, R212, 0x8, R22 ;  /* 0x00000008d4597824 */ /* 0x000fe200078e0216 */
[----:B------:R-:W-:Y:S01]  /*3590*/  SHF.L.U32 R90, R227, 0x1f, RZ ;  /* 0x0000001fe35a7819 */ /* 0x000fe200000006ff */
[----:B------:R-:W-:Y:S03]  /*35a0*/  BSSY B1, `(.L_x_2702) ;  /* 0x0000003000017945 */ /* 0x000fe60003800000 */
[----:B------:R-:W0:Y:S02]  /*35b0*/  SYNCS.PHASECHK.TRANS64.TRYWAIT P6, [R89+URZ+0x38890], R90 ;  /* 0x0388905a590075a7 */ /* 0x000e2400080c017f */
[----:B0-----:R-:W-:Y:S05]  /*35c0*/  @!P6 BRA `(.L_x_2703) ;  /* 0x000002bc0088e947 */ /* 0x001fea0003800000 */
.L_x_3086:
[----:B------:R-:W-:Y:S05]  /*35d0*/  BSYNC B1 ;  /* 0x0000000000017941 */ /* 0x000fea0003800000 */
.L_x_2702:
[----:B------:R-:W-:-:S03]  /*35e0*/  UMOV UR4, 0xffffffff ;  /* 0xffffffff00047882 */ /* 0x000fc60000000000 */
[----:B------:R-:W-:Y:S05]  /*35f0*/  BRA.DIV UR4, `(.L_x_2704) ;  /* 0x000002be04907947 */ /* 0x000fea000b800000 */
[----:B------:R1:W2:Y:S04]  /*3600*/  SHFL.IDX PT, R83, R119, RZ, 0x181f ;  /* 0x00181fff77537589 */ /* 0x0002a800000e0000 */
[----:B------:R1:W3:Y:S02]  /*3610*/  SHFL.IDX PT, R82, R120, RZ, 0x181f ;  /* 0x00181fff78527589 */ /* 0x0002e400000e0000 */
.L_x_3090:
        /* <DEDUP_REMOVED lines=12> */
[----:B0-----:R-:W-:Y:S01]  /*36e0*/  HADD2.F32 R156, -RZ, R13.H0_H0 ;  /* 0x2000000dff9c7230 */ /* 0x001fe20000004100 */
[--C-:B------:R-:W-:Y:S01]  /*36f0*/  SHF.R.U64 R78, R78, 0x10, R79.reuse ;  /* 0x000000104e4e7819 */ /* 0x100fe2000000124f */
[----:B------:R-:W-:Y:S01]  /*3700*/  HADD2.F32 R154, -RZ, R15.H0_H0 ;  /* 0x2000000fff9a7230 */ /* 0x000fe20000004100 */
[----:B------:R-:W-:Y:S02]  /*3710*/  SHF.R.U32.HI R152, RZ, 0x10, R79 ;  /* 0x00000010ff987819 */ /* 0x000fe4000001164f */
[----:B------:R-:W-:Y:S01]  /*3720*/  SHF.R.U32.HI R76, RZ, 0x10, R77 ;  /* 0x00000010ff4c7819 */ /* 0x000fe2000001164d */
[----:B------:R-:W-:Y:S02]  /*3730*/  HADD2.F32 R77, -RZ, R11.H0_H0 ;  /* 0x2000000bff4d7230 */ /* 0x000fe40000004100 */
[----:B------:R-:W-:Y:S02]  /*3740*/  HADD2.F32 R79, -RZ, R78.H0_H0 ;  /* 0x2000004eff4f7230 */ /* 0x000fe40000004100 */
[----:B------:R-:W-:-:S02]  /*3750*/  HADD2.F32 R11, -RZ, R152.H0_H0 ;  /* 0x20000098ff0b7230 */ /* 0x000fc40000004100 */
[----:B------:R-:W-:Y:S02]  /*3760*/  HADD2.F32 R152, -RZ, R13.H1_H1 ;  /* 0x3000000dff987230 */ /* 0x000fe40000004100 */
[-C--:B------:R-:W-:Y:S01]  /*3770*/  FMUL.FTZ R155, R156, R79.reuse ;  /* 0x0000004f9c9b7220 */ /* 0x080fe20000410000 */
[----:B------:R-:W-:Y:S02]  /*3780*/  HADD2.F32 R78, -RZ, R15.H1_H1 ;  /* 0x3000000fff4e7230 */ /* 0x000fe40000004100 */
[----:B------:R-:W-:Y:S02]  /*3790*/  HADD2.F32 R15, -RZ, R76.H0_H0 ;  /* 0x2000004cff0f7230 */ /* 0x000fe40000004100 */
[----:B------:R-:W-:Y:S01]  /*37a0*/  FMUL.FTZ R153, R152, R79 ;  /* 0x0000004f98997220 */ /* 0x000fe20000410000 */
[-C--:B------:R-:W-:Y:S01]  /*37b0*/  FMUL.FTZ R79, R154, R11.reuse ;  /* 0x0000000b9a4f7220 */ /* 0x080fe20000410000 */
[----:B------:R-:W-:Y:S01]  /*37c0*/  FMUL.FTZ R13, R78, R11 ;  /* 0x0000000b4e0d7220 */ /* 0x000fe20000410000 */
[-C--:B------:R-:W-:Y:S01]  /*37d0*/  FFMA.FTZ R76, R152, R77.reuse, R155 ;  /* 0x0000004d984c7223 */ /* 0x080fe2000001009b */
[----:B------:R-:W-:Y:S01]  /*37e0*/  FFMA.FTZ R11, R156, R77, -R153 ;  /* 0x0000004d9c0b7223 */ /* 0x000fe20000010899 */
        /* <DEDUP_REMOVED lines=24> */
.L_x_2710:
[----:B------:R-:W-:Y:S05]  /*3970*/  BSYNC B3 ;  /* 0x0000000000037941 */ /* 0x000fea0003800000 */
.L_x_2709:
[----:B0-----:R4:W-:Y:S02]  /*3980*/  ST.E.128 desc[UR60][R80.64], R12 ;  /* 0x0000000c50007985 */ /* 0x0019e4000c101d3c */
.L_x_2708:
[----:B------:R-:W-:Y:S05]  /*3990*/  BSYNC B2 ;  /* 0x0000000000027941 */ /* 0x000fea0003800000 */
.L_x_2707:
        /* <DEDUP_REMOVED lines=27> */
[----:B------:R-:W-:Y:S01]  /*3b50*/  FFMA.FTZ R78, R78, R11, R73 ;  /* 0x0000000b4e4e7223 */ /* 0x000fe20000010049 */
[----:B------:R-:W-:-:S02]  /*3b60*/  HADD2.F32 R74, -RZ, R161.H0_H0 ;  /* 0x200000a1ff4a7230 */ /* 0x000fc40000004100 */
[----:B------:R-:W-:Y:S01]  /*3b70*/  FFMA.FTZ R75, R80, R11, -R75 ;  /* 0x0000000b504b7223 */ /* 0x000fe2000001084b */
[--C-:B------:R-:W-:Y:S01]  /*3b80*/  HADD2.F32 R15, -RZ, R12.reuse.H1_H1 ;  /* 0x3000000cff0f7230 */ /* 0x100fe20000004100 */
[----:B------:R-:W-:Y:S01]  /*3b90*/  F2FP.F16.F32.PACK_AB R152, R13, R152 ;  /* 0x000000980d98723e */ /* 0x000fe200000000ff */
[----:B------:R-:W-:Y:S02]  /*3ba0*/  HADD2.F32 R73, -RZ, R12.H0_H0 ;  /* 0x2000000cff497230 */ /* 0x000fe40000004100 */
        /* <DEDUP_REMOVED lines=9> */
[C---:B------:R-:W-:Y:S01]  /*3c40*/  FMUL.FTZ R11, R14.reuse, R11 ;  /* 0x0000000b0e0b7220 */ /* 0x040fe20000410000 */
[----:B------:R-:W-:Y:S02]  /*3c50*/  IMAD.MOV.U32 R13, RZ, RZ, R75 ;  /* 0x000000ffff0d7224 */ /* 0x000fe400078e004b */
[-C--:B------:R-:W-:Y:S01]  /*3c60*/  FFMA.FTZ R80, R73, R72.reuse, -R80 ;  /* 0x0000004849507223 */ /* 0x080fe20000010850 */
[----:B------:R-:W-:Y:S01]  /*3c70*/  FFMA.FTZ R15, R15, R72, R74 ;  /* 0x000000480f0f7223 */ /* 0x000fe2000001004a */
[-C--:B------:R-:W-:Y:S01]  /*3c80*/  FFMA.FTZ R79, R14, R159.reuse, -R79 ;  /* 0x0000009f0e4f7223 */ /* 0x080fe2000001084f */
[----:B------:R-:W-:-:S03]  /*3c90*/  FFMA.FTZ R12, R12, R159, R11 ;  /* 0x0000009f0c0c7223 */ /* 0x000fc6000001000b */
[----:B------:R-:W-:Y:S01]  /*3ca0*/  F2FP.F16.F32.PACK_AB R74, R15, R80 ;  /* 0x000000500f4a723e */ /* 0x000fe200000000ff */
[----:B------:R-:W-:Y:S01]  /*3cb0*/  IMAD.MOV.U32 R15, RZ, RZ, R152 ;  /* 0x000000ffff0f7224 */ /* 0x000fe200078e0098 */
[----:B------:R-:W-:Y:S02]  /*3cc0*/  F2FP.F16.F32.PACK_AB R14, R12, R79 ;  /* 0x0000004f0c0e723e */ /* 0x000fe400000000ff */
[----:B------:R-:W-:-:S07]  /*3cd0*/  MOV R12, R74 ;  /* 0x0000004a000c7202 */ /* 0x000fce0000000f00 */
.L_x_2714:
[----:B------:R-:W-:Y:S05]  /*3ce0*/  BSYNC B3 ;  /* 0x0000000000037941 */ /* 0x000fea0003800000 */
.L_x_2713:
[----:B0-----:R0:W-:Y:S02]  /*3cf0*/  ST.E.128 desc[UR60][R76.64], R12 ;  /* 0x0000000c4c007985 */ /* 0x0011e4000c101d3c */
.L_x_2712:
[----:B------:R-:W-:Y:S05]  /*3d00*/  BSYNC B2 ;  /* 0x0000000000027941 */ /* 0x000fea0003800000 */
.L_x_2711:
        /* <DEDUP_REMOVED lines=11> */
[----:B------:R-:W-:Y:S01]  /*3dc0*/  SHF.R.U32.HI R71, RZ, 0x10, R71 ;  /* 0x00000010ff477819 */ /* 0x000fe20000011647 */
[----:B------:R-:W-:Y:S01]  /*3dd0*/  HADD2.F32 R70, -RZ, R15.H1_H1 ;  /* 0x3000000fff467230 */ /* 0x000fe20000004100 */
[--C-:B------:R-:W-:Y:S01]  /*3de0*/  SHF.R.U64 R74, R68, 0x10, R69.reuse ;  /* 0x00000010444a7819 */ /* 0x100fe20000001245 */
[----:B------:R-:W-:Y:S01]  /*3df0*/  HADD2.F32 R76, -RZ, R76.H0_H0 ;  /* 0x2000004cff4c7230 */ /* 0x000fe20000004100 */
[----:B------:R-:W-:Y:S01]  /*3e00*/  SHF.R.U32.HI R68, RZ, 0x10, R69 ;  /* 0x00000010ff447819 */ /* 0x000fe20000011645 */
[----:B------:R-:W-:Y:S02]  /*3e10*/  HADD2.F32 R71, -RZ, R71.H0_H0 ;  /* 0x20000047ff477230 */ /* 0x000fe40000004100 */
[--C-:B------:R-:W-:Y:S02]  /*3e20*/  HADD2.F32 R13, -RZ, R11.reuse.H1_H1 ;  /* 0x3000000bff0d7230 */ /* 0x100fe40000004100 */
[----:B------:R-:W-:-:S02]  /*3e30*/  HADD2.F32 R11, -RZ, R11.H0_H0 ;  /* 0x2000000bff0b7230 */ /* 0x000fc40000004100 */
[CC--:B------:R-:W-:Y:S01]  /*3e40*/  FMUL.FTZ R78, R70.reuse, R71.reuse ;  /* 0x00000047464e7220 */ /* 0x0c0fe20000410000 */
[----:B------:R-:W-:Y:S02]  /*3e50*/  HADD2.F32 R15, -RZ, R15.H0_H0 ;  /* 0x2000000fff0f7230 */ /* 0x000fe40000004100 */
[----:B------:R-:W-:Y:S02]  /*3e60*/  HADD2.F32 R74, -RZ, R74.H0_H0 ;  /* 0x2000004aff4a7230 */ /* 0x000fe40000004100 */
[----:B------:R-:W-:Y:S02]  /*3e70*/  HADD2.F32 R69, -RZ, R68.H0_H0 ;  /* 0x20000044ff457230 */ /* 0x000fe40000004100 */
[-C--:B------:R-:W-:Y:S01]  /*3e80*/  FMUL.FTZ R68, R13, R76.reuse ;  /* 0x0000004c0d447220 */ /* 0x080fe20000410000 */
[----:B------:R-:W-:Y:S01]  /*3e90*/  FMUL.FTZ R76, R11, R76 ;  /* 0x0000004c0b4c7220 */ /* 0x000fe20000410000 */
[----:B------:R-:W-:Y:S02]  /*3ea0*/  FMUL.FTZ R71, R15, R71 ;  /* 0x000000470f477220 */ /* 0x000fe40000410000 */
[-C--:B------:R-:W-:Y:S01]  /*3eb0*/  FFMA.FTZ R11, R11, R74.reuse, -R68 ;  /* 0x0000004a0b0b7223 */ /* 0x080fe20000010844 */
[----:B------:R-:W-:Y:S01]  /*3ec0*/  FFMA.FTZ R68, R13, R74, R76 ;  /* 0x0000004a0d447223 */ /* 0x000fe2000001004c */
[-C--:B------:R-:W-:Y:S01]  /*3ed0*/  FFMA.FTZ R70, R70, R69.reuse, R71 ;  /* 0x0000004546467223 */ /* 0x080fe20000010047 */
[----:B------:R-:W-:Y:S01]  /*3ee0*/  FFMA.FTZ R13, R15, R69, -R78 ;  /* 0x000000450f0d7223 */ /* 0x000fe2000001084e */
[----:B------:R-:W-:-:S02]  /*3ef0*/  HADD2.F32 R71, -RZ, R160.H0_H0 ;  /* 0x200000a0ff477230 */ /* 0x000fc40000004100 */
[----:B------:R-:W-:Y:S01]  /*3f00*/  HADD2.F32 R160, -RZ, R160.H1_H1 ;  /* 0x300000a0ffa07230 */ /* 0x000fe20000004100 */
[----:B------:R-:W-:Y:S01]  /*3f10*/  F2FP.F16.F32.PACK_AB R11, R68, R11 ;  /* 0x0000000b440b723e */ /* 0x000fe200000000ff */
[----:B------:R-:W-:Y:S02]  /*3f20*/  HADD2.F32 R74, -RZ, R12.H1_H1 ;  /* 0x3000000cff4a7230 */ /* 0x000fe40000004100 */
[----:B------:R-:W-:Y:S02]  /*3f30*/  HADD2.F32 R69, -RZ, R14.H1_H1 ;  /* 0x3000000eff457230 */ /* 0x000fe40000004100 */
[----:B------:R-:W-:Y:S02]  /*3f40*/  HADD2.F32 R12, -RZ, R12.H0_H0 ;  /* 0x2000000cff0c7230 */ /* 0x000fe40000004100 */
[----:B------:R-:W-:Y:S01]  /*3f50*/  FMUL.FTZ R75, R74, R71 ;  /* 0x000000474a4b7220 */ /* 0x000fe20000410000 */
[----:B------:R-:W-:Y:S02]  /*3f60*/  HADD2.F32 R14, -RZ, R14.H0_H0 ;  /* 0x2000000eff0e7230 */ /* 0x000fe40000004100 */
[----:B------:R-:W-:Y:S01]  /*3f70*/  FMUL.FTZ R77, R69, R160 ;  /* 0x000000a0454d7220 */ /* 0x000fe20000410000 */
[----:B------:R-:W-:-:S02]  /*3f80*/  HADD2.F32 R15, -RZ, R158.H0_H0 ;  /* 0x2000009eff0f7230 */ /* 0x000fc40000004100 */
[----:B------:R-:W-:Y:S01]  /*3f90*/  FMUL.FTZ R71, R12, R71 ;  /* 0x000000470c477220 */ /* 0x000fe20000410000 */
[----:B------:R-:W-:Y:S02]  /*3fa0*/  HADD2.F32 R158, -RZ, R158.H1_H1 ;  /* 0x3000009eff9e7230 */ /* 0x000fe40000004100 */
[----:B------:R-:W-:Y:S01]  /*3fb0*/  FMUL.FTZ R160, R14, R160 ;  /* 0x000000a00ea07220 */ /* 0x000fe20000410000 */
[-C--:B------:R-:W-:Y:S01]  /*3fc0*/  FFMA.FTZ R75, R12, R15.reuse, -R75 ;  /* 0x0000000f0c4b7223 */ /* 0x080fe2000001084b */
[----:B------:R-:W-:Y:S01]  /*3fd0*/  FFMA.FTZ R74, R74, R15, R71 ;  /* 0x0000000f4a4a7223 */ /* 0x000fe20000010047 */
[-C--:B------:R-:W-:Y:S01]  /*3fe0*/  FFMA.FTZ R77, R14, R158.reuse, -R77 ;  /* 0x0000009e0e4d7223 */ /* 0x080fe2000001084d */
[----:B------:R-:W-:Y:S01]  /*3ff0*/  FFMA.FTZ R160, R69, R158, R160 ;  /* 0x0000009e45a07223 */ /* 0x000fe200000100a0 */
[----:B------:R-:W-:Y:S02]  /*4000*/  F2FP.F16.F32.PACK_AB R15, R70, R13 ;  /* 0x0000000d460f723e */ /* 0x000fe400000000ff */
[----:B------:R-:W-:-:S02]  /*4010*/  F2FP.F16.F32.PACK_AB R12, R74, R75 ;  /* 0x0000004b4a0c723e */ /* 0x000fc400000000ff */
[----:B------:R-:W-:Y:S02]  /*4020*/  F2FP.F16.F32.PACK_AB R14, R160, R77 ;  /* 0x0000004da00e723e */ /* 0x000fe400000000ff */
[----:B------:R-:W-:-:S07]  /*4030*/  MOV R13, R11 ;  /* 0x0000000b000d7202 */ /* 0x000fce0000000f00 */
.L_x_2718:
[----:B------:R-:W-:Y:S05]  /*4040*/  BSYNC B3 ;  /* 0x0000000000037941 */ /* 0x000fea0003800000 */
.L_x_2717:
[----:B----4-:R0:W-:Y:S02]  /*4050*/  ST.E.128 desc[UR60][R72.64], R12 ;  /* 0x0000000c48007985 */ /* 0x0101e4000c101d3c */
.L_x_2716:
[----:B------:R-:W-:Y:S05]  /*4060*/  BSYNC B2 ;  /* 0x0000000000027941 */ /* 0x000fea0003800000 */
.L_x_2715:
        /* <DEDUP_REMOVED lines=22> */
[C---:B------:R-:W-:Y:S01]  /*41d0*/  FMUL.FTZ R74, R64.reuse, R67 ;  /* 0x00000043404a7220 */ /* 0x040fe20000410000 */
[-C--:B------:R-:W-:Y:S01]  /*41e0*/  FMUL.FTZ R72, R15, R70.reuse ;  /* 0x000000460f487220 */ /* 0x080fe20000410000 */
[----:B------:R-:W-:Y:S02]  /*41f0*/  FMUL.FTZ R70, R11, R70 ;  /* 0x000000460b467220 */ /* 0x000fe40000410000 */
[-C--:B------:R-:W-:Y:S01]  /*4200*/  FFMA.FTZ R74, R13, R65.reuse, R74 ;  /* 0x000000410d4a7223 */ /* 0x080fe2000001004a */
[----:B------:R-:W-:Y:S01]  /*4210*/  FFMA.FTZ R71, R64, R65, -R71 ;  /* 0x0000004140477223 */ /* 0x000fe20000010847 */
[----:B------:R-:W-:Y:S01]  /*4220*/  FFMA.FTZ R11, R11, R66, -R72 ;  /* 0x000000420b0b7223 */ /* 0x000fe20000010848 */
[----:B------:R-:W-:-:S02]  /*4230*/  HADD2.F32 R13, -RZ, R12.H1_H1 ;  /* 0x3000000cff0d7230 */ /* 0x000fc40000004100 */
[----:B------:R-:W-:Y:S01]  /*4240*/  FFMA.FTZ R72, R15, R66, R70 ;  /* 0x000000420f487223 */ /* 0x000fe20000010046 */
        /* <DEDUP_REMOVED lines=19> */
.L_x_2720:
[----:B------:R-:W-:Y:S05]  /*4380*/  BSYNC B2 ;  /* 0x0000000000027941 */ /* 0x000fea0003800000 */
.L_x_2719:
[----:B----4-:R0:W-:Y:S02]  /*4390*/  ST.E.128 desc[UR60][R68.64], R12 ;  /* 0x0000000c44007985 */ /* 0x0101e4000c101d3c */
.L_x_2706:
[----:B------:R-:W-:Y:S05]  /*43a0*/  BSYNC B1 ;  /* 0x0000000000017941 */ /* 0x000fea0003800000 */
.L_x_2705:
[----:B------:R-:W-:-:S03]  /*43b0*/  UMOV UR4, 0xffffffff ;  /* 0xffffffff00047882 */ /* 0x000fc60000000000 */
[----:B------:R-:W-:Y:S05]  /*43c0*/  BRA.DIV UR4, `(.L_x_2721) ;  /* 0x000002b204687947 */ /* 0x000fea000b800000 */
[----:B------:R0:W0:Y:S04]  /*43d0*/  SHFL.IDX PT, R67, R119, 0x1, 0x181f ;  /* 0x00381f0077437f89 */ /* 0x00002800000e0000 */
[----:B------:R0:W0:Y:S02]  /*43e0*/  SHFL.IDX PT, R66, R120, 0x1, 0x181f ;  /* 0x00381f0078427f89 */ /* 0x00002400000e0000 */
.L_x_3094:
        /* <DEDUP_REMOVED lines=29> */
[----:B------:R-:W-:-:S02]  /*45c0*/  HADD2.F32 R60, -RZ, R150.H1_H1 ;  /* 0x30000096ff3c7230 */ /* 0x000fc40000004100 */
[----:B------:R-:W-:Y:S01]  /*45d0*/  FFMA.FTZ R63, R11, R62, R68 ;  /* 0x0000003e0b3f7223 */ /* 0x000fe20000010044 */
[----:B------:R-:W-:Y:S02]  /*45e0*/  HADD2.F32 R11, -RZ, R12.H1_H1 ;  /* 0x3000000cff0b7230 */ /* 0x000fe40000004100 */
[----:B------:R-:W-:Y:S01]  /*45f0*/  FFMA.FTZ R72, R15, R61, -R72 ;  /* 0x0000003d0f487223 */ /* 0x000fe20000010848 */
[----:B------:R-:W-:Y:S02]  /*4600*/  HADD2.F32 R13, -RZ, R14.H1_H1 ;  /* 0x3000000eff0d7230 */ /* 0x000fe40000004100 */
[----:B------:R-:W-:Y:S02]  /*4610*/  HADD2.F32 R151, -RZ, R151.H0_H0 ;  /* 0x20000097ff977230 */ /* 0x000fe40000004100 */
[----:B------:R-:W-:Y:S01]  /*4620*/  FMUL.FTZ R61, R11, R60 ;  /* 0x0000003c0b3d7220 */ /* 0x000fe20000410000 */
[----:B------:R-:W-:Y:S02]  /*4630*/  HADD2.F32 R12, -RZ, R12.H0_H0 ;  /* 0x2000000cff0c7230 */ /* 0x000fe40000004100 */
[----:B------:R-:W-:-:S02]  /*4640*/  HADD2.F32 R14, -RZ, R14.H0_H0 ;  /* 0x2000000eff0e7230 */ /* 0x000fc40000004100 */
[-C--:B------:R-:W-:Y:S01]  /*4650*/  FMUL.FTZ R69, R13, R151.reuse ;  /* 0x000000970d457220 */ /* 0x080fe20000410000 */
[----:B------:R-:W-:Y:S02]  /*4660*/  HADD2.F32 R15, -RZ, R149.H1_H1 ;  /* 0x30000095ff0f7230 */ /* 0x000fe40000004100 */
        /* <DEDUP_REMOVED lines=11> */
.L_x_2727:
[----:B------:R-:W-:Y:S05]  /*4720*/  BSYNC B3 ;  /* 0x0000000000037941 */ /* 0x000fea0003800000 */
.L_x_2726:
[----:B----4-:R0:W-:Y:S02]  /*4730*/  ST.E.128 desc[UR60][R64.64], R12 ;  /* 0x0000000c40007985 */ /* 0x0101e4000c101d3c */
.L_x_2725:
[----:B------:R-:W-:Y:S05]  /*4740*/  BSYNC B2 ;  /* 0x0000000000027941 */ /* 0x000fea0003800000 */
.L_x_2724:
        /* <DEDUP_REMOVED lines=26> */
[-C--:B------:R-:W-:Y:S01]  /*48f0*/  FFMA.FTZ R59, R11, R58.reuse, R62 ;  /* 0x0000003a0b3b7223 */ /* 0x080fe2000001003e */
[----:B------:R-:W-:Y:S01]  /*4900*/  FFMA.FTZ R64, R13, R58, -R64 ;  /* 0x0000003a0d407223 */ /* 0x000fe20000010840 */
[----:B------:R-:W-:Y:S01]  /*4910*/  FFMA.FTZ R68, R15, R57, -R68 ;  /* 0x000000390f447223 */ /* 0x000fe20000010844 */
[----:B------:R-:W-:-:S02]  /*4920*/  HADD2.F32 R11, -RZ, R12.H1_H1 ;  /* 0x3000000cff0b7230 */ /* 0x000fc40000004100 */
[----:B------:R-:W-:Y:S01]  /*4930*/  FFMA.FTZ R63, R56, R57, R63 ;  /* 0x00000039383f7223 */ /* 0x000fe2000001003f */
[----:B------:R-:W-:Y:S02]  /*4940*/  HADD2.F32 R15, -RZ, R148.H1_H1 ;  /* 0x30000094ff0f7230 */ /* 0x000fe40000004100 */
[----:B------:R-:W-:Y:S02]  /*4950*/  HADD2.F32 R12, -RZ, R12.H0_H0 ;  /* 0x2000000cff0c7230 */ /* 0x000fe40000004100 */
[--C-:B------:R-:W-:Y:S02]  /*4960*/  HADD2.F32 R13, -RZ, R14.reuse.H1_H1 ;  /* 0x3000000eff0d7230 */ /* 0x100fe40000004100 */
[-C--:B------:R-:W-:Y:S01]  /*4970*/  FMUL.FTZ R57, R11, R15.reuse ;  /* 0x0000000f0b397220 */ /* 0x080fe20000410000 */
[----:B------:R-:W-:Y:S02]  /*4980*/  HADD2.F32 R14, -RZ, R14.H0_H0 ;  /* 0x2000000eff0e7230 */ /* 0x000fe40000004100 */
[----:B------:R-:W-:Y:S01]  /*4990*/  FMUL.FTZ R56, R12, R15 ;  /* 0x0000000f0c387220 */ /* 0x000fe20000410000 */
[----:B------:R-:W-:-:S02]  /*49a0*/  HADD2.F32 R148, -RZ, R148.H0_H0 ;  /* 0x20000094ff947230 */ /* 0x000fc40000004100 */
        /* <DEDUP_REMOVED lines=9> */
[----:B------:R-:W-:Y:S01]  /*4a40*/  F2FP.F16.F32.PACK_AB R14, R58, R15 ;  /* 0x0000000f3a0e723e */ /* 0x000fe200000000ff */
[----:B------:R-:W-:Y:S01]  /*4a50*/  IMAD.MOV.U32 R15, RZ, RZ, R63 ;  /* 0x000000ffff0f7224 */ /* 0x000fe200078e003f */
[----:B------:R-:W-:-:S07]  /*4a60*/  F2FP.F16.F32.PACK_AB R12, R56, R57 ;  /* 0x00000039380c723e */ /* 0x000fce00000000ff */
.L_x_2731:
[----:B------:R-:W-:Y:S05]  /*4a70*/  BSYNC B3 ;  /* 0x0000000000037941 */ /* 0x000fea0003800000 */
.L_x_2730:
[----:B----4-:R0:W-:Y:S02]  /*4a80*/  ST.E.128 desc[UR60][R60.64], R12 ;  /* 0x0000000c3c007985 */ /* 0x0101e4000c101d3c */
.L_x_2729:
[----:B------:R-:W-:Y:S05]  /*4a90*/  BSYNC B2 ;  /* 0x0000000000027941 */ /* 0x000fea0003800000 */
.L_x_2728:
        /* <DEDUP_REMOVED lines=49> */
.L_x_2735:
[----:B------:R-:W-:Y:S05]  /*4db0*/  BSYNC B3 ;  /* 0x0000000000037941 */ /* 0x000fea0003800000 */
.L_x_2734:
[----:B----4-:R0:W-:Y:S02]  /*4dc0*/  ST.E.128 desc[UR60][R56.64], R12 ;  /* 0x0000000c38007985 */ /* 0x0101e4000c101d3c */
.L_x_2733:
[----:B------:R-:W-:Y:S05]  /*4dd0*/  BSYNC B2 ;  /* 0x0000000000027941 */ /* 0x000fea0003800000 */
.L_x_2732:
        /* <DEDUP_REMOVED lines=48> */
.L_x_2737:
[----:B------:R-:W-:Y:S05]  /*50e0*/  BSYNC B2 ;  /* 0x0000000000027941 */ /* 0x000fea0003800000 */
.L_x_2736:
[----:B----4-:R0:W-:Y:S02]  /*50f0*/  ST.E.128 desc[UR60][R52.64], R12 ;  /* 0x0000000c34007985 */ /* 0x0101e4000c101d3c */
.L_x_2723:
[----:B------:R-:W-:Y:S05]  /*5100*/  BSYNC B1 ;  /* 0x0000000000017941 */ /* 0x000fea0003800000 */
.L_x_2722:
[----:B------:R-:W-:-:S03]  /*5110*/  UMOV UR4, 0xffffffff ;  /* 0xffffffff00047882 */ /* 0x000fc60000000000 */
[----:B------:R-:W-:Y:S05]  /*5120*/  BRA.DIV UR4, `(.L_x_2738) ;  /* 0x000002a6045c7947 */ /* 0x000fea000b800000 */
[----:B01----:R-:W0:Y:S04]  /*5130*/  SHFL.IDX PT, R119, R119, 0x2, 0x181f ;  /* 0x00581f0077777f89 */ /* 0x003e2800000e0000 */
[----:B------:R-:W1:Y:S02]  /*5140*/  SHFL.IDX PT, R120, R120, 0x2, 0x181f ;  /* 0x00581f0078787f89 */ /* 0x000e6400000e0000 */
.L_x_3098:
        /* <DEDUP_REMOVED lines=50> */
.L_x_2743:
[----:B------:R-:W-:Y:S05]  /*5470*/  BSYNC B2 ;  /* 0x0000000000027941 */ /* 0x000fea0003800000 */
.L_x_2742:
[----:B--2---:R0:W-:Y:S02]  /*5480*/  ST.E.128 desc[UR60][R48.64], R12 ;  /* 0x0000000c30007985 */ /* 0x0041e4000c101d3c */
.L_x_2741:
[----:B------:R-:W-:Y:S05]  /*5490*/  BSYNC B1 ;  /* 0x0000000000017941 */ /* 0x000fea0003800000 */
.L_x_2740:
        /* <DEDUP_REMOVED lines=49> */
.L_x_2747:
[----:B------:R-:W-:Y:S05]  /*57b0*/  BSYNC B2 ;  /* 0x0000000000027941 */ /* 0x000fea0003800000 */
.L_x_2746:
[----:B----4-:R0:W-:Y:S02]  /*57c0*/  ST.E.128 desc[UR60][R44.64], R12 ;  /* 0x0000000c2c007985 */ /* 0x0101e4000c101d3c */
.L_x_2745:
[----:B------:R-:W-:Y:S05]  /*57d0*/  BSYNC B1 ;  /* 0x0000000000017941 */ /* 0x000fea0003800000 */
.L_x_2744:
        /* <DEDUP_REMOVED lines=49> */
.L_x_2751:
[----:B------:R-:W-:Y:S05]  /*5af0*/  BSYNC B2 ;  /* 0x0000000000027941 */ /* 0x000fea0003800000 */
.L_x_2750:
[----:B----4-:R0:W-:Y:S02]  /*5b00*/  ST.E.128 desc[UR60][R40.64], R12 ;  /* 0x0000000c28007985 */ /* 0x0101e4000c101d3c */
.L_x_2749:
[----:B------:R-:W-:Y:S05]  /*5b10*/  BSYNC B1 ;  /* 0x0000000000017941 */ /* 0x000fea0003800000 */
.L_x_2748:
        /* <DEDUP_REMOVED lines=48> */
.L_x_2753:
[----:B------:R-:W-:Y:S05]  /*5e20*/  BSYNC B1 ;  /* 0x0000000000017941 */ /* 0x000fea0003800000 */
.L_x_2752:
[----:B----4-:R0:W-:Y:S01]  /*5e30*/  ST.E.128 desc[UR60][R36.64], R12 ;  /* 0x0000000c24007985 */ /* 0x0101e2000c101d3c */
[----:B------:R-:W-:Y:S05]  /*5e40*/  BRA `(.L_x_2739) ;  /* 0x0000004000ac7947 */ /* 0x000fea0003800000 */
.L_x_2694:
        /* <DEDUP_REMOVED lines=17> */
[----:B------:R-:W-:Y:S02]  /*5f60*/  IADD3.X R35, R11, R6, RZ, P0, !PT ;  /* 0x000000060b237210 */ /* 0x000fe400007fe4ff */
[----:B------:R-:W-:Y:S02]  /*5f70*/  CS2R R38, SRZ ;  /* 0x0000000000267805 */ /* 0x000fe4000001ff00 */
[----:B------:R-:W-:Y:S01]  /*5f80*/  LEA R48, P4, R34, UR4, 0x1 ;  /* 0x0000000422307c11 */ /* 0x000fe2000f8808ff */
[----:B------:R-:W-:Y:S01]  /*5f90*/  IMAD.X R33, R80, 0x1, R8, P5 ;  /* 0x0000000150217824 */ /* 0x000fe200028e0608 */
        /* <DEDUP_REMOVED lines=11> */
[----:B------:R-:W-:-:S03]  /*6050*/  CS2R R32, SRZ ;  /* 0x0000000000207805 */ /* 0x000fc6000001ff00 */
[----:B------:R0:W5:Y:S04]  /*6060*/  @!P5 LDG.E.128 R40, desc[UR60][R52.64+0x80] ;  /* 0x0000803c3428d981 */ /* 0x000168000c1e1d00 */
[----:B------:R0:W5:Y:S04]  /*6070*/  @!P4 LDG.E.128 R36, desc[UR60][R48.64] ;  /* 0x0000003c3024c981 */ /* 0x000168000c1e1d00 */
[----:B------:R0:W5:Y:S04]  /*6080*/  @!P5 LDG.E.128 R32, desc[UR60][R48.64+0x80] ;  /* 0x0000803c3020d981 */ /* 0x000168000c1e1d00 */
[----:B------:R0:W5:Y:S02]  /*6090*/  @!P4 LDG.E.128 R44, desc[UR60][R52.64] ;  /* 0x0000003c342cc981 */ /* 0x000164000c1e1d00 */
.L_x_2755:
[----:B------:R-:W-:Y:S05]  /*60a0*/  BSYNC B1 ;  /* 0x0000000000017941 */ /* 0x000fea0003800000 */
.L_x_2754:
        /* <DEDUP_REMOVED lines=33> */
[----:B------:R-:W-:Y:S02]  /*62c0*/  PRMT R159, R159, 0x5410, R48 ;  /* 0x000054109f9f7816 */ /* 0x000fe40000000030 */
[----:B------:R-:W-:Y:S02]  /*62d0*/  CS2R R60, SRZ ;  /* 0x00000000003c7805 */ /* 0x000fe4000001ff00 */
        /* <DEDUP_REMOVED lines=30> */
.L_x_2757:
[----:B------:R-:W-:Y:S05]  /*64c0*/  BSYNC B1 ;  /* 0x0000000000017941 */ /* 0x000fea0003800000 */
.L_x_2756:
        /* <DEDUP_REMOVED lines=9> */
[----:B------:R-:W-:Y:S01]  /*6560*/  CS2R R78, SRZ ;  /* 0x00000000004e7805 */ /* 0x000fe2000001ff00 */
[----:B-----5:R-:W-:Y:S01]  /*6570*/  IMAD.MOV.U32 R81, RZ, RZ, R50 ;  /* 0x000000ffff517224 */ /* 0x020fe200078e0032 */
[----:B------:R-:W-:-:S03]  /*6580*/  CS2R R76, SRZ ;  /* 0x00000000004c7805 */ /* 0x000fc6000001ff00 */
[----:B------:R-:W-:Y:S05]  /*6590*/  @P5 BRA `(.L_x_2759) ;  /* 0x0000000000505947 */ /* 0x000fea0003800000 */
[----:B------:R-:W-:Y:S01]  /*65a0*/  IADD3 R14, P0, P6, R100, R109, R14 ;  /* 0x0000006d640e7210 */ /* 0x000fe20007e1e00e */
[----:B------:R-:W-:Y:S01]  /*65b0*/  ULDC.64 UR4, c[0x0][0x3e8] ;  /* 0x0000fa0000047ab9 */ /* 0x000fe20000000a00 */
[----:B------:R-:W-:Y:S02]  /*65c0*/  ULDC.64 UR6, c[0x0][0x400] ;  /* 0x0001000000067ab9 */ /* 0x000fe40000000a00 */
        /* <DEDUP_REMOVED lines=17> */
.L_x_2759:
[----:B------:R-:W-:Y:S05]  /*66e0*/  BSYNC B1 ;  /* 0x0000000000017941 */ /* 0x000fea0003800000 */
.L_x_2758:
[----:B------:R-:W2:Y:S01]  /*66f0*/  LDL R11, [R1+0x5c] ;  /* 0x00005c00010b7983 */ /* 0x000ea20000100800 */
[----:B0-----:R-:W-:Y:S01]  /*6700*/  IMAD.MOV.U32 R12, RZ, RZ, R48 ;  /* 0x000000ffff0c7224 */ /* 0x001fe200078e0030 */
[----:B------:R-:W-:Y:S01]  /*6710*/  PRMT R150, R81, 0x7610, R150 ;  /* 0x0000761051967816 */ /* 0x000fe20000000096 */
[----:B------:R-:W-:Y:S02]  /*6720*/  IMAD.MOV.U32 R13, RZ, RZ, R49 ;  /* 0x000000ffff0d7224 */ /* 0x000fe400078e0031 */
[----:B------:R-:W-:-:S03]  /*6730*/  IMAD.MOV.U32 R14, RZ, RZ, R54 ;  /* 0x000000ffff0e7224 */ /* 0x000fc600078e0036 */
[----:B------:R-:W-:Y:S01]  /*6740*/  PRMT R151, R12, 0x5410, R13 ;  /* 0x000054100c977816 */ /* 0x000fe2000000000d */
[----:B------:R-:W-:Y:S01]  /*6750*/  IMAD.MOV.U32 R12, RZ, RZ, R52 ;  /* 0x000000ffff0c7224 */ /* 0x000fe200078e0034 */
[----:B------:R-:W-:Y:S01]  /*6760*/  PRMT R161, R14, 0x7610, R161 ;  /* 0x000076100ea17816 */ /* 0x000fe200000000a1 */
[----:B------:R-:W-:Y:S02]  /*6770*/  IMAD.MOV.U32 R13, RZ, RZ, R53 ;  /* 0x000000ffff0d7224 */ /* 0x000fe400078e0035 */
[----:B------:R-:W-:-:S03]  /*6780*/  IMAD.MOV.U32 R14, RZ, RZ, R58 ;  /* 0x000000ffff0e7224 */ /* 0x000fc600078e003a */
[----:B------:R-:W-:Y:S01]  /*6790*/  PRMT R165, R13, 0x7610, R165 ;  /* 0x000076100da57816 */ /* 0x000fe200000000a5 */
[----:B------:R-:W-:Y:S01]  /*67a0*/  IMAD.MOV.U32 R13, RZ, RZ, R57 ;  /* 0x000000ffff0d7224 */ /* 0x000fe200078e0039 */
[----:B------:R-:W-:Y:S01]  /*67b0*/  PRMT R152, R14, 0x7610, R152 ;  /* 0x000076100e987816 */ /* 0x000fe20000000098 */
[----:B------:R-:W-:-:S05]  /*67c0*/  IMAD.MOV.U32 R14, RZ, RZ, R62 ;  /* 0x000000ffff0e7224 */ /* 0x000fca00078e003e */
[----:B------:R-:W-:Y:S01]  /*67d0*/  PRMT R161, R161, 0x5410, R14 ;  /* 0x00005410a1a17816 */ /* 0x000fe2000000000e */
[----:B-----5:R-:W-:-:S05]  /*67e0*/  IMAD.MOV.U32 R14, RZ, RZ, R66 ;  /* 0x000000ffff0e7224 */ /* 0x020fca00078e0042 */
[----:B------:R-:W-:Y:S01]  /*67f0*/  PRMT R142, R14, 0x7610, R142 ;  /* 0x000076100e8e7816 */ /* 0x000fe2000000008e */
[----:B------:R-:W-:-:S05]  /*6800*/  IMAD.MOV.U32 R14, RZ, RZ, R70 ;  /* 0x000000ffff0e7224 */ /* 0x000fca00078e0046 */
[----:B------:R-:W-:Y:S01]  /*6810*/  PRMT R147, R14, 0x7610, R147 ;  /* 0x000076100e937816 */ /* 0x000fe20000000093 */
[----:B------:R-:W-:-:S05]  /*6820*/  IMAD.MOV.U32 R14, RZ, RZ, R74 ;  /* 0x000000ffff0e7224 */ /* 0x000fca00078e004a */
[----:B------:R-:W-:Y:S01]  /*6830*/  PRMT R144, R14, 0x7610, R144 ;  /* 0x000076100e907816 */ /* 0x000fe20000000090 */
[----:B------:R-:W-:Y:S01]  /*6840*/  IMAD.MOV.U32 R14, RZ, RZ, R77 ;  /* 0x000000ffff0e7224 */ /* 0x000fe200078e004d */
[----:B--2---:R-:W-:Y:S02]  /*6850*/  R2UR UR4, R11 ;  /* 0x000000000b0472ca */ /* 0x004fe400000e0000 */
[----:B------:R-:W-:-:S04]  /*6860*/  MOV R11, R51 ;  /* 0x00000033000b7202 */ /* 0x000fc80000000f00 */
[----:B------:R-:W-:Y:S02]  /*6870*/  PRMT R150, R150, 0x5410, R11 ;  /* 0x0000541096967816 */ /* 0x000fe4000000000b */
[----:B------:R-:W-:-:S04]  /*6880*/  MOV R11, R55 ;  /* 0x00000037000b7202 */ /* 0x000fc80000000f00 */
[----:B------:R-:W-:Y:S01]  /*6890*/  PRMT R154, R12, 0x5410, R11 ;  /* 0x000054100c9a7816 */ /* 0x000fe2000000000b */
[----:B------:R-:W-:Y:S01]  /*68a0*/  IMAD.MOV.U32 R12, RZ, RZ, R56 ;  /* 0x000000ffff0c7224 */ /* 0x000fe200078e0038 */
[----:B------:R-:W-:Y:S01]  /*68b0*/  MOV R11, R59 ;  /* 0x0000003b000b7202 */ /* 0x000fe20000000f00 */
[----:B------:R-:W-:-:S03]  /*68c0*/  UISETP.NE.AND UP0, UPT, UR4, 0x3, UPT ;  /* 0x000000030400788c */ /* 0x000fc6000bf05270 */
[----:B------:R-:W-:Y:S01]  /*68d0*/  PRMT R153, R12, 0x5410, R13 ;  /* 0x000054100c997816 */ /* 0x000fe2000000000d */
[----:B------:R-:W-:Y:S01]  /*68e0*/  IMAD.MOV.U32 R12, RZ, RZ, R60 ;  /* 0x000000ffff0c7224 */ /* 0x000fe200078e003c */
[----:B------:R-:W-:Y:S01]  /*68f0*/  PRMT R152, R152, 0x5410, R11 ;  /* 0x0000541098987816 */ /* 0x000fe2000000000b */
[----:B------:R-:W-:Y:S01]  /*6900*/  IMAD.MOV.U32 R13, RZ, RZ, R61 ;  /* 0x000000ffff0d7224 */ /* 0x000fe200078e003d */
[----:B------:R-:W-:Y:S02]  /*6910*/  MOV R11, R63 ;  /* 0x0000003f000b7202 */ /* 0x000fe40000000f00 */
[----:B------:R-:W-:Y:S02]  /*6920*/  PLOP3.LUT P0, PT, PT, PT, UP0, 0x80, 0x0 ;  /* 0x000000000000781c */ /* 0x000fe40003f0f008 */
        /* <DEDUP_REMOVED lines=24> */
.L_x_2760:
[----:B------:R-:W-:Y:S01]  /*6ab0*/  IMAD R89, R212, 0x8, R22 ;  /* 0x00000008d4597824 */ /* 0x000fe200078e0216 */
[----:B------:R-:W-:Y:S01]  /*6ac0*/  SHF.L.U32 R90, R227, 0x1f, RZ ;  /* 0x0000001fe35a7819 */ /* 0x000fe200000006ff */
[----:B------:R-:W0:Y:S01]  /*6ad0*/  LDC R136, c[0x0][0x2f4] ;  /* 0x0000bd00ff887b82 */ /* 0x000e220000000800 */
[----:B------:R-:W-:Y:S02]  /*6ae0*/  BSSY B1, `(.L_x_2761) ;  /* 0x0000003000017945 */ /* 0x000fe40003800000 */
[----:B------:R-:W1:Y:S02]  /*6af0*/  SYNCS.PHASECHK.TRANS64.TRYWAIT P6, [R89+URZ+0x38890], R90 ;  /* 0x0388905a590075a7 */ /* 0x000e6400080c017f */
[----:B-1----:R-:W-:Y:S05]  /*6b00*/  @!P6 BRA `(.L_x_2762) ;  /* 0x0000028c0030e947 */ /* 0x002fea0003800000 */
.L_x_3099:
[----:B------:R-:W-:Y:S05]  /*6b10*/  BSYNC B1 ;  /* 0x0000000000017941 */ /* 0x000fea0003800000 */
.L_x_2761:
[----:B------:R-:W-:Y:S01]  /*6b20*/  UMOV UR4, 0xffffffff ;  /* 0xffffffff00047882 */ /* 0x000fe20000000000 */
[----:B0-----:R-:W-:Y:S02]  /*6b30*/  IADD3 R137, -R115, R136, RZ ;  /* 0x0000008873897210 */ /* 0x001fe40007ffe1ff */
[----:B------:R-:W-:Y:S05]  /*6b40*/  BRA.DIV UR4, `(.L_x_2763) ;  /* 0x0000028e04347947 */ /* 0x000fea000b800000 */
[----:B------:R0:W2:Y:S04]  /*6b50*/  SHFL.IDX PT, R125, R119, RZ, 0x181f ;  /* 0x00181fff777d7589 */ /* 0x0000a800000e0000 */
[----:B------:R0:W3:Y:S02]  /*6b60*/  SHFL.IDX PT, R124, R120, RZ, 0x181f ;  /* 0x00181fff787c7589 */ /* 0x0000e400000e0000 */
.L_x_3103:
[----:B------:R-:W-:Y:S04]  /*6b70*/  BSSY B1, `(.L_x_2764) ;  /* 0x00000ec000017945 */ /* 0x000fe80003800000 */
[----:B------:R-:W-:Y:S05]  /*6b80*/  @P3 BRA `(.L_x_2765) ;  /* 0x0000000c00a83947 */ /* 0x000fea0003800000 */
[----:B------:R-:W-:Y:S01]  /*6b90*/  ISETP.NE.AND P3, PT, R4, RZ, PT ;  /* 0x000000ff0400720c */ /* 0x000fe20003f65270 */
[----:B------:R-:W-:-:S12]  /*6ba0*/  BSSY B2, `(.L_x_2766) ;  /* 0x0000074000027945 */ /* 0x000fd80003800000 */
[----:B------:R-:W-:Y:S05]  /*6bb0*/  @!P3 BRA `(.L_x_2767) ;  /* 0x0000000400c8b947 */ /* 0x000fea0003800000 */
[----:B------:R-:W4:Y:S01]  /*6bc0*/  LDL R14, [R1+0x50] ;  /* 0x00005000010e7983 */ /* 0x000f220000100800 */
        /* <DEDUP_REMOVED lines=14> */
[----:B------:R-:W-:Y:S02]  /*6cb0*/  ISETP.GE.AND P3, PT, R129, R136, PT ;  /* 0x000000888100720c */ /* 0x000fe40003f66270 */
[----:B------:R-:W-:Y:S01]  /*6cc0*/  LOP3.LUT R11, R11, R13, RZ, 0x3c, !PT ;  /* 0x0000000d0b0b7212 */ /* 0x000fe200078e3cff */
[----:B------:R-:W-:-:S10]  /*6cd0*/  IMAD R13, R212, 0x5000, R134 ;  /* 0x00005000d40d7824 */ /* 0x000fd400078e0286 */
[----:B------:R-:W-:-:S04]  /*6ce0*/  @!P3 IMAD.WIDE R128, R129, 0x2, R124 ;  /* 0x000000028180b825 */ /* 0x000fc800078e027c */
[----:B----4-:R-:W-:-:S04]  /*6cf0*/  IMAD R12, R12, 0x1400, R14 ;  /* 0x000014000c0c7824 */ /* 0x010fc800078e020e */
[----:B------:R-:W-:Y:S02]  /*6d00*/  IMAD.IADD R11, R12, 0x1, R11 ;  /* 0x000000010c0b7824 */ /* 0x000fe400078e020b */
[----:B------:R-:W-:Y:S02]  /*6d10*/  IMAD R12, R13, 0x2, R22 ;  /* 0x000000020d0c7824 */ /* 0x000fe400078e0216 */
[----:B------:R-:W-:-:S04]  /*6d20*/  IMAD R11, R212, 0x5000, R11 ;  /* 0x00005000d40b7824 */ /* 0x000fc800078e020b */
[----:B------:R-:W2:Y:S01]  /*6d30*/  LDS.128 R12, [R12+0x24400] ;  /* 0x024400000c0c7984 */ /* 0x000ea20000000c00 */
[----:B------:R-:W-:-:S06]  /*6d40*/  LEA R80, R11, R22, 0x1 ;  /* 0x000000160b507211 */ /* 0x000fcc00078e08ff */
[----:B------:R-:W3:Y:S01]  /*6d50*/  LDS.128 R80, [R80+0x24400] ;  /* 0x0244000050507984 */ /* 0x000ee20000000c00 */
[----:B------:R-:W-:Y:S05]  /*6d60*/  @P6 BRA `(.L_x_2769) ;  /* 0x0000000400506947 */ /* 0x000fea0003800000 */
[----:B------:R-:W-:Y:S01]  /*6d70*/  SHF.R.U64 R11, R36, 0x10, R37 ;  /* 0x00000010240b7819 */ /* 0x000fe20000001225 */
[----:B--2---:R-:W-:Y:S01]  /*6d80*/  HADD2.F32 R158, -RZ, R13.H0_H0 ;  /* 0x2000000dff9e7230 */ /* 0x004fe20000004100 */
[--C-:B------:R-:W-:Y:S01]  /*6d90*/  SHF.R.U64 R36, R44, 0x10, R45.reuse ;  /* 0x000000102c247819 */ /* 0x100fe2000000122d */
[----:B------:R-:W-:Y:S01]  /*6da0*/  HADD2.F32 R155, -RZ, R155.H0_H0 ;  /* 0x2000009bff9b7230 */ /* 0x000fe20000004100 */
[----:B------:R-:W-:Y:S01]  /*6db0*/  SHF.R.U32.HI R44, RZ, 0x10, R45 ;  /* 0x00000010ff2c7819 */ /* 0x000fe2000001162d */
[----:B------:R-:W-:Y:S01]  /*6dc0*/  HADD2.F32 R13, -RZ, R13.H1_H1 ;  /* 0x3000000dff0d7230 */ /* 0x000fe20000004100 */
[--C-:B------:R-:W-:Y:S01]  /*6dd0*/  SHF.R.U64 R45, R46, 0x10, R47.reuse ;  /* 0x000000102e2d7819 */ /* 0x100fe2000000122f */
[----:B------:R-:W-:Y:S01]  /*6de0*/  HADD2.F32 R36, -RZ, R36.H0_H0 ;  /* 0x20000024ff247230 */ /* 0x000fe20000004100 */
[----:B------:R-:W-:Y:S01]  /*6df0*/  SHF.R.U32.HI R46, RZ, 0x10, R47 ;  /* 0x00000010ff2e7819 */ /* 0x000fe2000001162f */
[----:B------:R-:W-:Y:S01]  /*6e00*/  HADD2.F32 R47, -RZ, R156.H0_H0 ;  /* 0x2000009cff2f7230 */ /* 0x000fe20000004100 */
[----:B------:R-:W-:Y:S01]  /*6e10*/  SHF.R.U32.HI R37, RZ, 0x10, R37 ;  /* 0x00000010ff257819 */ /* 0x000fe20000011625 */
[--C-:B---3--:R-:W-:Y:S01]  /*6e20*/  HADD2.F32 R156, -RZ, R81.reuse.H0_H0 ;  /* 0x20000051ff9c7230 */ /* 0x108fe20000004100 */
[--C-:B------:R-:W-:Y:S01]  /*6e30*/  SHF.R.U64 R38, R38, 0x10, R39.reuse ;  /* 0x0000001026267819 */ /* 0x100fe20000001227 */
[----:B------:R-:W-:Y:S01]  /*6e40*/  HADD2.F32 R81, -RZ, R81.H1_H1 ;  /* 0x30000051ff517230 */ /* 0x000fe20000004100 */
[----:B------:R-:W-:Y:S01]  /*6e50*/  SHF.R.U32.HI R39, RZ, 0x10, R39 ;  /* 0x00000010ff277819 */ /* 0x000fe20000011627 */
[----:B------:R-:W-:-:S02]  /*6e60*/  HADD2.F32 R160, -RZ, R37.H0_H0 ;  /* 0x20000025ffa07230 */ /* 0x000fc40000004100 */
[-C--:B------:R-:W-:Y:S01]  /*6e70*/  FMUL.FTZ R37, R156, R47.reuse ;  /* 0x0000002f9c257220 */ /* 0x080fe20000410000 */
[----:B------:R-:W-:Y:S02]  /*6e80*/  HADD2.F32 R44, -RZ, R44.H0_H0 ;  /* 0x2000002cff2c7230 */ /* 0x000fe40000004100 */
[C---:B------:R-:W-:Y:S01]  /*6e90*/  FMUL.FTZ R47, R158.reuse, R47 ;  /* 0x0000002f9e2f7220 */ /* 0x040fe20000410000 */
[----:B------:R-:W-:Y:S02]  /*6ea0*/  HADD2.F32 R46, -RZ, R46.H0_H0 ;  /* 0x2000002eff2e7230 */ /* 0x000fe40000004100 */
[-C--:B------:R-:W-:Y:S01]  /*6eb0*/  FFMA.FTZ R37, R158, R155.reuse, -R37 ;  /* 0x0000009b9e257223 */ /* 0x080fe20000010825 */
[----:B------:R-:W-:Y:S02]  /*6ec0*/  HADD2.F32 R158, -RZ, R15.H0_H0 ;  /* 0x2000000fff9e7230 */ /* 0x000fe40000004100 */
[----:B------:R-:W-:Y:S01]  /*6ed0*/  FMUL.FTZ R162, R81, R44 ;  /* 0x0000002c51a27220 */ /* 0x000fe20000410000 */
[----:B------:R-:W-:Y:S01]  /*6ee0*/  FFMA.FTZ R47, R156, R155, R47 ;  /* 0x0000009b9c2f7223 */ /* 0x000fe2000001002f */
[----:B------:R-:W-:-:S02]  /*6ef0*/  HADD2.F32 R156, -RZ, R83.H0_H0 ;  /* 0x20000053ff9c7230 */ /* 0x000fc40000004100 */
[C---:B------:R-:W-:Y:S01]  /*6f00*/  FMUL.FTZ R44, R13.reuse, R44 ;  /* 0x0000002c0d2c7220 */ /* 0x040fe20000410000 */
[----:B------:R-:W-:Y:S02]  /*6f10*/  HADD2.F32 R83, -RZ, R83.H1_H1 ;  /* 0x30000053ff537230 */ /* 0x000fe40000004100 */
[-C--:B------:R-:W-:Y:S01]  /*6f20*/  FFMA.FTZ R162, R13, R160.reuse, -R162 ;  /* 0x000000a00da27223 */ /* 0x080fe200000108a2 */
[----:B------:R-:W-:Y:S02]  /*6f30*/  HADD2.F32 R15, -RZ, R15.H1_H1 ;  /* 0x3000000fff0f7230 */ /* 0x000fe40000004100 */
[----:B------:R-:W-:Y:S01]  /*6f40*/  FFMA.FTZ R44, R81, R160, R44 ;  /* 0x000000a0512c7223 */ /* 0x000fe2000001002c */
[----:B------:R-:W-:Y:S02]  /*6f50*/  HADD2.F32 R13, -RZ, R164.H0_H0 ;  /* 0x200000a4ff0d7230 */ /* 0x000fe40000004100 */
[----:B------:R-:W-:Y:S01]  /*6f60*/  FMUL.FTZ R164, R83, R46 ;  /* 0x0000002e53a47220 */ /* 0x000fe20000410000 */
[----:B------:R-:W-:-:S02]  /*6f70*/  HADD2.F32 R160, -RZ, R39.H0_H0 ;  /* 0x20000027ffa07230 */ /* 0x000fc40000004100 */
[----:B------:R-:W-:Y:S01]  /*6f80*/  FMUL.FTZ R46, R15, R46 ;  /* 0x0000002e0f2e7220 */ /* 0x000fe20000410000 */
[----:B------:R-:W-:Y:S02]  /*6f90*/  HADD2.F32 R81, -RZ, R157.H1_H1 ;  /* 0x3000009dff517230 */ /* 0x000fe40000004100 */
[-C--:B------:R-:W-:Y:S01]  /*6fa0*/  FMUL.FTZ R39, R156, R13.reuse ;  /* 0x0000000d9c277220 */ /* 0x080fe20000410000 */
[C---:B------:R-:W-:Y:S01]  /*6fb0*/  FMUL.FTZ R13, R158.reuse, R13 ;  /* 0x0000000d9e0d7220 */ /* 0x040fe20000410000 */
[-C--:B------:R-:W-:Y:S01]  /*6fc0*/  FFMA.FTZ R46, R83, R160.reuse, R46 ;  /* 0x000000a0532e7223 */ /* 0x080fe2000001002e */
[----:B------:R-:W-:Y:S02]  /*6fd0*/  HADD2.F32 R83, -RZ, R80.H1_H1 ;  /* 0x30000050ff537230 */ /* 0x000fe40000004100 */
[-C--:B------:R-:W-:Y:S01]  /*6fe0*/  FFMA.FTZ R39, R158, R81.reuse, -R39 ;  /* 0x000000519e277223 */ /* 0x080fe20000010827 */
[----:B------:R-:W-:Y:S02]  /*6ff0*/  HADD2.F32 R155, -RZ, R12.H1_H1 ;  /* 0x3000000cff9b7230 */ /* 0x000fe40000004100 */
[----:B------:R-:W-:Y:S01]  /*7000*/  FFMA.FTZ R13, R156, R81, R13 ;  /* 0x000000519c0d7223 */ /* 0x000fe2000001000d */
[----:B------:R-:W-:Y:S01]  /*7010*/  FFMA.FTZ R164, R15, R160, -R164 ;  /* 0x000000a00fa47223 */ /* 0x000fe200000108a4 */
[----:B------:R-:W-:Y:S01]  /*7020*/  HADD2.F32 R15, -RZ, R170.H0_H0 ;  /* 0x200000aaff0f7230 */ /* 0x000fe20000004100 */
[----:B------:R-:W-:Y:S01]  /*7030*/  F2FP.F16.F32.PACK_AB R37, R162, R37 ;  /* 0x00000025a225723e */ /* 0x000fe200000000ff */
[----:B------:R-:W-:-:S02]  /*7040*/  HADD2.F32 R158, -RZ, R80.H0_H0 ;  /* 0x20000050ff9e7230 */ /* 0x000fc40000004100 */
[-C--:B------:R-:W-:Y:S01]  /*7050*/  FMUL.FTZ R80, R83, R36.reuse ;  /* 0x0000002453507220 */ /* 0x080fe20000410000 */
[----:B------:R-:W-:Y:S02]  /*7060*/  HADD2.F32 R156, -RZ, R12.H0_H0 ;  /* 0x2000000cff9c7230 */ /* 0x000fe40000004100 */
[----:B------:R-:W-:Y:S01]  /*7070*/  FMUL.FTZ R36, R155, R36 ;  /* 0x000000249b247220 */ /* 0x000fe20000410000 */
[----:B------:R-:W-:Y:S02]  /*7080*/  HADD2.F32 R12, -RZ, R11.H0_H0 ;  /* 0x2000000bff0c7230 */ /* 0x000fe40000004100 */
[-C--:B------:R-:W-:Y:S01]  /*7090*/  FMUL.FTZ R11, R158, R15.reuse ;  /* 0x0000000f9e0b7220 */ /* 0x080fe20000410000 */
[----:B------:R-:W-:Y:S02]  /*70a0*/  HADD2.F32 R81, -RZ, R159.H0_H0 ;  /* 0x2000009fff517230 */ /* 0x000fe40000004100 */
[----:B------:R-:W-:Y:S01]  /*70b0*/  FMUL.FTZ R15, R156, R15 ;  /* 0x0000000f9c0f7220 */ /* 0x000fe20000410000 */
[----:B------:R-:W-:-:S02]  /*70c0*/  HADD2.F32 R45, -RZ, R45.H0_H0 ;  /* 0x2000002dff2d7230 */ /* 0x000fc40000004100 */
[-C--:B------:R-:W-:Y:S01]  /*70d0*/  FFMA.FTZ R80, R155, R12.reuse, -R80 ;  /* 0x0000000c9b507223 */ /* 0x080fe20000010850 */
[----:B------:R-:W-:Y:S01]  /*70e0*/  FFMA.FTZ R36, R83, R12, R36 ;  /* 0x0000000c53247223 */ /* 0x000fe20000010024 */
[----:B------:R-:W-:Y:S02]  /*70f0*/  HADD2.F32 R155, -RZ, R82.H0_H0 ;  /* 0x20000052ff9b7230 */ /* 0x000fe40000004100 */
[-C--:B------:R-:W-:Y:S01]  /*7100*/  FFMA.FTZ R11, R156, R81.reuse, -R11 ;  /* 0x000000519c0b7223 */ /* 0x080fe2000001080b */
[----:B------:R-:W-:Y:S02]  /*7110*/  HADD2.F32 R12, -RZ, R159.H1_H1 ;  /* 0x3000009fff0c7230 */ /* 0x000fe40000004100 */
[----:B------:R-:W-:Y:S01]  /*7120*/  FFMA.FTZ R15, R158, R81, R15 ;  /* 0x000000519e0f7223 */ /* 0x000fe2000001000f */
[----:B------:R-:W-:Y:S01]  /*7130*/  HADD2.F32 R83, -RZ, R14.H0_H0 ;  /* 0x2000000eff537230 */ /* 0x000fe20000004100 */
[----:B------:R-:W-:Y:S01]  /*7140*/  F2FP.F16.F32.PACK_AB R39, R164, R39 ;  /* 0x00000027a427723e */ /* 0x000fe200000000ff */
[----:B------:R-:W-:Y:S01]  /*7150*/  HADD2.F32 R82, -RZ, R82.H1_H1 ;  /* 0x30000052ff527230 */ /* 0x000fe20000004100 */
[----:B------:R-:W-:Y:S01]  /*7160*/  F2FP.F16.F32.PACK_AB R80, R80, R11 ;  /* 0x0000000b5050723e */ /* 0x000fe200000000ff */
[----:B------:R-:W-:Y:S01]  /*7170*/  HADD2.F32 R14, -RZ, R14.H1_H1 ;  /* 0x3000000eff0e7230 */ /* 0x000fe20000004100 */
[----:B------:R-:W-:Y:S01]  /*7180*/  F2FP.F16.F32.PACK_AB R36, R36, R15 ;  /* 0x0000000f2424723e */ /* 0x000fe200000000ff */
[----:B------:R-:W-:-:S02]  /*7190*/  HADD2.F32 R81, -RZ, R157.H0_H0 ;  /* 0x2000009dff517230 */ /* 0x000fc40000004100 */
[-C--:B------:R-:W-:Y:S01]  /*71a0*/  FMUL.FTZ R159, R82, R45.reuse ;  /* 0x0000002d529f7220 */ /* 0x080fe20000410000 */
[----:B------:R-:W-:Y:S02]  /*71b0*/  HADD2.F32 R157, -RZ, R38.H0_H0 ;  /* 0x20000026ff9d7230 */ /* 0x000fe40000004100 */
[-C--:B------:R-:W-:Y:S01]  /*71c0*/  FMUL.FTZ R38, R155, R12.reuse ;  /* 0x0000000c9b267220 */ /* 0x080fe20000410000 */
[C---:B------:R-:W-:Y:S01]  /*71d0*/  FMUL.FTZ R12, R83.reuse, R12 ;  /* 0x0000000c530c7220 */ /* 0x040fe20000410000 */
[----:B------:R-:W-:Y:S01]  /*71e0*/  FMUL.FTZ R45, R14, R45 ;  /* 0x0000002d0e2d7220 */ /* 0x000fe20000410000 */
[----:B------:R-:W-:Y:S01]  /*71f0*/  MOV R15, R39 ;  /* 0x00000027000f7202 */ /* 0x000fe20000000f00 */
[-C--:B------:R-:W-:Y:S01]  /*7200*/  FFMA.FTZ R38, R83, R81.reuse, -R38 ;  /* 0x0000005153267223 */ /* 0x080fe20000010826 */
[----:B------:R-:W-:Y:S01]  /*7210*/  FFMA.FTZ R12, R155, R81, R12 ;  /* 0x000000519b0c7223 */ /* 0x000fe2000001000c */
[-C--:B------:R-:W-:Y:S01]  /*7220*/  FFMA.FTZ R45, R82, R157.reuse, R45 ;  /* 0x0000009d522d7223 */ /* 0x080fe2000001002d */
[----:B------:R-:W-:Y:S01]  /*7230*/  FFMA.FTZ R159, R14, R157, -R159 ;  /* 0x0000009d0e9f7223 */ /* 0x000fe2000001089f */
[----:B------:R-:W-:Y:S01]  /*7240*/  F2FP.F16.F32.PACK_AB R83, R46, R13 ;  /* 0x0000000d2e53723e */ /* 0x000fe200000000ff */
[----:B------:R-:W-:Y:S01]  /*7250*/  IMAD.MOV.U32 R13, RZ, RZ, R37 ;  /* 0x000000ffff0d7224 */ /* 0x000fe200078e0025 */
[----:B------:R-:W-:-:S02]  /*7260*/  F2FP.F16.F32.PACK_AB R81, R44, R47 ;  /* 0x0000002f2c51723e */ /* 0x000fc400000000ff */
[----:B------:R-:W-:Y:S01]  /*7270*/  F2FP.F16.F32.PACK_AB R82, R45, R12 ;  /* 0x0000000c2d52723e */ /* 0x000fe200000000ff */
[----:B------:R-:W-:Y:S01]  /*7280*/  IMAD.MOV.U32 R12, RZ, RZ, R80 ;  /* 0x000000ffff0c7224 */ /* 0x000fe200078e0050 */
[----:B------:R-:W-:Y:S01]  /*7290*/  F2FP.F16.F32.PACK_AB R14, R159, R38 ;  /* 0x000000269f0e723e */ /* 0x000fe200000000ff */
[----:B------:R-:W-:-:S07]  /*72a0*/  IMAD.MOV.U32 R80, RZ, RZ, R36 ;  /* 0x000000ffff507224 */ /* 0x000fce00078e0024 */
.L_x_2769:
[----:B------:R-:W-:Y:S05]  /*72b0*/  BSYNC B3 ;  /* 0x0000000000037941 */ /* 0x000fea0003800000 */
.L_x_2768:
[----:B--2---:R4:W-:Y:S04]  /*72c0*/  ST.E.128 desc[UR60][R126.64], R12 ;  /* 0x0000000c7e007985 */ /* 0x0049e8000c101d3c */
[----:B---3--:R4:W-:Y:S02]  /*72d0*/  @!P3 ST.E.128 desc[UR60][R128.64], R80 ;  /* 0x000000508000b985 */ /* 0x0089e4000c101d3c */
.L_x_2767:
[----:B------:R-:W-:Y:S05]  /*72e0*/  BSYNC B2 ;  /* 0x0000000000027941 */ /* 0x000fea0003800000 */
.L_x_2766:
[----:B------:R-:W-:-:S13]  /*72f0*/  ISETP.NE.AND P3, PT, R25, RZ, PT ;  /* 0x000000ff1900720c */ /* 0x000fda0003f65270 */
[----:B------:R-:W-:Y:S05]  /*7300*/  @!P3 BRA `(.L_x_2765) ;  /* 0x0000000400c8b947 */ /* 0x000fea0003800000 */
[----:B----4-:R-:W4:Y:S01]  /*7310*/  LDL R15, [R1+0x50] ;  /* 0x00005000010f7983 */ /* 0x010f220000100800 */
        /* <DEDUP_REMOVED lines=15> */
[----:B------:R-:W-:-:S11]  /*7410*/  LOP3.LUT R12, R12, R14, RZ, 0x3c, !PT ;  /* 0x0000000e0c0c7212 */ /* 0x000fd600078e3cff */
[----:B------:R-:W-:-:S04]  /*7420*/  @!P3 IMAD.WIDE R124, R11, 0x2, R124 ;  /* 0x000000020b7cb825 */ /* 0x000fc800078e027c */
[----:B----4-:R-:W-:-:S04]  /*7430*/  IMAD R13, R13, 0x1400, R15 ;  /* 0x000014000d0d7824 */ /* 0x010fc800078e020f */
[----:B------:R-:W-:Y:S02]  /*7440*/  IMAD.IADD R15, R13, 0x1, R12 ;  /* 0x000000010d0f7824 */ /* 0x000fe400078e020c */
[C---:B------:R-:W-:Y:S02]  /*7450*/  IMAD R13, R212.reuse, 0x5000, R133 ;  /* 0x00005000d40d7824 */ /* 0x040fe400078e0285 */
[----:B------:R-:W-:Y:S02]  /*7460*/  IMAD R15, R212, 0x5000, R15 ;  /* 0x00005000d40f7824 */ /* 0x000fe400078e020f */
[----:B------:R-:W-:-:S03]  /*7470*/  IMAD R13, R13, 0x2, R22 ;  /* 0x000000020d0d7824 */ /* 0x000fc600078e0216 */
[----:B------:R-:W-:-:S03]  /*7480*/  LEA R36, R15, R22, 0x1 ;  /* 0x000000160f247211 */ /* 0x000fc600078e08ff */
[----:B------:R-:W2:Y:S04]  /*7490*/  LDS.128 R12, [R13+0x24400] ;  /* 0x024400000d0c7984 */ /* 0x000ea80000000c00 */
[----:B------:R-:W3:Y:S01]  /*74a0*/  LDS.128 R36, [R36+0x24400] ;  /* 0x0244000024247984 */ /* 0x000ee20000000c00 */
[----:B------:R-:W-:Y:S05]  /*74b0*/  @P6 BRA `(.L_x_2771) ;  /* 0x0000000400506947 */ /* 0x000fea0003800000 */
[----:B------:R-:W-:Y:S01]  /*74c0*/  SHF.R.U64 R11, R32, 0x10, R33 ;  /* 0x00000010200b7819 */ /* 0x000fe20000001221 */
[--C-:B---3--:R-:W-:Y:S01]  /*74d0*/  HADD2.F32 R80, -RZ, R37.reuse.H1_H1 ;  /* 0x30000025ff507230 */ /* 0x108fe20000004100 */
[--C-:B------:R-:W-:Y:S01]  /*74e0*/  SHF.R.U64 R32, R40, 0x10, R41.reuse ;  /* 0x0000001028207819 */ /* 0x100fe20000001229 */
[----:B------:R-:W-:Y:S01]  /*74f0*/  HADD2.F32 R47, -RZ, R37.H0_H0 ;  /* 0x20000025ff2f7230 */ /* 0x000fe20000004100 */
[----:B------:R-:W-:Y:S01]  /*7500*/  SHF.R.U32.HI R40, RZ, 0x10, R41 ;  /* 0x00000010ff287819 */ /* 0x000fe20000011629 */
[----:B--2---:R-:W-:Y:S01]  /*7510*/  HADD2.F32 R37, -RZ, R13.H0_H0 ;  /* 0x2000000dff257230 */ /* 0x004fe20000004100 */
[----:B------:R-:W-:Y:S01]  /*7520*/  SHF.R.U64 R41, R42, 0x10, R43 ;  /* 0x000000102a297819 */ /* 0x000fe2000000122b */
[----:B------:R-:W-:Y:S01]  /*7530*/  HADD2.F32 R46, -RZ, R169.H0_H0 ;  /* 0x200000a9ff2e7230 */ /* 0x000fe20000004100 */
[----:B------:R-:W-:Y:S01]  /*7540*/  SHF.R.U32.HI R33, RZ, 0x10, R33 ;  /* 0x00000010ff217819 */ /* 0x000fe20000011621 */
[----:B------:R-:W-:Y:S01]  /*7550*/  HADD2.F32 R81, -RZ, R40.H0_H0 ;  /* 0x20000028ff517230 */ /* 0x000fe20000004100 */
[----:B------:R-:W-:Y:S01]  /*7560*/  SHF.R.U32.HI R42, RZ, 0x10, R43 ;  /* 0x00000010ff2a7819 */ /* 0x000fe2000001162b */
[----:B------:R-:W-:Y:S01]  /*7570*/  IMAD.MOV.U32 R43, RZ, RZ, R38 ;  /* 0x000000ffff2b7224 */ /* 0x000fe200078e0026 */
[----:B------:R-:W-:Y:S01]  /*7580*/  SHF.R.U64 R34, R34, 0x10, R35 ;  /* 0x0000001022227819 */ /* 0x000fe20000001223 */
[----:B------:R-:W-:-:S02]  /*7590*/  HADD2.F32 R40, -RZ, R13.H1_H1 ;  /* 0x3000000dff287230 */ /* 0x000fc40000004100 */
[-C--:B------:R-:W-:Y:S01]  /*75a0*/  FMUL.FTZ R13, R80, R81.reuse ;  /* 0x00000051500d7220 */ /* 0x080fe20000410000 */
[----:B------:R-:W-:Y:S01]  /*75b0*/  HADD2.F32 R38, -RZ, R169.H1_H1 ;  /* 0x300000a9ff267230 */ /* 0x000fe20000004100 */
[----:B------:R-:W-:Y:S01]  /*75c0*/  SHF.R.U32.HI R35, RZ, 0x10, R35 ;  /* 0x00000010ff237819 */ /* 0x000fe20000011623 */
[----:B------:R-:W-:Y:S02]  /*75d0*/  HADD2.F32 R33, -RZ, R33.H0_H0 ;  /* 0x20000021ff217230 */ /* 0x000fe40000004100 */
[C---:B------:R-:W-:Y:S01]  /*75e0*/  FMUL.FTZ R81, R40.reuse, R81 ;  /* 0x0000005128517220 */ /* 0x040fe20000410000 */
[----:B------:R-:W-:Y:S02]  /*75f0*/  HADD2.F32 R34, -RZ, R34.H0_H0 ;  /* 0x20000022ff227230 */ /* 0x000fe40000004100 */
[-C--:B------:R-:W-:Y:S01]  /*7600*/  FMUL.FTZ R82, R47, R38.reuse ;  /* 0x000000262f527220 */ /* 0x080fe20000410000 */
[C---:B------:R-:W-:Y:S01]  /*7610*/  FMUL.FTZ R38, R37.reuse, R38 ;  /* 0x0000002625267220 */ /* 0x040fe20000410000 */
[-C--:B------:R-:W-:Y:S01]  /*7620*/  FFMA.FTZ R13, R40, R33.reuse, -R13 ;  /* 0x00000021280d7223 */ /* 0x080fe2000001080d */
[----:B------:R-:W-:Y:S01]  /*7630*/  FFMA.FTZ R81, R80, R33, R81 ;  /* 0x0000002150517223 */ /* 0x000fe20000010051 */
[----:B------:R-:W-:Y:S01]  /*7640*/  FFMA.FTZ R82, R37, R46, -R82 ;  /* 0x0000002e25527223 */ /* 0x000fe20000010852 */
[----:B------:R-:W-:-:S02]  /*7650*/  HADD2.F32 R33, -RZ, R168.H0_H0 ;  /* 0x200000a8ff217230 */ /* 0x000fc40000004100 */
[----:B------:R-:W-:Y:S01]  /*7660*/  FFMA.FTZ R38, R47, R46, R38 ;  /* 0x0000002e2f267223 */ /* 0x000fe20000010026 */
[----:B------:R-:W-:Y:S02]  /*7670*/  HADD2.F32 R168, -RZ, R168.H1_H1 ;  /* 0x300000a8ffa87230 */ /* 0x000fe40000004100 */
[--C-:B------:R-:W-:Y:S01]  /*7680*/  HADD2.F32 R37, -RZ, R39.reuse.H0_H0 ;  /* 0x20000027ff257230 */ /* 0x100fe20000004100 */
[----:B------:R-:W-:Y:S01]  /*7690*/  F2FP.F16.F32.PACK_AB R13, R13, R82 ;  /* 0x000000520d0d723e */ /* 0x000fe200000000ff */
[----:B------:R-:W-:Y:S01]  /*76a0*/  HADD2.F32 R40, -RZ, R39.H1_H1 ;  /* 0x30000027ff287230 */ /* 0x000fe20000004100 */
[----:B------:R-:W-:Y:S01]  /*76b0*/  F2FP.F16.F32.PACK_AB R38, R81, R38 ;  /* 0x000000265126723e */ /* 0x000fe200000000ff */
[----:B------:R-:W-:Y:S02]  /*76c0*/  HADD2.F32 R39, -RZ, R15.H0_H0 ;  /* 0x2000000fff277230 */ /* 0x000fe40000004100 */
[----:B------:R-:W-:Y:S01]  /*76d0*/  FMUL.FTZ R46, R37, R168 ;  /* 0x000000a8252e7220 */ /* 0x000fe20000410000 */
[----:B------:R-:W-:-:S02]  /*76e0*/  HADD2.F32 R47, -RZ, R42.H0_H0 ;  /* 0x2000002aff2f7230 */ /* 0x000fc40000004100 */
[----:B------:R-:W-:Y:S02]  /*76f0*/  HADD2.F32 R42, -RZ, R15.H1_H1 ;  /* 0x3000000fff2a7230 */ /* 0x000fe40000004100 */
[C---:B------:R-:W-:Y:S01]  /*7700*/  FMUL.FTZ R168, R39.reuse, R168 ;  /* 0x000000a827a87220 */ /* 0x040fe20000410000 */
[----:B------:R-:W-:Y:S02]  /*7710*/  HADD2.F32 R35, -RZ, R35.H0_H0 ;  /* 0x20000023ff237230 */ /* 0x000fe40000004100 */
[----:B------:R-:W-:Y:S01]  /*7720*/  FMUL.FTZ R15, R40, R47 ;  /* 0x0000002f280f7220 */ /* 0x000fe20000410000 */
[----:B------:R-:W-:Y:S01]  /*7730*/  FFMA.FTZ R46, R39, R33, -R46 ;  /* 0x00000021272e7223 */ /* 0x000fe2000001082e */
[C---:B------:R-:W-:Y:S01]  /*7740*/  FMUL.FTZ R47, R42.reuse, R47 ;  /* 0x0000002f2a2f7220 */ /* 0x040fe20000410000 */
[----:B------:R-:W-:Y:S01]  /*7750*/  FFMA.FTZ R168, R37, R33, R168 ;  /* 0x0000002125a87223 */ /* 0x000fe200000100a8 */
[----:B------:R-:W-:Y:S02]  /*7760*/  HADD2.F32 R33, -RZ, R167.H0_H0 ;  /* 0x200000a7ff217230 */ /* 0x000fe40000004100 */
[----:B------:R-:W-:Y:S01]  /*7770*/  FFMA.FTZ R15, R42, R35, -R15 ;  /* 0x000000232a0f7223 */ /* 0x000fe2000001080f */
[----:B------:R-:W-:-:S02]  /*7780*/  HADD2.F32 R37, -RZ, R32.H0_H0 ;  /* 0x20000020ff257230 */ /* 0x000fc40000004100 */
[----:B------:R-:W-:Y:S01]  /*7790*/  FFMA.FTZ R47, R40, R35, R47 ;  /* 0x00000023282f7223 */ /* 0x000fe2000001002f */
[----:B------:R-:W-:Y:S02]  /*77a0*/  HADD2.F32 R167, -RZ, R167.H1_H1 ;  /* 0x300000a7ffa77230 */ /* 0x000fe40000004100 */
[----:B------:R-:W-:Y:S01]  /*77b0*/  HADD2.F32 R32, -RZ, R36.H0_H0 ;  /* 0x20000024ff207230 */ /* 0x000fe20000004100 */
[----:B------:R-:W-:Y:S01]  /*77c0*/  F2FP.F16.F32.PACK_AB R15, R15, R46 ;  /* 0x0000002e0f0f723e */ /* 0x000fe200000000ff */
[----:B------:R-:W-:Y:S02]  /*77d0*/  HADD2.F32 R42, -RZ, R12.H0_H0 ;  /* 0x2000000cff2a7230 */ /* 0x000fe40000004100 */
[----:B------:R-:W-:Y:S02]  /*77e0*/  HADD2.F32 R36, -RZ, R36.H1_H1 ;  /* 0x30000024ff247230 */ /* 0x000fe40000004100 */
[----:B------:R-:W-:Y:S02]  /*77f0*/  HADD2.F32 R40, -RZ, R12.H1_H1 ;  /* 0x3000000cff287230 */ /* 0x000fe40000004100 */
[----:B------:R-:W-:-:S02]  /*7800*/  HADD2.F32 R35, -RZ, R11.H0_H0 ;  /* 0x2000000bff237230 */ /* 0x000fc40000004100 */
[-C--:B------:R-:W-:Y:S01]  /*7810*/  FMUL.FTZ R11, R32, R167.reuse ;  /* 0x000000a7200b7220 */ /* 0x080fe20000410000 */
[----:B------:R-:W-:Y:S01]  /*7820*/  FMUL.FTZ R167, R42, R167 ;  /* 0x000000a72aa77220 */ /* 0x000fe20000410000 */
[-C--:B------:R-:W-:Y:S01]  /*7830*/  FMUL.FTZ R39, R36, R37.reuse ;  /* 0x0000002524277220 */ /* 0x080fe20000410000 */
[----:B------:R-:W-:Y:S01]  /*7840*/  FMUL.FTZ R37, R40, R37 ;  /* 0x0000002528257220 */ /* 0x000fe20000410000 */
        /* <DEDUP_REMOVED lines=9> */
[-C--:B------:R-:W-:Y:S01]  /*78e0*/  FMUL.FTZ R41, R36, R39.reuse ;  /* 0x0000002724297220 */ /* 0x080fe20000410000 */
[--C-:B------:R-:W-:Y:S02]  /*78f0*/  HADD2.F32 R40, -RZ, R14.reuse.H0_H0 ;  /* 0x2000000eff287230 */ /* 0x100fe40000004100 */
[----:B------:R-:W-:Y:S02]  /*7900*/  HADD2.F32 R37, -RZ, R14.H1_H1 ;  /* 0x3000000eff257230 */ /* 0x000fe40000004100 */
[-C--:B------:R-:W-:Y:S01]  /*7910*/  FMUL.FTZ R80, R43, R42.reuse ;  /* 0x0000002a2b507220 */ /* 0x080fe20000410000 */
[----:B------:R-:W-:Y:S02]  /*7920*/  HADD2.F32 R35, -RZ, R166.H1_H1 ;  /* 0x300000a6ff237230 */ /* 0x000fe40000004100 */
[C---:B------:R-:W-:Y:S01]  /*7930*/  FMUL.FTZ R39, R40.reuse, R39 ;  /* 0x0000002728277220 */ /* 0x040fe20000410000 */
[C---:B------:R-:W-:Y:S01]  /*7940*/  FMUL.FTZ R42, R37.reuse, R42 ;  /* 0x0000002a252a7220 */ /* 0x040fe20000410000 */
[-C--:B------:R-:W-:Y:S01]  /*7950*/  FFMA.FTZ R37, R37, R34.reuse, -R80 ;  /* 0x0000002225257223 */ /* 0x080fe20000010850 */
[-C--:B------:R-:W-:Y:S01]  /*7960*/  FFMA.FTZ R14, R40, R35.reuse, -R41 ;  /* 0x00000023280e7223 */ /* 0x080fe20000010829 */
[----:B------:R-:W-:Y:S01]  /*7970*/  FFMA.FTZ R35, R36, R35, R39 ;  /* 0x0000002324237223 */ /* 0x000fe20000010027 */
[----:B------:R-:W-:Y:S01]  /*7980*/  FFMA.FTZ R42, R43, R34, R42 ;  /* 0x000000222b2a7223 */ /* 0x000fe2000001002a */
[----:B------:R-:W-:Y:S01]  /*7990*/  F2FP.F16.F32.PACK_AB R36, R33, R12 ;  /* 0x0000000c2124723e */ /* 0x000fe200000000ff */
[----:B------:R-:W-:Y:S01]  /*79a0*/  IMAD.MOV.U32 R12, RZ, RZ, R32 ;  /* 0x000000ffff0c7224 */ /* 0x000fe200078e0020 */
[----:B------:R-:W-:Y:S01]  /*79b0*/  F2FP.F16.F32.PACK_AB R14, R37, R14 ;  /* 0x0000000e250e723e */ /* 0x000fe200000000ff */
[----:B------:R-:W-:Y:S01]  /*79c0*/  IMAD.MOV.U32 R37, RZ, RZ, R38 ;  /* 0x000000ffff257224 */ /* 0x000fe200078e0026 */
[----:B------:R-:W-:-:S02]  /*79d0*/  F2FP.F16.F32.PACK_AB R42, R42, R35 ;  /* 0x000000232a2a723e */ /* 0x000fc400000000ff */
[----:B------:R-:W-:Y:S02]  /*79e0*/  F2FP.F16.F32.PACK_AB R39, R47, R168 ;  /* 0x000000a82f27723e */ /* 0x000fe400000000ff */
[----:B------:R-:W-:-:S07]  /*79f0*/  MOV R38, R42 ;  /* 0x0000002a00267202 */ /* 0x000fce0000000f00 */
.L_x_2771:
[----:B------:R-:W-:Y:S05]  /*7a00*/  BSYNC B2 ;  /* 0x0000000000027941 */ /* 0x000fea0003800000 */
.L_x_2770:
[----:B--2---:R2:W-:Y:S04]  /*7a10*/  ST.E.128 desc[UR60][R44.64], R12 ;  /* 0x0000000c2c007985 */ /* 0x0045e8000c101d3c */
[----:B---3--:R2:W-:Y:S02]  /*7a20*/  @!P3 ST.E.128 desc[UR60][R124.64], R36 ;  /* 0x000000247c00b985 */ /* 0x0085e4000c101d3c */
.L_x_2765:
[----:B------:R-:W-:Y:S05]  /*7a30*/  BSYNC B1 ;  /* 0x0000000000017941 */ /* 0x000fea0003800000 */
.L_x_2764:
[----:B------:R-:W-:-:S03]  /*7a40*/  UMOV UR4, 0xffffffff ;  /* 0xffffffff00047882 */ /* 0x000fc60000000000 */
[----:B------:R-:W-:Y:S05]  /*7a50*/  BRA.DIV UR4, `(.L_x_2772) ;  /* 0x0000027e04bc7947 */ /* 0x000fea000b800000 */
[----:B--2---:R2:W0:Y:S04]  /*7a60*/  SHFL.IDX PT, R37, R119, 0x1, 0x181f ;  /* 0x00381f0077257f89 */ /* 0x00442800000e0000 */
[----:B------:R2:W0:Y:S02]  /*7a70*/  SHFL.IDX PT, R36, R120, 0x1, 0x181f ;  /* 0x00381f0078247f89 */ /* 0x00042400000e0000 */
.L_x_3107:
[----:B------:R-:W-:Y:S04]  /*7a80*/  BSSY B1, `(.L_x_2773) ;  /* 0x00000fc000017945 */ /* 0x000fe80003800000 */
[----:B------:R-:W-:Y:S05]  /*7a90*/  @P4 BRA `(.L_x_2774) ;  /* 0x0000000c00e84947 */ /* 0x000fea0003800000 */
[----:B------:R-:W-:Y:S01]  /*7aa0*/  ISETP.NE.AND P3, PT, R4, RZ, PT ;  /* 0x000000ff0400720c */ /* 0x000fe20003f65270 */
[----:B------:R-:W-:-:S12]  /*7ab0*/  BSSY B2, `(.L_x_2775) ;  /* 0x000007b000027945 */ /* 0x000fd80003800000 */
[----:B------:R-:W-:Y:S05]  /*7ac0*/  @!P3 BRA `(.L_x_2776) ;  /* 0x0000000400e4b947 */ /* 0x000fea0003800000 */
[----:B----4-:R-:W4:Y:S01]  /*7ad0*/  LDL R14, [R1+0x64] ;  /* 0x00006400010e7983 */ /* 0x010f220000100800 */
[----:B------:R-:W-:Y:S01]  /*7ae0*/  SEL R11, R115, R137, !P2 ;  /* 0x00000089730b7207 */ /* 0x000fe20005000000 */
[C---:B------:R-:W-:Y:S01]  /*7af0*/  VIADD R13, R220.reuse, 0x20 ;  /* 0x00000020dc0d7836 */ /* 0x040fe20000000000 */
[----:B------:R-:W-:Y:S01]  /*7b00*/  IADD3 R15, R220, 0x20, RZ ;  /* 0x00000020dc0f7810 */ /* 0x000fe20007ffe0ff */
[----:B------:R-:W-:Y:S01]  /*7b10*/  BSSY B3, `(.L_x_2777) ;  /* 0x0000072000037945 */ /* 0x000fe20003800000 */
[----:B------:R-:W-:Y:S01]  /*7b20*/  SHF.R.S32.HI R12, RZ, 0x1f, R11 ;  /* 0x0000001fff0c7819 */ /* 0x000fe2000001140b */
[----:B------:R-:W-:Y:S01]  /*7b30*/  IMAD.SHL.U32 R13, R13, 0x40, RZ ;  /* 0x000000400d0d7824 */ /* 0x000fe200078e00ff */
[----:B0-----:R-:W-:Y:S01]  /*7b40*/  LEA R38, P4, R10, R36, 0x1 ;  /* 0x000000240a267211 */ /* 0x001fe200078808ff */
        /* <DEDUP_REMOVED lines=9> */
[----:B------:R-:W-:-:S02]  /*7be0*/  LEA.HI.X R39, R10, R37, R28, 0x1, P4 ;  /* 0x000000250a277211 */ /* 0x000fc400020f0c1c */
[----:B------:R-:W-:Y:S02]  /*7bf0*/  SHF.R.S32.HI R12, RZ, 0x3, R11 ;  /* 0x00000003ff0c7819 */ /* 0x000fe4000001140b */
[----:B------:R-:W-:Y:S02]  /*7c00*/  LOP3.LUT R11, R15, 0x38, R41, 0xf8, !PT ;  /* 0x000000380f0b7812 */ /* 0x000fe400078ef829 */
[----:B------:R-:W-:Y:S02]  /*7c10*/  ISETP.GE.AND P4, PT, R16, R114, PT ;  /* 0x000000721000720c */ /* 0x000fe40003f86270 */
[----:B------:R-:W-:Y:S02]  /*7c20*/  LOP3.LUT R11, R11, R13, RZ, 0x3c, !PT ;  /* 0x0000000d0b0b7212 */ /* 0x000fe400078e3cff */
[----:B------:R-:W-:-:S13]  /*7c30*/  ISETP.GE.AND P3, PT, R41, R136, PT ;  /* 0x000000882900720c */ /* 0x000fda0003f66270 */
[----:B------:R-:W-:-:S04]  /*7c40*/  @!P3 IMAD.WIDE R40, R41, 0x2, R36 ;  /* 0x000000022928b825 */ /* 0x000fc800078e0224 */
[----:B----4-:R-:W-:-:S04]  /*7c50*/  IMAD R12, R12, 0x1400, R14 ;  /* 0x000014000c0c7824 */ /* 0x010fc800078e020e */
[----:B------:R-:W-:Y:S02]  /*7c60*/  IMAD.IADD R13, R12, 0x1, R11 ;  /* 0x000000010c0d7824 */ /* 0x000fe400078e020b */
[C---:B------:R-:W-:Y:S02]  /*7c70*/  IMAD R11, R212.reuse, 0x5000, R132 ;  /* 0x00005000d40b7824 */ /* 0x040fe400078e0284 */
[----:B------:R-:W-:Y:S02]  /*7c80*/  IMAD R13, R212, 0x5000, R13 ;  /* 0x00005000d40d7824 */ /* 0x000fe400078e020d */
[----:B------:R-:W-:-:S03]  /*7c90*/  IMAD R11, R11, 0x2, R22 ;  /* 0x000000020b0b7824 */ /* 0x000fc600078e0216 */
[----:B------:R-:W-:Y:S02]  /*7ca0*/  LEA R32, R13, R22, 0x1 ;  /* 0x000000160d207211 */ /* 0x000fe400078e08ff */
[----:B------:R0:W4:Y:S04]  /*7cb0*/  LDS.128 R12, [R11+0x24400] ;  /* 0x024400000b0c7984 */ /* 0x0001280000000c00 */
[----:B------:R-:W0:Y:S01]  /*7cc0*/  LDS.128 R32, [R32+0x24400] ;  /* 0x0244000020207984 */ /* 0x000e220000000c00 */
[----:B------:R-:W-:Y:S05]  /*7cd0*/  @P4 BRA `(.L_x_2778) ;  /* 0x0000000400544947 */ /* 0x000fea0003800000 */
[----:B------:R-:W-:Y:S01]  /*7ce0*/  SHF.R.U64 R42, R60, 0x10, R61 ;  /* 0x000000103c2a7819 */ /* 0x000fe2000000123d */
[----:B0-----:R-:W-:Y:S01]  /*7cf0*/  IMAD.MOV.U32 R45, RZ, RZ, R33 ;  /* 0x000000ffff2d7224 */ /* 0x001fe200078e0021 */
[----:B------:R-:W-:Y:S01]  /*7d00*/  SHF.R.U32.HI R60, RZ, 0x10, R61 ;  /* 0x00000010ff3c7819 */ /* 0x000fe2000001163d */
[----:B----4-:R-:W-:Y:S01]  /*7d10*/  IMAD.MOV.U32 R33, RZ, RZ, R15 ;  /* 0x000000ffff217224 */ /* 0x010fe200078e000f */
[--C-:B------:R-:W-:Y:S01]  /*7d20*/  SHF.R.U64 R11, R52, 0x10, R53.reuse ;  /* 0x00000010340b7819 */ /* 0x100fe20000001235 */
[----:B------:R-:W-:Y:S01]  /*7d30*/  HADD2.F32 R82, -RZ, R165.H1_H1 ;  /* 0x300000a5ff527230 */ /* 0x000fe20000004100 */
[----:B------:R-:W-:Y:S01]  /*7d40*/  SHF.R.U32.HI R52, RZ, 0x10, R53 ;  /* 0x00000010ff347819 */ /* 0x000fe20000011635 */
[--C-:B------:R-:W-:Y:S01]  /*7d50*/  HADD2.F32 R47, -RZ, R45.reuse.H0_H0 ;  /* 0x2000002dff2f7230 */ /* 0x100fe20000004100 */
[--C-:B------:R-:W-:Y:S01]  /*7d60*/  SHF.R.U64 R44, R62, 0x10, R63.reuse ;  /* 0x000000103e2c7819 */ /* 0x100fe2000000123f */
[----:B------:R-:W-:Y:S01]  /*7d70*/  HADD2.F32 R45, -RZ, R45.H1_H1 ;  /* 0x3000002dff2d7230 */ /* 0x000fe20000004100 */
[----:B------:R-:W-:Y:S01]  /*7d80*/  SHF.R.U32.HI R62, RZ, 0x10, R63 ;  /* 0x00000010ff3e7819 */ /* 0x000fe2000001163f */
[----:B------:R-:W-:-:S02]  /*7d90*/  HADD2.F32 R60, -RZ, R60.H0_H0 ;  /* 0x2000003cff3c7230 */ /* 0x000fc40000004100 */
[----:B---3--:R-:W-:Y:S01]  /*7da0*/  FMUL.FTZ R124, R47, R82 ;  /* 0x000000522f7c7220 */ /* 0x008fe20000410000 */
[--C-:B------:R-:W-:Y:S01]  /*7db0*/  HADD2.F32 R15, -RZ, R13.reuse.H0_H0 ;  /* 0x2000000dff0f7230 */ /* 0x100fe20000004100 */
[--C-:B------:R-:W-:Y:S01]  /*7dc0*/  SHF.R.U64 R43, R54, 0x10, R55.reuse ;  /* 0x00000010362b7819 */ /* 0x100fe20000001237 */
[----:B------:R-:W-:Y:S02]  /*7dd0*/  HADD2.F32 R46, -RZ, R13.H1_H1 ;  /* 0x3000000dff2e7230 */ /* 0x000fe40000004100 */
[----:B------:R-:W-:Y:S01]  /*7de0*/  FMUL.FTZ R53, R45, R60 ;  /* 0x0000003c2d357220 */ /* 0x000fe20000410000 */
[----:B------:R-:W-:Y:S02]  /*7df0*/  HADD2.F32 R80, -RZ, R165.H0_H0 ;  /* 0x200000a5ff507230 */ /* 0x000fe40000004100 */
[C---:B------:R-:W-:Y:S01]  /*7e00*/  FMUL.FTZ R82, R15.reuse, R82 ;  /* 0x000000520f527220 */ /* 0x040fe20000410000 */
[----:B------:R-:W-:Y:S02]  /*7e10*/  HADD2.F32 R52, -RZ, R52.H0_H0 ;  /* 0x20000034ff347230 */ /* 0x000fe40000004100 */
[C---:B------:R-:W-:Y:S01]  /*7e20*/  FMUL.FTZ R60, R46.reuse, R60 ;  /* 0x0000003c2e3c7220 */ /* 0x040fe20000410000 */
[----:B------:R-:W-:Y:S01]  /*7e30*/  SHF.R.U32.HI R54, RZ, 0x10, R55 ;  /* 0x00000010ff367819 */ /* 0x000fe20000011637 */
[-C--:B------:R-:W-:Y:S01]  /*7e40*/  FFMA.FTZ R13, R15, R80.reuse, -R124 ;  /* 0x000000500f0d7223 */ /* 0x080fe2000001087c */
[----:B------:R-:W-:Y:S01]  /*7e50*/  FFMA.FTZ R15, R47, R80, R82 ;  /* 0x000000502f0f7223 */ /* 0x000fe20000010052 */
[-C--:B------:R-:W-:Y:S01]  /*7e60*/  FFMA.FTZ R46, R46, R52.reuse, -R53 ;  /* 0x000000342e2e7223 */ /* 0x080fe20000010835 */
[----:B------:R-:W-:Y:S01]  /*7e70*/  FFMA.FTZ R52, R45, R52, R60 ;  /* 0x000000342d347223 */ /* 0x000fe2000001003c */
[----:B------:R-:W-:-:S02]  /*7e80*/  HADD2.F32 R82, -RZ, R163.H1_H1 ;  /* 0x300000a3ff527230 */ /* 0x000fc40000004100 */
[--C-:B------:R-:W-:Y:S01]  /*7e90*/  HADD2.F32 R47, -RZ, R35.reuse.H0_H0 ;  /* 0x20000023ff2f7230 */ /* 0x100fe20000004100 */
[----:B------:R-:W-:Y:S01]  /*7ea0*/  F2FP.F16.F32.PACK_AB R13, R46, R13 ;  /* 0x0000000d2e0d723e */ /* 0x000fe200000000ff */
[----:B------:R-:W-:Y:S02]  /*7eb0*/  HADD2.F32 R60, -RZ, R35.H1_H1 ;  /* 0x30000023ff3c7230 */ /* 0x000fe40000004100 */
[--C-:B------:R-:W-:Y:S02]  /*7ec0*/  HADD2.F32 R35, -RZ, R33.reuse.H0_H0 ;  /* 0x20000021ff237230 */ /* 0x100fe40000004100 */
[----:B------:R-:W-:Y:S02]  /*7ed0*/  HADD2.F32 R62, -RZ, R62.H0_H0 ;  /* 0x2000003eff3e7230 */ /* 0x000fe40000004100 */
[----:B------:R-:W-:Y:S02]  /*7ee0*/  HADD2.F32 R45, -RZ, R33.H1_H1 ;  /* 0x30000021ff2d7230 */ /* 0x000fe40000004100 */
[----:B------:R-:W-:-:S02]  /*7ef0*/  HADD2.F32 R80, -RZ, R154.H1_H1 ;  /* 0x3000009aff507230 */ /* 0x000fc40000004100 */
[C---:B------:R-:W-:Y:S01]  /*7f00*/  FMUL.FTZ R124, R60.reuse, R62 ;  /* 0x0000003e3c7c7220 */ /* 0x040fe20000410000 */
[----:B------:R-:W-:Y:S02]  /*7f10*/  HADD2.F32 R53, -RZ, R54.H0_H0 ;  /* 0x20000036ff357230 */ /* 0x000fe40000004100 */
[-C--:B------:R-:W-:Y:S01]  /*7f20*/  FMUL.FTZ R54, R47, R82.reuse ;  /* 0x000000522f367220 */ /* 0x080fe20000410000 */
[----:B------:R-:W-:Y:S01]  /*7f30*/  FMUL.FTZ R82, R35, R82 ;  /* 0x0000005223527220 */ /* 0x000fe20000410000 */
[----:B------:R-:W-:Y:S01]  /*7f40*/  FMUL.FTZ R55, R45, R62 ;  /* 0x0000003e2d377220 */ /* 0x000fe20000410000 */
[----:B------:R-:W-:Y:S02]  /*7f50*/  HADD2.F32 R163, -RZ, R163.H0_H0 ;  /* 0x200000a3ffa37230 */ /* 0x000fe40000004100 */
[-C--:B------:R-:W-:Y:S01]  /*7f60*/  FFMA.FTZ R33, R35, R80.reuse, -R54 ;  /* 0x0000005023217223 */ /* 0x080fe20000010836 */
[----:B------:R-:W-:Y:S01]  /*7f70*/  FFMA.FTZ R35, R47, R80, R82 ;  /* 0x000000502f237223 */ /* 0x000fe20000010052 */
[-C--:B------:R-:W-:Y:S01]  /*7f80*/  FFMA.FTZ R54, R45, R53.reuse, -R124 ;  /* 0x000000352d367223 */ /* 0x080fe2000001087c */
[----:B------:R-:W-:Y:S01]  /*7f90*/  FFMA.FTZ R60, R60, R53, R55 ;  /* 0x000000353c3c7223 */ /* 0x000fe20000010037 */
[----:B------:R-:W-:-:S02]  /*7fa0*/  HADD2.F32 R55, -RZ, R42.H0_H0 ;  /* 0x2000002aff377230 */ /* 0x000fc40000004100 */
[--C-:B------:R-:W-:Y:S01]  /*7fb0*/  HADD2.F32 R45, -RZ, R32.reuse.H0_H0 ;  /* 0x20000020ff2d7230 */ /* 0x100fe20000004100 */
[----:B------:R-:W-:Y:S01]  /*7fc0*/  F2FP.F16.F32.PACK_AB R54, R54, R33 ;  /* 0x000000213636723e */ /* 0x000fe200000000ff */
[----:B------:R-:W-:Y:S01]  /*7fd0*/  HADD2.F32 R47, -RZ, R32.H1_H1 ;  /* 0x30000020ff2f7230 */ /* 0x000fe20000004100 */
[----:B------:R-:W-:Y:S01]  /*7fe0*/  F2FP.F16.F32.PACK_AB R33, R52, R15 ;  /* 0x0000000f3421723e */ /* 0x000fe200000000ff */
[--C-:B------:R-:W-:Y:S01]  /*7ff0*/  HADD2.F32 R32, -RZ, R12.reuse.H1_H1 ;  /* 0x3000000cff207230 */ /* 0x100fe20000004100 */
[----:B------:R-:W-:Y:S01]  /*8000*/  F2FP.F16.F32.PACK_AB R35, R60, R35 ;  /* 0x000000233c23723e */ /* 0x000fe200000000ff */
[----:B------:R-:W-:Y:S02]  /*8010*/  HADD2.F32 R42, -RZ, R12.H0_H0 ;  /* 0x2000000cff2a7230 */ /* 0x000fe40000004100 */
[-C--:B------:R-:W-:Y:S01]  /*8020*/  FMUL.FTZ R61, R47, R55.reuse ;  /* 0x000000372f3d7220 */ /* 0x080fe20000410000 */
[----:B------:R-:W-:Y:S02]  /*8030*/  HADD2.F32 R53, -RZ, R11.H0_H0 ;  /* 0x2000000bff357230 */ /* 0x000fe40000004100 */
[----:B------:R-:W-:Y:S01]  /*8040*/  FMUL.FTZ R62, R32, R55 ;  /* 0x00000037203e7220 */ /* 0x000fe20000410000 */
[----:B------:R-:W-:-:S02]  /*8050*/  HADD2.F32 R154, -RZ, R154.H0_H0 ;  /* 0x2000009aff9a7230 */ /* 0x000fc40000004100 */
[-C--:B------:R-:W-:Y:S01]  /*8060*/  FMUL.FTZ R12, R42, R163.reuse ;  /* 0x000000a32a0c7220 */ /* 0x080fe20000410000 */
[----:B------:R-:W-:Y:S01]  /*8070*/  FMUL.FTZ R11, R45, R163 ;  /* 0x000000a32d0b7220 */ /* 0x000fe20000410000 */
[-C--:B------:R-:W-:Y:S01]  /*8080*/  FFMA.FTZ R32, R32, R53.reuse, -R61 ;  /* 0x0000003520207223 */ /* 0x080fe2000001083d */
[----:B------:R-:W-:Y:S01]  /*8090*/  FFMA.FTZ R53, R47, R53, R62 ;  /* 0x000000352f357223 */ /* 0x000fe2000001003e */
[-C--:B------:R-:W-:Y:S01]  /*80a0*/  FFMA.FTZ R12, R45, R154.reuse, R12 ;  /* 0x0000009a2d0c7223 */ /* 0x080fe2000001000c */
[----:B------:R-:W-:Y:S02]  /*80b0*/  HADD2.F32 R47, -RZ, R44.H0_H0 ;  /* 0x2000002cff2f7230 */ /* 0x000fe40000004100 */
[----:B------:R-:W-:Y:S01]  /*80c0*/  FFMA.FTZ R11, R42, R154, -R11 ;  /* 0x0000009a2a0b7223 */ /* 0x000fe2000001080b */
[----:B------:R-:W-:Y:S02]  /*80d0*/  HADD2.F32 R45, -RZ, R161.H0_H0 ;  /* 0x200000a1ff2d7230 */ /* 0x000fe40000004100 */
[----:B------:R-:W-:-:S02]  /*80e0*/  HADD2.F32 R44, -RZ, R34.H0_H0 ;  /* 0x20000022ff2c7230 */ /* 0x000fc40000004100 */
[----:B------:R-:W-:Y:S01]  /*80f0*/  HADD2.F32 R161, -RZ, R161.H1_H1 ;  /* 0x300000a1ffa17230 */ /* 0x000fe20000004100 */
[----:B------:R-:W-:Y:S01]  /*8100*/  F2FP.F16.F32.PACK_AB R32, R32, R11 ;  /* 0x0000000b2020723e */ /* 0x000fe200000000ff */
[----:B------:R-:W-:Y:S02]  /*8110*/  HADD2.F32 R42, -RZ, R14.H0_H0 ;  /* 0x2000000eff2a7230 */ /* 0x000fe40000004100 */
[----:B------:R-:W-:Y:S02]  /*8120*/  HADD2.F32 R34, -RZ, R34.H1_H1 ;  /* 0x30000022ff227230 */ /* 0x000fe40000004100 */
[-C--:B------:R-:W-:Y:S01]  /*8130*/  FMUL.FTZ R55, R44, R161.reuse ;  /* 0x000000a12c377220 */ /* 0x080fe20000410000 */
[----:B------:R-:W-:Y:S02]  /*8140*/  HADD2.F32 R14, -RZ, R14.H1_H1 ;  /* 0x3000000eff0e7230 */ /* 0x000fe40000004100 */
[----:B------:R-:W-:Y:S01]  /*8150*/  FMUL.FTZ R161, R42, R161 ;  /* 0x000000a12aa17220 */ /* 0x000fe20000410000 */
[----:B------:R-:W-:-:S02]  /*8160*/  HADD2.F32 R43, -RZ, R43.H0_H0 ;  /* 0x2000002bff2b7230 */ /* 0x000fc40000004100 */
[----:B------:R-:W-:Y:S01]  /*8170*/  FMUL.FTZ R61, R34, R47 ;  /* 0x0000002f223d7220 */ /* 0x000fe20000410000 */
[----:B------:R-:W-:Y:S01]  /*8180*/  FFMA.FTZ R55, R42, R45, -R55 ;  /* 0x0000002d2a377223 */ /* 0x000fe20000010837 */
[----:B------:R-:W-:Y:S01]  /*8190*/  FMUL.FTZ R47, R14, R47 ;  /* 0x0000002f0e2f7220 */ /* 0x000fe20000410000 */
[----:B------:R-:W-:Y:S01]  /*81a0*/  FFMA.FTZ R161, R44, R45, R161 ;  /* 0x0000002d2ca17223 */ /* 0x000fe200000100a1 */
[-C--:B------:R-:W-:Y:S01]  /*81b0*/  FFMA.FTZ R14, R14, R43.reuse, -R61 ;  /* 0x0000002b0e0e7223 */ /* 0x080fe2000001083d */
[----:B------:R-:W-:Y:S01]  /*81c0*/  F2FP.F16.F32.PACK_AB R42, R53, R12 ;  /* 0x0000000c352a723e */ /* 0x000fe200000000ff */
[----:B------:R-:W-:Y:S01]  /*81d0*/  FFMA.FTZ R34, R34, R43, R47 ;  /* 0x0000002b22227223 */ /* 0x000fe2000001002f */
[----:B------:R-:W-:Y:S02]  /*81e0*/  IMAD.MOV.U32 R12, RZ, RZ, R32 ;  /* 0x000000ffff0c7224 */ /* 0x000fe400078e0020 */
[----:B------:R-:W-:Y:S01]  /*81f0*/  F2FP.F16.F32.PACK_AB R14, R14, R55 ;  /* 0x000000370e0e723e */ /* 0x000fe200000000ff */
[----:B------:R-:W-:Y:S01]  /*8200*/  IMAD.MOV.U32 R15, RZ, RZ, R54 ;  /* 0x000000ffff0f7224 */ /* 0x000fe200078e0036 */
[----:B------:R-:W-:-:S02]  /*8210*/  F2FP.F16.F32.PACK_AB R34, R34, R161 ;  /* 0x000000a12222723e */ /* 0x000fc400000000ff */
[----:B------:R-:W-:-:S07]  /*8220*/  MOV R32, R42 ;  /* 0x0000002a00207202 */ /* 0x000fce0000000f00 */
.L_x_2778:
[----:B------:R-:W-:Y:S05]  /*8230*/  BSYNC B3 ;  /* 0x0000000000037941 */ /* 0x000fea0003800000 */
.L_x_2777:
[----:B----4-:R4:W-:Y:S04]  /*8240*/  ST.E.128 desc[UR60][R38.64], R12 ;  /* 0x0000000c26007985 */ /* 0x0109e8000c101d3c */
[----:B0-----:R4:W-:Y:S02]  /*8250*/  @!P3 ST.E.128 desc[UR60][R40.64], R32 ;  /* 0x000000202800b985 */ /* 0x0019e4000c101d3c */
.L_x_2776:
[----:B------:R-:W-:Y:S05]  /*8260*/  BSYNC B2 ;  /* 0x0000000000027941 */ /* 0x000fea0003800000 */
.L_x_2775:
[----:B------:R-:W-:-:S13]  /*8270*/  ISETP.NE.AND P3, PT, R25, RZ, PT ;  /* 0x000000ff1900720c */ /* 0x000fda0003f65270 */
[----:B------:R-:W-:Y:S05]  /*8280*/  @!P3 BRA `(.L_x_2774) ;  /* 0x0000000400ecb947 */ /* 0x000fea0003800000 */
[----:B----4-:R-:W4:Y:S01]  /*8290*/  LDL R14, [R1+0x64] ;  /* 0x00006400010e7983 */ /* 0x010f220000100800 */
[----:B------:R-:W-:Y:S01]  /*82a0*/  SEL R11, R115, R137, !P1 ;  /* 0x00000089730b7207 */ /* 0x000fe20004800000 */
[C---:B------:R-:W-:Y:S01]  /*82b0*/  VIADD R13, R220.reuse, 0x20 ;  /* 0x00000020dc0d7836 */ /* 0x040fe20000000000 */
        /* <DEDUP_REMOVED lines=21> */
[----:B----4-:R-:W-:-:S04]  /*8410*/  IMAD R12, R12, 0x1400, R14 ;  /* 0x000014000c0c7824 */ /* 0x010fc800078e020e */
[----:B------:R-:W-:Y:S02]  /*8420*/  IMAD.IADD R13, R12, 0x1, R11 ;  /* 0x000000010c0d7824 */ /* 0x000fe400078e020b */
[C---:B------:R-:W-:Y:S02]  /*8430*/  IMAD R11, R212.reuse, 0x5000, R131 ;  /* 0x00005000d40b7824 */ /* 0x040fe400078e0283 */
[----:B------:R-:W-:-:S03]  /*8440*/  IMAD R13, R212, 0x5000, R13 ;  /* 0x00005000d40d7824 */ /* 0x000fc600078e020d */
[----:B------:R-:W-:Y:S01]  /*8450*/  LEA R11, R11, R22, 0x1 ;  /* 0x000000160b0b7211 */ /* 0x000fe200078e08ff */
[----:B------:R-:W-:-:S04]  /*8460*/  IMAD R32, R13, 0x2, R22 ;  /* 0x000000020d207824 */ /* 0x000fc800078e0216 */
[----:B------:R0:W4:Y:S04]  /*8470*/  LDS.128 R12, [R11+0x24400] ;  /* 0x024400000b0c7984 */ /* 0x0001280000000c00 */
[----:B------:R-:W0:Y:S01]  /*8480*/  LDS.128 R32, [R32+0x24400] ;  /* 0x0244000020207984 */ /* 0x000e220000000c00 */
[----:B------:R-:W-:Y:S05]  /*8490*/  @P4 BRA `(.L_x_2780) ;  /* 0x00000004005c4947 */ /* 0x000fea0003800000 */
[----:B----4-:R-:W-:Y:S01]  /*84a0*/  IMAD.MOV.U32 R43, RZ, RZ, R12 ;  /* 0x000000ffff2b7224 */ /* 0x010fe200078e000c */
[----:B------:R-:W-:Y:S01]  /*84b0*/  SHF.R.U64 R40, R48, 0x10, R49 ;  /* 0x0000001030287819 */ /* 0x000fe20000001231 */
[----:B0-----:R-:W-:Y:S01]  /*84c0*/  IMAD.MOV.U32 R12, RZ, RZ, R33 ;  /* 0x000000ffff0c7224 */ /* 0x001fe200078e0021 */
[----:B------:R-:W-:Y:S01]  /*84d0*/  SHF.R.U32.HI R48, RZ, 0x10, R57 ;  /* 0x00000010ff307819 */ /* 0x000fe20000011639 */
[----:B------:R-:W-:Y:S01]  /*84e0*/  IMAD.MOV.U32 R45, RZ, RZ, R35 ;  /* 0x000000ffff2d7224 */ /* 0x000fe200078e0023 */
[----:B------:R-:W-:Y:S01]  /*84f0*/  SHF.R.U32.HI R46, RZ, 0x10, R49 ;  /* 0x00000010ff2e7819 */ /* 0x000fe20000011631 */
[----:B------:R-:W-:Y:S01]  /*8500*/  HADD2.F32 R49, -RZ, R153.H1_H1 ;  /* 0x30000099ff317230 */ /* 0x000fe20000004100 */
[----:B------:R-:W-:Y:S01]  /*8510*/  MOV R44, R32 ;  /* 0x00000020002c7202 */ /* 0x000fe20000000f00 */
[--C-:B------:R-:W-:Y:S01]  /*8520*/  HADD2.F32 R32, -RZ, R12.reuse.H0_H0 ;  /* 0x2000000cff207230 */ /* 0x100fe20000004100 */
[----:B------:R-:W-:Y:S01]  /*8530*/  SHF.R.U64 R11, R50, 0x10, R51 ;  /* 0x00000010320b7819 */ /* 0x000fe20000001233 */
[----:B------:R-:W-:Y:S01]  /*8540*/  HADD2.F32 R35, -RZ, R12.H1_H1 ;  /* 0x3000000cff237230 */ /* 0x000fe20000004100 */
[----:B------:R-:W-:Y:S01]  /*8550*/  SHF.R.U32.HI R52, RZ, 0x10, R59 ;  /* 0x00000010ff347819 */ /* 0x000fe2000001163b */
[----:B------:R-:W-:Y:S01]  /*8560*/  IMAD.MOV.U32 R33, RZ, RZ, R15 ;  /* 0x000000ffff217224 */ /* 0x000fe200078e000f */
[----:B------:R-:W-:Y:S01]  /*8570*/  SHF.R.U32.HI R51, RZ, 0x10, R51 ;  /* 0x00000010ff337819 */ /* 0x000fe20000011633 */
[--C-:B------:R-:W-:Y:S01]  /*8580*/  HADD2.F32 R12, -RZ, R13.reuse.H0_H0 ;  /* 0x2000000dff0c7230 */ /* 0x100fe20000004100 */
[----:B------:R-:W-:Y:S01]  /*8590*/  SHF.R.U64 R42, R56, 0x10, R57 ;  /* 0x00000010382a7819 */ /* 0x000fe20000001239 */
[----:B------:R-:W-:Y:S01]  /*85a0*/  HADD2.F32 R48, -RZ, R48.H0_H0 ;  /* 0x20000030ff307230 */ /* 0x000fe20000004100 */
[----:B------:R-:W-:Y:S01]  /*85b0*/  SHF.R.U64 R41, R58, 0x10, R59 ;  /* 0x000000103a297819 */ /* 0x000fe2000000123b */
        /* <DEDUP_REMOVED lines=15> */
[----:B------:R-:W-:Y:S02]  /*86b0*/  HADD2.F32 R52, -RZ, R52.H0_H0 ;  /* 0x20000034ff347230 */ /* 0x000fe40000004100 */
[----:B------:R-:W-:Y:S01]  /*86c0*/  FMUL.FTZ R54, R46, R49 ;  /* 0x000000312e367220 */ /* 0x000fe20000410000 */
[--C-:B------:R-:W-:Y:S02]  /*86d0*/  HADD2.F32 R35, -RZ, R33.reuse.H0_H0 ;  /* 0x20000021ff237230 */ /* 0x100fe40000004100 */
[----:B------:R-:W-:Y:S02]  /*86e0*/  HADD2.F32 R48, -RZ, R150.H1_H1 ;  /* 0x30000096ff307230 */ /* 0x000fe40000004100 */
[----:B------:R-:W-:Y:S01]  /*86f0*/  FMUL.FTZ R56, R47, R52 ;  /* 0x000000342f387220 */ /* 0x000fe20000410000 */
[----:B------:R-:W-:-:S02]  /*8700*/  HADD2.F32 R45, -RZ, R33.H1_H1 ;  /* 0x30000021ff2d7230 */ /* 0x000fc40000004100 */
[C---:B------:R-:W-:Y:S01]  /*8710*/  FMUL.FTZ R49, R35.reuse, R49 ;  /* 0x0000003123317220 */ /* 0x040fe20000410000 */
[----:B------:R-:W-:Y:S02]  /*8720*/  HADD2.F32 R50, -RZ, R51.H0_H0 ;  /* 0x20000033ff327230 */ /* 0x000fe40000004100 */
[----:B------:R-:W-:Y:S01]  /*8730*/  FFMA.FTZ R33, R35, R48, -R54 ;  /* 0x0000003023217223 */ /* 0x000fe20000010836 */
[----:B------:R-:W-:Y:S02]  /*8740*/  HADD2.F32 R40, -RZ, R40.H0_H0 ;  /* 0x20000028ff287230 */ /* 0x000fe40000004100 */
[C---:B------:R-:W-:Y:S01]  /*8750*/  FMUL.FTZ R52, R45.reuse, R52 ;  /* 0x000000342d347220 */ /* 0x040fe20000410000 */
[----:B------:R-:W-:Y:S01]  /*8760*/  FFMA.FTZ R35, R46, R48, R49 ;  /* 0x000000302e237223 */ /* 0x000fe20000010031 */
[-C--:B------:R-:W-:Y:S01]  /*8770*/  FFMA.FTZ R56, R45, R50.reuse, -R56 ;  /* 0x000000322d387223 */ /* 0x080fe20000010838 */
[----:B------:R-:W-:Y:S02]  /*8780*/  HADD2.F32 R45, -RZ, R44.H0_H0 ;  /* 0x2000002cff2d7230 */ /* 0x000fe40000004100 */
[----:B------:R-:W-:Y:S01]  /*8790*/  FFMA.FTZ R52, R47, R50, R52 ;  /* 0x000000322f347223 */ /* 0x000fe20000010034 */
[----:B------:R-:W-:-:S02]  /*87a0*/  HADD2.F32 R46, -RZ, R42.H0_H0 ;  /* 0x2000002aff2e7230 */ /* 0x000fc40000004100 */
[----:B------:R-:W-:Y:S01]  /*87b0*/  HADD2.F32 R44, -RZ, R44.H1_H1 ;  /* 0x3000002cff2c7230 */ /* 0x000fe20000004100 */
[----:B------:R-:W-:Y:S01]  /*87c0*/  F2FP.F16.F32.PACK_AB R56, R56, R33 ;  /* 0x000000213838723e */ /* 0x000fe200000000ff */
[--C-:B------:R-:W-:Y:S01]  /*87d0*/  HADD2.F32 R42, -RZ, R43.reuse.H0_H0 ;  /* 0x2000002bff2a7230 */ /* 0x100fe20000004100 */
[----:B------:R-:W-:Y:S01]  /*87e0*/  F2FP.F16.F32.PACK_AB R33, R32, R13 ;  /* 0x0000000d2021723e */ /* 0x000fe200000000ff */
[----:B------:R-:W-:Y:S02]  /*87f0*/  HADD2.F32 R43, -RZ, R43.H1_H1 ;  /* 0x3000002bff2b7230 */ /* 0x000fe40000004100 */
[-C--:B------:R-:W-:Y:S01]  /*8800*/  FMUL.FTZ R50, R44, R46.reuse ;  /* 0x0000002e2c327220 */ /* 0x080fe20000410000 */
[----:B------:R-:W-:Y:S01]  /*8810*/  HADD2.F32 R153, -RZ, R153.H0_H0 ;  /* 0x20000099ff997230 */ /* 0x000fe20000004100 */
[----:B------:R-:W-:Y:S01]  /*8820*/  F2FP.F16.F32.PACK_AB R35, R52, R35 ;  /* 0x000000233423723e */ /* 0x000fe200000000ff */
[----:B------:R-:W-:Y:S02]  /*8830*/  HADD2.F32 R151, -RZ, R151.H0_H0 ;  /* 0x20000097ff977230 */ /* 0x000fe40000004100 */
[C---:B------:R-:W-:Y:S01]  /*8840*/  FMUL.FTZ R49, R43.reuse, R46 ;  /* 0x0000002e2b317220 */ /* 0x040fe20000410000 */
[----:B------:R-:W-:Y:S01]  /*8850*/  FFMA.FTZ R50, R43, R40, -R50 ;  /* 0x000000282b327223 */ /* 0x000fe20000010832 */
[----:B------:R-:W-:-:S02]  /*8860*/  HADD2.F32 R43, -RZ, R41.H0_H0 ;  /* 0x20000029ff2b7230 */ /* 0x000fc40000004100 */
[-C--:B------:R-:W-:Y:S01]  /*8870*/  FMUL.FTZ R48, R42, R153.reuse ;  /* 0x000000992a307220 */ /* 0x080fe20000410000 */
[----:B------:R-:W-:Y:S01]  /*8880*/  FFMA.FTZ R49, R44, R40, R49 ;  /* 0x000000282c317223 */ /* 0x000fe20000010031 */
[----:B------:R-:W-:Y:S02]  /*8890*/  HADD2.F32 R41, -RZ, R34.H0_H0 ;  /* 0x20000022ff297230 */ /* 0x000fe40000004100 */
[C---:B------:R-:W-:Y:S01]  /*88a0*/  FMUL.FTZ R47, R45.reuse, R153 ;  /* 0x000000992d2f7220 */ /* 0x040fe20000410000 */
[----:B------:R-:W-:Y:S02]  /*88b0*/  HADD2.F32 R152, -RZ, R152.H0_H0 ;  /* 0x20000098ff987230 */ /* 0x000fe40000004100 */
[-C--:B------:R-:W-:Y:S01]  /*88c0*/  FFMA.FTZ R48, R45, R151.reuse, R48 ;  /* 0x000000972d307223 */ /* 0x080fe20000010030 */
[----:B------:R-:W-:Y:S02]  /*88d0*/  HADD2.F32 R40, -RZ, R14.H0_H0 ;  /* 0x2000000eff287230 */ /* 0x000fe40000004100 */
[----:B------:R-:W-:Y:S01]  /*88e0*/  FFMA.FTZ R47, R42, R151, -R47 ;  /* 0x000000972a2f7223 */ /* 0x000fe2000001082f */
[----:B------:R-:W-:-:S02]  /*88f0*/  HADD2.F32 R34, -RZ, R34.H1_H1 ;  /* 0x30000022ff227230 */ /* 0x000fc40000004100 */
[-C--:B------:R-:W-:Y:S01]  /*8900*/  FMUL.FTZ R45, R41, R152.reuse ;  /* 0x00000098292d7220 */ /* 0x080fe20000410000 */
[----:B------:R-:W-:Y:S02]  /*8910*/  HADD2.F32 R14, -RZ, R14.H1_H1 ;  /* 0x3000000eff0e7230 */ /* 0x000fe40000004100 */
[----:B------:R-:W-:Y:S01]  /*8920*/  FMUL.FTZ R152, R40, R152 ;  /* 0x0000009828987220 */ /* 0x000fe20000410000 */
[----:B------:R-:W-:Y:S02]  /*8930*/  HADD2.F32 R150, -RZ, R150.H0_H0 ;  /* 0x20000096ff967230 */ /* 0x000fe40000004100 */
[-C--:B------:R-:W-:Y:S01]  /*8940*/  FMUL.FTZ R51, R34, R43.reuse ;  /* 0x0000002b22337220 */ /* 0x080fe20000410000 */
[----:B------:R-:W-:Y:S02]  /*8950*/  HADD2.F32 R11, -RZ, R11.H0_H0 ;  /* 0x2000000bff0b7230 */ /* 0x000fe40000004100 */
[----:B------:R-:W-:Y:S01]  /*8960*/  FMUL.FTZ R43, R14, R43 ;  /* 0x0000002b0e2b7220 */ /* 0x000fe20000410000 */
[----:B------:R-:W-:-:S02]  /*8970*/  IMAD.MOV.U32 R13, RZ, RZ, R15 ;  /* 0x000000ffff0d7224 */ /* 0x000fc400078e000f */
[-C--:B------:R-:W-:Y:S01]  /*8980*/  FFMA.FTZ R45, R40, R150.reuse, -R45 ;  /* 0x00000096282d7223 */ /* 0x080fe2000001082d */
[----:B------:R-:W-:Y:S01]  /*8990*/  FFMA.FTZ R152, R41, R150, R152 ;  /* 0x0000009629987223 */ /* 0x000fe20000010098 */
[-C--:B------:R-:W-:Y:S01]  /*89a0*/  FFMA.FTZ R14, R14, R11.reuse, -R51 ;  /* 0x0000000b0e0e7223 */ /* 0x080fe20000010833 */
[----:B------:R-:W-:Y:S01]  /*89b0*/  FFMA.FTZ R43, R34, R11, R43 ;  /* 0x0000000b222b7223 */ /* 0x000fe2000001002b */
[----:B------:R-:W-:Y:S02]  /*89c0*/  F2FP.F16.F32.PACK_AB R12, R50, R47 ;  /* 0x0000002f320c723e */ /* 0x000fe400000000ff */
[----:B------:R-:W-:Y:S02]  /*89d0*/  F2FP.F16.F32.PACK_AB R32, R49, R48 ;  /* 0x000000303120723e */ /* 0x000fe400000000ff */
[----:B------:R-:W-:Y:S02]  /*89e0*/  F2FP.F16.F32.PACK_AB R14, R14, R45 ;  /* 0x0000002d0e0e723e */ /* 0x000fe400000000ff */
[----:B------:R-:W-:-:S02]  /*89f0*/  F2FP.F16.F32.PACK_AB R34, R43, R152 ;  /* 0x000000982b22723e */ /* 0x000fc400000000ff */
[----:B------:R-:W-:-:S07]  /*8a00*/  MOV R15, R56 ;  /* 0x00000038000f7202 */ /* 0x000fce0000000f00 */
.L_x_2780:
[----:B------:R-:W-:Y:S05]  /*8a10*/  BSYNC B2 ;  /* 0x0000000000027941 */ /* 0x000fea0003800000 */
.L_x_2779:
[----:B----4-:R4:W-:Y:S04]  /*8a20*/  ST.E.128 desc[UR60][R38.64], R12 ;  /* 0x0000000c26007985 */ /* 0x0109e8000c101d3c */
[----:B0-----:R4:W-:Y:S02]  /*8a30*/  @!P3 ST.E.128 desc[UR60][R36.64], R32 ;  /* 0x000000202400b985 */ /* 0x0019e4000c101d3c */
.L_x_2774:
[----:B------:R-:W-:Y:S05]  /*8a40*/  BSYNC B1 ;  /* 0x0000000000017941 */ /* 0x000fea0003800000 */
.L_x_2773:
[----:B------:R-:W-:-:S03]  /*8a50*/  UMOV UR4, 0xffffffff ;  /* 0xffffffff00047882 */ /* 0x000fc60000000000 */
[----:B------:R-:W-:Y:S05]  /*8a60*/  BRA.DIV UR4, `(.L_x_2781) ;  /* 0x0000027204047947 */ /* 0x000fea000b800000 */
[----:B0---4-:R0:W4:Y:S04]  /*8a70*/  SHFL.IDX PT, R37, R119, 0x2, 0x181f ;  /* 0x00581f0077257f89 */ /* 0x01112800000e0000 */
[----:B------:R0:W0:Y:S02]  /*8a80*/  SHFL.IDX PT, R36, R120, 0x2, 0x181f ;  /* 0x00581f0078247f89 */ /* 0x00002400000e0000 */
.L_x_3111:
[----:B------:R-:W-:Y:S05]  /*8a90*/  @P5 BRA `(.L_x_2739) ;  /* 0x0000001400985947 */ /* 0x000fea0003800000 */
[----:B------:R-:W-:Y:S01]  /*8aa0*/  ISETP.NE.AND P3, PT, R4, RZ, PT ;  /* 0x000000ff0400720c */ /* 0x000fe20003f65270 */
[----:B------:R-:W-:-:S12]  /*8ab0*/  BSSY B1, `(.L_x_2782) ;  /* 0x0000075000017945 */ /* 0x000fd80003800000 */
[----:B------:R-:W-:Y:S05]  /*8ac0*/  @!P3 BRA `(.L_x_2783) ;  /* 0x0000000400ccb947 */ /* 0x000fea0003800000 */
[----:B------:R-:W5:Y:S01]  /*8ad0*/  LDL R13, [R1+0x60] ;  /* 0x00006000010d7983 */ /* 0x000f620000100800 */
[----:B------:R-:W-:Y:S01]  /*8ae0*/  SEL R11, R115, R137, !P2 ;  /* 0x00000089730b7207 */ /* 0x000fe20005000000 */
[----:B------:R-:W-:Y:S01]  /*8af0*/  BSSY B2, `(.L_x_2784) ;  /* 0x000006e000027945 */ /* 0x000fe20003800000 */
[----:B------:R-:W-:Y:S02]  /*8b00*/  ISETP.GE.AND P4, PT, R16, R114, PT ;  /* 0x000000721000720c */ /* 0x000fe40003f86270 */
[----:B------:R-:W-:Y:S02]  /*8b10*/  SHF.R.S32.HI R12, RZ, 0x1f, R11 ;  /* 0x0000001fff0c7819 */ /* 0x000fe4000001140b */
[----:B0-----:R-:W-:Y:S02]  /*8b20*/  LEA R38, P3, R10, R36, 0x1 ;  /* 0x000000240a267211 */ /* 0x001fe400078608ff */
[----:B------:R-:W-:Y:S02]  /*8b30*/  LEA.HI R12, R12, R11, RZ, 0x4 ;  /* 0x0000000b0c0c7211 */ /* 0x000fe400078f20ff */
[----:B----4-:R-:W-:-:S02]  /*8b40*/  LEA.HI.X R39, R10, R37, R28, 0x1, P3 ;  /* 0x000000250a277211 */ /* 0x010fc400018f0c1c */
[----:B------:R-:W-:-:S04]  /*8b50*/  LEA.HI.SX32 R12, R12, R9, 0x1c ;  /* 0x000000090c0c7211 */ /* 0x000fc800078fe2ff */
[----:B------:R-:W-:Y:S01]  /*8b60*/  SHF.R.S32.HI R11, RZ, 0x1f, R12 ;  /* 0x0000001fff0b7819 */ /* 0x000fe2000001140c */
[----:B------:R-:W-:-:S03]  /*8b70*/  IMAD.SHL.U32 R41, R12, 0x8, RZ ;  /* 0x000000080c297824 */ /* 0x000fc600078e00ff */
[----:B------:R-:W-:Y:S02]  /*8b80*/  LEA.HI R11, R11, R12, RZ, 0x3 ;  /* 0x0000000c0b0b7211 */ /* 0x000fe400078f18ff */
[----:B------:R-:W-:Y:S02]  /*8b90*/  ISETP.GE.AND P5, PT, R41, R136, PT ;  /* 0x000000882900720c */ /* 0x000fe40003fa6270 */
[----:B------:R-:W-:Y:S02]  /*8ba0*/  SHF.R.S32.HI R12, RZ, 0x3, R11 ;  /* 0x00000003ff0c7819 */ /* 0x000fe4000001140b */
[----:B------:R-:W-:-:S04]  /*8bb0*/  LOP3.LUT R11, R0, 0x38, R41, 0xf8, !PT ;  /* 0x00000038000b7812 */ /* 0x000fc800078ef829 */
[----:B------:R-:W-:-:S05]  /*8bc0*/  LOP3.LUT R11, R11, R138, RZ, 0x3c, !PT ;  /* 0x0000008a0b0b7212 */ /* 0x000fca00078e3cff */
[----:B------:R-:W-:-:S04]  /*8bd0*/  @!P5 IMAD.WIDE R40, R41, 0x2, R36 ;  /* 0x000000022928d825 */ /* 0x000fc800078e0224 */
[----:B-----5:R-:W-:-:S04]  /*8be0*/  IMAD R12, R12, 0x1400, R13 ;  /* 0x000014000c0c7824 */ /* 0x020fc800078e020d */
        /* <DEDUP_REMOVED lines=8> */
[----:B------:R-:W-:Y:S01]  /*8c70*/  SHF.R.U32.HI R50, RZ, 0x10, R77 ;  /* 0x00000010ff327819 */ /* 0x000fe2000001164d */
[----:B----4-:R-:W-:Y:S01]  /*8c80*/  IMAD.MOV.U32 R44, RZ, RZ, R12 ;  /* 0x000000ffff2c7224 */ /* 0x010fe200078e000c */
[----:B0-----:R-:W-:Y:S01]  /*8c90*/  MOV R46, R35 ;  /* 0x00000023002e7202 */ /* 0x001fe20000000f00 */
[----:B------:R-:W-:Y:S01]  /*8ca0*/  IMAD.MOV.U32 R45, RZ, RZ, R32 ;  /* 0x000000ffff2d7224 */ /* 0x000fe200078e0020 */
[----:B------:R-:W-:Y:S01]  /*8cb0*/  SHF.R.U32.HI R48, RZ, 0x10, R69 ;  /* 0x00000010ff307819 */ /* 0x000fe20000011645 */
[----:B------:R-:W-:Y:S01]  /*8cc0*/  HADD2.F32 R49, -RZ, R149.H1_H1 ;  /* 0x30000095ff317230 */ /* 0x000fe20000004100 */
[--C-:B------:R-:W-:Y:S01]  /*8cd0*/  SHF.R.U64 R42, R78, 0x10, R79.reuse ;  /* 0x000000104e2a7819 */ /* 0x100fe2000000124f */
[--C-:B------:R-:W-:Y:S01]  /*8ce0*/  HADD2.F32 R35, -RZ, R33.reuse.H0_H0 ;  /* 0x20000021ff237230 */ /* 0x100fe20000004100 */
[----:B------:R-:W-:Y:S01]  /*8cf0*/  SHF.R.U32.HI R78, RZ, 0x10, R79 ;  /* 0x00000010ff4e7819 */ /* 0x000fe2000001164f */
[----:B------:R-:W-:Y:S01]  /*8d00*/  IMAD.MOV.U32 R32, RZ, RZ, R15 ;  /* 0x000000ffff207224 */ /* 0x000fe200078e000f */
[--C-:B------:R-:W-:Y:S01]  /*8d10*/  SHF.R.U64 R11, R70, 0x10, R71.reuse ;  /* 0x00000010460b7819 */ /* 0x100fe20000001247 */
[----:B------:R-:W-:Y:S01]  /*8d20*/  HADD2.F32 R33, -RZ, R33.H1_H1 ;  /* 0x30000021ff217230 */ /* 0x000fe20000004100 */
        /* <DEDUP_REMOVED lines=18> */
[----:B------:R-:W-:Y:S02]  /*8e50*/  HADD2.F32 R46, -RZ, R46.H1_H1 ;  /* 0x3000002eff2e7230 */ /* 0x000fe40000004100 */
[----:B------:R-:W-:Y:S02]  /*8e60*/  HADD2.F32 R50, -RZ, R148.H1_H1 ;  /* 0x30000094ff327230 */ /* 0x000fe40000004100 */
[--C-:B------:R-:W-:Y:S02]  /*8e70*/  HADD2.F32 R15, -RZ, R32.reuse.H0_H0 ;  /* 0x20000020ff0f7230 */ /* 0x100fe40000004100 */
[----:B------:R-:W-:Y:S01]  /*8e80*/  FMUL.FTZ R51, R46, R47 ;  /* 0x0000002f2e337220 */ /* 0x000fe20000410000 */
[----:B------:R-:W-:-:S02]  /*8e90*/  HADD2.F32 R32, -RZ, R32.H1_H1 ;  /* 0x30000020ff207230 */ /* 0x000fc40000004100 */
[-C--:B------:R-:W-:Y:S01]  /*8ea0*/  FMUL.FTZ R54, R33, R50.reuse ;  /* 0x0000003221367220 */ /* 0x080fe20000410000 */
[----:B------:R-:W-:Y:S02]  /*8eb0*/  HADD2.F32 R35, -RZ, R70.H0_H0 ;  /* 0x20000046ff237230 */ /* 0x000fe40000004100 */
[----:B------:R-:W-:Y:S01]  /*8ec0*/  FMUL.FTZ R50, R15, R50 ;  /* 0x000000320f327220 */ /* 0x000fe20000410000 */
[----:B------:R-:W-:Y:S02]  /*8ed0*/  HADD2.F32 R48, -RZ, R146.H1_H1 ;  /* 0x30000092ff307230 */ /* 0x000fe40000004100 */
        /* <DEDUP_REMOVED lines=30> */
[----:B------:R-:W-:-:S02]  /*90c0*/  HADD2.F32 R147, -RZ, R147.H0_H0 ;  /* 0x20000093ff937230 */ /* 0x000fc40000004100 */
[-C--:B------:R-:W-:Y:S01]  /*90d0*/  FMUL.FTZ R42, R32, R148.reuse ;  /* 0x00000094202a7220 */ /* 0x080fe20000410000 */
[----:B------:R-:W-:Y:S02]  /*90e0*/  HADD2.F32 R11, -RZ, R11.H0_H0 ;  /* 0x2000000bff0b7230 */ /* 0x000fe40000004100 */
[C---:B------:R-:W-:Y:S01]  /*90f0*/  FMUL.FTZ R43, R15.reuse, R148 ;  /* 0x000000940f2b7220 */ /* 0x040fe20000410000 */
[----:B------:R-:W-:Y:S01]  /*9100*/  FMUL.FTZ R33, R14, R33 ;  /* 0x000000210e217220 */ /* 0x000fe20000410000 */
[-C--:B------:R-:W-:Y:S01]  /*9110*/  FFMA.FTZ R42, R15, R147.reuse, -R42 ;  /* 0x000000930f2a7223 */ /* 0x080fe2000001082a */
        /* <DEDUP_REMOVED lines=11> */
.L_x_2785:
[----:B------:R-:W-:Y:S05]  /*91d0*/  BSYNC B2 ;  /* 0x0000000000027941 */ /* 0x000fea0003800000 */
.L_x_2784:
[----:B----4-:R4:W-:Y:S04]  /*91e0*/  ST.E.128 desc[UR60][R38.64], R12 ;  /* 0x0000000c26007985 */ /* 0x0109e8000c101d3c */
[----:B0-----:R4:W-:Y:S02]  /*91f0*/  @!P5 ST.E.128 desc[UR60][R40.64], R32 ;  /* 0x000000202800d985 */ /* 0x0019e4000c101d3c */
.L_x_2783:
[----:B------:R-:W-:Y:S05]  /*9200*/  BSYNC B1 ;  /* 0x0000000000017941 */ /* 0x000fea0003800000 */
.L_x_2782:
[----:B------:R-:W-:-:S13]  /*9210*/  ISETP.NE.AND P3, PT, R25, RZ, PT ;  /* 0x000000ff1900720c */ /* 0x000fda0003f65270 */
[----:B------:R-:W-:Y:S05]  /*9220*/  @!P3 BRA `(.L_x_2739) ;  /* 0x0000000c00b4b947 */ /* 0x000fea0003800000 */
[----:B----4-:R-:W4:Y:S01]  /*9230*/  LDL R14, [R1+0x60] ;  /* 0x00006000010e7983 */ /* 0x010f220000100800 */
[----:B------:R-:W-:Y:S01]  /*9240*/  SEL R137, R115, R137, !P1 ;  /* 0x0000008973897207 */ /* 0x000fe20004800000 */
[----:B------:R-:W-:Y:S01]  /*9250*/  BSSY B1, `(.L_x_2786) ;  /* 0x000006c000017945 */ /* 0x000fe20003800000 */
[----:B------:R-:W-:Y:S02]  /*9260*/  ISETP.GE.AND P4, PT, R213, R114, PT ;  /* 0x00000072d500720c */ /* 0x000fe40003f86270 */
[----:B------:R-:W-:Y:S02]  /*9270*/  SHF.R.S32.HI R12, RZ, 0x1f, R137 ;  /* 0x0000001fff0c7819 */ /* 0x000fe40000011489 */
[C---:B0-----:R-:W-:Y:S02]  /*9280*/  LEA R38, P3, R21.reuse, R36, 0x1 ;  /* 0x0000002415267211 */ /* 0x041fe400078608ff */
[----:B------:R-:W-:Y:S02]  /*9290*/  LEA.HI R137, R12, R137, RZ, 0x4 ;  /* 0x000000890c897211 */ /* 0x000fe400078f20ff */
[----:B------:R-:W-:-:S02]  /*92a0*/  LEA.HI.X R39, R21, R37, R29, 0x1, P3 ;  /* 0x0000002515277211 */ /* 0x000fc400018f0c1d */
[----:B------:R-:W-:-:S04]  /*92b0*/  LEA.HI.SX32 R137, R137, R20, 0x1c ;  /* 0x0000001489897211 */ /* 0x000fc800078fe2ff */
[----:B------:R-:W-:Y:S01]  /*92c0*/  SHF.R.S32.HI R12, RZ, 0x1f, R137 ;  /* 0x0000001fff0c7819 */ /* 0x000fe20000011489 */
[----:B------:R-:W-:-:S03]  /*92d0*/  IMAD.SHL.U32 R11, R137, 0x8, RZ ;  /* 0x00000008890b7824 */ /* 0x000fc600078e00ff */
[----:B------:R-:W-:Y:S02]  /*92e0*/  LEA.HI R12, R12, R137, RZ, 0x3 ;  /* 0x000000890c0c7211 */ /* 0x000fe400078f18ff */
[----:B------:R-:W-:Y:S02]  /*92f0*/  LOP3.LUT R13, R0, 0x38, R11, 0xf8, !PT ;  /* 0x00000038000d7812 */ /* 0x000fe400078ef80b */
[----:B------:R-:W-:Y:S02]  /*9300*/  SHF.R.S32.HI R12, RZ, 0x3, R12 ;  /* 0x00000003ff0c7819 */ /* 0x000fe4000001140c */
[----:B------:R-:W-:-:S03]  /*9310*/  LOP3.LUT R13, R13, R138, RZ, 0x3c, !PT ;  /* 0x0000008a0d0d7212 */ /* 0x000fc600078e3cff */
[----:B----4-:R-:W-:-:S05]  /*9320*/  IMAD R12, R12, 0x1400, R14 ;  /* 0x000014000c0c7824 */ /* 0x010fca00078e020e */
[----:B------:R-:W-:Y:S01]  /*9330*/  IADD3 R15, R12, R13, RZ ;  /* 0x0000000d0c0f7210 */ /* 0x000fe20007ffe0ff */
[----:B------:R-:W-:-:S04]  /*9340*/  IMAD R13, R212, 0x5000, R123 ;  /* 0x00005000d40d7824 */ /* 0x000fc800078e027b */
[----:B------:R-:W-:Y:S02]  /*9350*/  IMAD R15, R212, 0x5000, R15 ;  /* 0x00005000d40f7824 */ /* 0x000fe400078e020f */
[--C-:B------:R-:W-:Y:S02]  /*9360*/  IMAD R13, R13, 0x2, R22.reuse ;  /* 0x000000020d0d7824 */ /* 0x100fe400078e0216 */
[----:B------:R-:W-:-:S04]  /*9370*/  IMAD R32, R15, 0x2, R22 ;  /* 0x000000020f207824 */ /* 0x000fc800078e0216 */
[----:B------:R-:W0:Y:S04]  /*9380*/  LDS.128 R12, [R13+0x24400] ;  /* 0x024400000d0c7984 */ /* 0x000e280000000c00 */
[----:B------:R-:W4:Y:S01]  /*9390*/  LDS.128 R32, [R32+0x24400] ;  /* 0x0244000020207984 */ /* 0x000f220000000c00 */
[----:B------:R-:W-:Y:S05]  /*93a0*/  @P4 BRA `(.L_x_2787) ;  /* 0x0000000400584947 */ /* 0x000fea0003800000 */
[----:B------:R-:W-:Y:S01]  /*93b0*/  SHF.R.U32.HI R44, RZ, 0x10, R73 ;  /* 0x00000010ff2c7819 */ /* 0x000fe20000011649 */
[----:B----4-:R-:W-:Y:S01]  /*93c0*/  IMAD.MOV.U32 R40, RZ, RZ, R32 ;  /* 0x000000ffff287224 */ /* 0x010fe200078e0020 */
        /* <DEDUP_REMOVED lines=76> */
[----:B------:R-:W-:-:S02]  /*9890*/  F2FP.F16.F32.PACK_AB R12, R35, R34 ;  /* 0x00000022230c723e */ /* 0x000fc400000000ff */
[----:B------:R-:W-:Y:S02]  /*98a0*/  F2FP.F16.F32.PACK_AB R13, R46, R47 ;  /* 0x0000002f2e0d723e */ /* 0x000fe400000000ff */
[----:B------:R-:W-:Y:S01]  /*98b0*/  F2FP.F16.F32.PACK_AB R14, R32, R33 ;  /* 0x00000021200e723e */ /* 0x000fe200000000ff */
[----:B------:R-:W-:Y:S01]  /*98c0*/  IMAD.MOV.U32 R32, RZ, RZ, R44 ;  /* 0x000000ffff207224 */ /* 0x000fe200078e002c */
[----:B------:R-:W-:Y:S01]  /*98d0*/  F2FP.F16.F32.PACK_AB R15, R49, R50 ;  /* 0x00000032310f723e */ /* 0x000fe200000000ff */
[----:B------:R-:W-:Y:S01]  /*98e0*/  IMAD.MOV.U32 R33, RZ, RZ, R45 ;  /* 0x000000ffff217224 */ /* 0x000fe200078e002d */
[----:B------:R-:W-:Y:S02]  /*98f0*/  F2FP.F16.F32.PACK_AB R34, R41, R144 ;  /* 0x000000902922723e */ /* 0x000fe400000000ff */
[----:B------:R-:W-:-:S07]  /*9900*/  MOV R35, R51 ;  /* 0x0000003300237202 */ /* 0x000fce0000000f00 */
.L_x_2787:
[----:B------:R-:W-:Y:S05]  /*9910*/  BSYNC B1 ;  /* 0x0000000000017941 */ /* 0x000fea0003800000 */
.L_x_2786:
[----:B0-----:R0:W-:Y:S01]  /*9920*/  ST.E.128 desc[UR60][R38.64], R12 ;  /* 0x0000000c26007985 */ /* 0x0011e2000c101d3c */
[----:B------:R-:W-:-:S13]  /*9930*/  ISETP.GE.AND P3, PT, R11, R136, PT ;  /* 0x000000880b00720c */ /* 0x000fda0003f66270 */
[----:B------:R-:W-:Y:S05]  /*9940*/  @P3 BRA `(.L_x_2739) ;  /* 0x0000000400ec3947 */ /* 0x000fea0003800000 */
[----:B------:R-:W-:-:S05]  /*9950*/  IMAD.WIDE R36, R11, 0x2, R36 ;  /* 0x000000020b247825 */ /* 0x000fca00078e0224 */
[----:B----4-:R4:W-:Y:S01]  /*9960*/  ST.E.128 desc[UR60][R36.64], R32 ;  /* 0x0000002024007985 */ /* 0x0109e2000c101d3c */
[----:B------:R-:W-:Y:S05]  /*9970*/  BRA `(.L_x_2739) ;  /* 0x0000000400e07947 */ /* 0x000fea0003800000 */
.L_x_2693:
[----:B------:R-:W2:Y:S02]  /*9980*/  LDL R11, [R1+0x5c] ;  /* 0x00005c00010b7983 */ /* 0x000ea40000100800 */
[----:B--2---:R-:W-:-:S13]  /*9990*/  R2UR UR4, R11 ;  /* 0x000000000b0472ca */ /* 0x004fda00000e0000 */
[----:B------:R-:W-:-:S06]  /*99a0*/  UISETP.NE.AND UP0, UPT, UR4, 0x3, UPT ;  /* 0x000000030400788c */ /* 0x000fcc000bf05270 */
[----:B------:R-:W-:-:S13]  /*99b0*/  PLOP3.LUT P0, PT, PT, PT, UP0, 0x80, 0x0 ;  /* 0x000000000000781c */ /* 0x000fda0003f0f008 */
[----:B------:R-:W-:Y:S05]  /*99c0*/  @!P0 BRA `(.L_x_2788) ;  /* 0x0000000000048947 */ /* 0x000fea0003800000 */
[----:B------:R-:W-:Y:S01]  /*99d0*/  BPT.TRAP 0x1 ;  /* 0x000000040000795c */ /* 0x000fe20000300000 */
.L_x_2788:
[----:B------:R-:W-:Y:S01]  /*99e0*/  IMAD R89, R212, 0x8, R22 ;  /* 0x00000008d4597824 */ /* 0x000fe200078e0216 */
[----:B------:R-:W-:Y:S01]  /*99f0*/  SHF.L.U32 R90, R227, 0x1f, RZ ;  /* 0x0000001fe35a7819 */ /* 0x000fe200000006ff */
[----:B------:R-:W-:Y:S01]  /*9a00*/  BSSY B1, `(.L_x_2789) ;  /* 0x0000004000017945 */ /* 0x000fe20003800000 */
[----:B------:R-:W-:Y:S02]  /*9a10*/  SHF.R.S32.HI R86, RZ, 0x1f, R84 ;  /* 0x0000001fff567819 */ /* 0x000fe40000011454 */
[----:B------:R-:W0:Y:S02]  /*9a20*/  SYNCS.PHASECHK.TRANS64.TRYWAIT P3, [R89+URZ+0x38890], R90 ;  /* 0x0388905a590075a7 */ /* 0x000e24000806017f */
[----:B0-----:R-:W-:Y:S05]  /*9a30*/  @!P3 BRA `(.L_x_2790) ;  /* 0x00000260005cb947 */ /* 0x001fea0003800000 */
.L_x_3112:
[----:B------:R-:W-:Y:S05]  /*9a40*/  BSYNC B1 ;  /* 0x0000000000017941 */ /* 0x000fea0003800000 */
.L_x_2789:
        /* <DEDUP_REMOVED lines=13> */
[----:B------:R-:W-:Y:S02]  /*9b20*/  IMAD R15, R3, UR4, RZ ;  /* 0x00000004030f7c24 */ /* 0x000fe4000f8e02ff */
[----:B------:R-:W-:Y:S02]  /*9b30*/  IMAD.IADD R13, R13, 0x1, R11 ;  /* 0x000000010d0d7824 */ /* 0x000fe400078e020b */
[C---:B------:R-:W-:Y:S02]  /*9b40*/  IMAD R15, R30.reuse, UR5, R15 ;  /* 0x000000051e0f7c24 */ /* 0x040fe4000f8e020f */
[----:B------:R-:W-:Y:S01]  /*9b50*/  IMAD.WIDE.U32 R12, R30, UR4, R12 ;  /* 0x000000041e0c7c25 */ /* 0x000fe2000f8e000c */
[----:B------:R-:W-:-:S03]  /*9b60*/  ULDC.64 UR4, c[0x0][0x2e8] ;  /* 0x0000ba0000047ab9 */ /* 0x000fc60000000a00 */
[----:B------:R-:W-:Y:S01]  /*9b70*/  IMAD.IADD R42, R88, 0x1, -R220 ;  /* 0x00000001582a7824 */ /* 0x000fe200078e0adc */
[----:B------:R-:W-:Y:S02]  /*9b80*/  IADD3 R15, R13, R15, RZ ;  /* 0x0000000f0d0f7210 */ /* 0x000fe40007ffe0ff */
[----:B------:R-:W-:Y:S01]  /*9b90*/  LEA R40, P3, R12, UR4, 0x1 ;  /* 0x000000040c287c11 */ /* 0x000fe2000f8608ff */
[----:B------:R-:W-:-:S03]  /*9ba0*/  UMOV UR4, 0xffffffff ;  /* 0xffffffff00047882 */ /* 0x000fc60000000000 */
[----:B------:R-:W-:Y:S02]  /*9bb0*/  LEA.HI.X R41, R12, UR5, R15, 0x1, P3 ;  /* 0x000000050c297c11 */ /* 0x000fe400098f0c0f */
[----:B------:R-:W-:Y:S01]  /*9bc0*/  ISETP.GE.AND P3, PT, R42, 0x1, PT ;  /* 0x000000012a00780c */ /* 0x000fe20003f66270 */
[----:B------:R-:W-:-:S12]  /*9bd0*/  BRA.DIV UR4, `(.L_x_2791) ;  /* 0x0000026204087947 */ /* 0x000fd8000b800000 */
[----:B------:R1:W2:Y:S04]  /*9be0*/  SHFL.IDX PT, R39, R41, RZ, 0x181f ;  /* 0x00181fff29277589 */ /* 0x0002a800000e0000 */
[----:B------:R1:W3:Y:S02]  /*9bf0*/  SHFL.IDX PT, R38, R40, RZ, 0x181f ;  /* 0x00181fff28267589 */ /* 0x0002e400000e0000 */
.L_x_3116:
        /* <DEDUP_REMOVED lines=23> */
.L_x_2793:
[----:B------:R-:W-:Y:S05]  /*9d70*/  BSYNC B1 ;  /* 0x0000000000017941 */ /* 0x000fea0003800000 */
.L_x_2792:
[----:B------:R-:W-:-:S03]  /*9d80*/  UMOV UR4, 0xffffffff ;  /* 0xffffffff00047882 */ /* 0x000fc60000000000 */
[----:B------:R-:W-:Y:S05]  /*9d90*/  BRA.DIV UR4, `(.L_x_2794) ;  /* 0x0000025e04e47947 */ /* 0x000fea000b800000 */
[----:B--2---:R2:W0:Y:S04]  /*9da0*/  SHFL.IDX PT, R39, R41, 0x1, 0x181f ;  /* 0x00381f0029277f89 */ /* 0x00442800000e0000 */
[----:B---3--:R2:W3:Y:S02]  /*9db0*/  SHFL.IDX PT, R38, R40, 0x1, 0x181f ;  /* 0x00381f0028267f89 */ /* 0x0084e400000e0000 */
.L_x_3120:
[----:B------:R-:W-:Y:S01]  /*9dc0*/  ISETP.GE.AND P3, PT, R42, 0x21, PT ;  /* 0x000000212a00780c */ /* 0x000fe20003f66270 */
[----:B------:R-:W-:-:S12]  /*9dd0*/  BSSY B1, `(.L_x_2795) ;  /* 0x0000017000017945 */ /* 0x000fd80003800000 */
        /* <DEDUP_REMOVED lines=22> */
.L_x_2796:
[----:B------:R-:W-:Y:S05]  /*9f40*/  BSYNC B1 ;  /* 0x0000000000017941 */ /* 0x000fea0003800000 */
.L_x_2795:
[----:B------:R-:W-:-:S03]  /*9f50*/  UMOV UR4, 0xffffffff ;  /* 0xffffffff00047882 */ /* 0x000fc60000000000 */
[----:B------:R-:W-:Y:S05]  /*9f60*/  BRA.DIV UR4, `(.L_x_2797) ;  /* 0x0000025e04bc7947 */ /* 0x000fea000b800000 */
[----:B0-----:R0:W0:Y:S04]  /*9f70*/  SHFL.IDX PT, R39, R41, 0x2, 0x181f ;  /* 0x00581f0029277f89 */ /* 0x00102800000e0000 */
[----:B---3--:R3:W0:Y:S02]  /*9f80*/  SHFL.IDX PT, R38, R40, 0x2, 0x181f ;  /* 0x00581f0028267f89 */ /* 0x00862400000e0000 */
.L_x_3124:
[----:B------:R-:W-:-:S13]  /*9f90*/  ISETP.GE.AND P3, PT, R42, 0x41, PT ;  /* 0x000000412a00780c */ /* 0x000fda0003f66270 */
[----:B------:R-:W-:Y:S05]  /*9fa0*/  @!P3 BRA `(.L_x_2739) ;  /* 0x000000000054b947 */ /* 0x000fea0003800000 */
[----:B------:R-:W-:Y:S02]  /*9fb0*/  ULDC UR4, c[0x0][0x2f4] ;  /* 0x0000bd0000047ab9 */ /* 0x000fe40000000800 */
[----:B------:R-:W-:Y:S02]  /*9fc0*/  ISETP.GE.AND P5, PT, R16, UR4, PT ;  /* 0x0000000410007c0c */ /* 0x000fe4000bfa6270 */
[----:B------:R-:W-:-:S11]  /*9fd0*/  ISETP.GE.AND P4, PT, R213, UR4, PT ;  /* 0x00000004d5007c0c */ /* 0x000fd6000bf86270 */
[----:B----4-:R-:W4:Y:S01]  /*9fe0*/  @!P5 LDS.128 R12, [R85+0x26400] ;  /* 0x02640000550cd984 */ /* 0x010f220000000c00 */
[----:B0-----:R-:W-:-:S04]  /*9ff0*/  @!P5 LEA R32, P3, R16, R38, 0x1 ;  /* 0x000000261020d211 */ /* 0x001fc800078608ff */
[----:B------:R-:W-:Y:S02]  /*a000*/  @!P5 LEA.HI.X R33, R16, R39, R17, 0x1, P3 ;  /* 0x000000271021d211 */ /* 0x000fe400018f0c11 */
        /* <DEDUP_REMOVED lines=15> */
.L_x_2739:
[----:B------:R-:W-:Y:S05]  /*a100*/  BSYNC B0 ;  /* 0x0000000000007941 */ /* 0x000fea0003800000 */
.L_x_2692:
[----:B------:R-:W5:Y:S01]  /*a110*/  S2R R11, SR_TID.X ;  /* 0x00000000000b7919 */ /* 0x000f620000002100 */
        /* <DEDUP_REMOVED lines=8> */
[----:B-----5:R-:W-:Y:S01]  /*a1a0*/  LOP3.LUT R11, R11, 0x7f, RZ, 0xc0, !PT ;  /* 0x0000007f0b0b7812 */ /* 0x020fe200078ec0ff */
[----:B--2---:R2:W-:Y:S03]  /*a1b0*/  BAR.SYNC.DEFER_BLOCKING R141, 0x80 ;  /* 0x0002008d0000751d */ /* 0x0045e60000010000 */
[----:B------:R-:W-:-:S13]  /*a1c0*/  ISETP.NE.AND P3, PT, R11, RZ, PT ;  /* 0x000000ff0b00720c */ /* 0x000fda0003f65270 */
[----:B------:R-:W-:-:S05]  /*a1d0*/  @!P3 VIADD R11, R89, 0x388a0 ;  /* 0x000388a0590bb836 */ /* 0x000fca0000000000 */
[----:B------:R-:W-:-:S04]  /*a1e0*/  @!P3 PRMT R11, RZ, 0x654, R11 ;  /* 0x00000654ff0bb816 */ /* 0x000fc8000000000b */
[----:B------:R2:W-:Y:S01]  /*a1f0*/  @!P3 SYNCS.ARRIVE.TRANS64.RED.A1T0 RZ, [R11+URZ], RZ ;  /* 0x000000ff0bffb9a7 */ /* 0x0005e2000810043f */
[----:B------:R-:W-:Y:S05]  /*a200*/  @!P0 BRA `(.L_x_2799) ;  /* 0x0000000000048947 */ /* 0x000fea0003800000 */
[----:B------:R-:W-:Y:S01]  /*a210*/  BPT.TRAP 0x1 ;  /* 0x000000040000795c */ /* 0x000fe20000300000 */
.L_x_2799:
[----:B------:R-:W-:Y:S05]  /*a220*/  BSYNC B0 ;  /* 0x0000000000007941 */ /* 0x000fea0003800000 */
.L_x_2798:
[----:B------:R-:W5:Y:S01]  /*a230*/  SYNCS.PHASECHK.TRANS64.TRYWAIT P0, [R89+URZ+0x388b0], R90 ;  /* 0x0388b05a590075a7 */ /* 0x000f62000800017f */
[----:B------:R-:W-:Y:S04]  /*a240*/  BSSY B0, `(.L_x_2800) ;  /* 0x0000002000007945 */ /* 0x000fe80003800000 */
[----:B-----5:R-:W-:Y:S05]  /*a250*/  @!P0 BRA `(.L_x_2801) ;  /* 0x0000025c004c8947 */ /* 0x020fea0003800000 */
.L_x_3125:
[----:B------:R-:W-:Y:S05]  /*a260*/  BSYNC B0 ;  /* 0x0000000000007941 */ /* 0x000fea0003800000 */
.L_x_2800:
[----:B------:R-:W-:Y:S01]  /*a270*/  ULDC.64 UR4, c[0x0][0x328] ;  /* 0x0000ca0000047ab9 */ /* 0x000fe20000000a00 */
[----:B------:R-:W-:Y:S01]  /*a280*/  IMAD.IADD R88, R88, 0x1, -R220 ;  /* 0x0000000158587824 */ /* 0x000fe200078e0adc */
[----:B------:R-:W-:Y:S01]  /*a290*/  BSSY B0, `(.L_x_2802) ;  /* 0x000002c000007945 */ /* 0x000fe20003800000 */
[----:B--2---:R-:W-:Y:S02]  /*a2a0*/  IMAD R11, R86, UR4, RZ ;  /* 0x00000004560b7c24 */ /* 0x004fe4000f8e02ff */
[----:B0---4-:R-:W-:Y:S01]  /*a2b0*/  IMAD.WIDE.U32 R12, R84, UR4, RZ ;  /* 0x00000004540c7c25 */ /* 0x011fe2000f8e00ff */
        /* <DEDUP_REMOVED lines=20> */
[----:B------:R-:W-:Y:S02]  /*a400*/  ULDC UR4, c[0x0][0x2f4] ;  /* 0x0000bd0000047ab9 */ /* 0x000fe40000000800 */
[----:B------:R-:W-:-:S13]  /*a410*/  ISETP.GE.AND P5, PT, R16, UR4, PT ;  /* 0x0000000410007c0c */ /* 0x000fda000bfa6270 */
        /* <DEDUP_REMOVED lines=19> */
.L_x_2803:
[----:B------:R-:W-:Y:S05]  /*a550*/  BSYNC B0 ;  /* 0x0000000000007941 */ /* 0x000fea0003800000 */
.L_x_2802:
[----:B----4-:R4:W0:Y:S01]  /*a560*/  SHFL.IDX PT, R39, R11, 0x1, 0x181f ;  /* 0x00381f000b277f89 */ /* 0x01082200000e0000 */
[----:B------:R-:W-:Y:S03]  /*a570*/  BSSY B0, `(.L_x_2804) ;  /* 0x0000018000007945 */ /* 0x000fe60003800000 */
[----:B--2---:R4:W2:Y:S01]  /*a580*/  SHFL.IDX PT, R38, R31, 0x1, 0x181f ;  /* 0x00381f001f267f89 */ /* 0x0048a200000e0000 */
[----:B------:R-:W-:Y:S05]  /*a590*/  @!P0 BRA `(.L_x_2805) ;  /* 0x0000000000548947 */ /* 0x000fea0003800000 */
[----:B------:R-:W-:Y:S02]  /*a5a0*/  ULDC UR4, c[0x0][0x2f4] ;  /* 0x0000bd0000047ab9 */ /* 0x000fe40000000800 */
[----:B------:R-:W-:Y:S02]  /*a5b0*/  ISETP.GE.AND P5, PT, R16, UR4, PT ;  /* 0x0000000410007c0c */ /* 0x000fe4000bfa6270 */
        /* <DEDUP_REMOVED lines=19> */
.L_x_2805:
[----:B------:R-:W-:Y:S05]  /*a6f0*/  BSYNC B0 ;  /* 0x0000000000007941 */ /* 0x000fea0003800000 */
.L_x_2804:
[----:B------:R-:W-:Y:S01]  /*a700*/  ISETP.GE.AND P0, PT, R88, 0x41, PT ;  /* 0x000000415800780c */ /* 0x000fe20003f06270 */
[----:B0---4-:R-:W0:Y:S01]  /*a710*/  SHFL.IDX PT, R11, R11, 0x2, 0x181f ;  /* 0x00581f000b0b7f89 */ /* 0x011e2200000e0000 */
[----:B------:R-:W-:Y:S03]  /*a720*/  BSSY B0, `(.L_x_2806) ;  /* 0x0000018000007945 */ /* 0x000fe60003800000 */
[----:B------:R-:W4:Y:S08]  /*a730*/  SHFL.IDX PT, R31, R31, 0x2, 0x181f ;  /* 0x00581f001f1f7f89 */ /* 0x000f3000000e0000 */
[----:B------:R-:W-:Y:S05]  /*a740*/  @!P0 BRA `(.L_x_2807) ;  /* 0x0000000000548947 */ /* 0x000fea0003800000 */
[----:B------:R-:W-:Y:S02]  /*a750*/  ULDC UR4, c[0x0][0x2f4] ;  /* 0x0000bd0000047ab9 */ /* 0x000fe40000000800 */
[----:B------:R-:W-:Y:S02]  /*a760*/  ISETP.GE.AND P5, PT, R16, UR4, PT ;  /* 0x0000000410007c0c */ /* 0x000fe4000bfa6270 */
        /* <DEDUP_REMOVED lines=19> */
.L_x_2807:
[----:B------:R-:W-:Y:S05]  /*a8a0*/  BSYNC B0 ;  /* 0x0000000000007941 */ /* 0x000fea0003800000 */
.L_x_2806:
[----:B------:R-:W-:Y:S01]  /*a8b0*/  @!PT LDS RZ, [RZ] ;  /* 0x00000000fffff984 */ /* 0x000fe20000000800 */
[----:B------:R-:W-:Y:S01]  /*a8c0*/  @!PT LDS RZ, [RZ] ;  /* 0x00000000fffff984 */ /* 0x000fe20000000800 */
[----:B------:R-:W-:Y:S01]  /*a8d0*/  @!PT LDS RZ, [RZ] ;  /* 0x00000000fffff984 */ /* 0x000fe20000000800 */
[----:B------:R-:W-:Y:S01]  /*a8e0*/  @!PT LDS RZ, [RZ] ;  /* 0x00000000fffff984 */ /* 0x000fe20000000800 */
[----:B------:R5:W-:Y:S06]  /*a8f0*/  MEMBAR.ALL.CTA ;  /* 0x0000000000007992 */ /* 0x000bec0000008000 */
[----:B-----5:R-:W5:Y:S01]  /*a900*/  FENCE.VIEW.ASYNC.S ;  /* 0x00000000000073c6 */ /* 0x020f620000000000 */
[----:B-1----:R-:W-:Y:S01]  /*a910*/  @!P3 VIADD R89, R89, 0x388c0 ;  /* 0x000388c05959b836 */ /* 0x002fe20000000000 */
[----:B-----5:R1:W-:Y:S01]  /*a920*/  BAR.SYNC.DEFER_BLOCKING R141, 0x80 ;  /* 0x0002008d0000751d */ /* 0x0203e20000010000 */
[----:B------:R-:W-:-:S03]  /*a930*/  ISETP.NE.AND P4, PT, R113, RZ, PT ;  /* 0x000000ff7100720c */ /* 0x000fc60003f85270 */
[----:B------:R-:W-:Y:S02]  /*a940*/  @!P3 PRMT R89, RZ, 0x654, R89 ;  /* 0x00000654ff59b816 */ /* 0x000fe40000000059 */
[----:B------:R-:W-:Y:S02]  /*a950*/  IADD3 R212, R212, 0x1, RZ ;  /* 0x00000001d4d47810 */ /* 0x000fe40007ffe0ff */
[----:B------:R-:W-:Y:S01]  /*a960*/  PLOP3.LUT P0, PT, PT, PT, PT, 0x8, 0x0 ;  /* 0x000000000000781c */ /* 0x000fe20003f0e170 */
[----:B------:R1:W-:Y:S01]  /*a970*/  @!P3 SYNCS.ARRIVE.TRANS64.RED.A1T0 RZ, [R89+URZ], RZ ;  /* 0x000000ff59ffb9a7 */ /* 0x0003e2000810043f */
[----:B------:R-:W-:-:S04]  /*a980*/  ISETP.NE.AND P3, PT, R212, 0x2, PT ;  /* 0x00000002d400780c */ /* 0x000fc80003f65270 */
[----:B0-----:R-:W-:Y:S02]  /*a990*/  SEL R12, RZ, 0x1, P3 ;  /* 0x00000001ff0c7807 */ /* 0x001fe40001800000 */
[----:B------:R-:W-:Y:S02]  /*a9a0*/  SEL R212, R212, RZ, P3 ;  /* 0x000000ffd4d47207 */ /* 0x000fe40001800000 */
[----:B------:R-:W-:Y:S01]  /*a9b0*/  LOP3.LUT R227, R227, R12, RZ, 0x3c, !PT ;  /* 0x0000000ce3e37212 */ /* 0x000fe200078e3cff */
[----:B-1----:R-:W-:Y:S06]  /*a9c0*/  @P4 BRA `(.L_x_2808) ;  /* 0xffffff7800684947 */ /* 0x002fec000383ffff */
.L_x_2687:
[----:B------:R-:W4:Y:S01]  /*a9d0*/  LDL R11, [R1+0x68] ;  /* 0x00006800010b7983 */ /* 0x000f220000100800 */
[----:B------:R-:W0:Y:S01]  /*a9e0*/  LDC R0, c[0x0][0x448] ;  /* 0x00011200ff007b82 */ /* 0x000e220000000800 */
        /* <DEDUP_REMOVED lines=23> */
[----:B0-----:R-:W-:Y:S02]  /*ab60*/  ISETP.NE.AND P1, PT, R0, 0x1, PT ;  /* 0x000000010000780c */ /* 0x001fe40003f25270 */
        /* <DEDUP_REMOVED lines=12> */
[----:B------:R-:W0:Y:S01]  /*ac30*/  @P1 LDC R3, c[0x0][0x44c] ;  /* 0x00011300ff031b82 */ /* 0x000e220000000800 */
[----:B------:R-:W-:Y:S02]  /*ac40*/  CS2R R86, SRZ ;  /* 0x0000000000567805 */ /* 0x000fe4000001ff00 */
[----:B------:R-:W-:-:S02]  /*ac50*/  CS2R R60, SRZ ;  /* 0x00000000003c7805 */ /* 0x000fc4000001ff00 */
[----:B------:R-:W-:Y:S02]  /*ac60*/  CS2R R82, SRZ ;  /* 0x0000000000527805 */ /* 0x000fe4000001ff00 */
[----:B------:R-:W-:Y:S02]  /*ac70*/  CS2R R56, SRZ ;  /* 0x0000000000387805 */ /* 0x000fe4000001ff00 */
[----:B------:R-:W-:Y:S02]  /*ac80*/  CS2R R166, SRZ ;  /* 0x0000000000a67805 */ /* 0x000fe4000001ff00 */
[----:B------:R-:W-:Y:S02]  /*ac90*/  CS2R R78, SRZ ;  /* 0x00000000004e7805 */ /* 0x000fe4000001ff00 */
[----:B------:R-:W-:Y:S01]  /*aca0*/  CS2R R48, SRZ ;  /* 0x0000000000307805 */ /* 0x000fe2000001ff00 */
[----:B------:R-:W1:Y:S01]  /*acb0*/  @P1 LDC R2, c[0x0][0x450] ;  /* 0x00011400ff021b82 */ /* 0x000e620000000800 */
        /* <DEDUP_REMOVED lines=15> */
[----:B--2---:R-:W-:Y:S01]  /*adb0*/  CS2R R38, SRZ ;  /* 0x0000000000267805 */ /* 0x004fe2000001ff00 */
[----:B------:R-:W-:Y:S01]  /*adc0*/  IMAD.MOV.U32 R24, RZ, RZ, RZ ;  /* 0x000000ffff187224 */ /* 0x000fe200078e00ff */
[----:B------:R-:W-:Y:S02]  /*add0*/  CS2R R34, SRZ ;  /* 0x0000000000227805 */ /* 0x000fe4000001ff00 */
[----:B------:R-:W-:Y:S01]  /*ade0*/  CS2R R32, SRZ ;  /* 0x0000000000207805 */ /* 0x000fe2000001ff00 */
[----:B------:R-:W-:Y:S02]  /*adf0*/  IMAD.MOV.U32 R4, RZ, RZ, RZ ;  /* 0x000000ffff047224 */ /* 0x000fe400078e00ff */
[----:B------:R-:W-:-:S02]  /*ae00*/  IMAD.MOV.U32 R9, RZ, RZ, RZ ;  /* 0x000000ffff097224 */ /* 0x000fc400078e00ff */
[----:B------:R-:W-:Y:S02]  /*ae10*/  IMAD.MOV.U32 R26, RZ, RZ, RZ ;  /* 0x000000ffff1a7224 */ /* 0x000fe400078e00ff */
[----:B----4-:R-:W-:Y:S01]  /*ae20*/  VIADD R0, R11, 0x7f ;  /* 0x0000007f0b007836 */ /* 0x010fe20000000000 */
[----:B------:R-:W-:-:S03]  /*ae30*/  CS2R R10, SRZ ;  /* 0x00000000000a7805 */ /* 0x000fc6000001ff00 */
[----:B0-----:R-:W-:-:S05]  /*ae40*/  @P1 IMAD.HI.U32 R3, R0, R3, RZ ;  /* 0x0000000300031227 */ /* 0x001fca00078e00ff */
[----:B-1----:R-:W-:Y:S02]  /*ae50*/  @P1 SHF.R.U32.HI R0, RZ, R2, R3 ;  /* 0x00000002ff001219 */ /* 0x002fe40000011603 */
[----:B------:R-:W-:-:S03]  /*ae60*/  PLOP3.LUT P1, PT, PT, PT, PT, 0x80, 0x0 ;  /* 0x000000000000781c */ /* 0x000fc60003f2f070 */
[----:B------:R-:W-:Y:S01]  /*ae70*/  IMAD.IADD R0, R139, 0x1, R0 ;  /* 0x000000018b007824 */ /* 0x000fe200078e0200 */
[----:B------:R-:W-:-:S03]  /*ae80*/  CS2R R138, SRZ ;  /* 0x00000000008a7805 */ /* 0x000fc6000001ff00 */
[----:B------:R-:W-:-:S05]  /*ae90*/  IMAD.HI R0, R0, 0x66666667, RZ ;  /* 0x6666666700007827 */ /* 0x000fca00078e02ff */
[----:B------:R-:W-:-:S04]  /*aea0*/  SHF.R.U32.HI R3, RZ, 0x1f, R0 ;  /* 0x0000001fff037819 */ /* 0x000fc80000011600 */
[----:B------:R-:W-:Y:S01]  /*aeb0*/  LEA.HI.SX32 R3, R0, R3, 0x1b ;  /* 0x0000000300037211 */ /* 0x000fe200078fdaff */
[----:B------:R-:W-:-:S03]  /*aec0*/  IMAD.MOV.U32 R0, RZ, RZ, RZ ;  /* 0x000000ffff007224 */ /* 0x000fc600078e00ff */
[----:B------:R-:W-:Y:S02]  /*aed0*/  VIMNMX R2, R140, R3, PT ;  /* 0x000000038c027248 */ /* 0x000fe40003fe0100 */
[----:B------:R-:W-:Y:S02]  /*aee0*/  CS2R R140, SRZ ;  /* 0x00000000008c7805 */ /* 0x000fe4000001ff00 */
[----:B------:R-:W-:Y:S02]  /*aef0*/  MOV R3, RZ ;  /* 0x000000ff00037202 */ /* 0x000fe40000000f00 */
[----:B------:R-:W-:Y:S01]  /*af00*/  ISETP.GE.AND P2, PT, R2, 0x1, PT ;  /* 0x000000010200780c */ /* 0x000fe20003f46270 */
[----:B------:R-:W-:-:S12]  /*af10*/  @P0 BRA `(.L_x_2810) ;  /* 0x0000000000080947 */ /* 0x000fd80003800000 */
[----:B------:R-:W0:Y:S02]  /*af20*/  FENCE.VIEW.ASYNC.G ;  /* 0x00000000000073c6 */ /* 0x000e240000000100 */
[----:B0-----:R-:W-:Y:S06]  /*af30*/  BAR.ARV 0xc, 0x180 ;  /* 0x0306000000007b1d */ /* 0x001fec0000002000 */
.L_x_2810:
[----:B------:R-:W-:Y:S05]  /*af40*/  BSYNC B0 ;  /* 0x0000000000007941 */ /* 0x000fea0003800000 */
.L_x_2809:
[----:B------:R-:W-:Y:S01]  /*af50*/  IMAD.MOV.U32 R25, RZ, RZ, RZ ;  /* 0x000000ffff197224 */ /* 0x000fe200078e00ff */
[----:B------:R-:W-:Y:S01]  /*af60*/  MOV R8, RZ ;  /* 0x000000ff00087202 */ /* 0x000fe20000000f00 */
[----:B------:R-:W-:Y:S06]  /*af70*/  @!P2 BRA `(.L_x_2811) ;  /* 0x0000019c00f4a947 */ /* 0x000fec0003800000 */
[----:B------:R-:W2:Y:S01]  /*af80*/  LDL R5, [R1+0x84] ;  /* 0x0000840001057983 */ /* 0x000ea20000100800 */
[----:B------:R-:W0:Y:S02]  /*af90*/  S2R R0, SR_TID.X ;  /* 0x0000000000007919 */ /* 0x000e240000002100 */
[----:B0-----:R-:W-:-:S05]  /*afa0*/  VIADD R28, R0, 0xffffff80 ;  /* 0xffffff80001c7836 */ /* 0x001fca0000000000 */
        /* <DEDUP_REMOVED lines=30> */
.L_x_2812:
[----:B------:R-:W-:Y:S02]  /*b190*/  ULDC UR4, c[0x0][0x3f4] ;  /* 0x0000fd0000047ab9 */ /* 0x000fe40000000800 */
[----:B------:R-:W-:-:S13]  /*b1a0*/  ISETP.LT.AND P0, PT, RZ, UR4, PT ;  /* 0x00000004ff007c0c */ /* 0x000fda000bf01270 */
[----:B------:R-:W-:Y:S05]  /*b1b0*/  @P0 BRA `(.L_x_2813) ;  /* 0x0000000000400947 */ /* 0x000fea0003800000 */
[----:B------:R-:W2:Y:S02]  /*b1c0*/  LDL R20, [R1+0x88] ;  /* 0x0000880001147983 */ /* 0x000ea40000100800 */
[----:B--2---:R-:W-:-:S04]  /*b1d0*/  LEA.HI R0, R20, R20, RZ, 0x1 ;  /* 0x0000001414007211 */ /* 0x004fc800078f08ff */
[----:B------:R-:W-:-:S04]  /*b1e0*/  LOP3.LUT R0, R0, 0xfffffffe, RZ, 0xc0, !PT ;  /* 0xfffffffe00007812 */ /* 0x000fc800078ec0ff */
[----:B------:R-:W-:-:S04]  /*b1f0*/  IADD3 R0, R20, -R0, RZ ;  /* 0x8000000014007210 */ /* 0x000fc80007ffe0ff */
[----:B------:R-:W-:-:S04]  /*b200*/  SHF.L.U32 R3, R0, 0x1f, RZ ;  /* 0x0000001f00037819 */ /* 0x000fc800000006ff */
[----:B------:R0:W1:Y:S03]  /*b210*/  SYNCS.PHASECHK.TRANS64.TRYWAIT P0, [R22+URZ+0x38800], R3 ;  /* 0x03880003160075a7 */ /* 0x000066000800017f */
[----:B-1----:R-:W-:Y:S05]  /*b220*/  @!P0 NANOSLEEP.SYNCS 0x989680 ;  /* 0x009896800000895d */ /* 0x002fea0003900000 */
[----:B------:R-:W1:Y:S01]  /*b230*/  @!P0 SYNCS.PHASECHK.TRANS64 P0, [R22+URZ+0x38800], R3 ;  /* 0x03880003160085a7 */ /* 0x000e62000800007f */
[----:B------:R-:W-:Y:S04]  /*b240*/  BSSY B0, `(.L_x_2814) ;  /* 0x0000006000007945 */ /* 0x000fe80003800000 */
[----:B-1----:R-:W-:Y:S05]  /*b250*/  @P0 BRA `(.L_x_2815) ;  /* 0x0000000000100947 */ /* 0x002fea0003800000 */
.L_x_2816:
[----:B-1----:R1:W2:Y:S02]  /*b260*/  SYNCS.PHASECHK.TRANS64.TRYWAIT P0, [R22+URZ+0x38800], R3 ;  /* 0x03880003160075a7 */ /* 0x0022a4000800017f */
[----:B--2---:R-:W-:Y:S05]  /*b270*/  @!P0 NANOSLEEP.SYNCS 0x989680 ;  /* 0x009896800000895d */ /* 0x004fea0003900000 */
[----:B------:R-:W2:Y:S02]  /*b280*/  @!P0 SYNCS.PHASECHK.TRANS64 P0, [R22+URZ+0x38800], R3 ;  /* 0x03880003160085a7 */ /* 0x000ea4000800007f */
[----:B--2---:R-:W-:Y:S05]  /*b290*/  @!P0 BRA `(.L_x_2816) ;  /* 0xfffffffc00f08947 */ /* 0x004fea000383ffff */
.L_x_2815:
[----:B------:R-:W-:Y:S05]  /*b2a0*/  BSYNC B0 ;  /* 0x0000000000007941 */ /* 0x000fea0003800000 */
.L_x_2814:
[----:B------:R-:W-:Y:S05]  /*b2b0*/  BRA `(.L_x_2817) ;  /* 0x0000009400607947 */ /* 0x000fea0003800000 */
.L_x_2813:
[----:B------:R-:W2:Y:S01]  /*b2c0*/  LDL R30, [R1+0x84] ;  /* 0x00008400011e7983 */ /* 0x000ea20000100800 */
[----:B-----5:R-:W-:Y:S01]  /*b2d0*/  SHF.R.S32.HI R0, RZ, 0x1f, R135 ;  /* 0x0000001fff007819 */ /* 0x020fe20000011487 */
[----:B------:R-:W-:Y:S02]  /*b2e0*/  ULDC.64 UR6, c[0x0][0x408] ;  /* 0x0001020000067ab9 */ /* 0x000fe40000000a00 */
[----:B------:R-:W-:Y:S01]  /*b2f0*/  IMAD.WIDE.U32 R26, R135, UR6, RZ ;  /* 0x00000006871a7c25 */ /* 0x000fe2000f8e00ff */
[----:B--2---:R-:W-:-:S13]  /*b300*/  R2UR UR4, R30 ;  /* 0x000000001e0472ca */ /* 0x004fda00000e0000 */
[----:B------:R-:W-:-:S03]  /*b310*/  ULOP3.LUT UP0, URZ, UR4, 0x3ff, URZ, 0xc0, !UPT ;  /* 0x000003ff043f7892 */ /* 0x000fc6000f80c03f */
[----:B------:R-:W-:Y:S02]  /*b320*/  ULDC.64 UR4, c[0x0][0x3f8] ;  /* 0x0000fe0000047ab9 */ /* 0x000fe40000000a00 */
[C---:B------:R-:W-:Y:S01]  /*b330*/  IMAD R4, R0.reuse, UR4, RZ ;  /* 0x0000000400047c24 */ /* 0x040fe2000f8e02ff */
[----:B------:R-:W-:Y:S01]  /*b340*/  PLOP3.LUT P0, PT, PT, PT, UP0, 0x80, 0x0 ;  /* 0x000000000000781c */ /* 0x000fe20003f0f008 */
[----:B------:R-:W-:Y:S02]  /*b350*/  IMAD R0, R0, UR6, RZ ;  /* 0x0000000600007c24 */ /* 0x000fe4000f8e02ff */
[----:B------:R-:W-:-:S04]  /*b360*/  IMAD.WIDE.U32 R24, R135, UR4, RZ ;  /* 0x0000000487187c25 */ /* 0x000fc8000f8e00ff */
[C---:B------:R-:W-:Y:S02]  /*b370*/  IMAD R29, R135.reuse, UR5, R4 ;  /* 0x00000005871d7c24 */ /* 0x040fe4000f8e0204 */
[----:B------:R-:W-:Y:S02]  /*b380*/  IMAD R31, R135, UR7, R0 ;  /* 0x00000007871f7c24 */ /* 0x000fe4000f8e0200 */
[----:B------:R-:W-:Y:S02]  /*b390*/  IMAD.IADD R29, R29, 0x1, R25 ;  /* 0x000000011d1d7824 */ /* 0x000fe400078e0219 */
[----:B------:R-:W-:Y:S01]  /*b3a0*/  IMAD.IADD R31, R31, 0x1, R27 ;  /* 0x000000011f1f7824 */ /* 0x000fe200078e021b */
[----:B------:R-:W-:Y:S06]  /*b3b0*/  @!P0 BRA `(.L_x_2818) ;  /* 0x0000000000408947 */ /* 0x000fec0003800000 */
        /* <DEDUP_REMOVED lines=16> */
.L_x_2818:
[----:B------:R-:W2:Y:S01]  /*b4c0*/  LDL R20, [R1+0x50] ;  /* 0x0000500001147983 */ /* 0x000ea20000100800 */
[----:B------:R-:W-:-:S03]  /*b4d0*/  ULDC.U8 UR4, c[0x0][0x410] ;  /* 0x0001040000047ab9 */ /* 0x000fc60000000000 */
[----:B------:R-:W3:Y:S01]  /*b4e0*/  LDL R126, [R1+0x68] ;  /* 0x00006800017e7983 */ /* 0x000ee20000100800 */
[----:B------:R-:W-:Y:S01]  /*b4f0*/  R2UR UR5, R30 ;  /* 0x000000001e0572ca */ /* 0x000fe200000e0000 */
[----:B------:R-:W-:Y:S01]  /*b500*/  BSSY B0, `(.L_x_2819) ;  /* 0x000092b000007945 */ /* 0x000fe20003800000 */
[----:B------:R-:W-:Y:S01]  /*b510*/  ISETP.NE.AND P0, PT, RZ, UR4, PT ;  /* 0x00000004ff007c0c */ /* 0x000fe2000bf05270 */
[C---:B------:R-:W-:Y:S01]  /*b520*/  VIADD R3, R220.reuse, 0x60 ;  /* 0x00000060dc037836 */ /* 0x040fe20000000000 */
[----:B------:R-:W-:Y:S01]  /*b530*/  LEA.HI R33, R33, R28, RZ, 0x3 ;  /* 0x0000001c21217211 */ /* 0x000fe200078f18ff */
[----:B------:R-:W-:Y:S01]  /*b540*/  VIADD R89, R220, 0x20 ;  /* 0x00000020dc597836 */ /* 0x000fe20000000000 */
[----:B------:R-:W-:Y:S02]  /*b550*/  SHF.R.U32.HI R21, RZ, 0x3, R228 ;  /* 0x00000003ff157819 */ /* 0x000fe400000116e4 */
[----:B------:R-:W-:Y:S02]  /*b560*/  LOP3.LUT R0, R228, 0x38, R16, 0xf8, !PT ;  /* 0x00000038e4007812 */ /* 0x000fe400078ef810 */
[----:B------:R-:W-:-:S02]  /*b570*/  LOP3.LUT R33, R33, 0xfffffff8, RZ, 0xc0, !PT ;  /* 0xfffffff821217812 */ /* 0x000fc400078ec0ff */
[----:B--2---:R-:W-:Y:S02]  /*b580*/  LOP3.LUT R87, R20, R0, R21, 0xf6, !PT ;  /* 0x0000000014577212 */ /* 0x004fe400078ef615 */
[----:B------:R-:W-:Y:S01]  /*b590*/  IADD3 R0, R28, -R33, RZ ;  /* 0x800000211c007210 */ /* 0x000fe20007ffe0ff */
[----:B---3--:R-:W-:Y:S01]  /*b5a0*/  IMAD.IADD R85, R220, 0x1, R126 ;  /* 0x00000001dc557824 */ /* 0x008fe200078e027e */
[----:B------:R-:W-:-:S04]  /*b5b0*/  LEA R87, R87, UR5, 0x1 ;  /* 0x0000000557577c11 */ /* 0x000fc8000f8e08ff */
[----:B------:R-:W-:Y:S01]  /*b5c0*/  LEA R7, R0, R85, 0x5 ;  /* 0x0000005500077211 */ /* 0x000fe200078e28ff */
[----:B------:R-:W-:Y:S06]  /*b5d0*/  @!P0 BRA `(.L_x_2820) ;  /* 0x0000004400e08947 */ /* 0x000fec0003800000 */
[----:B------:R-:W0:Y:S01]  /*b5e0*/  LDC R116, c[0x0][0x448] ;  /* 0x00011200ff747b82 */ /* 0x000e220000000800 */
[----:B------:R-:W-:Y:S01]  /*b5f0*/  ULDC.64 UR4, c[0x0][0x3f8] ;  /* 0x0000fe0000047ab9 */ /* 0x000fe20000000a00 */
[----:B------:R-:W-:Y:S01]  /*b600*/  ULDC.64 UR6, c[0x0][0x408] ;  /* 0x0001020000067ab9 */ /* 0x000fe20000000a00 */
[----:B------:R-:W-:Y:S01]  /*b610*/  IMAD.MOV.U32 R4, RZ, RZ, R24 ;  /* 0x000000ffff047224 */ /* 0x000fe200078e0018 */
[----:B------:R-:W-:Y:S01]  /*b620*/  MOV R9, R31 ;  /* 0x0000001f00097202 */ /* 0x000fe20000000f00 */
[----:B------:R-:W-:Y:S01]  /*b630*/  IMAD.MOV.U32 R8, RZ, RZ, R26 ;  /* 0x000000ffff087224 */ /* 0x000fe200078e001a */
[----:B------:R-:W-:Y:S02]  /*b640*/  SHF.R.S32.HI R86, RZ, 0x1f, R223 ;  /* 0x0000001fff567819 */ /* 0x000fe400000114df */
[----:B------:R-:W-:Y:S02]  /*b650*/  SHF.R.S32.HI R94, RZ, 0x1f, R221 ;  /* 0x0000001fff5e7819 */ /* 0x000fe400000114dd */
[----:B------:R-:W-:-:S02]  /*b660*/  SHF.R.S32.HI R77, RZ, 0x1f, R214 ;  /* 0x0000001fff4d7819 */ /* 0x000fc400000114d6 */
[----:B------:R-:W-:Y:S02]  /*b670*/  SHF.R.S32.HI R93, RZ, 0x1f, R222 ;  /* 0x0000001fff5d7819 */ /* 0x000fe400000114de */
[----:B0-----:R-:W-:-:S13]  /*b680*/  ISETP.NE.AND P0, PT, R116, 0x1, PT ;  /* 0x000000017400780c */ /* 0x001fda0003f05270 */
[----:B------:R-:W0:Y:S08]  /*b690*/  @P0 LDC R0, c[0x0][0x44c] ;  /* 0x00011300ff000b82 */ /* 0x000e300000000800 */
[----:B------:R-:W1:Y:S01]  /*b6a0*/  @P0 LDC R5, c[0x0][0x450] ;  /* 0x00011400ff050b82 */ /* 0x000e620000000800 */
[----:B0-----:R-:W-:-:S05]  /*b6b0*/  @P0 IMAD.HI.U32 R0, R7, R0, RZ ;  /* 0x0000000007000227 */ /* 0x001fca00078e00ff */
[----:B-1----:R-:W-:Y:S01]  /*b6c0*/  @P0 SHF.R.U32.HI R7, RZ, R5, R0 ;  /* 0x00000005ff070219 */ /* 0x002fe20000011600 */
[----:B------:R-:W-:-:S03]  /*b6d0*/  IMAD.MOV.U32 R5, RZ, RZ, R29 ;  /* 0x000000ffff057224 */ /* 0x000fc600078e001d */
        /* <DEDUP_REMOVED lines=21> */
.L_x_3131:
[----:B------:R-:W5:Y:S01]  /*b830*/  LDL R10, [R1+0x6c] ;  /* 0x00006c00010a7983 */ /* 0x000f620000100800 */
        /* <DEDUP_REMOVED lines=9> */
[----:B-----5:R-:W-:-:S05]  /*b8d0*/  IMAD R116, R10, R116, RZ ;  /* 0x000000740a747224 */ /* 0x020fca00078e02ff */
[----:B------:R-:W-:-:S13]  /*b8e0*/  ISETP.GE.AND P0, PT, R85, R116, PT ;  /* 0x000000745500720c */ /* 0x000fda0003f06270 */
        /* <DEDUP_REMOVED lines=10> */
[----:B------:R-:W-:Y:S02]  /*b990*/  @!P2 SHF.L.U32 R24, R222, 0x1, RZ ;  /* 0x00000001de18a819 */ /* 0x000fe400000006ff */
[----:B------:R-:W-:Y:S01]  /*b9a0*/  @!P1 IMAD.SHL.U32 R28, R221, 0x2, RZ ;  /* 0x00000002dd1c9824 */ /* 0x000fe200078e00ff */
[-C--:B--2---:R-:W-:Y:S01]  /*b9b0*/  @!P3 IADD3 R10, P5, R5, R12.reuse, RZ ;  /* 0x0000000c050ab210 */ /* 0x084fe20007fbe0ff */
[----:B------:R-:W-:Y:S01]  /*b9c0*/  @!P0 IMAD.SHL.U32 R15, R223, 0x2, RZ ;  /* 0x00000002df0f8824 */ /* 0x000fe200078e00ff */
[----:B----4-:R-:W-:Y:S02]  /*b9d0*/  @!P3 IADD3 R12, P4, R14, R12, RZ ;  /* 0x0000000c0e0cb210 */ /* 0x010fe40007f9e0ff */
[----:B------:R-:W-:Y:S01]  /*b9e0*/  @!P2 SHF.L.U64.HI R25, R222, 0x1, R93 ;  /* 0x00000001de19a819 */ /* 0x000fe2000001025d */
[----:B-1----:R-:W-:Y:S01]  /*b9f0*/  @!P3 IMAD.X R11, R4, 0x1, R13, P5 ;  /* 0x00000001040bb824 */ /* 0x002fe200028e060d */
[----:B------:R-:W-:Y:S02]  /*ba00*/  @!P2 IADD3 R20, P6, R5, R24, RZ ;  /* 0x000000180514a210 */ /* 0x000fe40007fde0ff */
[----:B---3--:R-:W-:-:S02]  /*ba10*/  @!P3 IADD3.X R13, R9, R13, RZ, P4, !PT ;  /* 0x0000000d090db210 */ /* 0x008fc400027fe4ff */
[----:B------:R-:W-:Y:S01]  /*ba20*/  @!P1 SHF.L.U64.HI R29, R221, 0x1, R94 ;  /* 0x00000001dd1d9819 */ /* 0x000fe2000001025e */
[--C-:B------:R-:W-:Y:S01]  /*ba30*/  @!P2 IMAD.X R21, R4, 0x1, R25.reuse, P6 ;  /* 0x000000010415a824 */ /* 0x100fe200030e0619 */
[C---:B------:R-:W-:Y:S02]  /*ba40*/  @!P2 IADD3 R24, P5, R14.reuse, R24, RZ ;  /* 0x000000180e18a210 */ /* 0x040fe40007fbe0ff */
[----:B------:R-:W-:Y:S02]  /*ba50*/  CS2R R74, SRZ ;  /* 0x00000000004a7805 */ /* 0x000fe4000001ff00 */
[-C--:B------:R-:W-:Y:S02]  /*ba60*/  @!P1 IADD3 R26, P4, R5, R28.reuse, RZ ;  /* 0x0000001c051a9210 */ /* 0x080fe40007f9e0ff */
[----:B------:R-:W-:Y:S02]  /*ba70*/  CS2R R72, SRZ ;  /* 0x0000000000487805 */ /* 0x000fe4000001ff00 */
[----:B------:R-:W-:Y:S01]  /*ba80*/  @!P1 IADD3 R28, P6, R14, R28, RZ ;  /* 0x0000001c0e1c9210 */ /* 0x000fe20007fde0ff */
[----:B------:R-:W-:Y:S01]  /*ba90*/  @!P2 IMAD.X R25, R9, 0x1, R25, P5 ;  /* 0x000000010919a824 */ /* 0x000fe200028e0619 */
[----:B------:R-:W-:Y:S01]  /*baa0*/  @!P0 SHF.L.U64.HI R32, R223, 0x1, R86 ;  /* 0x00000001df208819 */ /* 0x000fe20000010256 */
[----:B------:R-:W-:Y:S01]  /*bab0*/  @!P1 IMAD.X R27, R4, 0x1, R29, P4 ;  /* 0x00000001041b9824 */ /* 0x000fe200020e061d */
[----:B------:R-:W-:-:S02]  /*bac0*/  @!P0 IADD3 R30, P5, R5, R15, RZ ;  /* 0x0000000f051e8210 */ /* 0x000fc40007fbe0ff */
[----:B------:R-:W-:Y:S02]  /*bad0*/  CS2R R68, SRZ ;  /* 0x0000000000447805 */ /* 0x000fe4000001ff00 */
[----:B------:R-:W-:Y:S02]  /*bae0*/  @!P0 IADD3 R14, P4, R14, R15, RZ ;  /* 0x0000000f0e0e8210 */ /* 0x000fe40007f9e0ff */
[----:B------:R-:W-:Y:S02]  /*baf0*/  CS2R R66, SRZ ;  /* 0x0000000000427805 */ /* 0x000fe4000001ff00 */
[----:B------:R-:W-:Y:S02]  /*bb00*/  CS2R R64, SRZ ;  /* 0x0000000000407805 */ /* 0x000fe4000001ff00 */
[----:B------:R-:W-:Y:S02]  /*bb10*/  CS2R R62, SRZ ;  /* 0x00000000003e7805 */ /* 0x000fe4000001ff00 */
[C---:B------:R-:W-:Y:S01]  /*bb20*/  @!P1 IADD3.X R29, R9.reuse, R29, RZ, P6, !PT ;  /* 0x0000001d091d9210 */ /* 0x040fe200037fe4ff */
[--C-:B------:R-:W-:Y:S01]  /*bb30*/  @!P0 IMAD.X R31, R4, 0x1, R32.reuse, P5 ;  /* 0x00000001041f8824 */ /* 0x100fe200028e0620 */
[----:B------:R1:W5:Y:S01]  /*bb40*/  @!P3 LD.E.64 R80, desc[UR60][R10.64] ;  /* 0x0000003c0a50b980 */ /* 0x000362000c101b00 */
[----:B------:R-:W-:-:S03]  /*bb50*/  @!P0 IMAD.X R15, R9, 0x1, R32, P4 ;  /* 0x00000001090f8824 */ /* 0x000fc600020e0620 */
[----:B------:R1:W5:Y:S04]  /*bb60*/  @!P3 LD.E.64 R78, desc[UR60][R12.64] ;  /* 0x0000003c0c4eb980 */ /* 0x000368000c101b00 */
[----:B------:R1:W5:Y:S04]  /*bb70*/  @!P2 LD.E.64 R74, desc[UR60][R20.64] ;  /* 0x0000003c144aa980 */ /* 0x000368000c101b00 */
[----:B------:R1:W5:Y:S04]  /*bb80*/  @!P2 LD.E.64 R72, desc[UR60][R24.64] ;  /* 0x0000003c1848a980 */ /* 0x000368000c101b00 */
[----:B------:R1:W5:Y:S04]  /*bb90*/  @!P1 LD.E.64 R68, desc[UR60][R26.64] ;  /* 0x0000003c1a449980 */ /* 0x000368000c101b00 */
[----:B------:R1:W5:Y:S04]  /*bba0*/  @!P1 LD.E.64 R66, desc[UR60][R28.64] ;  /* 0x0000003c1c429980 */ /* 0x000368000c101b00 */
[----:B------:R1:W5:Y:S04]  /*bbb0*/  @!P0 LD.E.64 R64, desc[UR60][R30.64] ;  /* 0x0000003c1e408980 */ /* 0x000368000c101b00 */
[----:B------:R1:W5:Y:S02]  /*bbc0*/  @!P0 LD.E.64 R62, desc[UR60][R14.64] ;  /* 0x0000003c0e3e8980 */ /* 0x000364000c101b00 */
.L_x_2823:
[----:B------:R-:W-:Y:S05]  /*bbd0*/  BSYNC B1 ;  /* 0x0000000000017941 */ /* 0x000fea0003800000 */
.L_x_2822:
[----:B-1---5:R-:W-:Y:S01]  /*bbe0*/  IMAD.MOV.U32 R4, RZ, RZ, R64 ;  /* 0x000000ffff047224 */ /* 0x022fe200078e0040 */
[----:B--2---:R-:W-:Y:S01]  /*bbf0*/  MOV R5, R65 ;  /* 0x0000004100057202 */ /* 0x004fe20000000f00 */
        /* <DEDUP_REMOVED lines=29> */
.L_x_3137:
        /* <DEDUP_REMOVED lines=18> */
[----:B------:R-:W-:-:S04]  /*bef0*/  @!P3 SHF.L.U32 R12, R214, 0x1, RZ ;  /* 0x00000001d60cb819 */ /* 0x000fc800000006ff */
[----:B------:R-:W-:Y:S01]  /*bf00*/  @!P2 IMAD.SHL.U32 R24, R222, 0x2, RZ ;  /* 0x00000002de18a824 */ /* 0x000fe200078e00ff */
[----:B------:R-:W-:Y:S01]  /*bf10*/  @!P3 SHF.L.U64.HI R13, R214, 0x1, R77 ;  /* 0x00000001d60db819 */ /* 0x000fe2000001024d */
[----:B------:R-:W-:Y:S01]  /*bf20*/  @!P1 IMAD.SHL.U32 R28, R221, 0x2, RZ ;  /* 0x00000002dd1c9824 */ /* 0x000fe200078e00ff */
[-C--:B---3--:R-:W-:Y:S01]  /*bf30*/  @!P3 IADD3 R10, P5, R5, R12.reuse, RZ ;  /* 0x0000000c050ab210 */ /* 0x088fe20007fbe0ff */
[----:B------:R-:W-:Y:S01]  /*bf40*/  @!P0 IMAD.SHL.U32 R31, R223, 0x2, RZ ;  /* 0x00000002df1f8824 */ /* 0x000fe200078e00ff */
[----:B----4-:R-:W-:Y:S02]  /*bf50*/  @!P3 IADD3 R12, P4, R14, R12, RZ ;  /* 0x0000000c0e0cb210 */ /* 0x010fe40007f9e0ff */
[----:B------:R-:W-:Y:S02]  /*bf60*/  @!P2 SHF.L.U64.HI R15, R222, 0x1, R93 ;  /* 0x00000001de0fa819 */ /* 0x000fe4000001025d */
[-C--:B------:R-:W-:Y:S02]  /*bf70*/  @!P2 IADD3 R20, P6, R5, R24.reuse, RZ ;  /* 0x000000180514a210 */ /* 0x080fe40007fde0ff */
[----:B--2---:R-:W-:Y:S01]  /*bf80*/  @!P3 IADD3.X R11, R4, R13, RZ, P5, !PT ;  /* 0x0000000d040bb210 */ /* 0x004fe20002ffe4ff */
[----:B0-----:R-:W-:Y:S01]  /*bf90*/  @!P3 IMAD.X R13, R9, 0x1, R13, P4 ;  /* 0x00000001090db824 */ /* 0x001fe200020e060d */
[----:B------:R-:W-:Y:S01]  /*bfa0*/  @!P2 IADD3 R24, P5, R14, R24, RZ ;  /* 0x000000180e18a210 */ /* 0x000fe20007fbe0ff */
[----:B------:R-:W-:Y:S01]  /*bfb0*/  @!P2 IMAD.X R21, R4, 0x1, R15, P6 ;  /* 0x000000010415a824 */ /* 0x000fe200030e060f */
[----:B------:R-:W-:-:S02]  /*bfc0*/  @!P1 SHF.L.U64.HI R29, R221, 0x1, R94 ;  /* 0x00000001dd1d9819 */ /* 0x000fc4000001025e */
[----:B------:R-:W-:Y:S02]  /*bfd0*/  CS2R R56, SRZ ;  /* 0x0000000000387805 */ /* 0x000fe4000001ff00 */
[-C--:B------:R-:W-:Y:S01]  /*bfe0*/  @!P1 IADD3 R26, P4, R5, R28.reuse, RZ ;  /* 0x0000001c051a9210 */ /* 0x080fe20007f9e0ff */
[----:B------:R-:W-:Y:S01]  /*bff0*/  @!P2 IMAD.X R25, R9, 0x1, R15, P5 ;  /* 0x000000010919a824 */ /* 0x000fe200028e060f */
[----:B------:R-:W-:Y:S02]  /*c000*/  @!P1 IADD3 R28, P6, R14, R28, RZ ;  /* 0x0000001c0e1c9210 */ /* 0x000fe40007fde0ff */
[----:B------:R-:W-:Y:S02]  /*c010*/  CS2R R54, SRZ ;  /* 0x0000000000367805 */ /* 0x000fe4000001ff00 */
[----:B------:R-:W-:Y:S02]  /*c020*/  @!P1 IADD3.X R27, R4, R29, RZ, P4, !PT ;  /* 0x0000001d041b9210 */ /* 0x000fe400027fe4ff */
[----:B------:R-:W-:-:S02]  /*c030*/  CS2R R52, SRZ ;  /* 0x0000000000347805 */ /* 0x000fc4000001ff00 */
[----:B------:R-:W-:Y:S02]  /*c040*/  @!P0 SHF.L.U64.HI R32, R223, 0x1, R86 ;  /* 0x00000001df208819 */ /* 0x000fe40000010256 */
[----:B------:R-:W-:Y:S02]  /*c050*/  CS2R R50, SRZ ;  /* 0x0000000000327805 */ /* 0x000fe4000001ff00 */
[-C--:B------:R-:W-:Y:S02]  /*c060*/  @!P0 IADD3 R30, P5, R5, R31.reuse, RZ ;  /* 0x0000001f051e8210 */ /* 0x080fe40007fbe0ff */
[----:B------:R-:W-:Y:S02]  /*c070*/  CS2R R46, SRZ ;  /* 0x00000000002e7805 */ /* 0x000fe4000001ff00 */
[----:B------:R-:W-:Y:S02]  /*c080*/  @!P0 IADD3 R14, P4, R14, R31, RZ ;  /* 0x0000001f0e0e8210 */ /* 0x000fe40007f9e0ff */
[----:B------:R-:W-:Y:S01]  /*c090*/  CS2R R48, SRZ ;  /* 0x0000000000307805 */ /* 0x000fe2000001ff00 */
[----:B------:R-:W-:Y:S01]  /*c0a0*/  @!P1 IMAD.X R29, R9, 0x1, R29, P6 ;  /* 0x00000001091d9824 */ /* 0x000fe200030e061d */
[----:B------:R0:W5:Y:S01]  /*c0b0*/  @!P3 LD.E.64 R60, desc[UR60][R10.64] ;  /* 0x0000003c0a3cb980 */ /* 0x000162000c101b00 */
[----:B------:R-:W-:-:S02]  /*c0c0*/  @!P0 IMAD.X R31, R4, 0x1, R32, P5 ;  /* 0x00000001041f8824 */ /* 0x000fc400028e0620 */
        /* <DEDUP_REMOVED lines=8> */
.L_x_2826:
[----:B------:R-:W-:Y:S05]  /*c150*/  BSYNC B1 ;  /* 0x0000000000017941 */ /* 0x000fea0003800000 */
.L_x_2825:
        /* <DEDUP_REMOVED lines=30> */
.L_x_3143:
        /* <DEDUP_REMOVED lines=22> */
[----:B------:R-:W-:Y:S01]  /*c4a0*/  @!P2 SHF.L.U64.HI R11, R222, 0x1, R93 ;  /* 0x00000001de0ba819 */ /* 0x000fe2000001025d */
[----:B------:R-:W-:Y:S01]  /*c4b0*/  @!P1 IMAD.SHL.U32 R12, R221, 0x2, RZ ;  /* 0x00000002dd0c9824 */ /* 0x000fe200078e00ff */
[CC--:B---3--:R-:W-:Y:S02]  /*c4c0*/  @!P3 IADD3 R70, P5, R5.reuse, R32.reuse, RZ ;  /* 0x000000200546b210 */ /* 0x0c8fe40007fbe0ff */
[----:B0-----:R-:W-:Y:S02]  /*c4d0*/  @!P3 IADD3 R32, P4, R14, R32, RZ ;  /* 0x000000200e20b210 */ /* 0x001fe40007f9e0ff */
[-C--:B------:R-:W-:Y:S01]  /*c4e0*/  @!P2 IADD3 R30, P6, R5, R24.reuse, RZ ;  /* 0x00000018051ea210 */ /* 0x080fe20007fde0ff */
[--C-:B--2---:R-:W-:Y:S01]  /*c4f0*/  @!P3 IMAD.X R71, R4, 0x1, R10.reuse, P5 ;  /* 0x000000010447b824 */ /* 0x104fe200028e060a */
[----:B------:R-:W-:Y:S01]  /*c500*/  @!P2 IADD3 R24, P5, R14, R24, RZ ;  /* 0x000000180e18a210 */ /* 0x000fe20007fbe0ff */
[----:B------:R-:W-:Y:S01]  /*c510*/  @!P3 IMAD.X R33, R9, 0x1, R10, P4 ;  /* 0x000000010921b824 */ /* 0x000fe200020e060a */
[----:B------:R-:W-:Y:S01]  /*c520*/  @!P1 SHF.L.U64.HI R13, R221, 0x1, R94 ;  /* 0x00000001dd0d9819 */ /* 0x000fe2000001025e */
[----:B------:R-:W-:Y:S01]  /*c530*/  @!P2 IMAD.X R31, R4, 0x1, R11, P6 ;  /* 0x00000001041fa824 */ /* 0x000fe200030e060b */
[----:B------:R-:W-:-:S02]  /*c540*/  @!P0 SHF.L.U32 R26, R223, 0x1, RZ ;  /* 0x00000001df1a8819 */ /* 0x000fc400000006ff */
[----:B------:R-:W-:Y:S02]  /*c550*/  CS2R R38, SRZ ;  /* 0x0000000000267805 */ /* 0x000fe4000001ff00 */
[-C--:B------:R-:W-:Y:S02]  /*c560*/  @!P1 IADD3 R20, P4, R5, R12.reuse, RZ ;  /* 0x0000000c05149210 */ /* 0x080fe40007f9e0ff */
[----:B------:R-:W-:Y:S02]  /*c570*/  CS2R R40, SRZ ;  /* 0x0000000000287805 */ /* 0x000fe4000001ff00 */
[----:B------:R-:W-:Y:S02]  /*c580*/  @!P1 IADD3 R10, P6, R14, R12, RZ ;  /* 0x0000000c0e0a9210 */ /* 0x000fe40007fde0ff */
[----:B------:R-:W-:Y:S02]  /*c590*/  CS2R R34, SRZ ;  /* 0x0000000000227805 */ /* 0x000fe4000001ff00 */
[----:B------:R-:W-:Y:S01]  /*c5a0*/  @!P2 IADD3.X R25, R9, R11, RZ, P5, !PT ;  /* 0x0000000b0919a210 */ /* 0x000fe20002ffe4ff */
[--C-:B------:R-:W-:Y:S01]  /*c5b0*/  @!P1 IMAD.X R21, R4, 0x1, R13.reuse, P4 ;  /* 0x0000000104159824 */ /* 0x100fe200020e060d */
[----:B------:R-:W-:Y:S01]  /*c5c0*/  @!P0 SHF.L.U64.HI R15, R223, 0x1, R86 ;  /* 0x00000001df0f8819 */ /* 0x000fe20000010256 */
[----:B------:R-:W-:Y:S01]  /*c5d0*/  @!P1 IMAD.X R11, R9, 0x1, R13, P6 ;  /* 0x00000001090b9824 */ /* 0x000fe200030e060d */
[----:B------:R-:W-:-:S02]  /*c5e0*/  @!P0 IADD3 R12, P5, R5, R26, RZ ;  /* 0x0000001a050c8210 */ /* 0x000fc40007fbe0ff */
[----:B------:R-:W-:Y:S02]  /*c5f0*/  CS2R R36, SRZ ;  /* 0x0000000000247805 */ /* 0x000fe4000001ff00 */
[----:B------:R-:W-:Y:S02]  /*c600*/  @!P0 IADD3 R14, P4, R14, R26, RZ ;  /* 0x0000001a0e0e8210 */ /* 0x000fe40007f9e0ff */
[----:B------:R-:W-:Y:S02]  /*c610*/  CS2R R28, SRZ ;  /* 0x00000000001c7805 */ /* 0x000fe4000001ff00 */
[----:B------:R-:W-:Y:S01]  /*c620*/  CS2R R26, SRZ ;  /* 0x00000000001a7805 */ /* 0x000fe2000001ff00 */
[----:B------:R-:W-:Y:S01]  /*c630*/  @!P0 IMAD.X R13, R4, 0x1, R15, P5 ;  /* 0x00000001040d8824 */ /* 0x000fe200028e060f */
[----:B------:R-:W-:Y:S01]  /*c640*/  @!P0 IADD3.X R15, R9, R15, RZ, P4, !PT ;  /* 0x0000000f090f8210 */ /* 0x000fe200027fe4ff */
        /* <DEDUP_REMOVED lines=8> */
.L_x_2829:
[----:B------:R-:W-:Y:S05]  /*c6d0*/  BSYNC B1 ;  /* 0x0000000000017941 */ /* 0x000fea0003800000 */
.L_x_2828:
[----:B--2--5:R-:W-:Y:S01]  /*c6e0*/  IMAD.MOV.U32 R4, RZ, RZ, R28 ;  /* 0x000000ffff047224 */ /* 0x024fe200078e001c */
[----:B0-----:R-:W-:Y:S01]  /*c6f0*/  MOV R10, R35 ;  /* 0x00000023000a7202 */ /* 0x001fe20000000f00 */
[----:B---3--:R-:W-:Y:S01]  /*c700*/  IMAD.MOV.U32 R5, RZ, RZ, R29 ;  /* 0x000000ffff057224 */ /* 0x008fe200078e001d */
        /* <DEDUP_REMOVED lines=27> */
[----:B------:R0:W0:Y:S02]  /*c8c0*/  SHFL.IDX PT, R14, R0, 0x3, 0x181f ;  /* 0x00781f00000e7f89 */ /* 0x00002400000e0000 */
.L_x_3149:
[----:B01----:R-:W4:Y:S01]  /*c8d0*/  LDL R8, [R1+0x88] ;  /* 0x0000880001087983 */ /* 0x003f220000100800 */
        /* <DEDUP_REMOVED lines=26> */
[-C--:B---3--:R-:W-:Y:S01]  /*ca80*/  @!P3 IADD3 R106, P5, R71, R104.reuse, RZ ;  /* 0x00000068476ab210 */ /* 0x088fe20007fbe0ff */
[----:B------:R-:W-:Y:S01]  /*ca90*/  @!P0 IMAD.SHL.U32 R15, R223, 0x2, RZ ;  /* 0x00000002df0f8824 */ /* 0x000fe200078e00ff */
[----:B------:R-:W-:Y:S02]  /*caa0*/  @!P3 IADD3 R104, P4, R14, R104, RZ ;  /* 0x000000680e68b210 */ /* 0x000fe40007f9e0ff */
[----:B------:R-:W-:Y:S01]  /*cab0*/  @!P2 SHF.L.U64.HI R93, R222, 0x1, R93 ;  /* 0x00000001de5da819 */ /* 0x000fe2000001025d */
[----:B--2---:R-:W-:Y:S01]  /*cac0*/  @!P3 IMAD.X R107, R70, 0x1, R77, P5 ;  /* 0x00000001466bb824 */ /* 0x004fe200028e064d */
[----:B------:R-:W-:Y:S02]  /*cad0*/  @!P2 IADD3 R100, P6, R71, R98, RZ ;  /* 0x000000624764a210 */ /* 0x000fe40007fde0ff */
[----:B------:R-:W-:-:S02]  /*cae0*/  @!P3 IADD3.X R105, R76, R77, RZ, P4, !PT ;  /* 0x0000004d4c69b210 */ /* 0x000fc400027fe4ff */
        /* <DEDUP_REMOVED lines=14> */
[----:B------:R-:W-:Y:S01]  /*cbd0*/  @!P1 IADD3.X R13, R76, R5, RZ, P6, !PT ;  /* 0x000000054c0d9210 */ /* 0x000fe200037fe4ff */
[--C-:B------:R-:W-:Y:S01]  /*cbe0*/  @!P0 IMAD.X R95, R70, 0x1, R7.reuse, P5 ;  /* 0x00000001465f8824 */ /* 0x100fe200028e0607 */
[----:B------:R-:W-:Y:S01]  /*cbf0*/  CS2R R4, SRZ ;  /* 0x0000000000047805 */ /* 0x000fe2000001ff00 */
[----:B------:R-:W-:Y:S01]  /*cc00*/  @!P0 IMAD.X R15, R76, 0x1, R7, P4 ;  /* 0x000000014c0f8824 */ /* 0x000fe200020e0607 */
[----:B------:R-:W-:Y:S01]  /*cc10*/  CS2R R6, SRZ ;  /* 0x0000000000067805 */ /* 0x000fe2000001ff00 */
        /* <DEDUP_REMOVED lines=8> */
.L_x_2832:
[----:B------:R-:W-:Y:S05]  /*cca0*/  BSYNC B1 ;  /* 0x0000000000017941 */ /* 0x000fea0003800000 */
.L_x_2831:
[----:B------:R-:W1:Y:S01]  /*ccb0*/  SYNCS.PHASECHK.TRANS64.TRYWAIT P0, [R22+URZ+0x38800], R125 ;  /* 0x0388007d160075a7 */ /* 0x000e62000800017f */
[----:B-----5:R-:W-:Y:S01]  /*ccc0*/  IMAD.MOV.U32 R0, RZ, RZ, R4 ;  /* 0x000000ffff007224 */ /* 0x020fe200078e0004 */
[----:B0-----:R-:W-:Y:S01]  /*ccd0*/  MOV R12, R5 ;  /* 0x00000005000c7202 */ /* 0x001fe20000000f00 */
[----:B------:R-:W-:Y:S01]  /*cce0*/  IMAD.MOV.U32 R13, RZ, RZ, R6 ;  /* 0x000000ffff0d7224 */ /* 0x000fe200078e0006 */
[----:B------:R-:W-:Y:S01]  /*ccf0*/  MOV R15, R25 ;  /* 0x00000019000f7202 */ /* 0x000fe20000000f00 */
[----:B------:R-:W-:Y:S01]  /*cd00*/  IMAD.MOV.U32 R14, RZ, RZ, R30 ;  /* 0x000000ffff0e7224 */ /* 0x000fe200078e001e */
[----:B--2---:R-:W-:Y:S01]  /*cd10*/  PRMT R70, R0, 0x5410, R12 ;  /* 0x0000541000467816 */ /* 0x004fe2000000000c */
        /* <DEDUP_REMOVED lines=13> */
[----:B---3--:R-:W-:Y:S01]  /*cdf0*/  PRMT R71, R13, 0x5410, R14 ;  /* 0x000054100d477816 */ /* 0x008fe2000000000e */
        /* <DEDUP_REMOVED lines=8> */
[----:B-1----:R-:W-:Y:S10]  /*ce80*/  @!P0 BRA `(.L_x_2834) ;  /* 0x0000023800148947 */ /* 0x002ff40003800000 */
.L_x_3150:
[----:B------:R-:W-:Y:S05]  /*ce90*/  BSYNC B1 ;  /* 0x0000000000017941 */ /* 0x000fea0003800000 */
.L_x_2833:
[----:B------:R-:W-:Y:S01]  /*cea0*/  BSSY B1, `(.L_x_2835) ;  /* 0x00000ba000017945 */ /* 0x000fe20003800000 */
[----:B------:R-:W-:-:S03]  /*ceb0*/  PRMT R94, R12, 0x5410, R13 ;  /* 0x000054100c5e7816 */ /* 0x000fc6000000000d */
[----:B------:R-:W-:Y:S05]  /*cec0*/  @P1 BRA `(.L_x_2836) ;  /* 0x0000000800dc1947 */ /* 0x000fea0003800000 */
[----:B------:R-:W1:Y:S01]  /*ced0*/  LDC R12, c[0x0][0x3f4] ;  /* 0x0000fd00ff0c7b82 */ /* 0x000e620000000800 */
[----:B------:R-:W-:Y:S01]  /*cee0*/  BSSY B2, `(.L_x_2837) ;  /* 0x0000030000027945 */ /* 0x000fe20003800000 */
[-C--:B-1----:R-:W-:Y:S02]  /*cef0*/  ISETP.GE.AND P0, PT, R214, R12.reuse, PT ;  /* 0x0000000cd600720c */ /* 0x082fe40003f06270 */
[-C--:B------:R-:W-:Y:S02]  /*cf00*/  ISETP.GE.AND P1, PT, R222, R12.reuse, PT ;  /* 0x0000000cde00720c */ /* 0x080fe40003f26270 */
[-C--:B------:R-:W-:Y:S02]  /*cf10*/  ISETP.GE.AND P2, PT, R221, R12.reuse, PT ;  /* 0x0000000cdd00720c */ /* 0x080fe40003f46270 */
[----:B------:R-:W-:-:S07]  /*cf20*/  ISETP.GE.AND P3, PT, R223, R12, PT ;  /* 0x0000000cdf00720c */ /* 0x000fce0003f66270 */
[----:B------:R-:W-:Y:S06]  /*cf30*/  @P0 BRA `(.L_x_2838) ;  /* 0x0000000000a80947 */ /* 0x000fec0003800000 */
[----:B------:R-:W1:Y:S01]  /*cf40*/  LDS.128 R12, [R87] ;  /* 0x00000000570c7984 */ /* 0x000e620000000c00 */
        /* <DEDUP_REMOVED lines=40> */
[----:B------:R1:W-:Y:S02]  /*d1d0*/  STS.128 [R87], R12 ;  /* 0x0000000c57007388 */ /* 0x0003e40000000c00 */
.L_x_2838:
[----:B------:R-:W-:Y:S05]  /*d1e0*/  BSYNC B2 ;  /* 0x0000000000027941 */ /* 0x000fea0003800000 */
.L_x_2837:
[----:B------:R-:W-:Y:S04]  /*d1f0*/  BSSY B2, `(.L_x_2839) ;  /* 0x000002c000027945 */ /* 0x000fe80003800000 */
[----:B------:R-:W-:Y:S05]  /*d200*/  @P1 BRA `(.L_x_2840) ;  /* 0x0000000000a81947 */ /* 0x000fea0003800000 */
[----:B-1----:R-:W1:Y:S01]  /*d210*/  LDS.128 R12, [R87+0x4000] ;  /* 0x00400000570c7984 */ /* 0x002e620000000c00 */
        /* <DEDUP_REMOVED lines=41> */
.L_x_2840:
[----:B------:R-:W-:Y:S05]  /*d4b0*/  BSYNC B2 ;  /* 0x0000000000027941 */ /* 0x000fea0003800000 */
.L_x_2839:
[----:B------:R-:W-:Y:S04]  /*d4c0*/  BSSY B2, `(.L_x_2841) ;  /* 0x000002c000027945 */ /* 0x000fe80003800000 */
[----:B------:R-:W-:Y:S05]  /*d4d0*/  @P2 BRA `(.L_x_2842) ;  /* 0x0000000000a82947 */ /* 0x000fea0003800000 */
[----:B-12---:R-:W1:Y:S01]  /*d4e0*/  LDS.128 R12, [R87+0x8000] ;  /* 0x00800000570c7984 */ /* 0x006e620000000c00 */
[----:B------:R-:W-:Y:S01]  /*d4f0*/  SHF.R.U32.HI R73, RZ, 0x10, R69 ;  /* 0x00000010ff497819 */ /* 0x000fe20000011645 */
[----:B------:R-:W-:Y:S01]  /*d500*/  HADD2.F32 R72, -RZ, R119.H1_H1 ;  /* 0x30000077ff487230 */ /* 0x000fe20000004100 */
[----:B------:R-:W-:Y:S01]  /*d510*/  SHF.R.U32.HI R75, RZ, 0x10, R67 ;  /* 0x00000010ff4b7819 */ /* 0x000fe20000011643 */
        /* <DEDUP_REMOVED lines=38> */
.L_x_2842:
[----:B------:R-:W-:Y:S05]  /*d780*/  BSYNC B2 ;  /* 0x0000000000027941 */ /* 0x000fea0003800000 */
.L_x_2841:
[----:B------:R-:W-:Y:S05]  /*d790*/  @P3 BRA `(.L_x_2836) ;  /* 0x0000000000a83947 */ /* 0x000fea0003800000 */
[----:B-123--:R-:W1:Y:S01]  /*d7a0*/  LDS.128 R12, [R87+0xc000] ;  /* 0x00c00000570c7984 */ /* 0x00ee620000000c00 */
        /* <DEDUP_REMOVED lines=41> */
.L_x_2836:
[----:B------:R-:W-:Y:S05]  /*da40*/  BSYNC B1 ;  /* 0x0000000000017941 */ /* 0x000fea0003800000 */
.L_x_2835:
[----:B------:R-:W-:Y:S01]  /*da50*/  ISETP.GE.AND P0, PT, R89, R0, PT ;  /* 0x000000005900720c */ /* 0x000fe20003f06270 */
[----:B------:R-:W-:-:S12]  /*da60*/  BSSY B1, `(.L_x_2843) ;  /* 0x00000b9000017945 */ /* 0x000fd80003800000 */
[----:B------:R-:W-:Y:S05]  /*da70*/  @P0 BRA `(.L_x_2844) ;  /* 0x0000000800dc0947 */ /* 0x000fea0003800000 */
[----:B-1234-:R-:W1:Y:S01]  /*da80*/  LDC R12, c[0x0][0x3f4] ;  /* 0x0000fd00ff0c7b82 */ /* 0x01ee620000000800 */
[----:B------:R-:W-:Y:S01]  /*da90*/  BSSY B2, `(.L_x_2845) ;  /* 0x0000030000027945 */ /* 0x000fe20003800000 */
[-C--:B-1----:R-:W-:Y:S02]  /*daa0*/  ISETP.GE.AND P0, PT, R214, R12.reuse, PT ;  /* 0x0000000cd600720c */ /* 0x082fe40003f06270 */
[-C--:B------:R-:W-:Y:S02]  /*dab0*/  ISETP.GE.AND P1, PT, R222, R12.reuse, PT ;  /* 0x0000000cde00720c */ /* 0x080fe40003f26270 */
[-C--:B------:R-:W-:Y:S02]  /*dac0*/  ISETP.GE.AND P2, PT, R221, R12.reuse, PT ;  /* 0x0000000cdd00720c */ /* 0x080fe40003f46270 */
[----:B------:R-:W-:-:S07]  /*dad0*/  ISETP.GE.AND P3, PT, R223, R12, PT ;  /* 0x0000000cdf00720c */ /* 0x000fce0003f66270 */
[----:B------:R-:W-:Y:S06]  /*dae0*/  @P0 BRA `(.L_x_2846) ;  /* 0x0000000000a80947 */ /* 0x000fec0003800000 */
[----:B------:R-:W1:Y:S01]  /*daf0*/  LDS.128 R12, [R87+0x1000] ;  /* 0x00100000570c7984 */ /* 0x000e620000000c00 */
[----:B------:R-:W-:Y:S01]  /*db00*/  SHF.R.U32.HI R63, RZ, 0x10, R61 ;  /* 0x00000010ff3f7819 */ /* 0x000fe2000001163d */
[----:B------:R-:W-:Y:S01]  /*db10*/  HADD2.F32 R62, -RZ, R114.H0_H0 ;  /* 0x20000072ff3e7230 */ /* 0x000fe20000004100 */
[----:B------:R-:W-:Y:S01]  /*db20*/  SHF.R.U32.HI R65, RZ, 0x10, R59 ;  /* 0x00000010ff417819 */ /* 0x000fe2000001163b */
        /* <DEDUP_REMOVED lines=38> */
.L_x_2846:
[----:B------:R-:W-:Y:S05]  /*dd90*/  BSYNC B2 ;  /* 0x0000000000027941 */ /* 0x000fea0003800000 */
.L_x_2845:
[----:B------:R-:W-:Y:S04]  /*dda0*/  BSSY B2, `(.L_x_2847) ;  /* 0x000002c000027945 */ /* 0x000fe80003800000 */
[----:B------:R-:W-:Y:S05]  /*ddb0*/  @P1 BRA `(.L_x_2848) ;  /* 0x0000000000a81947 */ /* 0x000fea0003800000 */
[----:B-1----:R-:W1:Y:S01]  /*ddc0*/  LDS.128 R12, [R87+0x5000] ;  /* 0x00500000570c7984 */ /* 0x002e620000000c00 */
        /* <DEDUP_REMOVED lines=41> */
.L_x_2848:
[----:B------:R-:W-:Y:S05]  /*e060*/  BSYNC B2 ;  /* 0x0000000000027941 */ /* 0x000fea0003800000 */
.L_x_2847:
[----:B------:R-:W-:Y:S04]  /*e070*/  BSSY B2, `(.L_x_2849) ;  /* 0x000002c000027945 */ /* 0x000fe80003800000 */
[----:B------:R-:W-:Y:S05]  /*e080*/  @P2 BRA `(.L_x_2850) ;  /* 0x0000000000a82947 */ /* 0x000fea0003800000 */
[----:B-12---:R-:W1:Y:S01]  /*e090*/  LDS.128 R12, [R87+0x9000] ;  /* 0x00900000570c7984 */ /* 0x006e620000000c00 */
        /* <DEDUP_REMOVED lines=41> */
.L_x_2850:
[----:B------:R-:W-:Y:S05]  /*e330*/  BSYNC B2 ;  /* 0x0000000000027941 */ /* 0x000fea0003800000 */
.L_x_2849:
[----:B------:R-:W-:Y:S05]  /*e340*/  @P3 BRA `(.L_x_2844) ;  /* 0x0000000000a83947 */ /* 0x000fea0003800000 */
[----:B-123--:R-:W1:Y:S01]  /*e350*/  LDS.128 R12, [R87+0xd000] ;  /* 0x00d00000570c7984 */ /* 0x00ee620000000c00 */
[----:B------:R-:W-:Y:S01]  /*e360*/  SHF.R.U32.HI R51, RZ, 0x10, R47 ;  /* 0x00000010ff337819 */ /* 0x000fe2000001162f */
[----:B------:R-:W-:Y:S01]  /*e370*/  HADD2.F32 R50, -RZ, R108.H1_H1 ;  /* 0x3000006cff327230 */ /* 0x000fe20000004100 */
[--C-:B------:R-:W-:Y:S01]  /*e380*/  SHF.R.U32.HI R53, RZ, 0x10, R49.reuse ;  /* 0x00000010ff357819 */ /* 0x100fe20000011631 */
[----:B------:R-:W-:Y:S01]  /*e390*/  HADD2.F32 R52, -RZ, R109.H0_H0 ;  /* 0x2000006dff347230 */ /* 0x000fe20000004100 */
        /* <DEDUP_REMOVED lines=37> */
.L_x_2844:
[----:B------:R-:W-:Y:S05]  /*e5f0*/  BSYNC B1 ;  /* 0x0000000000017941 */ /* 0x000fea0003800000 */
.L_x_2843:
[----:B-1234-:R-:W-:Y:S01]  /*e600*/  VIADD R12, R220, 0x40 ;  /* 0x00000040dc0c7836 */ /* 0x01efe20000000000 */
[----:B------:R-:W-:Y:S04]  /*e610*/  BSSY B1, `(.L_x_2851) ;  /* 0x00000ba000017945 */ /* 0x000fe80003800000 */
[----:B------:R-:W-:-:S13]  /*e620*/  ISETP.GE.AND P0, PT, R12, R0, PT ;  /* 0x000000000c00720c */ /* 0x000fda0003f06270 */
        /* <DEDUP_REMOVED lines=50> */
.L_x_2854:
[----:B------:R-:W-:Y:S05]  /*e950*/  BSYNC B2 ;  /* 0x0000000000027941 */ /* 0x000fea0003800000 */
.L_x_2853:
[----:B------:R-:W-:Y:S04]  /*e960*/  BSSY B2, `(.L_x_2855) ;  /* 0x000002c000027945 */ /* 0x000fe80003800000 */
[----:B------:R-:W-:Y:S05]  /*e970*/  @P1 BRA `(.L_x_2856) ;  /* 0x0000000000a81947 */ /* 0x000fea0003800000 */
[----:B-1----:R-:W1:Y:S01]  /*e980*/  LDS.128 R12, [R87+0x6000] ;  /* 0x00600000570c7984 */ /* 0x002e620000000c00 */
        /* <DEDUP_REMOVED lines=41> */
.L_x_2856:
[----:B------:R-:W-:Y:S05]  /*ec20*/  BSYNC B2 ;  /* 0x0000000000027941 */ /* 0x000fea0003800000 */
.L_x_2855:
[----:B------:R-:W-:Y:S04]  /*ec30*/  BSSY B2, `(.L_x_2857) ;  /* 0x000002c000027945 */ /* 0x000fe80003800000 */
[----:B------:R-:W-:Y:S05]  /*ec40*/  @P2 BRA `(.L_x_2858) ;  /* 0x0000000000a82947 */ /* 0x000fea0003800000 */
[----:B-12---:R-:W1:Y:S01]  /*ec50*/  LDS.128 R12, [R87+0xa000] ;  /* 0x00a00000570c7984 */ /* 0x006e620000000c00 */
        /* <DEDUP_REMOVED lines=41> */
.L_x_2858:
[----:B------:R-:W-:Y:S05]  /*eef0*/  BSYNC B2 ;  /* 0x0000000000027941 */ /* 0x000fea0003800000 */
.L_x_2857:
[----:B------:R-:W-:Y:S05]  /*ef00*/  @P3 BRA `(.L_x_2852) ;  /* 0x0000000000a83947 */ /* 0x000fea0003800000 */
[----:B-123--:R-:W1:Y:S01]  /*ef10*/  LDS.128 R12, [R87+0xe000] ;  /* 0x00e00000570c7984 */ /* 0x00ee620000000c00 */
        /* <DEDUP_REMOVED lines=41> */
.L_x_2852:
[----:B------:R-:W-:Y:S05]  /*f1b0*/  BSYNC B1 ;  /* 0x0000000000017941 */ /* 0x000fea0003800000 */
.L_x_2851:
[----:B------:R-:W-:-:S13]  /*f1c0*/  ISETP.GE.AND P0, PT, R3, R0, PT ;  /* 0x000000000300720c */ /* 0x000fda0003f06270 */
[----:B------:R-:W-:Y:S05]  /*f1d0*/  @P0 BRA `(.L_x_2859) ;  /* 0x0000005400740947 */ /* 0x000fea0003800000 */
[----:B------:R-:W5:Y:S01]  /*f1e0*/  LDC R0, c[0x0][0x3f4] ;  /* 0x0000fd00ff007b82 */ /* 0x000f620000000800 */
[----:B------:R-:W-:Y:S01]  /*f1f0*/  BSSY B1, `(.L_x_2860) ;  /* 0x0000030000017945 */ /* 0x000fe20003800000 */
[-C--:B-----5:R-:W-:Y:S02]  /*f200*/  ISETP.GE.AND P0, PT, R214, R0.reuse, PT ;  /* 0x00000000d600720c */ /* 0x0a0fe40003f06270 */
[-C--:B------:R-:W-:Y:S02]  /*f210*/  ISETP.GE.AND P1, PT, R222, R0.reuse, PT ;  /* 0x00000000de00720c */ /* 0x080fe40003f26270 */
[-C--:B------:R-:W-:Y:S02]  /*f220*/  ISETP.GE.AND P2, PT, R221, R0.reuse, PT ;  /* 0x00000000dd00720c */ /* 0x080fe40003f46270 */
[----:B------:R-:W-:-:S07]  /*f230*/  ISETP.GE.AND P3, PT, R223, R0, PT ;  /* 0x00000000df00720c */ /* 0x000fce0003f66270 */
[----:B------:R-:W-:Y:S06]  /*f240*/  @P0 BRA `(.L_x_2861) ;  /* 0x0000000000a80947 */ /* 0x000fec0003800000 */
[----:B-1234-:R-:W1:Y:S01]  /*f250*/  LDS.128 R12, [R87+0x3000] ;  /* 0x00300000570c7984 */ /* 0x01ee620000000c00 */
        /* <DEDUP_REMOVED lines=10> */
[--C-:B-1----:R-:W-:Y:S02]  /*f300*/  HADD2.F32 R27, -RZ, R15.reuse.H1_H1 ;  /* 0x3000000fff1b7230 */ /* 0x102fe40000004100 */
        /* <DEDUP_REMOVED lines=30> */
.L_x_2861:
[----:B------:R-:W-:Y:S05]  /*f4f0*/  BSYNC B1 ;  /* 0x0000000000017941 */ /* 0x000fea0003800000 */
.L_x_2860:
[----:B------:R-:W-:Y:S04]  /*f500*/  BSSY B1, `(.L_x_2862) ;  /* 0x000002c000017945 */ /* 0x000fe80003800000 */
[----:B------:R-:W-:Y:S05]  /*f510*/  @P1 BRA `(.L_x_2863) ;  /* 0x0000000000a81947 */ /* 0x000fea0003800000 */
[----:B-1234-:R-:W1:Y:S01]  /*f520*/  LDS.128 R12, [R87+0x7000] ;  /* 0x00700000570c7984 */ /* 0x01ee620000000c00 */
[----:B------:R-:W-:Y:S01]  /*f530*/  SHF.R.U32.HI R26, RZ, 0x10, R25 ;  /* 0x00000010ff1a7819 */ /* 0x000fe20000011619 */
[--C-:B------:R-:W-:Y:S01]  /*f540*/  HADD2.F32 R27, -RZ, R85.reuse.H1_H1 ;  /* 0x30000055ff1b7230 */ /* 0x100fe20000004100 */
        /* <DEDUP_REMOVED lines=24> */
[C---:B------:R-:W-:Y:S01]  /*f6d0*/  FMUL.FTZ R24, R14.reuse, R85 ;  /* 0x000000550e187220 */ /* 0x040fe20000410000 */
[----:B------:R-:W-:Y:S02]  /*f6e0*/  HADD2.F32 R12, -RZ, R32.H0_H0 ;  /* 0x20000020ff0c7230 */ /* 0x000fe40000004100 */
[----:B------:R-:W-:Y:S01]  /*f6f0*/  FMUL.FTZ R26, R14, R86 ;  /* 0x000000560e1a7220 */ /* 0x000fe20000410000 */
[----:B------:R-:W-:Y:S01]  /*f700*/  FFMA.FTZ R0, R0, R27, R29 ;  /* 0x0000001b00007223 */ /* 0x000fe2000001001d */
[----:B------:R-:W-:Y:S01]  /*f710*/  FMUL.FTZ R14, R13, R20 ;  /* 0x000000140d0e7220 */ /* 0x000fe20000410000 */
[----:B------:R-:W-:Y:S01]  /*f720*/  FFMA.FTZ R24, R15, R86, -R24 ;  /* 0x000000560f187223 */ /* 0x000fe20000010818 */
[-C--:B------:R-:W-:Y:S01]  /*f730*/  FMUL.FTZ R25, R13, R12.reuse ;  /* 0x0000000c0d197220 */ /* 0x080fe20000410000 */
[----:B------:R-:W-:Y:S01]  /*f740*/  FFMA.FTZ R85, R15, R85, R26 ;  /* 0x000000550f557223 */ /* 0x000fe2000001001a */
[----:B------:R-:W-:Y:S01]  /*f750*/  FFMA.FTZ R13, R3, R12, -R14 ;  /* 0x0000000c030d7223 */ /* 0x000fe2000001080e */
[----:B------:R-:W-:Y:S01]  /*f760*/  F2FP.F16.F32.PACK_AB R15, R31, R28 ;  /* 0x0000001c1f0f723e */ /* 0x000fe200000000ff */
[----:B------:R-:W-:Y:S01]  /*f770*/  FFMA.FTZ R20, R3, R20, R25 ;  /* 0x0000001403147223 */ /* 0x000fe20000010019 */
[----:B------:R-:W-:-:S02]  /*f780*/  F2FP.F16.F32.PACK_AB R12, R0, R21 ;  /* 0x00000015000c723e */ /* 0x000fc400000000ff */
[----:B------:R-:W-:Y:S02]  /*f790*/  F2FP.F16.F32.PACK_AB R14, R85, R24 ;  /* 0x00000018550e723e */ /* 0x000fe400000000ff */
[----:B------:R-:W-:-:S05]  /*f7a0*/  F2FP.F16.F32.PACK_AB R13, R20, R13 ;  /* 0x0000000d140d723e */ /* 0x000fca00000000ff */
[----:B------:R1:W-:Y:S02]  /*f7b0*/  STS.128 [R87+0x7000], R12 ;  /* 0x0070000c57007388 */ /* 0x0003e40000000c00 */
.L_x_2863:
[----:B------:R-:W-:Y:S05]  /*f7c0*/  BSYNC B1 ;  /* 0x0000000000017941 */ /* 0x000fea0003800000 */
.L_x_2862:
[----:B------:R-:W-:Y:S04]  /*f7d0*/  BSSY B1, `(.L_x_2864) ;  /* 0x000002c000017945 */ /* 0x000fe80003800000 */
[----:B------:R-:W-:Y:S05]  /*f7e0*/  @P2 BRA `(.L_x_2865) ;  /* 0x0000000000a82947 */ /* 0x000fea0003800000 */
[----:B-1234-:R-:W1:Y:S01]  /*f7f0*/  LDS.128 R12, [R87+0xb000] ;  /* 0x00b00000570c7984 */ /* 0x01ee620000000c00 */
[--C-:B------:R-:W-:Y:S01]  /*f800*/  SHF.R.U64 R28, R6, 0x10, R7.reuse ;  /* 0x00000010061c7819 */ /* 0x100fe20000001207 */
[--C-:B------:R-:W-:Y:S01]  /*f810*/  HADD2.F32 R21, -RZ, R77.reuse.H0_H0 ;  /* 0x2000004dff157230 */ /* 0x100fe20000004100 */
[----:B------:R-:W-:Y:S01]  /*f820*/  SHF.R.U32.HI R6, RZ, 0x10, R7 ;  /* 0x00000010ff067819 */ /* 0x000fe20000011607 */
[----:B------:R-:W-:Y:S01]  /*f830*/  HADD2.F32 R77, -RZ, R77.H1_H1 ;  /* 0x3000004dff4d7230 */ /* 0x000fe20000004100 */
[--C-:B------:R-:W-:Y:S02]  /*f840*/  SHF.R.U32.HI R20, RZ, 0x10, R11.reuse ;  /* 0x00000010ff147819 */ /* 0x100fe4000001160b */
[----:B------:R-:W-:Y:S01]  /*f850*/  SHF.R.U64 R26, R10, 0x10, R11 ;  /* 0x000000100a1a7819 */ /* 0x000fe2000000120b */
[----:B------:R-:W-:Y:S02]  /*f860*/  HADD2.F32 R10, -RZ, R6.H0_H0 ;  /* 0x20000006ff0a7230 */ /* 0x000fe40000004100 */
[----:B------:R-:W-:-:S02]  /*f870*/  HADD2.F32 R20, -RZ, R20.H0_H0 ;  /* 0x20000014ff147230 */ /* 0x000fc40000004100 */
[----:B------:R-:W-:Y:S02]  /*f880*/  HADD2.F32 R11, -RZ, R76.H0_H0 ;  /* 0x2000004cff0b7230 */ /* 0x000fe40000004100 */
[--C-:B-1----:R-:W-:Y:S02]  /*f890*/  HADD2.F32 R7, -RZ, R15.reuse.H0_H0 ;  /* 0x2000000fff077230 */ /* 0x102fe40000004100 */
        /* <DEDUP_REMOVED lines=11> */
[--C-:B------:R-:W-:Y:S02]  /*f950*/  HADD2.F32 R3, -RZ, R13.reuse.H0_H0 ;  /* 0x2000000dff037230 */ /* 0x100fe40000004100 */
[C---:B------:R-:W-:Y:S01]  /*f960*/  FFMA.FTZ R11, R0.reuse, R11, -R15 ;  /* 0x0000000b000b7223 */ /* 0x040fe2000001080f */
[----:B------:R-:W-:Y:S02]  /*f970*/  HADD2.F32 R7, -RZ, R76.H1_H1 ;  /* 0x3000004cff077230 */ /* 0x000fe40000004100 */
[----:B------:R-:W-:Y:S01]  /*f980*/  FFMA.FTZ R0, R0, R21, R25 ;  /* 0x0000001500007223 */ /* 0x000fe20000010019 */
[----:B------:R-:W-:-:S02]  /*f990*/  HADD2.F32 R13, -RZ, R13.H1_H1 ;  /* 0x3000000dff0d7230 */ /* 0x000fc40000004100 */
[C---:B------:R-:W-:Y:S01]  /*f9a0*/  FMUL.FTZ R21, R14.reuse, R77 ;  /* 0x0000004d0e157220 */ /* 0x040fe20000410000 */
[----:B------:R-:W-:Y:S02]  /*f9b0*/  HADD2.F32 R12, -RZ, R26.H0_H0 ;  /* 0x2000001aff0c7230 */ /* 0x000fe40000004100 */
[-C--:B------:R-:W-:Y:S01]  /*f9c0*/  FMUL.FTZ R20, R14, R7.reuse ;  /* 0x000000070e147220 */ /* 0x080fe20000410000 */
[----:B------:R-:W-:Y:S02]  /*f9d0*/  HADD2.F32 R10, -RZ, R28.H0_H0 ;  /* 0x2000001cff0a7230 */ /* 0x000fe40000004100 */
[C---:B------:R-:W-:Y:S01]  /*f9e0*/  FFMA.FTZ R21, R6.reuse, R7, -R21 ;  /* 0x0000000706157223 */ /* 0x040fe20000010815 */
[C---:B------:R-:W-:Y:S01]  /*f9f0*/  FMUL.FTZ R14, R13.reuse, R12 ;  /* 0x0000000c0d0e7220 */ /* 0x040fe20000410000 */
[----:B------:R-:W-:Y:S01]  /*fa00*/  FFMA.FTZ R20, R6, R77, R20 ;  /* 0x0000004d06147223 */ /* 0x000fe20000010014 */
[-C--:B------:R-:W-:Y:S02]  /*fa10*/  FMUL.FTZ R15, R13, R10.reuse ;  /* 0x0000000a0d0f7220 */ /* 0x080fe40000410000 */
[----:B------:R-:W-:-:S02]  /*fa20*/  FFMA.FTZ R13, R3, R10, -R14 ;  /* 0x0000000a030d7223 */ /* 0x000fc4000001080e */
[----:B------:R-:W-:Y:S01]  /*fa30*/  FFMA.FTZ R6, R3, R12, R15 ;  /* 0x0000000c03067223 */ /* 0x000fe2000001000f */
[----:B------:R-:W-:Y:S02]  /*fa40*/  F2FP.F16.F32.PACK_AB R15, R27, R24 ;  /* 0x000000181b0f723e */ /* 0x000fe400000000ff */
[----:B------:R-:W-:Y:S02]  /*fa50*/  F2FP.F16.F32.PACK_AB R14, R20, R21 ;  /* 0x00000015140e723e */ /* 0x000fe400000000ff */
[----:B------:R-:W-:Y:S02]  /*fa60*/  F2FP.F16.F32.PACK_AB R12, R0, R11 ;  /* 0x0000000b000c723e */ /* 0x000fe400000000ff */
[----:B------:R-:W-:-:S05]  /*fa70*/  F2FP.F16.F32.PACK_AB R13, R6, R13 ;  /* 0x0000000d060d723e */ /* 0x000fca00000000ff */
[----:B------:R1:W-:Y:S02]  /*fa80*/  STS.128 [R87+0xb000], R12 ;  /* 0x00b0000c57007388 */ /* 0x0003e40000000c00 */
.L_x_2865:
[----:B------:R-:W-:Y:S05]  /*fa90*/  BSYNC B1 ;  /* 0x0000000000017941 */ /* 0x000fea0003800000 */
.L_x_2864:
[----:B------:R-:W-:Y:S05]  /*faa0*/  @P3 BRA `(.L_x_2859) ;  /* 0x0000004c00403947 */ /* 0x000fea0003800000 */
[----:B-1234-:R-:W1:Y:S01]  /*fab0*/  LDS.128 R12, [R87+0xf000] ;  /* 0x00f00000570c7984 */ /* 0x01ee620000000c00 */
[--C-:B------:R-:W-:Y:S01]  /*fac0*/  SHF.R.U64 R24, R8, 0x10, R9.reuse ;  /* 0x0000001008187819 */ /* 0x100fe20000001209 */
[----:B------:R-:W-:Y:S01]  /*fad0*/  HADD2.F32 R7, -RZ, R70.H0_H0 ;  /* 0x20000046ff077230 */ /* 0x000fe20000004100 */
[----:B------:R-:W-:Y:S01]  /*fae0*/  SHF.R.U32.HI R8, RZ, 0x10, R9 ;  /* 0x00000010ff087819 */ /* 0x000fe20000011609 */
[--C-:B------:R-:W-:Y:S01]  /*faf0*/  HADD2.F32 R9, -RZ, R71.reuse.H0_H0 ;  /* 0x20000047ff097230 */ /* 0x100fe20000004100 */
[--C-:B------:R-:W-:Y:S01]  /*fb00*/  SHF.R.U32.HI R6, RZ, 0x10, R5.reuse ;  /* 0x00000010ff067819 */ /* 0x100fe20000011605 */
[----:B------:R-:W-:Y:S01]  /*fb10*/  HADD2.F32 R71, -RZ, R71.H1_H1 ;  /* 0x30000047ff477230 */ /* 0x000fe20000004100 */
[----:B------:R-:W-:Y:S01]  /*fb20*/  SHF.R.U64 R25, R4, 0x10, R5 ;  /* 0x0000001004197819 */ /* 0x000fe20000001205 */
[----:B------:R-:W-:Y:S02]  /*fb30*/  HADD2.F32 R8, -RZ, R8.H0_H0 ;  /* 0x20000008ff087230 */ /* 0x000fe40000004100 */
[----:B------:R-:W-:-:S02]  /*fb40*/  HADD2.F32 R6, -RZ, R6.H0_H0 ;  /* 0x20000006ff067230 */ /* 0x000fc40000004100 */
[--C-:B-1----:R-:W-:Y:S02]  /*fb50*/  HADD2.F32 R5, -RZ, R15.reuse.H0_H0 ;  /* 0x2000000fff057230 */ /* 0x102fe40000004100 */
[----:B------:R-:W-:Y:S02]  /*fb60*/  HADD2.F32 R15, -RZ, R15.H1_H1 ;  /* 0x3000000fff0f7230 */ /* 0x000fe40000004100 */
[--C-:B------:R-:W-:Y:S02]  /*fb70*/  HADD2.F32 R0, -RZ, R12.reuse.H0_H0 ;  /* 0x2000000cff007230 */ /* 0x100fe40000004100 */
[----:B------:R-:W-:Y:S02]  /*fb80*/  HADD2.F32 R12, -RZ, R12.H1_H1 ;  /* 0x3000000cff0c7230 */ /* 0x000fe40000004100 */
[C---:B------:R-:W-:Y:S01]  /*fb90*/  FMUL.FTZ R10, R15.reuse, R8 ;  /* 0x000000080f0a7220 */ /* 0x040fe20000410000 */
[----:B------:R-:W-:Y:S01]  /*fba0*/  FMUL.FTZ R15, R15, R6 ;  /* 0x000000060f0f7220 */ /* 0x000fe20000410000 */
[----:B------:R-:W-:-:S02]  /*fbb0*/  HADD2.F32 R4, -RZ, R14.H0_H0 ;  /* 0x2000000eff047230 */ /* 0x000fc40000004100 */
[--C-:B------:R-:W-:Y:S02]  /*fbc0*/  HADD2.F32 R3, -RZ, R13.reuse.H0_H0 ;  /* 0x2000000dff037230 */ /* 0x100fe40000004100 */
[C---:B------:R-:W-:Y:S01]  /*fbd0*/  FFMA.FTZ R21, R5.reuse, R8, R15 ;  /* 0x0000000805157223 */ /* 0x040fe2000001000f */
[----:B------:R-:W-:Y:S02]  /*fbe0*/  HADD2.F32 R14, -RZ, R14.H1_H1 ;  /* 0x3000000eff0e7230 */ /* 0x000fe40000004100 */
[C---:B------:R-:W-:Y:S01]  /*fbf0*/  FMUL.FTZ R11, R12.reuse, R9 ;  /* 0x000000090c0b7220 */ /* 0x040fe20000410000 */
[----:B------:R-:W-:Y:S02]  /*fc00*/  HADD2.F32 R13, -RZ, R13.H1_H1 ;  /* 0x3000000dff0d7230 */ /* 0x000fe40000004100 */
[----:B------:R-:W-:Y:S01]  /*fc10*/  FFMA.FTZ R20, R5, R6, -R10 ;  /* 0x0000000605147223 */ /* 0x000fe2000001080a */
[----:B------:R-:W-:Y:S02]  /*fc20*/  HADD2.F32 R8, -RZ, R24.H0_H0 ;  /* 0x20000018ff087230 */ /* 0x000fe40000004100 */
[----:B------:R-:W-:Y:S01]  /*fc30*/  FMUL.FTZ R15, R12, R7 ;  /* 0x000000070c0f7220 */ /* 0x000fe20000410000 */
[----:B------:R-:W-:-:S02]  /*fc40*/  HADD2.F32 R5, -RZ, R70.H1_H1 ;  /* 0x30000046ff057230 */ /* 0x000fc40000004100 */
[----:B------:R-:W-:Y:S01]  /*fc50*/  FFMA.FTZ R11, R0, R7, -R11 ;  /* 0x00000007000b7223 */ /* 0x000fe2000001080b */
[----:B------:R-:W-:Y:S02]  /*fc60*/  HADD2.F32 R6, -RZ, R25.H0_H0 ;  /* 0x20000019ff067230 */ /* 0x000fe40000004100 */
[C---:B------:R-:W-:Y:S01]  /*fc70*/  FMUL.FTZ R7, R14.reuse, R71 ;  /* 0x000000470e077220 */ /* 0x040fe20000410000 */
[C---:B------:R-:W-:Y:S01]  /*fc80*/  FMUL.FTZ R10, R13.reuse, R8 ;  /* 0x000000080d0a7220 */ /* 0x040fe20000410000 */
[----:B------:R-:W-:Y:S01]  /*fc90*/  FMUL.FTZ R14, R14, R5 ;  /* 0x000000050e0e7220 */ /* 0x000fe20000410000 */
[----:B------:R-:W-:Y:S01]  /*fca0*/  FFMA.FTZ R0, R0, R9, R15 ;  /* 0x0000000900007223 */ /* 0x000fe2000001000f */
        /* <DEDUP_REMOVED lines=9> */
[----:B------:R1:W-:Y:S01]  /*fd40*/  STS.128 [R87+0xf000], R4 ;  /* 0x00f0000457007388 */ /* 0x0003e20000000c00 */
[----:B------:R-:W-:Y:S05]  /*fd50*/  BRA `(.L_x_2859) ;  /* 0x0000004800947947 */ /* 0x000fea0003800000 */
.L_x_2820:
        /* <DEDUP_REMOVED lines=16> */
[----:B------:R-:W-:-:S04]  /*fe60*/  IMAD.WIDE.U32 R26, R7, UR6, R26 ;  /* 0x00000006071a7c25 */ /* 0x000fc8000f8e001a */
[----:B------:R-:W-:Y:S01]  /*fe70*/  IMAD R9, R7, UR7, R4 ;  /* 0x0000000707097c24 */ /* 0x000fe2000f8e0204 */
[----:B------:R-:W-:Y:S01]  /*fe80*/  ULDC.64 UR6, c[0x0][0x400] ;  /* 0x0001000000067ab9 */ /* 0x000fe20000000a00 */
[----:B------:R-:W-:Y:S01]  /*fe90*/  IMAD.IADD R5, R25, 0x1, R5 ;  /* 0x0000000119057824 */ /* 0x000fe200078e0205 */
[----:B------:R-:W-:Y:S01]  /*fea0*/  LEA R7, P0, R24, UR4, 0x1 ;  /* 0x0000000418077c11 */ /* 0x000fe2000f8008ff */
[----:B------:R-:W-:Y:S01]  /*feb0*/  IMAD.IADD R9, R27, 0x1, R9 ;  /* 0x000000011b097824 */ /* 0x000fe200078e0209 */
[----:B------:R-:W-:Y:S01]  /*fec0*/  LEA R6, P1, R26, UR6, 0x1 ;  /* 0x000000061a067c11 */ /* 0x000fe2000f8208ff */
[----:B------:R-:W-:Y:S01]  /*fed0*/  UMOV UR4, 0xffffffff ;  /* 0xffffffff00047882 */ /* 0x000fe20000000000 */
[----:B------:R-:W-:Y:S02]  /*fee0*/  LEA.HI.X R8, R24, UR5, R5, 0x1, P0 ;  /* 0x0000000518087c11 */ /* 0x000fe400080f0c05 */
[----:B------:R-:W-:Y:S01]  /*fef0*/  LEA.HI.X R9, R26, UR7, R9, 0x1, P1 ;  /* 0x000000071a097c11 */ /* 0x000fe200088f0c09 */
[----:B------:R-:W-:Y:S08]  /*ff00*/  BRA.DIV UR4, `(.L_x_2866) ;  /* 0x0000020a04087947 */ /* 0x000ff0000b800000 */
[----:B------:R0:W1:Y:S04]  /*ff10*/  SHFL.IDX PT, R4, R8, RZ, 0x181f ;  /* 0x00181fff08047589 */ /* 0x00006800000e0000 */
[----:B------:R0:W2:Y:S04]  /*ff20*/  SHFL.IDX PT, R5, R7, RZ, 0x181f ;  /* 0x00181fff07057589 */ /* 0x0000a800000e0000 */
[----:B------:R0:W3:Y:S04]  /*ff30*/  SHFL.IDX PT, R10, R9, RZ, 0x181f ;  /* 0x00181fff090a7589 */ /* 0x0000e800000e0000 */
[----:B------:R0:W4:Y:S02]  /*ff40*/  SHFL.IDX PT, R14, R6, RZ, 0x181f ;  /* 0x00181fff060e7589 */ /* 0x00012400000e0000 */
.L_x_3156:
        /* <DEDUP_REMOVED lines=18> */
[----:B------:R-:W-:-:S07]  /*10070*/  CS2R R68, SRZ ;  /* 0x0000000000447805 */ /* 0x000fce000001ff00 */
[----:B------:R-:W-:-:S04]  /*10080*/  @!P4 SHF.L.U32 R20, R16, 0x1, RZ ;  /* 0x000000011014c819 */ /* 0x000fc800000006ff */
[----:B------:R-:W-:Y:S01]  /*10090*/  @!P5 IMAD.SHL.U32 R15, R23, 0x2, RZ ;  /* 0x00000002170fd824 */ /* 0x000fe200078e00ff */
[----:B------:R-:W-:Y:S02]  /*100a0*/  @!P4 SHF.L.U64.HI R11, R16, 0x1, R17 ;  /* 0x00000001100bc819 */ /* 0x000fe40000010211 */
[CC--:B--2---:R-:W-:Y:S02]  /*100b0*/  @!P4 IADD3 R12, P0, R5.reuse, R20.reuse, RZ ;  /* 0x00000014050cc210 */ /* 0x0c4fe40007f1e0ff */
[C---:B----4-:R-:W-:Y:S02]  /*100c0*/  @!P4 IADD3 R20, P1, R14.reuse, R20, RZ ;  /* 0x000000140e14c210 */ /* 0x050fe40007f3e0ff */
[-C--:B------:R-:W-:Y:S02]  /*100d0*/  @!P5 IADD3 R24, P2, R5, R15.reuse, RZ ;  /* 0x0000000f0518d210 */ /* 0x080fe40007f5e0ff */
[----:B------:R-:W-:Y:S02]  /*100e0*/  CS2R R70, SRZ ;  /* 0x0000000000467805 */ /* 0x000fe4000001ff00 */
[----:B------:R-:W-:-:S02]  /*100f0*/  @!P5 IADD3 R14, P3, R14, R15, RZ ;  /* 0x0000000f0e0ed210 */ /* 0x000fc40007f7e0ff */
[----:B------:R-:W-:Y:S02]  /*10100*/  CS2R R56, SRZ ;  /* 0x0000000000387805 */ /* 0x000fe4000001ff00 */
[----:B------:R-:W-:Y:S02]  /*10110*/  @!P5 SHF.L.U64.HI R5, R23, 0x1, R216 ;  /* 0x000000011705d819 */ /* 0x000fe400000102d8 */
[----:B------:R-:W-:Y:S02]  /*10120*/  CS2R R58, SRZ ;  /* 0x00000000003a7805 */ /* 0x000fe4000001ff00 */
[----:B------:R-:W-:Y:S02]  /*10130*/  CS2R R64, SRZ ;  /* 0x0000000000407805 */ /* 0x000fe4000001ff00 */
[----:B------:R-:W-:Y:S01]  /*10140*/  CS2R R66, SRZ ;  /* 0x0000000000427805 */ /* 0x000fe2000001ff00 */
[C-C-:B-1----:R-:W-:Y:S01]  /*10150*/  @!P4 IMAD.X R13, R4.reuse, 0x1, R11.reuse, P0 ;  /* 0x00000001040dc824 */ /* 0x142fe200000e060b */
[----:B------:R-:W-:Y:S01]  /*10160*/  @!P5 IADD3.X R25, R4, R5, RZ, P2, !PT ;  /* 0x000000050419d210 */ /* 0x000fe200017fe4ff */
[----:B---3--:R-:W-:-:S02]  /*10170*/  @!P4 IMAD.X R21, R10, 0x1, R11, P1 ;  /* 0x000000010a15c824 */ /* 0x008fc400008e060b */
[----:B------:R-:W-:Y:S01]  /*10180*/  @!P5 IMAD.X R15, R10, 0x1, R5, P3 ;  /* 0x000000010a0fd824 */ /* 0x000fe200018e0605 */
[----:B------:R1:W5:Y:S04]  /*10190*/  @!P4 LD.E.128 R60, desc[UR60][R12.64] ;  /* 0x0000003c0c3cc980 */ /* 0x000368000c101d00 */
[----:B------:R1:W5:Y:S04]  /*101a0*/  @!P4 LD.E.128 R68, desc[UR60][R20.64] ;  /* 0x0000003c1444c980 */ /* 0x000368000c101d00 */
[----:B------:R1:W5:Y:S04]  /*101b0*/  @!P5 LD.E.128 R56, desc[UR60][R24.64] ;  /* 0x0000003c1838d980 */ /* 0x000368000c101d00 */
[----:B------:R1:W5:Y:S02]  /*101c0*/  @!P5 LD.E.128 R64, desc[UR60][R14.64] ;  /* 0x0000003c0e40d980 */ /* 0x000364000c101d00 */
.L_x_2868:
[----:B------:R-:W-:Y:S05]  /*101d0*/  BSYNC B1 ;  /* 0x0000000000017941 */ /* 0x000fea0003800000 */
.L_x_2867:
[----:B-1---5:R-:W-:Y:S01]  /*101e0*/  IMAD.MOV.U32 R4, RZ, RZ, R68 ;  /* 0x000000ffff047224 */ /* 0x022fe200078e0044 */
[----:B---3--:R-:W-:Y:S01]  /*101f0*/  MOV R10, R70 ;  /* 0x00000046000a7202 */ /* 0x008fe20000000f00 */
[----:B--2---:R-:W-:Y:S01]  /*10200*/  IMAD.MOV.U32 R5, RZ, RZ, R69 ;  /* 0x000000ffff057224 */ /* 0x004fe200078e0045 */
[----:B------:R-:W-:Y:S01]  /*10210*/  UMOV UR4, 0xffffffff ;  /* 0xffffffff00047882 */ /* 0x000fe20000000000 */
[----:B------:R-:W-:Y:S01]  /*10220*/  IMAD.MOV.U32 R11, RZ, RZ, R71 ;  /* 0x000000ffff0b7224 */ /* 0x000fe200078e0047 */
[----:B------:R-:W-:Y:S01]  /*10230*/  PRMT R119, R4, 0x5410, R10 ;  /* 0x0000541004777816 */ /* 0x000fe2000000000a */
[----:B------:R-:W-:Y:S01]  /*10240*/  IMAD.MOV.U32 R4, RZ, RZ, R64 ;  /* 0x000000ffff047224 */ /* 0x000fe200078e0040 */
        /* <DEDUP_REMOVED lines=16> */
[----:B------:R-:W-:Y:S01]  /*10350*/  PRMT R120, R120, 0x5410, R10 ;  /* 0x0000541078787816 */ /* 0x000fe2000000000a */
[----:B------:R-:W-:Y:S01]  /*10360*/  IMAD.MOV.U32 R11, RZ, RZ, R59 ;  /* 0x000000ffff0b7224 */ /* 0x000fe200078e003b */
[----:B------:R-:W-:Y:S02]  /*10370*/  MOV R10, R58 ;  /* 0x0000003a000a7202 */ /* 0x000fe40000000f00 */
[----:B------:R-:W-:Y:S02]  /*10380*/  PRMT R115, R4, 0x5410, R5 ;  /* 0x0000541004737816 */ /* 0x000fe40000000005 */
[----:B------:R-:W-:Y:S01]  /*10390*/  PRMT R116, R10, 0x5410, R11 ;  /* 0x000054100a747816 */ /* 0x000fe2000000000b */
[----:B------:R-:W-:Y:S06]  /*103a0*/  BRA.DIV UR4, `(.L_x_2869) ;  /* 0x0000020604507947 */ /* 0x000fec000b800000 */
[----:B------:R1:W2:Y:S04]  /*103b0*/  SHFL.IDX PT, R4, R8, 0x1, 0x181f ;  /* 0x00381f0008047f89 */ /* 0x0002a800000e0000 */
[----:B------:R1:W3:Y:S04]  /*103c0*/  SHFL.IDX PT, R5, R7, 0x1, 0x181f ;  /* 0x00381f0007057f89 */ /* 0x0002e800000e0000 */
[----:B------:R1:W0:Y:S04]  /*103d0*/  SHFL.IDX PT, R10, R9, 0x1, 0x181f ;  /* 0x00381f00090a7f89 */ /* 0x00022800000e0000 */
[----:B----4-:R1:W4:Y:S02]  /*103e0*/  SHFL.IDX PT, R14, R6, 0x1, 0x181f ;  /* 0x00381f00060e7f89 */ /* 0x01032400000e0000 */
.L_x_3162:
        /* <DEDUP_REMOVED lines=20> */
[CC--:B---3--:R-:W-:Y:S02]  /*10530*/  @!P4 IADD3 R12, P0, R5.reuse, R20.reuse, RZ ;  /* 0x00000014050cc210 */ /* 0x0c8fe40007f1e0ff */
[----:B------:R-:W-:Y:S02]  /*10540*/  @!P5 IADD3 R24, P2, R5, R15, RZ ;  /* 0x0000000f0518d210 */ /* 0x000fe40007f5e0ff */
[----:B----4-:R-:W-:Y:S02]  /*10550*/  @!P4 IADD3 R20, P1, R14, R20, RZ ;  /* 0x000000140e14c210 */ /* 0x010fe40007f3e0ff */
[----:B------:R-:W-:Y:S02]  /*10560*/  CS2R R54, SRZ ;  /* 0x0000000000367805 */ /* 0x000fe4000001ff00 */
[----:B------:R-:W-:-:S02]  /*10570*/  @!P5 SHF.L.U64.HI R5, R23, 0x1, R216 ;  /* 0x000000011705d819 */ /* 0x000fc400000102d8 */
[----:B------:R-:W-:Y:S02]  /*10580*/  CS2R R40, SRZ ;  /* 0x0000000000287805 */ /* 0x000fe4000001ff00 */
[----:B------:R-:W-:Y:S02]  /*10590*/  @!P5 IADD3 R14, P3, R14, R15, RZ ;  /* 0x0000000f0e0ed210 */ /* 0x000fe40007f7e0ff */
[----:B------:R-:W-:Y:S02]  /*105a0*/  CS2R R42, SRZ ;  /* 0x00000000002a7805 */ /* 0x000fe4000001ff00 */
[----:B------:R-:W-:Y:S02]  /*105b0*/  CS2R R48, SRZ ;  /* 0x0000000000307805 */ /* 0x000fe4000001ff00 */
[----:B------:R-:W-:Y:S01]  /*105c0*/  CS2R R50, SRZ ;  /* 0x0000000000327805 */ /* 0x000fe2000001ff00 */
[--C-:B--2---:R-:W-:Y:S01]  /*105d0*/  @!P4 IMAD.X R13, R4, 0x1, R11.reuse, P0 ;  /* 0x00000001040dc824 */ /* 0x104fe200000e060b */
[C---:B0-----:R-:W-:Y:S01]  /*105e0*/  @!P5 IADD3.X R15, R10.reuse, R5, RZ, P3, !PT ;  /* 0x000000050a0fd210 */ /* 0x041fe20001ffe4ff */
[----:B------:R-:W-:-:S02]  /*105f0*/  @!P4 IMAD.X R21, R10, 0x1, R11, P1 ;  /* 0x000000010a15c824 */ /* 0x000fc400008e060b */
[----:B------:R-:W-:Y:S01]  /*10600*/  @!P5 IMAD.X R25, R4, 0x1, R5, P2 ;  /* 0x000000010419d824 */ /* 0x000fe200010e0605 */
[----:B------:R0:W5:Y:S04]  /*10610*/  @!P4 LD.E.128 R44, desc[UR60][R12.64] ;  /* 0x0000003c0c2cc980 */ /* 0x000168000c101d00 */
[----:B------:R0:W5:Y:S04]  /*10620*/  @!P4 LD.E.128 R52, desc[UR60][R20.64] ;  /* 0x0000003c1434c980 */ /* 0x000168000c101d00 */
[----:B------:R0:W5:Y:S04]  /*10630*/  @!P5 LD.E.128 R40, desc[UR60][R24.64] ;  /* 0x0000003c1828d980 */ /* 0x000168000c101d00 */
[----:B------:R0:W5:Y:S02]  /*10640*/  @!P5 LD.E.128 R48, desc[UR60][R14.64] ;  /* 0x0000003c0e30d980 */ /* 0x000164000c101d00 */
.L_x_2871:
[----:B------:R-:W-:Y:S05]  /*10650*/  BSYNC B1 ;  /* 0x0000000000017941 */ /* 0x000fea0003800000 */
.L_x_2870:
[----:B--2--5:R-:W-:Y:S01]  /*10660*/  IMAD.MOV.U32 R4, RZ, RZ, R52 ;  /* 0x000000ffff047224 */ /* 0x024fe200078e0034 */
[----:B------:R-:W-:Y:S01]  /*10670*/  MOV R11, R55 ;  /* 0x00000037000b7202 */ /* 0x000fe20000000f00 */
[----:B---3--:R-:W-:Y:S01]  /*10680*/  IMAD.MOV.U32 R5, RZ, RZ, R53 ;  /* 0x000000ffff057224 */ /* 0x008fe200078e0035 */
[----:B------:R-:W-:Y:S01]  /*10690*/  UMOV UR4, 0xffffffff ;  /* 0xffffffff00047882 */ /* 0x000fe20000000000 */
[----:B0-----:R-:W-:-:S03]  /*106a0*/  IMAD.MOV.U32 R10, RZ, RZ, R54 ;  /* 0x000000ffff0a7224 */ /* 0x001fc600078e0036 */
        /* <DEDUP_REMOVED lines=25> */
.L_x_3168:
        /* <DEDUP_REMOVED lines=21> */
[C---:B0-----:R-:W-:Y:S02]  /*10990*/  @!P4 IADD3 R12, P1, R14.reuse, R12, RZ ;  /* 0x0000000c0e0cc210 */ /* 0x041fe40007f3e0ff */
[-C--:B------:R-:W-:Y:S02]  /*109a0*/  @!P5 IADD3 R20, P2, R5, R15.reuse, RZ ;  /* 0x0000000f0514d210 */ /* 0x080fe40007f5e0ff */
[----:B------:R-:W-:Y:S02]  /*109b0*/  @!P5 IADD3 R14, P3, R14, R15, RZ ;  /* 0x0000000f0e0ed210 */ /* 0x000fe40007f7e0ff */
[----:B------:R-:W-:Y:S02]  /*109c0*/  CS2R R36, SRZ ;  /* 0x0000000000247805 */ /* 0x000fe4000001ff00 */
[----:B------:R-:W-:-:S02]  /*109d0*/  @!P5 SHF.L.U64.HI R5, R23, 0x1, R216 ;  /* 0x000000011705d819 */ /* 0x000fc400000102d8 */
[----:B------:R-:W-:Y:S02]  /*109e0*/  CS2R R38, SRZ ;  /* 0x0000000000267805 */ /* 0x000fe4000001ff00 */
[----:B------:R-:W-:Y:S02]  /*109f0*/  CS2R R24, SRZ ;  /* 0x0000000000187805 */ /* 0x000fe4000001ff00 */
[----:B------:R-:W-:Y:S02]  /*10a00*/  CS2R R26, SRZ ;  /* 0x00000000001a7805 */ /* 0x000fe4000001ff00 */
[----:B------:R-:W-:Y:S02]  /*10a10*/  CS2R R32, SRZ ;  /* 0x0000000000207805 */ /* 0x000fe4000001ff00 */
[----:B------:R-:W-:Y:S02]  /*10a20*/  CS2R R34, SRZ ;  /* 0x0000000000227805 */ /* 0x000fe4000001ff00 */
[----:B--2---:R-:W-:Y:S01]  /*10a30*/  @!P4 IADD3.X R73, R4, R11, RZ, P0, !PT ;  /* 0x0000000b0449c210 */ /* 0x004fe200007fe4ff */
[----:B------:R-:W-:-:S02]  /*10a40*/  @!P4 IMAD.X R13, R10, 0x1, R11, P1 ;  /* 0x000000010a0dc824 */ /* 0x000fc400008e060b */
[--C-:B------:R-:W-:Y:S02]  /*10a50*/  @!P5 IMAD.X R21, R4, 0x1, R5.reuse, P2 ;  /* 0x000000010415d824 */ /* 0x100fe400010e0605 */
[----:B------:R-:W-:Y:S01]  /*10a60*/  @!P5 IMAD.X R15, R10, 0x1, R5, P3 ;  /* 0x000000010a0fd824 */ /* 0x000fe200018e0605 */
[----:B------:R0:W5:Y:S04]  /*10a70*/  @!P4 LD.E.128 R28, desc[UR60][R72.64] ;  /* 0x0000003c481cc980 */ /* 0x000168000c101d00 */
[----:B------:R0:W5:Y:S04]  /*10a80*/  @!P4 LD.E.128 R36, desc[UR60][R12.64] ;  /* 0x0000003c0c24c980 */ /* 0x000168000c101d00 */
[----:B------:R0:W5:Y:S04]  /*10a90*/  @!P5 LD.E.128 R24, desc[UR60][R20.64] ;  /* 0x0000003c1418d980 */ /* 0x000168000c101d00 */
[----:B------:R0:W5:Y:S02]  /*10aa0*/  @!P5 LD.E.128 R32, desc[UR60][R14.64] ;  /* 0x0000003c0e20d980 */ /* 0x000164000c101d00 */
.L_x_2874:
[----:B------:R-:W-:Y:S05]  /*10ab0*/  BSYNC B1 ;  /* 0x0000000000017941 */ /* 0x000fea0003800000 */
.L_x_2873:
        /* <DEDUP_REMOVED lines=30> */
[----:B------:R0:W0:Y:S02]  /*10ca0*/  SHFL.IDX PT, R77, R6, 0x3, 0x181f ;  /* 0x00781f00064d7f89 */ /* 0x00002400000e0000 */
.L_x_3174:
[----:B------:R-:W5:Y:S01]  /*10cb0*/  LDL R13, [R1+0x88] ;  /* 0x00008800010d7983 */ /* 0x000f620000100800 */
[----:B------:R-:W-:Y:S01]  /*10cc0*/  IADD3 R85, R85, 0x60, RZ ;  /* 0x0000006055557810 */ /* 0x000fe20007ffe0ff */
[----:B------:R-:W-:Y:S01]  /*10cd0*/  BSSY B1, `(.L_x_2876) ;  /* 0x0000029000017945 */ /* 0x000fe20003800000 */
[----:B01--4-:R-:W-:Y:S02]  /*10ce0*/  CS2R R6, SRZ ;  /* 0x0000000000067805 */ /* 0x013fe4000001ff00 */
[----:B------:R-:W-:Y:S02]  /*10cf0*/  CS2R R10, SRZ ;  /* 0x00000000000a7805 */ /* 0x000fe4000001ff00 */
[----:B------:R-:W-:Y:S02]  /*10d00*/  ISETP.GE.AND P0, PT, R85, R86, PT ;  /* 0x000000565500720c */ /* 0x000fe40003f06270 */
[----:B------:R-:W-:Y:S02]  /*10d10*/  CS2R R14, SRZ ;  /* 0x00000000000e7805 */ /* 0x000fe4000001ff00 */
[----:B------:R-:W-:-:S02]  /*10d20*/  CS2R R72, SRZ ;  /* 0x0000000000487805 */ /* 0x000fc4000001ff00 */
[----:B------:R-:W-:Y:S02]  /*10d30*/  CS2R R74, SRZ ;  /* 0x00000000004a7805 */ /* 0x000fe4000001ff00 */
[----:B-----5:R-:W-:-:S04]  /*10d40*/  LEA.HI R8, R13, R13, RZ, 0x1 ;  /* 0x0000000d0d087211 */ /* 0x020fc800078f08ff */
[----:B------:R-:W-:Y:S02]  /*10d50*/  LOP3.LUT R12, R8, 0xfffffffe, RZ, 0xc0, !PT ;  /* 0xfffffffe080c7812 */ /* 0x000fe400078ec0ff */
[----:B------:R-:W-:-:S03]  /*10d60*/  CS2R R8, SRZ ;  /* 0x0000000000087805 */ /* 0x000fc6000001ff00 */
        /* <DEDUP_REMOVED lines=11> */
[C---:B------:R-:W-:Y:S01]  /*10e20*/  @!P5 IMAD.SHL.U32 R82, R23.reuse, 0x2, RZ ;  /* 0x000000021752d824 */ /* 0x040fe200078e00ff */
[----:B------:R-:W-:Y:S02]  /*10e30*/  @!P5 SHF.L.U64.HI R7, R23, 0x1, R216 ;  /* 0x000000011707d819 */ /* 0x000fe400000102d8 */
[C---:B---3--:R-:W-:Y:S02]  /*10e40*/  @!P4 IADD3 R90, P0, R21.reuse, R78, RZ ;  /* 0x0000004e155ac210 */ /* 0x048fe40007f1e0ff */
[----:B------:R-:W-:Y:S02]  /*10e50*/  @!P5 IADD3 R80, P2, R21, R82, RZ ;  /* 0x000000521550d210 */ /* 0x000fe40007f5e0ff */
[C---:B------:R-:W-:Y:S02]  /*10e60*/  @!P4 IADD3 R78, P1, R77.reuse, R78, RZ ;  /* 0x0000004e4d4ec210 */ /* 0x040fe40007f3e0ff */
[----:B------:R-:W-:Y:S01]  /*10e70*/  @!P5 IADD3 R82, P3, R77, R82, RZ ;  /* 0x000000524d52d210 */ /* 0x000fe20007f7e0ff */
[C---:B--2---:R-:W-:Y:S01]  /*10e80*/  @!P5 IMAD.X R81, R20.reuse, 0x1, R7, P2 ;  /* 0x000000011451d824 */ /* 0x044fe200010e0607 */
[----:B------:R-:W-:Y:S01]  /*10e90*/  @!P4 IADD3.X R91, R20, R5, RZ, P0, !PT ;  /* 0x00000005145bc210 */ /* 0x000fe200007fe4ff */
[C---:B------:R-:W-:Y:S01]  /*10ea0*/  @!P4 IMAD.X R79, R76.reuse, 0x1, R5, P1 ;  /* 0x000000014c4fc824 */ /* 0x040fe200008e0605 */
[----:B------:R-:W-:Y:S01]  /*10eb0*/  CS2R R4, SRZ ;  /* 0x0000000000047805 */ /* 0x000fe2000001ff00 */
[----:B------:R-:W-:Y:S01]  /*10ec0*/  @!P5 IMAD.X R83, R76, 0x1, R7, P3 ;  /* 0x000000014c53d824 */ /* 0x000fe200018e0607 */
[----:B------:R-:W-:-:S02]  /*10ed0*/  CS2R R6, SRZ ;  /* 0x0000000000067805 */ /* 0x000fc4000001ff00 */
        /* <DEDUP_REMOVED lines=8> */
.L_x_2877:
[----:B------:R-:W-:Y:S05]  /*10f60*/  BSYNC B1 ;  /* 0x0000000000017941 */ /* 0x000fea0003800000 */
.L_x_2876:
[----:B0-----:R-:W4:Y:S01]  /*10f70*/  LDL R78, [R1+0x68] ;  /* 0x00006800014e7983 */ /* 0x001f220000100800 */
[----:B------:R-:W0:Y:S01]  /*10f80*/  SYNCS.PHASECHK.TRANS64.TRYWAIT P0, [R22+URZ+0x38800], R85 ;  /* 0x03880055160075a7 */ /* 0x000e22000800017f */
[----:B---3-5:R-:W-:Y:S01]  /*10f90*/  IMAD.MOV.U32 R21, RZ, RZ, R5 ;  /* 0x000000ffff157224 */ /* 0x028fe200078e0005 */
[----:B--2---:R-:W-:Y:S01]  /*10fa0*/  MOV R20, R4 ;  /* 0x0000000400147202 */ /* 0x004fe20000000f00 */
[----:B------:R-:W-:Y:S01]  /*10fb0*/  IMAD.MOV.U32 R76, RZ, RZ, R7 ;  /* 0x000000ffff4c7224 */ /* 0x000fe200078e0007 */
[----:B------:R-:W-:Y:S01]  /*10fc0*/  MOV R77, R8 ;  /* 0x00000008004d7202 */ /* 0x000fe20000000f00 */
[----:B------:R-:W-:Y:S01]  /*10fd0*/  BSSY B1, `(.L_x_2878) ;  /* 0x000001c000017945 */ /* 0x000fe20003800000 */
        /* <DEDUP_REMOVED lines=8> */
[----:B------:R-:W-:Y:S02]  /*11060*/  IMAD.MOV.U32 R20, RZ, RZ, R9 ;  /* 0x000000ffff147224 */ /* 0x000fe400078e0009 */
[----:B------:R-:W-:Y:S01]  /*11070*/  IMAD.MOV.U32 R77, RZ, RZ, R74 ;  /* 0x000000ffff4d7224 */ /* 0x000fe200078e004a */
[----:B------:R-:W-:Y:S01]  /*11080*/  PRMT R90, R21, 0x5410, R76 ;  /* 0x00005410155a7816 */ /* 0x000fe2000000004c */
[----:B------:R-:W-:Y:S01]  /*11090*/  IMAD.MOV.U32 R21, RZ, RZ, R14 ;  /* 0x000000ffff157224 */ /* 0x000fe200078e000e */
[----:B------:R-:W-:Y:S01]  /*110a0*/  PRMT R88, R88, 0x5410, R20 ;  /* 0x0000541058587816 */ /* 0x000fe20000000014 */
[----:B------:R-:W-:Y:S01]  /*110b0*/  IMAD.MOV.U32 R76, RZ, RZ, R15 ;  /* 0x000000ffff4c7224 */ /* 0x000fe200078e000f */
[----:B------:R-:W-:Y:S01]  /*110c0*/  PRMT R92, R77, 0x7610, R92 ;  /* 0x000076104d5c7816 */ /* 0x000fe2000000005c */
[----:B------:R-:W-:-:S03]  /*110d0*/  IMAD.MOV.U32 R20, RZ, RZ, R13 ;  /* 0x000000ffff147224 */ /* 0x000fc600078e000d */
        /* <DEDUP_REMOVED lines=10> */
[----:B0-----:R-:W-:-:S12]  /*11180*/  @!P0 BRA `(.L_x_2879) ;  /* 0x000001fc002c8947 */ /* 0x001fd80003800000 */
.L_x_3175:
[----:B------:R-:W-:Y:S05]  /*11190*/  BSYNC B1 ;  /* 0x0000000000017941 */ /* 0x000fea0003800000 */
.L_x_2878:
[----:B------:R-:W-:Y:S01]  /*111a0*/  BSSY B1, `(.L_x_2880) ;  /* 0x00000d2000017945 */ /* 0x000fe20003800000 */
[----:B------:R-:W-:Y:S02]  /*111b0*/  PRMT R92, R92, 0x5410, R76 ;  /* 0x000054105c5c7816 */ /* 0x000fe4000000004c */
[----:B0-----:R-:W-:Y:S01]  /*111c0*/  SHF.R.S32.HI R85, RZ, 0x3, R21 ;  /* 0x00000003ff557819 */ /* 0x001fe20000011415 */
[----:B------:R-:W-:Y:S06]  /*111d0*/  @P1 BRA `(.L_x_2881) ;  /* 0x0000000c00381947 */ /* 0x000fec0003800000 */
[----:B------:R0:W5:Y:S01]  /*111e0*/  LDL R139, [R1+0x50] ;  /* 0x00005000018b7983 */ /* 0x0001620000100800 */
[----:B------:R-:W1:Y:S01]  /*111f0*/  LDC R117, c[0x0][0x3f4] ;  /* 0x0000fd00ff757b82 */ /* 0x000e620000000800 */
[----:B------:R-:W-:Y:S01]  /*11200*/  BSSY B2, `(.L_x_2882) ;  /* 0x0000063000027945 */ /* 0x000fe20003800000 */
[----:B------:R-:W-:Y:S02]  /*11210*/  SHF.R.U32.HI R140, RZ, 0x3, R228 ;  /* 0x00000003ff8c7819 */ /* 0x000fe400000116e4 */
[-C--:B-1----:R-:W-:Y:S02]  /*11220*/  ISETP.GE.AND P0, PT, R16, R117.reuse, PT ;  /* 0x000000751000720c */ /* 0x082fe40003f06270 */
[----:B------:R-:W-:-:S11]  /*11230*/  ISETP.GE.AND P1, PT, R213, R117, PT ;  /* 0x00000075d500720c */ /* 0x000fd60003f26270 */
[----:B0-----:R-:W-:Y:S05]  /*11240*/  @P0 BRA `(.L_x_2883) ;  /* 0x0000000400780947 */ /* 0x001fea0003800000 */
[----:B------:R-:W-:Y:S01]  /*11250*/  LEA.HI R76, R117, R0, RZ, 0x1d ;  /* 0x00000000754c7211 */ /* 0x000fe200078fe8ff */
[--C-:B------:R-:W-:Y:S01]  /*11260*/  HADD2.F32 R131, -RZ, R123.reuse.H1_H1 ;  /* 0x3000007bff837230 */ /* 0x100fe20000004100 */
[----:B------:R-:W-:Y:S01]  /*11270*/  SHF.R.U32.HI R124, RZ, 0x10, R69 ;  /* 0x00000010ff7c7819 */ /* 0x000fe20000011645 */
[----:B------:R-:W-:Y:S01]  /*11280*/  HADD2.F32 R133, -RZ, R123.H0_H0 ;  /* 0x2000007bff857230 */ /* 0x000fe20000004100 */
[----:B------:R-:W-:Y:S02]  /*11290*/  SHF.R.S32.HI R79, RZ, 0x1f, R76 ;  /* 0x0000001fff4f7819 */ /* 0x000fe4000001144c */
[----:B------:R-:W-:Y:S01]  /*112a0*/  SHF.L.U32 R77, R76, 0x3, RZ ;  /* 0x000000034c4d7819 */ /* 0x000fe200000006ff */
[----:B------:R-:W-:Y:S01]  /*112b0*/  HADD2.F32 R130, -RZ, R124.H0_H0 ;  /* 0x2000007cff827230 */ /* 0x000fe20000004100 */
[----:B------:R-:W-:Y:S02]  /*112c0*/  LEA.HI R79, R79, R76, RZ, 0x3 ;  /* 0x0000004c4f4f7211 */ /* 0x000fe400078f18ff */
[----:B------:R-:W-:-:S02]  /*112d0*/  LOP3.LUT R77, R228, 0x38, R77, 0xf8, !PT ;  /* 0x00000038e44d7812 */ /* 0x000fc400078ef84d */
[--C-:B------:R-:W-:Y:S01]  /*112e0*/  SHF.R.U32.HI R122, RZ, 0x10, R61.reuse ;  /* 0x00000010ff7a7819 */ /* 0x100fe2000001163d */
[----:B------:R-:W-:Y:S01]  /*112f0*/  IMAD.SHL.U32 R79, R79, 0x400, RZ ;  /* 0x000004004f4f7824 */ /* 0x000fe200078e00ff */
[----:B------:R-:W-:Y:S02]  /*11300*/  LOP3.LUT R81, R77, R140, RZ, 0x3c, !PT ;  /* 0x0000008c4d517212 */ /* 0x000fe400078e3cff */
[----:B------:R-:W-:Y:S01]  /*11310*/  SHF.R.U64 R60, R60, 0x10, R61 ;  /* 0x000000103c3c7819 */ /* 0x000fe2000000123d */
[----:B------:R-:W-:Y:S01]  /*11320*/  HADD2.F32 R132, -RZ, R122.H0_H0 ;  /* 0x2000007aff847230 */ /* 0x000fe20000004100 */
[----:B------:R-:W-:Y:S01]  /*11330*/  LOP3.LUT R80, R79, 0x7fffe000, RZ, 0xc0, !PT ;  /* 0x7fffe0004f507812 */ /* 0x000fe200078ec0ff */
[----:B------:R-:W-:Y:S01]  /*11340*/  HADD2.F32 R122, -RZ, R121.H0_H0 ;  /* 0x20000079ff7a7230 */ /* 0x000fe20000004100 */
[----:B------:R-:W0:Y:S01]  /*11350*/  LDS.128 R76, [R87] ;  /* 0x00000000574c7984 */ /* 0x000e220000000c00 */
[----:B------:R-:W-:Y:S02]  /*11360*/  SHF.R.U64 R61, R68, 0x10, R69 ;  /* 0x00000010443d7819 */ /* 0x000fe40000001245 */
[----:B-----5:R-:W-:-:S02]  /*11370*/  IADD3 R81, R81, R80, R139 ;  /* 0x0000005051517210 */ /* 0x020fc40007ffe08b */
[--C-:B------:R-:W-:Y:S02]  /*11380*/  SHF.R.U64 R62, R62, 0x10, R63.reuse ;  /* 0x000000103e3e7819 */ /* 0x100fe4000000123f */
[----:B------:R-:W-:Y:S01]  /*11390*/  SHF.R.U32.HI R68, RZ, 0x10, R63 ;  /* 0x00000010ff447819 */ /* 0x000fe2000001163f */
[----:B------:R-:W-:Y:S01]  /*113a0*/  IMAD R118, R81, 0x2, R22 ;  /* 0x0000000251767824 */ /* 0x000fe200078e0216 */
[--C-:B------:R-:W-:Y:S02]  /*113b0*/  SHF.R.U64 R63, R70, 0x10, R71.reuse ;  /* 0x00000010463f7819 */ /* 0x100fe40000001247 */
[----:B------:R-:W-:Y:S01]  /*113c0*/  SHF.R.U32.HI R70, RZ, 0x10, R71 ;  /* 0x00000010ff467819 */ /* 0x000fe20000011647 */
[----:B------:R-:W-:Y:S01]  /*113d0*/  HADD2.F32 R68, -RZ, R68.H0_H0 ;  /* 0x20000044ff447230 */ /* 0x000fe20000004100 */
[----:B------:R-:W1:Y:S01]  /*113e0*/  LDS.128 R80, [R118+0x14400] ;  /* 0x0144000076507984 */ /* 0x000e620000000c00 */
[----:B0-----:R-:W-:Y:S02]  /*113f0*/  HADD2.F32 R125, -RZ, R77.H1_H1 ;  /* 0x3000004dff7d7230 */ /* 0x001fe40000004100 */
[----:B------:R-:W-:-:S02]  /*11400*/  HADD2.F32 R71, -RZ, R76.H0_H0 ;  /* 0x2000004cff477230 */ /* 0x000fc40000004100 */
[----:B------:R-:W-:Y:S02]  /*11410*/  HADD2.F32 R69, -RZ, R78.H0_H0 ;  /* 0x2000004eff457230 */ /* 0x000fe40000004100 */
[----:B------:R-:W-:Y:S02]  /*11420*/  HADD2.F32 R126, -RZ, R77.H0_H0 ;  /* 0x2000004dff7e7230 */ /* 0x000fe40000004100 */
[--C-:B------:R-:W-:Y:S02]  /*11430*/  HADD2.F32 R77, -RZ, R79.reuse.H0_H0 ;  /* 0x2000004fff4d7230 */ /* 0x100fe40000004100 */
[----:B------:R-:W-:Y:S02]  /*11440*/  HADD2.F32 R79, -RZ, R79.H1_H1 ;  /* 0x3000004fff4f7230 */ /* 0x000fe40000004100 */
[----:B------:R-:W-:Y:S02]  /*11450*/  HADD2.F32 R76, -RZ, R76.H1_H1 ;  /* 0x3000004cff4c7230 */ /* 0x000fe40000004100 */
[----:B-1----:R-:W-:-:S02]  /*11460*/  HADD2.F32 R129, -RZ, R81.H0_H0 ;  /* 0x20000051ff817230 */ /* 0x002fc40000004100 */
[----:B------:R-:W-:Y:S02]  /*11470*/  HADD2.F32 R127, -RZ, R81.H1_H1 ;  /* 0x30000051ff7f7230 */ /* 0x000fe40000004100 */
[----:B------:R-:W-:Y:S02]  /*11480*/  HADD2.F32 R128, -RZ, R80.H0_H0 ;  /* 0x20000050ff807230 */ /* 0x000fe40000004100 */
[C---:B------:R-:W-:Y:S01]  /*11490*/  FMUL.FTZ R135, R129.reuse, R133 ;  /* 0x0000008581877220 */ /* 0x040fe20000410000 */
[----:B------:R-:W-:Y:S01]  /*114a0*/  FMUL.FTZ R137, R129, R131 ;  /* 0x0000008381897220 */ /* 0x000fe20000410000 */
[----:B------:R-:W-:Y:S02]  /*114b0*/  HADD2.F32 R129, -RZ, R119.H0_H0 ;  /* 0x20000077ff817230 */ /* 0x000fe40000004100 */
[C---:B------:R-:W-:Y:S01]  /*114c0*/  FMUL.FTZ R134, R127.reuse, R130 ;  /* 0x000000827f867220 */ /* 0x040fe20000410000 */
[----:B------:R-:W-:Y:S01]  /*114d0*/  FMUL.FTZ R138, R127, R132 ;  /* 0x000000847f8a7220 */ /* 0x000fe20000410000 */
[----:B------:R-:W-:-:S02]  /*114e0*/  HADD2.F32 R123, -RZ, R82.H0_H0 ;  /* 0x20000052ff7b7230 */ /* 0x000fc40000004100 */
[C---:B------:R-:W-:Y:S01]  /*114f0*/  FMUL.FTZ R136, R128.reuse, R122 ;  /* 0x0000007a80887220 */ /* 0x040fe20000410000 */
[C---:B------:R-:W-:Y:S01]  /*11500*/  FFMA.FTZ R127, R125.reuse, R132, -R134 ;  /* 0x000000847d7f7223 */ /* 0x040fe20000010886 */
[-C--:B------:R-:W-:Y:S01]  /*11510*/  FMUL.FTZ R134, R128, R129.reuse ;  /* 0x0000008180867220 */ /* 0x080fe20000410000 */
        /* <DEDUP_REMOVED lines=9> */
[----:B------:R-:W-:Y:S02]  /*115b0*/  HADD2.F32 R130, -RZ, R121.H1_H1 ;  /* 0x30000079ff827230 */ /* 0x000fe40000004100 */
[----:B------:R-:W-:Y:S01]  /*115c0*/  FFMA.FTZ R120, R69, R128, -R136 ;  /* 0x0000008045787223 */ /* 0x000fe20000010888 */
[----:B------:R-:W-:Y:S02]  /*115d0*/  HADD2.F32 R83, -RZ, R83.H1_H1 ;  /* 0x30000053ff537230 */ /* 0x000fe40000004100 */
[----:B------:R-:W-:Y:S01]  /*115e0*/  FMUL.FTZ R136, R81, R134 ;  /* 0x0000008651887220 */ /* 0x000fe20000410000 */
[----:B------:R-:W-:-:S02]  /*115f0*/  HADD2.F32 R128, -RZ, R70.H0_H0 ;  /* 0x20000046ff807230 */ /* 0x000fc40000004100 */
[----:B------:R-:W-:Y:S01]  /*11600*/  FMUL.FTZ R81, R81, R130 ;  /* 0x0000008251517220 */ /* 0x000fe20000410000 */
[----:B------:R-:W-:Y:S01]  /*11610*/  FFMA.FTZ R70, R69, R132, R138 ;  /* 0x0000008445467223 */ /* 0x000fe2000001008a */
[----:B------:R-:W-:Y:S01]  /*11620*/  FFMA.FTZ R136, R77, R130, -R136 ;  /* 0x000000824d887223 */ /* 0x000fe20000010888 */
[----:B------:R-:W-:Y:S02]  /*11630*/  HADD2.F32 R80, -RZ, R80.H1_H1 ;  /* 0x30000050ff507230 */ /* 0x000fe40000004100 */
[C---:B------:R-:W-:Y:S01]  /*11640*/  FMUL.FTZ R132, R83.reuse, R128 ;  /* 0x0000008053847220 */ /* 0x040fe20000410000 */
[----:B------:R-:W-:Y:S02]  /*11650*/  HADD2.F32 R82, -RZ, R82.H1_H1 ;  /* 0x30000052ff527230 */ /* 0x000fe40000004100 */
[----:B------:R-:W-:Y:S01]  /*11660*/  FMUL.FTZ R130, R83, R68 ;  /* 0x0000004453827220 */ /* 0x000fe20000410000 */
[----:B------:R-:W-:Y:S02]  /*11670*/  HADD2.F32 R69, -RZ, R61.H0_H0 ;  /* 0x2000003dff457230 */ /* 0x000fe40000004100 */
[----:B------:R-:W-:Y:S01]  /*11680*/  FFMA.FTZ R134, R77, R134, R81 ;  /* 0x000000864d867223 */ /* 0x000fe20000010051 */
[----:B------:R-:W-:-:S02]  /*11690*/  HADD2.F32 R71, -RZ, R63.H0_H0 ;  /* 0x2000003fff477230 */ /* 0x000fc40000004100 */
[C---:B------:R-:W-:Y:S01]  /*116a0*/  FFMA.FTZ R83, R79.reuse, R68, -R132 ;  /* 0x000000444f537223 */ /* 0x040fe20000010884 */
[----:B------:R-:W-:Y:S02]  /*116b0*/  HADD2.F32 R61, -RZ, R60.H0_H0 ;  /* 0x2000003cff3d7230 */ /* 0x000fe40000004100 */
[----:B------:R-:W-:Y:S01]  /*116c0*/  FFMA.FTZ R121, R79, R128, R130 ;  /* 0x000000804f797223 */ /* 0x000fe20000010082 */
[----:B------:R-:W-:Y:S02]  /*116d0*/  HADD2.F32 R63, -RZ, R62.H0_H0 ;  /* 0x2000003eff3f7230 */ /* 0x000fe40000004100 */
        /* <DEDUP_REMOVED lines=21> */
.L_x_2883:
[----:B------:R-:W-:Y:S05]  /*11830*/  BSYNC B2 ;  /* 0x0000000000027941 */ /* 0x000fea0003800000 */
.L_x_2882:
[----:B------:R-:W-:Y:S05]  /*11840*/  @P1 BRA `(.L_x_2881) ;  /* 0x00000004009c1947 */ /* 0x000fea0003800000 */
[----:B0-----:R-:W2:Y:S01]  /*11850*/  LDL R60, [R1+0x84] ;  /* 0x00008400013c7983 */ /* 0x001ea20000100800 */
[----:B------:R-:W-:Y:S01]  /*11860*/  LEA.HI R117, R117, R85, RZ, 0x1d ;  /* 0x0000005575757211 */ /* 0x000fe200078fe8ff */
[----:B------:R-:W-:Y:S01]  /*11870*/  HADD2.F32 R118, -RZ, R113.H1_H1 ;  /* 0x30000071ff767230 */ /* 0x000fe20000004100 */
[----:B------:R-:W-:Y:S01]  /*11880*/  LOP3.LUT R61, R228, 0x38, R21, 0xf8, !PT ;  /* 0x00000038e43d7812 */ /* 0x000fe200078ef815 */
[--C-:B------:R-:W-:Y:S01]  /*11890*/  HADD2.F32 R122, -RZ, R114.reuse.H0_H0 ;  /* 0x20000072ff7a7230 */ /* 0x100fe20000004100 */
[--C-:B------:R-:W-:Y:S01]  /*118a0*/  SHF.R.U64 R56, R56, 0x10, R57.reuse ;  /* 0x0000001038387819 */ /* 0x100fe20000001239 */
[----:B------:R-:W-:Y:S01]  /*118b0*/  HADD2.F32 R114, -RZ, R114.H1_H1 ;  /* 0x30000072ff727230 */ /* 0x000fe20000004100 */
[----:B------:R-:W-:Y:S02]  /*118c0*/  LOP3.LUT R63, R61, R140, RZ, 0x3c, !PT ;  /* 0x0000008c3d3f7212 */ /* 0x000fe400078e3cff */
[----:B------:R-:W-:Y:S02]  /*118d0*/  SHF.L.U32 R61, R117, 0x3, RZ ;  /* 0x00000003753d7819 */ /* 0x000fe400000006ff */
[----:B------:R-:W-:-:S02]  /*118e0*/  SHF.R.U32.HI R120, RZ, 0x10, R57 ;  /* 0x00000010ff787819 */ /* 0x000fc40000011639 */
[----:B------:R-:W-:Y:S02]  /*118f0*/  LOP3.LUT R61, R228, 0x38, R61, 0xf8, !PT ;  /* 0x00000038e43d7812 */ /* 0x000fe400078ef83d */
[----:B------:R-:W-:Y:S02]  /*11900*/  SHF.R.U64 R57, R58, 0x10, R59 ;  /* 0x000000103a397819 */ /* 0x000fe4000000123b */
[----:B------:R-:W-:Y:S02]  /*11910*/  LOP3.LUT R69, R61, R140, RZ, 0x3c, !PT ;  /* 0x0000008c3d457212 */ /* 0x000fe400078e3cff */
[--C-:B------:R-:W-:Y:S01]  /*11920*/  SHF.R.U64 R58, R66, 0x10, R67.reuse ;  /* 0x00000010423a7819 */ /* 0x100fe20000001243 */
[----:B------:R-:W-:Y:S01]  /*11930*/  HADD2.F32 R57, -RZ, R57.H0_H0 ;  /* 0x20000039ff397230 */ /* 0x000fe20000004100 */
[----:B------:R-:W-:Y:S02]  /*11940*/  SHF.R.U32.HI R66, RZ, 0x10, R67 ;  /* 0x00000010ff427819 */ /* 0x000fe40000011643 */
[----:B------:R-:W-:-:S02]  /*11950*/  SHF.R.U32.HI R119, RZ, 0x10, R65 ;  /* 0x00000010ff777819 */ /* 0x000fc40000011641 */
[----:B------:R-:W-:Y:S02]  /*11960*/  SHF.R.U32.HI R59, RZ, 0x10, R59 ;  /* 0x00000010ff3b7819 */ /* 0x000fe4000001163b */
[----:B------:R-:W-:Y:S01]  /*11970*/  SHF.R.U64 R64, R64, 0x10, R65 ;  /* 0x0000001040407819 */ /* 0x000fe20000001241 */
[----:B------:R-:W-:Y:S01]  /*11980*/  HADD2.F32 R119, -RZ, R119.H0_H0 ;  /* 0x20000077ff777230 */ /* 0x000fe20000004100 */
[----:B--2---:R-:W-:Y:S02]  /*11990*/  R2UR UR4, R60 ;  /* 0x000000003c0472ca */ /* 0x004fe400000e0000 */
[----:B------:R-:W-:-:S05]  /*119a0*/  LEA.HI R60, R20, R213, RZ, 0x6 ;  /* 0x000000d5143c7211 */ /* 0x000fca00078f30ff */
[----:B------:R-:W-:Y:S01]  /*119b0*/  IMAD.SHL.U32 R62, R60, 0x80, RZ ;  /* 0x000000803c3e7824 */ /* 0x000fe200078e00ff */
[----:B------:R-:W-:-:S04]  /*119c0*/  SHF.R.S32.HI R60, RZ, 0x1f, R117 ;  /* 0x0000001fff3c7819 */ /* 0x000fc80000011475 */
[----:B------:R-:W-:Y:S01]  /*119d0*/  LEA.HI R60, R60, R117, RZ, 0x3 ;  /* 0x000000753c3c7211 */ /* 0x000fe200078f18ff */
[----:B------:R-:W-:Y:S01]  /*119e0*/  HADD2.F32 R117, -RZ, R115.H1_H1 ;  /* 0x30000073ff757230 */ /* 0x000fe20000004100 */
[----:B------:R-:W-:-:S03]  /*119f0*/  LOP3.LUT R62, R62, 0xffffe000, RZ, 0xc0, !PT ;  /* 0xffffe0003e3e7812 */ /* 0x000fc600078ec0ff */
[----:B------:R-:W-:Y:S01]  /*11a00*/  IMAD.SHL.U32 R60, R60, 0x400, RZ ;  /* 0x000004003c3c7824 */ /* 0x000fe200078e00ff */
[----:B-----5:R-:W-:-:S04]  /*11a10*/  IADD3 R62, R63, R62, R139 ;  /* 0x0000003e3f3e7210 */ /* 0x020fc80007ffe08b */
[----:B------:R-:W-:Y:S02]  /*11a20*/  LOP3.LUT R68, R60, 0x7fffe000, RZ, 0xc0, !PT ;  /* 0x7fffe0003c447812 */ /* 0x000fe400078ec0ff */
[----:B------:R-:W-:Y:S02]  /*11a30*/  LEA R76, R62, UR4, 0x1 ;  /* 0x000000043e4c7c11 */ /* 0x000fe4000f8e08ff */
[----:B------:R-:W-:-:S03]  /*11a40*/  IADD3 R69, R69, R68, R139 ;  /* 0x0000004445457210 */ /* 0x000fc60007ffe08b */
[----:B------:R-:W0:Y:S02]  /*11a50*/  LDS.128 R60, [R76] ;  /* 0x000000004c3c7984 */ /* 0x000e240000000c00 */
[----:B------:R-:W-:-:S05]  /*11a60*/  IMAD R77, R69, 0x2, R22 ;  /* 0x00000002454d7824 */ /* 0x000fca00078e0216 */
[----:B------:R-:W1:Y:S01]  /*11a70*/  LDS.128 R68, [R77+0x14400] ;  /* 0x014400004d447984 */ /* 0x000e620000000c00 */
[--C-:B0-----:R-:W-:Y:S02]  /*11a80*/  HADD2.F32 R78, -RZ, R61.reuse.H0_H0 ;  /* 0x2000003dff4e7230 */ /* 0x101fe40000004100 */
[----:B------:R-:W-:Y:S02]  /*11a90*/  HADD2.F32 R80, -RZ, R61.H1_H1 ;  /* 0x3000003dff507230 */ /* 0x000fe40000004100 */
[----:B------:R-:W-:Y:S02]  /*11aa0*/  HADD2.F32 R81, -RZ, R60.H0_H0 ;  /* 0x2000003cff517230 */ /* 0x000fe40000004100 */
[----:B------:R-:W-:Y:S02]  /*11ab0*/  HADD2.F32 R61, -RZ, R62.H0_H0 ;  /* 0x2000003eff3d7230 */ /* 0x000fe40000004100 */
[--C-:B-1----:R-:W-:Y:S02]  /*11ac0*/  HADD2.F32 R67, -RZ, R69.reuse.H0_H0 ;  /* 0x20000045ff437230 */ /* 0x102fe40000004100 */
[----:B------:R-:W-:-:S02]  /*11ad0*/  HADD2.F32 R82, -RZ, R69.H1_H1 ;  /* 0x30000045ff527230 */ /* 0x000fc40000004100 */
[----:B------:R-:W-:Y:S02]  /*11ae0*/  HADD2.F32 R79, -RZ, R68.H0_H0 ;  /* 0x20000044ff4f7230 */ /* 0x000fe40000004100 */
[CC--:B------:R-:W-:Y:S01]  /*11af0*/  FMUL.FTZ R69, R67.reuse, R118.reuse ;  /* 0x0000007643457220 */ /* 0x0c0fe20000410000 */
[-C--:B------:R-:W-:Y:S01]  /*11b00*/  FMUL.FTZ R121, R67, R117.reuse ;  /* 0x0000007543797220 */ /* 0x080fe20000410000 */
[----:B------:R-:W-:Y:S02]  /*11b10*/  HADD2.F32 R83, -RZ, R70.H0_H0 ;  /* 0x20000046ff537230 */ /* 0x000fe40000004100 */
[C---:B------:R-:W-:Y:S01]  /*11b20*/  FFMA.FTZ R67, R78.reuse, R117, -R69 ;  /* 0x000000754e437223 */ /* 0x040fe20000010845 */
[----:B------:R-:W-:Y:S02]  /*11b30*/  HADD2.F32 R117, -RZ, R120.H0_H0 ;  /* 0x20000078ff757230 */ /* 0x000fe40000004100 */
[----:B------:R-:W-:Y:S01]  /*11b40*/  FFMA.FTZ R69, R78, R118, R121 ;  /* 0x000000764e457223 */ /* 0x000fe20000010079 */
[----:B------:R-:W-:-:S02]  /*11b50*/  HADD2.F32 R120, -RZ, R113.H0_H0 ;  /* 0x20000071ff787230 */ /* 0x000fc40000004100 */
[C---:B------:R-:W-:Y:S01]  /*11b60*/  FMUL.FTZ R113, R82.reuse, R119 ;  /* 0x0000007752717220 */ /* 0x040fe20000410000 */
[----:B------:R-:W-:Y:S02]  /*11b70*/  HADD2.F32 R118, -RZ, R115.H0_H0 ;  /* 0x20000073ff767230 */ /* 0x000fe40000004100 */
[-C--:B------:R-:W-:Y:S01]  /*11b80*/  FMUL.FTZ R115, R82, R117.reuse ;  /* 0x0000007552737220 */ /* 0x080fe20000410000 */
[----:B------:R-:W-:Y:S02]  /*11b90*/  HADD2.F32 R87, -RZ, R71.H0_H0 ;  /* 0x20000047ff577230 */ /* 0x000fe40000004100 */
[C---:B------:R-:W-:Y:S01]  /*11ba0*/  FMUL.FTZ R82, R79.reuse, R120 ;  /* 0x000000784f527220 */ /* 0x040fe20000410000 */
[----:B------:R-:W-:Y:S01]  /*11bb0*/  FFMA.FTZ R78, R80, R117, -R113 ;  /* 0x00000075504e7223 */ /* 0x000fe20000010871 */
[-C--:B------:R-:W-:Y:S01]  /*11bc0*/  FMUL.FTZ R113, R79, R118.reuse ;  /* 0x000000764f717220 */ /* 0x080fe20000410000 */
[----:B------:R-:W-:Y:S02]  /*11bd0*/  HADD2.F32 R65, -RZ, R63.H0_H0 ;  /* 0x2000003fff417230 */ /* 0x000fe40000004100 */
[----:B------:R-:W-:Y:S01]  /*11be0*/  FFMA.FTZ R79, R81, R118, -R82 ;  /* 0x00000076514f7223 */ /* 0x000fe20000010852 */
[----:B------:R-:W-:-:S02]  /*11bf0*/  HADD2.F32 R82, -RZ, R116.H0_H0 ;  /* 0x20000074ff527230 */ /* 0x000fc40000004100 */
[----:B------:R-:W-:Y:S01]  /*11c00*/  FMUL.FTZ R118, R83, R122 ;  /* 0x0000007a53767220 */ /* 0x000fe20000410000 */
[----:B------:R-:W-:Y:S02]  /*11c10*/  HADD2.F32 R116, -RZ, R116.H1_H1 ;  /* 0x30000074ff747230 */ /* 0x000fe40000004100 */
[----:B------:R-:W-:Y:S01]  /*11c20*/  FFMA.FTZ R113, R81, R120, R113 ;  /* 0x0000007851717223 */ /* 0x000fe20000010071 */
[----:B------:R-:W-:Y:S01]  /*11c30*/  FMUL.FTZ R124, R87, R114 ;  /* 0x00000072577c7220 */ /* 0x000fe20000410000 */
[-C--:B------:R-:W-:Y:S01]  /*11c40*/  FMUL.FTZ R120, R83, R82.reuse ;  /* 0x0000005253787220 */ /* 0x080fe20000410000 */
[----:B------:R-:W-:Y:S01]  /*11c50*/  FFMA.FTZ R118, R61, R82, -R118 ;  /* 0x000000523d767223 */ /* 0x000fe20000010876 */
[----:B------:R-:W-:Y:S02]  /*11c60*/  HADD2.F32 R82, -RZ, R66.H0_H0 ;  /* 0x20000042ff527230 */ /* 0x000fe40000004100 */
[----:B------:R-:W-:Y:S01]  /*11c70*/  FMUL.FTZ R87, R87, R116 ;  /* 0x0000007457577220 */ /* 0x000fe20000410000 */
[----:B------:R-:W-:-:S02]  /*11c80*/  HADD2.F32 R71, -RZ, R71.H1_H1 ;  /* 0x30000047ff477230 */ /* 0x000fc40000004100 */
[----:B------:R-:W-:Y:S01]  /*11c90*/  FFMA.FTZ R120, R61, R122, R120 ;  /* 0x0000007a3d787223 */ /* 0x000fe20000010078 */
[----:B------:R-:W-:Y:S02]  /*11ca0*/  HADD2.F32 R66, -RZ, R59.H0_H0 ;  /* 0x2000003bff427230 */ /* 0x000fe40000004100 */
[C---:B------:R-:W-:Y:S01]  /*11cb0*/  FFMA.FTZ R124, R65.reuse, R116, -R124 ;  /* 0x00000074417c7223 */ /* 0x040fe2000001087c */
[----:B------:R-:W-:Y:S02]  /*11cc0*/  HADD2.F32 R63, -RZ, R63.H1_H1 ;  /* 0x3000003fff3f7230 */ /* 0x000fe40000004100 */
[----:B------:R-:W-:Y:S01]  /*11cd0*/  FFMA.FTZ R87, R65, R114, R87 ;  /* 0x0000007241577223 */ /* 0x000fe20000010057 */
[----:B------:R-:W-:Y:S02]  /*11ce0*/  HADD2.F32 R68, -RZ, R68.H1_H1 ;  /* 0x30000044ff447230 */ /* 0x000fe40000004100 */
[----:B------:R-:W-:Y:S01]  /*11cf0*/  FMUL.FTZ R122, R71, R82 ;  /* 0x00000052477a7220 */ /* 0x000fe20000410000 */
[----:B------:R-:W-:-:S02]  /*11d00*/  HADD2.F32 R70, -RZ, R70.H1_H1 ;  /* 0x30000046ff467230 */ /* 0x000fc40000004100 */
[-C--:B------:R-:W-:Y:S01]  /*11d10*/  FMUL.FTZ R114, R71, R66.reuse ;  /* 0x0000004247727220 */ /* 0x080fe20000410000 */
[----:B------:R-:W-:Y:S02]  /*11d20*/  HADD2.F32 R61, -RZ, R64.H0_H0 ;  /* 0x20000040ff3d7230 */ /* 0x000fe40000004100 */
[C---:B------:R-:W-:Y:S01]  /*11d30*/  FFMA.FTZ R81, R63.reuse, R66, -R122 ;  /* 0x000000423f517223 */ /* 0x040fe2000001087a */
[----:B------:R-:W-:Y:S02]  /*11d40*/  HADD2.F32 R65, -RZ, R58.H0_H0 ;  /* 0x2000003aff417230 */ /* 0x000fe40000004100 */
[----:B------:R-:W-:Y:S01]  /*11d50*/  FFMA.FTZ R114, R63, R82, R114 ;  /* 0x000000523f727223 */ /* 0x000fe20000010072 */
[----:B------:R-:W-:Y:S02]  /*11d60*/  HADD2.F32 R59, -RZ, R56.H0_H0 ;  /* 0x20000038ff3b7230 */ /* 0x000fe40000004100 */
[----:B------:R-:W-:Y:S01]  /*11d70*/  FMUL.FTZ R63, R68, R61 ;  /* 0x0000003d443f7220 */ /* 0x000fe20000410000 */
[----:B------:R-:W-:-:S02]  /*11d80*/  HADD2.F32 R60, -RZ, R60.H1_H1 ;  /* 0x3000003cff3c7230 */ /* 0x000fc40000004100 */
[----:B------:R-:W-:Y:S01]  /*11d90*/  FMUL.FTZ R71, R70, R65 ;  /* 0x0000004146477220 */ /* 0x000fe20000410000 */
[----:B------:R-:W-:Y:S02]  /*11da0*/  HADD2.F32 R62, -RZ, R62.H1_H1 ;  /* 0x3000003eff3e7230 */ /* 0x000fe40000004100 */
[----:B------:R-:W-:Y:S01]  /*11db0*/  FMUL.FTZ R68, R68, R59 ;  /* 0x0000003b44447220 */ /* 0x000fe20000410000 */
[----:B------:R-:W-:Y:S01]  /*11dc0*/  FMUL.FTZ R70, R70, R57 ;  /* 0x0000003946467220 */ /* 0x000fe20000410000 */
[----:B------:R-:W-:Y:S01]  /*11dd0*/  FFMA.FTZ R56, R60, R59, -R63 ;  /* 0x0000003b3c387223 */ /* 0x000fe2000001083f */
[----:B------:R-:W-:Y:S01]  /*11de0*/  FFMA.FTZ R80, R80, R119, R115 ;  /* 0x0000007750507223 */ /* 0x000fe20000010073 */
        /* <DEDUP_REMOVED lines=13> */
.L_x_2881:
[----:B------:R-:W-:Y:S05]  /*11ec0*/  BSYNC B1 ;  /* 0x0000000000017941 */ /* 0x000fea0003800000 */
.L_x_2880:
[----:B------:R-:W-:Y:S01]  /*11ed0*/  ISETP.GE.AND P0, PT, R89, R86, PT ;  /* 0x000000565900720c */ /* 0x000fe20003f06270 */
[----:B------:R-:W-:-:S12]  /*11ee0*/  BSSY B1, `(.L_x_2884) ;  /* 0x00000da000017945 */ /* 0x000fd80003800000 */
[----:B------:R-:W-:Y:S05]  /*11ef0*/  @P0 BRA `(.L_x_2885) ;  /* 0x0000000c00600947 */ /* 0x000fea0003800000 */
[----:B------:R2:W5:Y:S01]  /*11f00*/  LDL R116, [R1+0x84] ;  /* 0x0000840001747983 */ /* 0x0005620000100800 */
[----:B------:R-:W3:Y:S03]  /*11f10*/  LDC R64, c[0x0][0x3f4] ;  /* 0x0000fd00ff407b82 */ /* 0x000ee60000000800 */
[----:B0-----:R2:W5:Y:S01]  /*11f20*/  LDL R87, [R1+0x64] ;  /* 0x0000640001577983 */ /* 0x0015620000100800 */
[C---:B------:R-:W-:Y:S01]  /*11f30*/  VIADD R113, R220.reuse, 0x20 ;  /* 0x00000020dc717836 */ /* 0x040fe20000000000 */
[----:B------:R-:W-:Y:S01]  /*11f40*/  BSSY B2, `(.L_x_2886) ;  /* 0x000006c000027945 */ /* 0x000fe20003800000 */
[----:B------:R-:W-:-:S03]  /*11f50*/  VIADD R115, R220, 0x20 ;  /* 0x00000020dc737836 */ /* 0x000fc60000000000 */
[----:B------:R-:W-:Y:S01]  /*11f60*/  SHF.L.U32 R113, R113, 0x6, RZ ;  /* 0x0000000671717819 */ /* 0x000fe200000006ff */
[----:B------:R-:W-:-:S03]  /*11f70*/  IMAD.SHL.U32 R115, R115, 0x40, RZ ;  /* 0x0000004073737824 */ /* 0x000fc600078e00ff */
[----:B------:R-:W-:Y:S02]  /*11f80*/  LOP3.LUT R113, R113, 0x1c0, RZ, 0xc0, !PT ;  /* 0x000001c071717812 */ /* 0x000fe400078ec0ff */
[----:B------:R-:W-:Y:S02]  /*11f90*/  LOP3.LUT R115, R115, 0x1c0, RZ, 0xc0, !PT ;  /* 0x000001c073737812 */ /* 0x000fe400078ec0ff */
[----:B------:R-:W-:Y:S02]  /*11fa0*/  SHF.R.U32.HI R113, RZ, 0x3, R113 ;  /* 0x00000003ff717819 */ /* 0x000fe40000011671 */
[-C--:B---3--:R-:W-:Y:S02]  /*11fb0*/  ISETP.GE.AND P0, PT, R16, R64.reuse, PT ;  /* 0x000000401000720c */ /* 0x088fe40003f06270 */
[----:B------:R-:W-:-:S11]  /*11fc0*/  ISETP.GE.AND P1, PT, R213, R64, PT ;  /* 0x00000040d500720c */ /* 0x000fd60003f26270 */
[----:B--2---:R-:W-:Y:S05]  /*11fd0*/  @P0 BRA `(.L_x_2887) ;  /* 0x0000000400880947 */ /* 0x004fea0003800000 */
[----:B-1----:R-:W-:Y:S01]  /*11fe0*/  LEA.HI R56, R64, R0, RZ, 0x1d ;  /* 0x0000000040387211 */ /* 0x002fe200078fe8ff */
[----:B------:R-:W-:Y:S01]  /*11ff0*/  HADD2.F32 R80, -RZ, R109.H1_H1 ;  /* 0x3000006dff507230 */ /* 0x000fe20000004100 */
[----:B-----5:R-:W-:Y:S01]  /*12000*/  R2UR UR4, R116 ;  /* 0x00000000740472ca */ /* 0x020fe200000e0000 */
[----:B------:R-:W-:Y:S01]  /*12010*/  HADD2.F32 R76, -RZ, R111.H1_H1 ;  /* 0x3000006fff4c7230 */ /* 0x000fe20000004100 */
[----:B------:R-:W-:Y:S01]  /*12020*/  SHF.R.S32.HI R59, RZ, 0x1f, R56 ;  /* 0x0000001fff3b7819 */ /* 0x000fe20000011438 */
[----:B------:R-:W-:Y:S01]  /*12030*/  IMAD.SHL.U32 R57, R56, 0x8, RZ ;  /* 0x0000000838397824 */ /* 0x000fe200078e00ff */
[----:B------:R-:W-:Y:S02]  /*12040*/  LOP3.LUT R58, R115, 0x38, R16, 0xf8, !PT ;  /* 0x00000038733a7812 */ /* 0x000fe400078ef810 */
[----:B------:R-:W-:Y:S02]  /*12050*/  LEA.HI R59, R59, R56, RZ, 0x3 ;  /* 0x000000383b3b7211 */ /* 0x000fe400078f18ff */
[----:B------:R-:W-:-:S02]  /*12060*/  LOP3.LUT R56, R115, 0x38, R57, 0xf8, !PT ;  /* 0x0000003873387812 */ /* 0x000fc400078ef839 */
[----:B------:R-:W-:Y:S02]  /*12070*/  SHF.L.U32 R59, R59, 0xa, RZ ;  /* 0x0000000a3b3b7819 */ /* 0x000fe400000006ff */
[----:B------:R-:W-:Y:S02]  /*12080*/  LOP3.LUT R60, R56, R113, RZ, 0x3c, !PT ;  /* 0x00000071383c7212 */ /* 0x000fe400078e3cff */
[----:B------:R-:W-:Y:S02]  /*12090*/  LOP3.LUT R61, R59, 0x7fffe000, RZ, 0xc0, !PT ;  /* 0x7fffe0003b3d7812 */ /* 0x000fe400078ec0ff */
[----:B------:R-:W-:Y:S02]  /*120a0*/  LOP3.LUT R58, R87, R58, R113, 0xf6, !PT ;  /* 0x0000003a573a7212 */ /* 0x000fe400078ef671 */
[----:B------:R-:W-:Y:S02]  /*120b0*/  IADD3 R61, R60, R61, R87 ;  /* 0x0000003d3c3d7210 */ /* 0x000fe40007ffe057 */
[----:B------:R-:W-:-:S02]  /*120c0*/  LEA R65, R58, UR4, 0x1 ;  /* 0x000000043a417c11 */ /* 0x000fc4000f8e08ff */
[--C-:B------:R-:W-:Y:S01]  /*120d0*/  SHF.R.U32.HI R71, RZ, 0x10, R53.reuse ;  /* 0x00000010ff477819 */ /* 0x100fe20000011635 */
[----:B------:R-:W-:Y:S01]  /*120e0*/  IMAD R66, R61, 0x2, R22 ;  /* 0x000000023d427824 */ /* 0x000fe200078e0216 */
[----:B------:R-:W-:Y:S01]  /*120f0*/  SHF.R.U64 R52, R52, 0x10, R53 ;  /* 0x0000001034347819 */ /* 0x000fe20000001235 */
[----:B------:R-:W0:Y:S01]  /*12100*/  LDS.128 R56, [R65] ;  /* 0x0000000041387984 */ /* 0x000e220000000c00 */
[--C-:B------:R-:W-:Y:S01]  /*12110*/  SHF.R.U32.HI R79, RZ, 0x10, R45.reuse ;  /* 0x00000010ff4f7819 */ /* 0x100fe2000001162d */
[----:B------:R-:W-:Y:S01]  /*12120*/  HADD2.F32 R71, -RZ, R71.H0_H0 ;  /* 0x20000047ff477230 */ /* 0x000fe20000004100 */
[----:B------:R-:W-:Y:S01]  /*12130*/  SHF.R.U64 R44, R44, 0x10, R45 ;  /* 0x000000102c2c7819 */ /* 0x000fe2000000122d */
[----:B------:R-:W1:Y:S01]  /*12140*/  LDS.128 R60, [R66+0x14400] ;  /* 0x01440000423c7984 */ /* 0x000e620000000c00 */
[--C-:B------:R-:W-:Y:S02]  /*12150*/  SHF.R.U64 R45, R46, 0x10, R47.reuse ;  /* 0x000000102e2d7819 */ /* 0x100fe4000000122f */
[----:B------:R-:W-:-:S02]  /*12160*/  SHF.R.U32.HI R83, RZ, 0x10, R47 ;  /* 0x00000010ff537819 */ /* 0x000fc4000001162f */
[--C-:B------:R-:W-:Y:S01]  /*12170*/  SHF.R.U64 R46, R54, 0x10, R55.reuse ;  /* 0x00000010362e7819 */ /* 0x100fe20000001237 */
[----:B------:R-:W-:Y:S01]  /*12180*/  HADD2.F32 R45, -RZ, R45.H0_H0 ;  /* 0x2000002dff2d7230 */ /* 0x000fe20000004100 */
[----:B------:R-:W-:Y:S01]  /*12190*/  SHF.R.U32.HI R81, RZ, 0x10, R55 ;  /* 0x00000010ff517819 */ /* 0x000fe20000011637 */
[--C-:B0-----:R-:W-:Y:S02]  /*121a0*/  HADD2.F32 R53, -RZ, R57.reuse.H0_H0 ;  /* 0x20000039ff357230 */ /* 0x101fe40000004100 */
[----:B------:R-:W-:Y:S02]  /*121b0*/  HADD2.F32 R57, -RZ, R57.H1_H1 ;  /* 0x30000039ff397230 */ /* 0x000fe40000004100 */
[--C-:B-1----:R-:W-:Y:S02]  /*121c0*/  HADD2.F32 R67, -RZ, R61.reuse.H0_H0 ;  /* 0x2000003dff437230 */ /* 0x102fe40000004100 */
[----:B------:R-:W-:Y:S02]  /*121d0*/  HADD2.F32 R68, -RZ, R61.H1_H1 ;  /* 0x3000003dff447230 */ /* 0x000fe40000004100 */
[----:B------:R-:W-:-:S02]  /*121e0*/  HADD2.F32 R61, -RZ, R60.H0_H0 ;  /* 0x2000003cff3d7230 */ /* 0x000fc40000004100 */
[C---:B------:R-:W-:Y:S01]  /*121f0*/  FMUL.FTZ R78, R67.reuse, R80 ;  /* 0x00000050434e7220 */ /* 0x040fe20000410000 */
[-C--:B------:R-:W-:Y:S01]  /*12200*/  FMUL.FTZ R82, R67, R76.reuse ;  /* 0x0000004c43527220 */ /* 0x080fe20000410000 */
[----:B------:R-:W-:Y:S02]  /*12210*/  HADD2.F32 R67, -RZ, R79.H0_H0 ;  /* 0x2000004fff437230 */ /* 0x000fe40000004100 */
[C---:B------:R-:W-:Y:S01]  /*12220*/  FMUL.FTZ R114, R68.reuse, R71 ;  /* 0x0000004744727220 */ /* 0x040fe20000410000 */
[C---:B------:R-:W-:Y:S01]  /*12230*/  FFMA.FTZ R77, R53.reuse, R76, -R78 ;  /* 0x0000004c354d7223 */ /* 0x040fe2000001084e */
[----:B------:R-:W-:Y:S02]  /*12240*/  HADD2.F32 R78, -RZ, R109.H0_H0 ;  /* 0x2000006dff4e7230 */ /* 0x000fe40000004100 */
[----:B------:R-:W-:Y:S01]  /*12250*/  FFMA.FTZ R82, R53, R80, R82 ;  /* 0x0000005035527223 */ /* 0x000fe20000010052 */
[----:B------:R-:W-:Y:S02]  /*12260*/  HADD2.F32 R76, -RZ, R111.H0_H0 ;  /* 0x2000006fff4c7230 */ /* 0x000fe40000004100 */
[----:B------:R-:W-:Y:S01]  /*12270*/  FMUL.FTZ R80, R68, R67 ;  /* 0x0000004344507220 */ /* 0x000fe20000410000 */
[----:B------:R-:W-:-:S02]  /*12280*/  HADD2.F32 R47, -RZ, R56.H0_H0 ;  /* 0x20000038ff2f7230 */ /* 0x000fc40000004100 */
[----:B------:R-:W-:Y:S01]  /*12290*/  FFMA.FTZ R114, R57, R67, -R114 ;  /* 0x0000004339727223 */ /* 0x000fe20000010872 */
[C---:B------:R-:W-:Y:S01]  /*122a0*/  FMUL.FTZ R68, R61.reuse, R78 ;  /* 0x0000004e3d447220 */ /* 0x040fe20000410000 */
[----:B------:R-:W-:Y:S02]  /*122b0*/  HADD2.F32 R69, -RZ, R62.H0_H0 ;  /* 0x2000003eff457230 */ /* 0x000fe40000004100 */
[-C--:B------:R-:W-:Y:S01]  /*122c0*/  FMUL.FTZ R61, R61, R76.reuse ;  /* 0x0000004c3d3d7220 */ /* 0x080fe20000410000 */
[----:B------:R-:W-:Y:S02]  /*122d0*/  HADD2.F32 R67, -RZ, R110.H0_H0 ;  /* 0x2000006eff437230 */ /* 0x000fe40000004100 */
[----:B------:R-:W-:Y:S01]  /*122e0*/  FFMA.FTZ R71, R57, R71, R80 ;  /* 0x0000004739477223 */ /* 0x000fe20000010050 */
[----:B------:R-:W-:Y:S02]  /*122f0*/  HADD2.F32 R53, -RZ, R112.H0_H0 ;  /* 0x20000070ff357230 */ /* 0x000fe40000004100 */
[----:B------:R-:W-:Y:S01]  /*12300*/  FFMA.FTZ R57, R47, R76, -R68 ;  /* 0x0000004c2f397223 */ /* 0x000fe20000010844 */
[----:B------:R-:W-:-:S02]  /*12310*/  HADD2.F32 R54, -RZ, R58.H0_H0 ;  /* 0x2000003aff367230 */ /* 0x000fc40000004100 */
[----:B------:R-:W-:Y:S01]  /*12320*/  FFMA.FTZ R61, R47, R78, R61 ;  /* 0x0000004e2f3d7223 */ /* 0x000fe2000001003d */
[----:B------:R-:W-:Y:S02]  /*12330*/  HADD2.F32 R70, -RZ, R63.H0_H0 ;  /* 0x2000003fff467230 */ /* 0x000fe40000004100 */
[C---:B------:R-:W-:Y:S01]  /*12340*/  FMUL.FTZ R47, R69.reuse, R67 ;  /* 0x00000043452f7220 */ /* 0x040fe20000410000 */
[----:B------:R-:W-:Y:S02]  /*12350*/  HADD2.F32 R112, -RZ, R112.H1_H1 ;  /* 0x30000070ff707230 */ /* 0x000fe40000004100 */
[-C--:B------:R-:W-:Y:S01]  /*12360*/  FMUL.FTZ R79, R69, R53.reuse ;  /* 0x00000035454f7220 */ /* 0x080fe20000410000 */
[----:B------:R-:W-:Y:S02]  /*12370*/  HADD2.F32 R110, -RZ, R110.H1_H1 ;  /* 0x3000006eff6e7230 */ /* 0x000fe40000004100 */
[----:B------:R-:W-:Y:S01]  /*12380*/  FFMA.FTZ R69, R54, R53, -R47 ;  /* 0x0000003536457223 */ /* 0x000fe2000001082f */
[----:B------:R-:W-:-:S02]  /*12390*/  HADD2.F32 R55, -RZ, R59.H0_H0 ;  /* 0x2000003bff377230 */ /* 0x000fc40000004100 */
[C---:B------:R-:W-:Y:S01]  /*123a0*/  FMUL.FTZ R47, R70.reuse, R112 ;  /* 0x00000070462f7220 */ /* 0x040fe20000410000 */
[----:B------:R-:W-:Y:S02]  /*123b0*/  HADD2.F32 R63, -RZ, R63.H1_H1 ;  /* 0x3000003fff3f7230 */ /* 0x000fe40000004100 */
[-C--:B------:R-:W-:Y:S01]  /*123c0*/  FMUL.FTZ R78, R70, R110.reuse ;  /* 0x0000006e464e7220 */ /* 0x080fe20000410000 */
[----:B------:R-:W-:Y:S02]  /*123d0*/  HADD2.F32 R76, -RZ, R81.H0_H0 ;  /* 0x20000051ff4c7230 */ /* 0x000fe40000004100 */
[C---:B------:R-:W-:Y:S01]  /*123e0*/  FFMA.FTZ R110, R55.reuse, R110, R47 ;  /* 0x0000006e376e7223 */ /* 0x040fe2000001002f */
[----:B------:R-:W-:Y:S02]  /*123f0*/  HADD2.F32 R68, -RZ, R83.H0_H0 ;  /* 0x20000053ff447230 */ /* 0x000fe40000004100 */
[----:B------:R-:W-:Y:S01]  /*12400*/  FFMA.FTZ R78, R55, R112, -R78 ;  /* 0x00000070374e7223 */ /* 0x000fe2000001084e */
[----:B------:R-:W-:-:S02]  /*12410*/  HADD2.F32 R59, -RZ, R59.H1_H1 ;  /* 0x3000003bff3b7230 */ /* 0x000fc40000004100 */
[C---:B------:R-:W-:Y:S01]  /*12420*/  FMUL.FTZ R70, R63.reuse, R76 ;  /* 0x0000004c3f467220 */ /* 0x040fe20000410000 */
[----:B------:R-:W-:Y:S02]  /*12430*/  HADD2.F32 R60, -RZ, R60.H1_H1 ;  /* 0x3000003cff3c7230 */ /* 0x000fe40000004100 */
[-C--:B------:R-:W-:Y:S01]  /*12440*/  FMUL.FTZ R80, R63, R68.reuse ;  /* 0x000000443f507220 */ /* 0x080fe20000410000 */
[----:B------:R-:W-:Y:S02]  /*12450*/  HADD2.F32 R62, -RZ, R62.H1_H1 ;  /* 0x3000003eff3e7230 */ /* 0x000fe40000004100 */
[----:B------:R-:W-:Y:S01]  /*12460*/  FFMA.FTZ R54, R54, R67, R79 ;  /* 0x0000004336367223 */ /* 0x000fe2000001004f */
[----:B------:R-:W-:Y:S02]  /*12470*/  HADD2.F32 R53, -RZ, R52.H0_H0 ;  /* 0x20000034ff357230 */ /* 0x000fe40000004100 */
[----:B------:R-:W-:Y:S01]  /*12480*/  FFMA.FTZ R67, R59, R68, -R70 ;  /* 0x000000443b437223 */ /* 0x000fe20000010846 */
[----:B------:R-:W-:-:S02]  /*12490*/  HADD2.F32 R55, -RZ, R46.H0_H0 ;  /* 0x2000002eff377230 */ /* 0x000fc40000004100 */
[----:B------:R-:W-:Y:S01]  /*124a0*/  FFMA.FTZ R79, R59, R76, R80 ;  /* 0x0000004c3b4f7223 */ /* 0x000fe20000010050 */
[----:B------:R-:W-:Y:S02]  /*124b0*/  HADD2.F32 R47, -RZ, R44.H0_H0 ;  /* 0x2000002cff2f7230 */ /* 0x000fe40000004100 */
[----:B------:R-:W-:Y:S01]  /*124c0*/  FMUL.FTZ R59, R60, R53 ;  /* 0x000000353c3b7220 */ /* 0x000fe20000410000 */
[----:B------:R-:W-:Y:S02]  /*124d0*/  HADD2.F32 R56, -RZ, R56.H1_H1 ;  /* 0x30000038ff387230 */ /* 0x000fe40000004100 */
        /* <DEDUP_REMOVED lines=18> */
.L_x_2887:
[----:B------:R-:W-:Y:S05]  /*12600*/  BSYNC B2 ;  /* 0x0000000000027941 */ /* 0x000fea0003800000 */
.L_x_2886:
[----:B------:R-:W-:Y:S05]  /*12610*/  @P1 BRA `(.L_x_2885) ;  /* 0x0000000400981947 */ /* 0x000fea0003800000 */
[----:B0-----:R-:W-:Y:S01]  /*12620*/  LEA.HI R44, R20, R213, RZ, 0x6 ;  /* 0x000000d5142c7211 */ /* 0x001fe200078f30ff */
[----:B-1----:R-:W-:Y:S01]  /*12630*/  HADD2.F32 R58, -RZ, R107.H1_H1 ;  /* 0x3000006bff3a7230 */ /* 0x002fe20000004100 */
[----:B------:R-:W-:Y:S01]  /*12640*/  LEA.HI R64, R64, R85, RZ, 0x1d ;  /* 0x0000005540407211 */ /* 0x000fe200078fe8ff */
[--C-:B------:R-:W-:Y:S01]  /*12650*/  HADD2.F32 R60, -RZ, R105.reuse.H1_H1 ;  /* 0x30000069ff3c7230 */ /* 0x100fe20000004100 */
[----:B------:R-:W-:Y:S01]  /*12660*/  LOP3.LUT R46, R115, 0x38, R21, 0xf8, !PT ;  /* 0x00000038732e7812 */ /* 0x000fe200078ef815 */
[----:B------:R-:W-:Y:S01]  /*12670*/  IMAD.SHL.U32 R44, R44, 0x80, RZ ;  /* 0x000000802c2c7824 */ /* 0x000fe200078e00ff */
[----:B------:R-:W-:Y:S01]  /*12680*/  SHF.R.S32.HI R45, RZ, 0x1f, R64 ;  /* 0x0000001fff2d7819 */ /* 0x000fe20000011440 */
[----:B------:R-:W-:Y:S01]  /*12690*/  HADD2.F32 R105, -RZ, R105.H0_H0 ;  /* 0x20000069ff697230 */ /* 0x000fe20000004100 */
[----:B------:R-:W-:Y:S01]  /*126a0*/  LOP3.LUT R47, R46, R113, RZ, 0x3c, !PT ;  /* 0x000000712e2f7212 */ /* 0x000fe200078e3cff */
[----:B------:R-:W-:Y:S01]  /*126b0*/  HADD2.F32 R107, -RZ, R107.H0_H0 ;  /* 0x2000006bff6b7230 */ /* 0x000fe20000004100 */
[----:B------:R-:W-:Y:S01]  /*126c0*/  LOP3.LUT R46, R44, 0xffffe000, RZ, 0xc0, !PT ;  /* 0xffffe0002c2e7812 */ /* 0x000fe200078ec0ff */
[----:B------:R-:W-:Y:S01]  /*126d0*/  IMAD.SHL.U32 R44, R64, 0x8, RZ ;  /* 0x00000008402c7824 */ /* 0x000fe200078e00ff */
[----:B------:R-:W-:-:S02]  /*126e0*/  LEA.HI R45, R45, R64, RZ, 0x3 ;  /* 0x000000402d2d7211 */ /* 0x000fc400078f18ff */
[----:B-----5:R-:W-:Y:S02]  /*126f0*/  R2UR UR4, R116 ;  /* 0x00000000740472ca */ /* 0x020fe400000e0000 */
[----:B------:R-:W-:Y:S02]  /*12700*/  LOP3.LUT R44, R115, 0x38, R44, 0xf8, !PT ;  /* 0x00000038732c7812 */ /* 0x000fe400078ef82c */
[----:B------:R-:W-:Y:S02]  /*12710*/  SHF.L.U32 R45, R45, 0xa, RZ ;  /* 0x0000000a2d2d7819 */ /* 0x000fe400000006ff */
[----:B------:R-:W-:Y:S02]  /*12720*/  LOP3.LUT R52, R44, R113, RZ, 0x3c, !PT ;  /* 0x000000712c347212 */ /* 0x000fe400078e3cff */
[----:B------:R-:W-:Y:S02]  /*12730*/  LOP3.LUT R57, R45, 0x7fffe000, RZ, 0xc0, !PT ;  /* 0x7fffe0002d397812 */ /* 0x000fe400078ec0ff */
[----:B------:R-:W-:-:S02]  /*12740*/  IADD3 R46, R47, R46, R87 ;  /* 0x0000002e2f2e7210 */ /* 0x000fc40007ffe057 */
[----:B------:R-:W-:Y:S02]  /*12750*/  IADD3 R57, R52, R57, R87 ;  /* 0x0000003934397210 */ /* 0x000fe40007ffe057 */
[----:B------:R-:W-:Y:S02]  /*12760*/  LEA R56, R46, UR4, 0x1 ;  /* 0x000000042e387c11 */ /* 0x000fe4000f8e08ff */
[--C-:B------:R-:W-:Y:S01]  /*12770*/  SHF.R.U64 R67, R48, 0x10, R49.reuse ;  /* 0x0000001030437819 */ /* 0x100fe20000001231 */
[----:B------:R-:W-:Y:S01]  /*12780*/  IMAD R57, R57, 0x2, R22 ;  /* 0x0000000239397824 */ /* 0x000fe200078e0216 */
[----:B------:R-:W-:Y:S01]  /*12790*/  SHF.R.U32.HI R62, RZ, 0x10, R49 ;  /* 0x00000010ff3e7819 */ /* 0x000fe20000011631 */
[----:B------:R-:W0:Y:S01]  /*127a0*/  LDS.128 R44, [R56] ;  /* 0x00000000382c7984 */ /* 0x000e220000000c00 */
[--C-:B------:R-:W-:Y:S02]  /*127b0*/  SHF.R.U64 R71, R40, 0x10, R41.reuse ;  /* 0x0000001028477819 */ /* 0x100fe40000001229 */
[----:B------:R-:W-:Y:S01]  /*127c0*/  SHF.R.U32.HI R59, RZ, 0x10, R41 ;  /* 0x00000010ff3b7819 */ /* 0x000fe20000011629 */
[----:B------:R-:W1:Y:S01]  /*127d0*/  LDS.128 R52, [R57+0x14400] ;  /* 0x0144000039347984 */ /* 0x000e620000000c00 */
[----:B------:R-:W-:Y:S01]  /*127e0*/  HADD2.F32 R62, -RZ, R62.H0_H0 ;  /* 0x2000003eff3e7230 */ /* 0x000fe20000004100 */
[----:B------:R-:W-:-:S02]  /*127f0*/  SHF.R.U64 R65, R50, 0x10, R51 ;  /* 0x0000001032417819 */ /* 0x000fc40000001233 */
[----:B------:R-:W-:Y:S02]  /*12800*/  SHF.R.U32.HI R63, RZ, 0x10, R51 ;  /* 0x00000010ff3f7819 */ /* 0x000fe40000011633 */
[--C-:B------:R-:W-:Y:S02]  /*12810*/  SHF.R.U32.HI R69, RZ, 0x10, R43.reuse ;  /* 0x00000010ff457819 */ /* 0x100fe4000001162b */
[----:B------:R-:W-:Y:S01]  /*12820*/  SHF.R.U64 R70, R42, 0x10, R43 ;  /* 0x000000102a467819 */ /* 0x000fe2000000122b */
[----:B0-----:R-:W-:Y:S02]  /*12830*/  HADD2.F32 R41, -RZ, R45.H0_H0 ;  /* 0x2000002dff297230 */ /* 0x001fe40000004100 */
[----:B------:R-:W-:Y:S02]  /*12840*/  HADD2.F32 R40, -RZ, R44.H0_H0 ;  /* 0x2000002cff287230 */ /* 0x000fe40000004100 */
[----:B-1----:R-:W-:Y:S02]  /*12850*/  HADD2.F32 R49, -RZ, R53.H0_H0 ;  /* 0x20000035ff317230 */ /* 0x002fe40000004100 */
[----:B------:R-:W-:-:S02]  /*12860*/  HADD2.F32 R48, -RZ, R52.H0_H0 ;  /* 0x20000034ff307230 */ /* 0x000fc40000004100 */
[----:B------:R-:W-:Y:S02]  /*12870*/  HADD2.F32 R53, -RZ, R53.H1_H1 ;  /* 0x30000035ff357230 */ /* 0x000fe40000004100 */
[C---:B------:R-:W-:Y:S01]  /*12880*/  FMUL.FTZ R64, R49.reuse, R60 ;  /* 0x0000003c31407220 */ /* 0x040fe20000410000 */
[-C--:B------:R-:W-:Y:S01]  /*12890*/  FMUL.FTZ R66, R49, R58.reuse ;  /* 0x0000003a31427220 */ /* 0x080fe20000410000 */
[----:B------:R-:W-:Y:S02]  /*128a0*/  HADD2.F32 R45, -RZ, R45.H1_H1 ;  /* 0x3000002dff2d7230 */ /* 0x000fe40000004100 */
[C---:B------:R-:W-:Y:S01]  /*128b0*/  FFMA.FTZ R64, R41.reuse, R58, -R64 ;  /* 0x0000003a29407223 */ /* 0x040fe20000010840 */
[----:B------:R-:W-:Y:S01]  /*128c0*/  FFMA.FTZ R66, R41, R60, R66 ;  /* 0x0000003c29427223 */ /* 0x000fe20000010042 */
[----:B------:R-:W-:Y:S02]  /*128d0*/  HADD2.F32 R58, -RZ, R59.H0_H0 ;  /* 0x2000003bff3a7230 */ /* 0x000fe40000004100 */
[C---:B------:R-:W-:Y:S01]  /*128e0*/  FMUL.FTZ R41, R48.reuse, R105 ;  /* 0x0000006930297220 */ /* 0x040fe20000410000 */
[----:B------:R-:W-:Y:S01]  /*128f0*/  FMUL.FTZ R48, R48, R107 ;  /* 0x0000006b30307220 */ /* 0x000fe20000410000 */
[----:B------:R-:W-:-:S02]  /*12900*/  HADD2.F32 R49, -RZ, R106.H0_H0 ;  /* 0x2000006aff317230 */ /* 0x000fc40000004100 */
[C---:B------:R-:W-:Y:S01]  /*12910*/  FMUL.FTZ R68, R53.reuse, R62 ;  /* 0x0000003e35447220 */ /* 0x040fe20000410000 */
[----:B------:R-:W-:Y:S01]  /*12920*/  FFMA.FTZ R107, R40, R107, -R41 ;  /* 0x0000006b286b7223 */ /* 0x000fe20000010829 */
[----:B------:R-:W-:Y:S02]  /*12930*/  HADD2.F32 R50, -RZ, R54.H0_H0 ;  /* 0x20000036ff327230 */ /* 0x000fe40000004100 */
[-C--:B------:R-:W-:Y:S01]  /*12940*/  FMUL.FTZ R60, R53, R58.reuse ;  /* 0x0000003a353c7220 */ /* 0x080fe20000410000 */
[----:B------:R-:W-:Y:S02]  /*12950*/  HADD2.F32 R51, -RZ, R55.H0_H0 ;  /* 0x20000037ff337230 */ /* 0x000fe40000004100 */
[C---:B------:R-:W-:Y:S01]  /*12960*/  FFMA.FTZ R53, R45.reuse, R58, -R68 ;  /* 0x0000003a2d357223 */ /* 0x040fe20000010844 */
[----:B------:R-:W-:Y:S02]  /*12970*/  HADD2.F32 R41, -RZ, R108.H0_H0 ;  /* 0x2000006cff297230 */ /* 0x000fe40000004100 */
[----:B------:R-:W-:Y:S01]  /*12980*/  FFMA.FTZ R59, R45, R62, R60 ;  /* 0x0000003e2d3b7223 */ /* 0x000fe2000001003c */
[----:B------:R-:W-:-:S02]  /*12990*/  HADD2.F32 R106, -RZ, R106.H1_H1 ;  /* 0x3000006aff6a7230 */ /* 0x000fc40000004100 */
[----:B------:R-:W-:Y:S01]  /*129a0*/  FFMA.FTZ R105, R40, R105, R48 ;  /* 0x0000006928697223 */ /* 0x000fe20000010030 */
[----:B------:R-:W-:Y:S02]  /*129b0*/  HADD2.F32 R108, -RZ, R108.H1_H1 ;  /* 0x3000006cff6c7230 */ /* 0x000fe40000004100 */
[C---:B------:R-:W-:Y:S01]  /*129c0*/  FMUL.FTZ R45, R50.reuse, R49 ;  /* 0x00000031322d7220 */ /* 0x040fe20000410000 */
[----:B------:R-:W-:Y:S02]  /*129d0*/  HADD2.F32 R42, -RZ, R46.H0_H0 ;  /* 0x2000002eff2a7230 */ /* 0x000fe40000004100 */
[----:B------:R-:W-:Y:S01]  /*129e0*/  FMUL.FTZ R61, R50, R41 ;  /* 0x00000029323d7220 */ /* 0x000fe20000410000 */
[----:B------:R-:W-:Y:S02]  /*129f0*/  HADD2.F32 R43, -RZ, R47.H0_H0 ;  /* 0x2000002fff2b7230 */ /* 0x000fe40000004100 */
[----:B------:R-:W-:Y:S01]  /*12a00*/  FMUL.FTZ R58, R51, R106 ;  /* 0x0000006a333a7220 */ /* 0x000fe20000410000 */
[----:B------:R-:W-:-:S02]  /*12a10*/  HADD2.F32 R55, -RZ, R55.H1_H1 ;  /* 0x30000037ff377230 */ /* 0x000fc40000004100 */
[----:B------:R-:W-:Y:S01]  /*12a20*/  FMUL.FTZ R51, R51, R108 ;  /* 0x0000006c33337220 */ /* 0x000fe20000410000 */
[----:B------:R-:W-:Y:S02]  /*12a30*/  HADD2.F32 R48, -RZ, R63.H0_H0 ;  /* 0x2000003fff307230 */ /* 0x000fe40000004100 */
[C---:B------:R-:W-:Y:S01]  /*12a40*/  FFMA.FTZ R50, R42.reuse, R41, -R45 ;  /* 0x000000292a327223 */ /* 0x040fe2000001082d */
[----:B------:R-:W-:Y:S02]  /*12a50*/  HADD2.F32 R40, -RZ, R69.H0_H0 ;  /* 0x20000045ff287230 */ /* 0x000fe40000004100 */
[----:B------:R-:W-:Y:S01]  /*12a60*/  FFMA.FTZ R61, R42, R49, R61 ;  /* 0x000000312a3d7223 */ /* 0x000fe2000001003d */
[----:B------:R-:W-:Y:S02]  /*12a70*/  HADD2.F32 R47, -RZ, R47.H1_H1 ;  /* 0x3000002fff2f7230 */ /* 0x000fe40000004100 */
[----:B------:R-:W-:Y:S01]  /*12a80*/  FMUL.FTZ R42, R55, R48 ;  /* 0x00000030372a7220 */ /* 0x000fe20000410000 */
[----:B------:R-:W-:-:S02]  /*12a90*/  HADD2.F32 R52, -RZ, R52.H1_H1 ;  /* 0x30000034ff347230 */ /* 0x000fc40000004100 */
[C---:B------:R-:W-:Y:S01]  /*12aa0*/  FFMA.FTZ R58, R43.reuse, R108, -R58 ;  /* 0x0000006c2b3a7223 */ /* 0x040fe2000001083a */
[----:B------:R-:W-:Y:S02]  /*12ab0*/  HADD2.F32 R54, -RZ, R54.H1_H1 ;  /* 0x30000036ff367230 */ /* 0x000fe40000004100 */
[----:B------:R-:W-:Y:S01]  /*12ac0*/  FFMA.FTZ R106, R43, R106, R51 ;  /* 0x0000006a2b6a7223 */ /* 0x000fe20000010033 */
        /* <DEDUP_REMOVED lines=27> */
.L_x_2885:
[----:B------:R-:W-:Y:S05]  /*12c80*/  BSYNC B1 ;  /* 0x0000000000017941 */ /* 0x000fea0003800000 */
.L_x_2884:
[----:B--2---:R-:W-:Y:S01]  /*12c90*/  VIADD R40, R220, 0x40 ;  /* 0x00000040dc287836 */ /* 0x004fe20000000000 */
[----:B------:R-:W-:Y:S04]  /*12ca0*/  BSSY B1, `(.L_x_2888) ;  /* 0x00000d7000017945 */ /* 0x000fe80003800000 */
[----:B------:R-:W-:-:S13]  /*12cb0*/  ISETP.GE.AND P0, PT, R40, R86, PT ;  /* 0x000000562800720c */ /* 0x000fda0003f06270 */
[----:B------:R-:W-:Y:S05]  /*12cc0*/  @P0 BRA `(.L_x_2889) ;  /* 0x0000000c00500947 */ /* 0x000fea0003800000 */
[----:B0-----:R0:W5:Y:S01]  /*12cd0*/  LDL R68, [R1+0x84] ;  /* 0x0000840001447983 */ /* 0x0011620000100800 */
[----:B------:R-:W2:Y:S03]  /*12ce0*/  LDC R49, c[0x0][0x3f4] ;  /* 0x0000fd00ff317b82 */ /* 0x000ea60000000800 */
[----:B------:R0:W5:Y:S01]  /*12cf0*/  LDL R67, [R1+0x60] ;  /* 0x0000600001437983 */ /* 0x0001620000100800 */
[----:B------:R-:W-:Y:S01]  /*12d00*/  IMAD.SHL.U32 R50, R40, 0x40, RZ ;  /* 0x0000004028327824 */ /* 0x000fe200078e00ff */
[----:B------:R-:W-:Y:S04]  /*12d10*/  BSSY B2, `(.L_x_2890) ;  /* 0x0000068000027945 */ /* 0x000fe80003800000 */
[----:B------:R-:W-:-:S04]  /*12d20*/  LOP3.LUT R50, R50, 0x1c0, RZ, 0xc0, !PT ;  /* 0x000001c032327812 */ /* 0x000fc800078ec0ff */
[----:B------:R-:W-:Y:S02]  /*12d30*/  SHF.R.U32.HI R48, RZ, 0x3, R50 ;  /* 0x00000003ff307819 */ /* 0x000fe40000011632 */
[-C--:B--2---:R-:W-:Y:S02]  /*12d40*/  ISETP.GE.AND P0, PT, R16, R49.reuse, PT ;  /* 0x000000311000720c */ /* 0x084fe40003f06270 */
[----:B------:R-:W-:-:S11]  /*12d50*/  ISETP.GE.AND P1, PT, R213, R49, PT ;  /* 0x00000031d500720c */ /* 0x000fd60003f26270 */
[----:B0-----:R-:W-:Y:S05]  /*12d60*/  @P0 BRA `(.L_x_2891) ;  /* 0x0000000400880947 */ /* 0x001fea0003800000 */
[----:B------:R-:W-:Y:S01]  /*12d70*/  LEA.HI R40, R49, R0, RZ, 0x1d ;  /* 0x0000000031287211 */ /* 0x000fe200078fe8ff */
[----:B------:R-:W-:Y:S01]  /*12d80*/  HADD2.F32 R54, -RZ, R103.H1_H1 ;  /* 0x30000067ff367230 */ /* 0x000fe20000004100 */
[----:B-----5:R-:W-:Y:S01]  /*12d90*/  R2UR UR4, R68 ;  /* 0x00000000440472ca */ /* 0x020fe200000e0000 */
[--C-:B-1----:R-:W-:Y:S01]  /*12da0*/  HADD2.F32 R56, -RZ, R101.reuse.H1_H1 ;  /* 0x30000065ff387230 */ /* 0x102fe20000004100 */
[----:B------:R-:W-:Y:S01]  /*12db0*/  SHF.R.S32.HI R43, RZ, 0x1f, R40 ;  /* 0x0000001fff2b7819 */ /* 0x000fe20000011428 */
[----:B------:R-:W-:Y:S01]  /*12dc0*/  HADD2.F32 R101, -RZ, R101.H0_H0 ;  /* 0x20000065ff657230 */ /* 0x000fe20000004100 */
[----:B------:R-:W-:Y:S01]  /*12dd0*/  LOP3.LUT R45, R50, 0x38, R16, 0xf8, !PT ;  /* 0x00000038322d7812 */ /* 0x000fe200078ef810 */
[----:B------:R-:W-:Y:S01]  /*12de0*/  HADD2.F32 R103, -RZ, R103.H0_H0 ;  /* 0x20000067ff677230 */ /* 0x000fe20000004100 */
[----:B------:R-:W-:Y:S02]  /*12df0*/  LEA.HI R43, R43, R40, RZ, 0x3 ;  /* 0x000000282b2b7211 */ /* 0x000fe400078f18ff */
[----:B------:R-:W-:-:S02]  /*12e00*/  SHF.L.U32 R41, R40, 0x3, RZ ;  /* 0x0000000328297819 */ /* 0x000fc400000006ff */
[----:B------:R-:W-:Y:S01]  /*12e10*/  LOP3.LUT R45, R67, R45, R48, 0xf6, !PT ;  /* 0x0000002d432d7212 */ /* 0x000fe200078ef630 */
[----:B------:R-:W-:Y:S01]  /*12e20*/  IMAD.SHL.U32 R43, R43, 0x400, RZ ;  /* 0x000004002b2b7824 */ /* 0x000fe200078e00ff */
[----:B------:R-:W-:Y:S02]  /*12e30*/  LOP3.LUT R41, R50, 0x38, R41, 0xf8, !PT ;  /* 0x0000003832297812 */ /* 0x000fe400078ef829 */
[----:B------:R-:W-:Y:S02]  /*12e40*/  LEA R51, R45, UR4, 0x1 ;  /* 0x000000042d337c11 */ /* 0x000fe4000f8e08ff */
[----:B------:R-:W-:Y:S02]  /*12e50*/  LOP3.LUT R44, R41, R48, RZ, 0x3c, !PT ;  /* 0x00000030292c7212 */ /* 0x000fe400078e3cff */
[----:B------:R-:W-:Y:S02]  /*12e60*/  LOP3.LUT R45, R43, 0x7fffe000, RZ, 0xc0, !PT ;  /* 0x7fffe0002b2d7812 */ /* 0x000fe400078ec0ff */
[----:B------:R-:W0:Y:S01]  /*12e70*/  LDS.128 R40, [R51] ;  /* 0x0000000033287984 */ /* 0x000e220000000c00 */
[----:B------:R-:W-:-:S02]  /*12e80*/  SHF.R.U64 R61, R36, 0x10, R37 ;  /* 0x00000010243d7819 */ /* 0x000fc40000001225 */
[----:B------:R-:W-:Y:S02]  /*12e90*/  IADD3 R45, R44, R45, R67 ;  /* 0x0000002d2c2d7210 */ /* 0x000fe40007ffe043 */
[----:B------:R-:W-:Y:S02]  /*12ea0*/  SHF.R.U32.HI R58, RZ, 0x10, R37 ;  /* 0x00000010ff3a7819 */ /* 0x000fe40000011625 */
[--C-:B------:R-:W-:Y:S01]  /*12eb0*/  SHF.R.U64 R66, R28, 0x10, R29.reuse ;  /* 0x000000101c427819 */ /* 0x100fe2000000121d */
[----:B------:R-:W-:Y:S01]  /*12ec0*/  IMAD R52, R45, 0x2, R22 ;  /* 0x000000022d347824 */ /* 0x000fe200078e0216 */
[----:B------:R-:W-:Y:S01]  /*12ed0*/  SHF.R.U32.HI R53, RZ, 0x10, R29 ;  /* 0x00000010ff357819 */ /* 0x000fe2000001161d */
[----:B------:R-:W-:Y:S01]  /*12ee0*/  HADD2.F32 R58, -RZ, R58.H0_H0 ;  /* 0x2000003aff3a7230 */ /* 0x000fe20000004100 */
[--C-:B------:R-:W-:Y:S02]  /*12ef0*/  SHF.R.U64 R59, R38, 0x10, R39.reuse ;  /* 0x00000010263b7819 */ /* 0x100fe40000001227 */
[----:B------:R-:W1:Y:S01]  /*12f00*/  LDS.128 R44, [R52+0x14400] ;  /* 0x01440000342c7984 */ /* 0x000e620000000c00 */
[----:B------:R-:W-:-:S02]  /*12f10*/  SHF.R.U32.HI R57, RZ, 0x10, R39 ;  /* 0x00000010ff397819 */ /* 0x000fc40000011627 */
[--C-:B------:R-:W-:Y:S02]  /*12f20*/  SHF.R.U32.HI R63, RZ, 0x10, R31.reuse ;  /* 0x00000010ff3f7819 */ /* 0x100fe4000001161f */
[----:B------:R-:W-:Y:S01]  /*12f30*/  SHF.R.U64 R65, R30, 0x10, R31 ;  /* 0x000000101e417819 */ /* 0x000fe2000000121f */
[--C-:B0-----:R-:W-:Y:S02]  /*12f40*/  HADD2.F32 R29, -RZ, R41.reuse.H0_H0 ;  /* 0x20000029ff1d7230 */ /* 0x101fe40000004100 */
[----:B------:R-:W-:Y:S02]  /*12f50*/  HADD2.F32 R28, -RZ, R40.H0_H0 ;  /* 0x20000028ff1c7230 */ /* 0x000fe40000004100 */
[----:B------:R-:W-:Y:S02]  /*12f60*/  HADD2.F32 R41, -RZ, R41.H1_H1 ;  /* 0x30000029ff297230 */ /* 0x000fe40000004100 */
[----:B------:R-:W-:Y:S02]  /*12f70*/  HADD2.F32 R30, -RZ, R42.H0_H0 ;  /* 0x2000002aff1e7230 */ /* 0x000fe40000004100 */
[----:B------:R-:W-:-:S02]  /*12f80*/  HADD2.F32 R31, -RZ, R43.H0_H0 ;  /* 0x2000002bff1f7230 */ /* 0x000fc40000004100 */
[----:B------:R-:W-:Y:S02]  /*12f90*/  HADD2.F32 R43, -RZ, R43.H1_H1 ;  /* 0x3000002bff2b7230 */ /* 0x000fe40000004100 */
[----:B------:R-:W-:Y:S02]  /*12fa0*/  HADD2.F32 R40, -RZ, R40.H1_H1 ;  /* 0x30000028ff287230 */ /* 0x000fe40000004100 */
[--C-:B-1----:R-:W-:Y:S02]  /*12fb0*/  HADD2.F32 R37, -RZ, R45.reuse.H0_H0 ;  /* 0x2000002dff257230 */ /* 0x102fe40000004100 */
[----:B------:R-:W-:Y:S02]  /*12fc0*/  HADD2.F32 R36, -RZ, R44.H0_H0 ;  /* 0x2000002cff247230 */ /* 0x000fe40000004100 */
[----:B------:R-:W-:Y:S02]  /*12fd0*/  HADD2.F32 R45, -RZ, R45.H1_H1 ;  /* 0x3000002dff2d7230 */ /* 0x000fe40000004100 */
[C---:B------:R-:W-:Y:S01]  /*12fe0*/  FMUL.FTZ R60, R37.reuse, R56 ;  /* 0x00000038253c7220 */ /* 0x040fe20000410000 */
[----:B------:R-:W-:Y:S01]  /*12ff0*/  FMUL.FTZ R62, R37, R54 ;  /* 0x00000036253e7220 */ /* 0x000fe20000410000 */
[----:B------:R-:W-:-:S02]  /*13000*/  HADD2.F32 R37, -RZ, R102.H0_H0 ;  /* 0x20000066ff257230 */ /* 0x000fc40000004100 */
[C---:B------:R-:W-:Y:S01]  /*13010*/  FFMA.FTZ R60, R29.reuse, R54, -R60 ;  /* 0x000000361d3c7223 */ /* 0x040fe2000001083c */
[----:B------:R-:W-:Y:S01]  /*13020*/  FFMA.FTZ R62, R29, R56, R62 ;  /* 0x000000381d3e7223 */ /* 0x000fe2000001003e */
[C---:B------:R-:W-:Y:S01]  /*13030*/  FMUL.FTZ R29, R36.reuse, R101 ;  /* 0x00000065241d7220 */ /* 0x040fe20000410000 */
[----:B------:R-:W-:Y:S02]  /*13040*/  HADD2.F32 R54, -RZ, R53.H0_H0 ;  /* 0x20000035ff367230 */ /* 0x000fe40000004100 */
[-C--:B------:R-:W-:Y:S01]  /*13050*/  FMUL.FTZ R36, R36, R103.reuse ;  /* 0x0000006724247220 */ /* 0x080fe20000410000 */
[----:B------:R-:W-:Y:S02]  /*13060*/  HADD2.F32 R39, -RZ, R47.H0_H0 ;  /* 0x2000002fff277230 */ /* 0x000fe40000004100 */
[----:B------:R-:W-:Y:S01]  /*13070*/  FFMA.FTZ R103, R28, R103, -R29 ;  /* 0x000000671c677223 */ /* 0x000fe2000001081d */
[----:B------:R-:W-:Y:S01]  /*13080*/  FMUL.FTZ R64, R45, R58 ;  /* 0x0000003a2d407220 */ /* 0x000fe20000410000 */
[----:B------:R-:W-:-:S02]  /*13090*/  HADD2.F32 R29, -RZ, R104.H0_H0 ;  /* 0x20000068ff1d7230 */ /* 0x000fc40000004100 */
[-C--:B------:R-:W-:Y:S01]  /*130a0*/  FMUL.FTZ R56, R45, R54.reuse ;  /* 0x000000362d387220 */ /* 0x080fe20000410000 */
[----:B------:R-:W-:Y:S02]  /*130b0*/  HADD2.F32 R102, -RZ, R102.H1_H1 ;  /* 0x30000066ff667230 */ /* 0x000fe40000004100 */
[C---:B------:R-:W-:Y:S01]  /*130c0*/  FFMA.FTZ R45, R41.reuse, R54, -R64 ;  /* 0x00000036292d7223 */ /* 0x040fe20000010840 */
[----:B------:R-:W-:Y:S02]  /*130d0*/  HADD2.F32 R38, -RZ, R46.H0_H0 ;  /* 0x2000002eff267230 */ /* 0x000fe40000004100 */
[----:B------:R-:W-:Y:S01]  /*130e0*/  FFMA.FTZ R53, R41, R58, R56 ;  /* 0x0000003a29357223 */ /* 0x000fe20000010038 */
[----:B------:R-:W-:Y:S02]  /*130f0*/  HADD2.F32 R104, -RZ, R104.H1_H1 ;  /* 0x30000068ff687230 */ /* 0x000fe40000004100 */
[----:B------:R-:W-:Y:S01]  /*13100*/  FFMA.FTZ R101, R28, R101, R36 ;  /* 0x000000651c657223 */ /* 0x000fe20000010024 */
[----:B------:R-:W-:Y:S01]  /*13110*/  FMUL.FTZ R54, R39, R102 ;  /* 0x0000006627367220 */ /* 0x000fe20000410000 */
[----:B------:R-:W-:-:S02]  /*13120*/  HADD2.F32 R47, -RZ, R47.H1_H1 ;  /* 0x3000002fff2f7230 */ /* 0x000fc40000004100 */
[C---:B------:R-:W-:Y:S01]  /*13130*/  FMUL.FTZ R41, R38.reuse, R37 ;  /* 0x0000002526297220 */ /* 0x040fe20000410000 */
[-C--:B------:R-:W-:Y:S01]  /*13140*/  FMUL.FTZ R55, R38, R29.reuse ;  /* 0x0000001d26377220 */ /* 0x080fe20000410000 */
[----:B------:R-:W-:Y:S02]  /*13150*/  HADD2.F32 R36, -RZ, R57.H0_H0 ;  /* 0x20000039ff247230 */ /* 0x000fe40000004100 */
[----:B------:R-:W-:Y:S01]  /*13160*/  FMUL.FTZ R39, R39, R104 ;  /* 0x0000006827277220 */ /* 0x000fe20000410000 */
[----:B------:R-:W-:Y:S02]  /*13170*/  HADD2.F32 R28, -RZ, R63.H0_H0 ;  /* 0x2000003fff1c7230 */ /* 0x000fe40000004100 */
[C---:B------:R-:W-:Y:S01]  /*13180*/  FFMA.FTZ R38, R30.reuse, R29, -R41 ;  /* 0x0000001d1e267223 */ /* 0x040fe20000010829 */
[----:B------:R-:W-:Y:S01]  /*13190*/  FFMA.FTZ R55, R30, R37, R55 ;  /* 0x000000251e377223 */ /* 0x000fe20000010037 */
[----:B------:R-:W-:Y:S01]  /*131a0*/  FFMA.FTZ R102, R31, R102, R39 ;  /* 0x000000661f667223 */ /* 0x000fe20000010027 */
[----:B------:R-:W-:-:S02]  /*131b0*/  HADD2.F32 R44, -RZ, R44.H1_H1 ;  /* 0x3000002cff2c7230 */ /* 0x000fc40000004100 */
[----:B------:R-:W-:Y:S01]  /*131c0*/  FMUL.FTZ R30, R47, R36 ;  /* 0x000000242f1e7220 */ /* 0x000fe20000410000 */
[----:B------:R-:W-:Y:S02]  /*131d0*/  HADD2.F32 R46, -RZ, R46.H1_H1 ;  /* 0x3000002eff2e7230 */ /* 0x000fe40000004100 */
[----:B------:R-:W-:Y:S01]  /*131e0*/  FFMA.FTZ R54, R31, R104, -R54 ;  /* 0x000000681f367223 */ /* 0x000fe20000010836 */
        /* <DEDUP_REMOVED lines=10> */
[-C--:B------:R-:W-:Y:S01]  /*13290*/  FMUL.FTZ R44, R44, R29.reuse ;  /* 0x0000001d2c2c7220 */ /* 0x080fe20000410000 */
[----:B------:R-:W-:Y:S01]  /*132a0*/  FFMA.FTZ R28, R40, R29, -R41 ;  /* 0x0000001d281c7223 */ /* 0x000fe20000010829 */
[-C--:B------:R-:W-:Y:S01]  /*132b0*/  FMUL.FTZ R46, R46, R31.reuse ;  /* 0x0000001f2e2e7220 */ /* 0x080fe20000410000 */
        /* <DEDUP_REMOVED lines=13> */
.L_x_2891:
[----:B------:R-:W-:Y:S05]  /*13390*/  BSYNC B2 ;  /* 0x0000000000027941 */ /* 0x000fea0003800000 */
.L_x_2890:
[----:B------:R-:W-:Y:S05]  /*133a0*/  @P1 BRA `(.L_x_2889) ;  /* 0x0000000400981947 */ /* 0x000fea0003800000 */
[----:B0-----:R-:W-:Y:S01]  /*133b0*/  LEA.HI R28, R20, R213, RZ, 0x6 ;  /* 0x000000d5141c7211 */ /* 0x001fe200078f30ff */
[----:B------:R-:W-:Y:S01]  /*133c0*/  HADD2.F32 R42, -RZ, R96.H1_H1 ;  /* 0x30000060ff2a7230 */ /* 0x000fe20000004100 */
[----:B------:R-:W-:Y:S02]  /*133d0*/  LEA.HI R49, R49, R85, RZ, 0x1d ;  /* 0x0000005531317211 */ /* 0x000fe400078fe8ff */
[----:B------:R-:W-:Y:S01]  /*133e0*/  LOP3.LUT R31, R50, 0x38, R21, 0xf8, !PT ;  /* 0x00000038321f7812 */ /* 0x000fe200078ef815 */
[----:B------:R-:W-:Y:S01]  /*133f0*/  IMAD.SHL.U32 R29, R28, 0x80, RZ ;  /* 0x000000801c1d7824 */ /* 0x000fe200078e00ff */
[----:B------:R-:W-:Y:S02]  /*13400*/  SHF.R.S32.HI R28, RZ, 0x1f, R49 ;  /* 0x0000001fff1c7819 */ /* 0x000fe40000011431 */
[----:B------:R-:W-:Y:S02]  /*13410*/  LOP3.LUT R31, R31, R48, RZ, 0x3c, !PT ;  /* 0x000000301f1f7212 */ /* 0x000fe400078e3cff */
[----:B------:R-:W-:-:S02]  /*13420*/  LEA.HI R28, R28, R49, RZ, 0x3 ;  /* 0x000000311c1c7211 */ /* 0x000fc400078f18ff */
[----:B------:R-:W-:Y:S02]  /*13430*/  LOP3.LUT R30, R29, 0xffffe000, RZ, 0xc0, !PT ;  /* 0xffffe0001d1e7812 */ /* 0x000fe400078ec0ff */
[----:B------:R-:W-:Y:S01]  /*13440*/  SHF.L.U32 R29, R49, 0x3, RZ ;  /* 0x00000003311d7819 */ /* 0x000fe200000006ff */
[----:B------:R-:W-:Y:S01]  /*13450*/  IMAD.SHL.U32 R28, R28, 0x400, RZ ;  /* 0x000004001c1c7824 */ /* 0x000fe200078e00ff */
[----:B-----5:R-:W-:Y:S02]  /*13460*/  R2UR UR4, R68 ;  /* 0x00000000440472ca */ /* 0x020fe400000e0000 */
[----:B------:R-:W-:Y:S02]  /*13470*/  LOP3.LUT R29, R50, 0x38, R29, 0xf8, !PT ;  /* 0x00000038321d7812 */ /* 0x000fe400078ef81d */
[----:B------:R-:W-:Y:S02]  /*13480*/  LOP3.LUT R37, R28, 0x7fffe000, RZ, 0xc0, !PT ;  /* 0x7fffe0001c257812 */ /* 0x000fe400078ec0ff */
[----:B------:R-:W-:-:S02]  /*13490*/  LOP3.LUT R48, R29, R48, RZ, 0x3c, !PT ;  /* 0x000000301d307212 */ /* 0x000fc400078e3cff */
[--C-:B------:R-:W-:Y:S02]  /*134a0*/  IADD3 R30, R31, R30, R67.reuse ;  /* 0x0000001e1f1e7210 */ /* 0x100fe40007ffe043 */
[----:B------:R-:W-:Y:S01]  /*134b0*/  IADD3 R37, R48, R37, R67 ;  /* 0x0000002530257210 */ /* 0x000fe20007ffe043 */
[----:B------:R-:W-:Y:S01]  /*134c0*/  HADD2.F32 R48, -RZ, R94.H1_H1 ;  /* 0x3000005eff307230 */ /* 0x000fe20000004100 */
[--C-:B------:R-:W-:Y:S02]  /*134d0*/  SHF.R.U64 R41, R34, 0x10, R35.reuse ;  /* 0x0000001022297819 */ /* 0x100fe40000001223 */
[----:B-1----:R-:W-:Y:S01]  /*134e0*/  LEA R57, R30, UR4, 0x1 ;  /* 0x000000041e397c11 */ /* 0x002fe2000f8e08ff */
[----:B------:R-:W-:Y:S01]  /*134f0*/  IMAD R40, R37, 0x2, R22 ;  /* 0x0000000225287824 */ /* 0x000fe200078e0216 */
[----:B------:R-:W-:Y:S02]  /*13500*/  SHF.R.U32.HI R50, RZ, 0x10, R35 ;  /* 0x00000010ff327819 */ /* 0x000fe40000011623 */
[--C-:B------:R-:W-:Y:S01]  /*13510*/  SHF.R.U64 R51, R26, 0x10, R27.reuse ;  /* 0x000000101a337819 */ /* 0x100fe2000000121b */
[----:B------:R-:W0:Y:S01]  /*13520*/  LDS.128 R28, [R57] ;  /* 0x00000000391c7984 */ /* 0x000e220000000c00 */
[----:B------:R-:W-:Y:S01]  /*13530*/  SHF.R.U32.HI R46, RZ, 0x10, R27 ;  /* 0x00000010ff2e7819 */ /* 0x000fe2000001161b */
[----:B------:R-:W-:Y:S01]  /*13540*/  HADD2.F32 R50, -RZ, R50.H0_H0 ;  /* 0x20000032ff327230 */ /* 0x000fe20000004100 */
[--C-:B------:R-:W-:Y:S01]  /*13550*/  SHF.R.U64 R49, R32, 0x10, R33.reuse ;  /* 0x0000001020317819 */ /* 0x100fe20000001221 */
[----:B------:R-:W1:Y:S01]  /*13560*/  LDS.128 R36, [R40+0x14400] ;  /* 0x0144000028247984 */ /* 0x000e620000000c00 */
[----:B------:R-:W-:-:S02]  /*13570*/  SHF.R.U32.HI R43, RZ, 0x10, R33 ;  /* 0x00000010ff2b7819 */ /* 0x000fc40000011621 */
[--C-:B------:R-:W-:Y:S02]  /*13580*/  SHF.R.U64 R55, R24, 0x10, R25.reuse ;  /* 0x0000001018377819 */ /* 0x100fe40000001219 */
[----:B------:R-:W-:Y:S01]  /*13590*/  SHF.R.U32.HI R53, RZ, 0x10, R25 ;  /* 0x00000010ff357819 */ /* 0x000fe20000011619 */
[--C-:B0-----:R-:W-:Y:S02]  /*135a0*/  HADD2.F32 R27, -RZ, R31.reuse.H0_H0 ;  /* 0x2000001fff1b7230 */ /* 0x101fe40000004100 */
[----:B------:R-:W-:Y:S02]  /*135b0*/  HADD2.F32 R31, -RZ, R31.H1_H1 ;  /* 0x3000001fff1f7230 */ /* 0x000fe40000004100 */
[--C-:B-1----:R-:W-:Y:S02]  /*135c0*/  HADD2.F32 R35, -RZ, R39.reuse.H0_H0 ;  /* 0x20000027ff237230 */ /* 0x102fe40000004100 */
[----:B------:R-:W-:Y:S02]  /*135d0*/  HADD2.F32 R39, -RZ, R39.H1_H1 ;  /* 0x30000027ff277230 */ /* 0x000fe40000004100 */
[----:B------:R-:W-:-:S02]  /*135e0*/  HADD2.F32 R33, -RZ, R37.H0_H0 ;  /* 0x20000025ff217230 */ /* 0x000fc40000004100 */
[C---:B------:R-:W-:Y:S01]  /*135f0*/  FMUL.FTZ R44, R35.reuse, R48 ;  /* 0x00000030232c7220 */ /* 0x040fe20000410000 */
[----:B------:R-:W-:Y:S01]  /*13600*/  FMUL.FTZ R52, R35, R42 ;  /* 0x0000002a23347220 */ /* 0x000fe20000410000 */
[----:B------:R-:W-:Y:S02]  /*13610*/  HADD2.F32 R25, -RZ, R29.H0_H0 ;  /* 0x2000001dff197230 */ /* 0x000fe40000004100 */
[----:B------:R-:W-:Y:S01]  /*13620*/  FMUL.FTZ R54, R39, R50 ;  /* 0x0000003227367220 */ /* 0x000fe20000410000 */
[C---:B------:R-:W-:Y:S01]  /*13630*/  FFMA.FTZ R45, R27.reuse, R42, -R44 ;  /* 0x0000002a1b2d7223 */ /* 0x040fe2000001082c */
[----:B------:R-:W-:Y:S02]  /*13640*/  HADD2.F32 R44, -RZ, R46.H0_H0 ;  /* 0x2000002eff2c7230 */ /* 0x000fe40000004100 */
[----:B------:R-:W-:Y:S01]  /*13650*/  FFMA.FTZ R47, R27, R48, R52 ;  /* 0x000000301b2f7223 */ /* 0x000fe20000010034 */
[----:B------:R-:W-:Y:S02]  /*13660*/  HADD2.F32 R46, -RZ, R93.H1_H1 ;  /* 0x3000005dff2e7230 */ /* 0x000fe40000004100 */
[----:B------:R-:W-:-:S02]  /*13670*/  HADD2.F32 R42, -RZ, R95.H1_H1 ;  /* 0x3000005fff2a7230 */ /* 0x000fc40000004100 */
[-C--:B------:R-:W-:Y:S01]  /*13680*/  FMUL.FTZ R52, R39, R44.reuse ;  /* 0x0000002c27347220 */ /* 0x080fe20000410000 */
[----:B------:R-:W-:Y:S01]  /*13690*/  FFMA.FTZ R54, R31, R44, -R54 ;  /* 0x0000002c1f367223 */ /* 0x000fe20000010836 */
[C---:B------:R-:W-:Y:S01]  /*136a0*/  FMUL.FTZ R48, R33.reuse, R46 ;  /* 0x0000002e21307220 */ /* 0x040fe20000410000 */
[----:B------:R-:W-:Y:S02]  /*136b0*/  HADD2.F32 R37, -RZ, R37.H1_H1 ;  /* 0x30000025ff257230 */ /* 0x000fe40000004100 */
[-C--:B------:R-:W-:Y:S01]  /*136c0*/  FMUL.FTZ R33, R33, R42.reuse ;  /* 0x0000002a21217220 */ /* 0x080fe20000410000 */
[----:B------:R-:W-:Y:S02]  /*136d0*/  HADD2.F32 R44, -RZ, R43.H0_H0 ;  /* 0x2000002bff2c7230 */ /* 0x000fe40000004100 */
[----:B------:R-:W-:Y:S01]  /*136e0*/  FFMA.FTZ R48, R25, R42, -R48 ;  /* 0x0000002a19307223 */ /* 0x000fe20000010830 */
[----:B------:R-:W-:Y:S02]  /*136f0*/  HADD2.F32 R42, -RZ, R53.H0_H0 ;  /* 0x20000035ff2a7230 */ /* 0x000fe40000004100 */
[----:B------:R-:W-:Y:S01]  /*13700*/  FFMA.FTZ R56, R31, R50, R52 ;  /* 0x000000321f387223 */ /* 0x000fe20000010034 */
[----:B------:R-:W-:-:S02]  /*13710*/  HADD2.F32 R29, -RZ, R29.H1_H1 ;  /* 0x3000001dff1d7230 */ /* 0x000fc40000004100 */
[C---:B------:R-:W-:Y:S01]  /*13720*/  FMUL.FTZ R50, R37.reuse, R44 ;  /* 0x0000002c25327220 */ /* 0x040fe20000410000 */
[----:B------:R-:W-:Y:S02]  /*13730*/  HADD2.F32 R34, -RZ, R38.H0_H0 ;  /* 0x20000026ff227230 */ /* 0x000fe40000004100 */
[----:B------:R-:W-:Y:S01]  /*13740*/  FMUL.FTZ R52, R37, R42 ;  /* 0x0000002a25347220 */ /* 0x000fe20000410000 */
[----:B------:R-:W-:Y:S02]  /*13750*/  HADD2.F32 R31, -RZ, R94.H0_H0 ;  /* 0x2000005eff1f7230 */ /* 0x000fe40000004100 */
[----:B------:R-:W-:Y:S01]  /*13760*/  FFMA.FTZ R46, R25, R46, R33 ;  /* 0x0000002e192e7223 */ /* 0x000fe20000010021 */
        /* <DEDUP_REMOVED lines=8> */
[----:B------:R-:W-:Y:S02]  /*137f0*/  HADD2.F32 R95, -RZ, R95.H0_H0 ;  /* 0x2000005fff5f7230 */ /* 0x000fe40000004100 */
[----:B------:R-:W-:Y:S01]  /*13800*/  FMUL.FTZ R35, R34, R25 ;  /* 0x0000001922237220 */ /* 0x000fe20000410000 */
[----:B------:R-:W-:-:S02]  /*13810*/  HADD2.F32 R24, -RZ, R28.H0_H0 ;  /* 0x2000001cff187230 */ /* 0x000fc40000004100 */
[----:B------:R-:W-:Y:S01]  /*13820*/  FFMA.FTZ R34, R26, R25, -R29 ;  /* 0x000000191a227223 */ /* 0x000fe2000001081d */
[----:B------:R-:W-:Y:S02]  /*13830*/  HADD2.F32 R36, -RZ, R36.H1_H1 ;  /* 0x30000024ff247230 */ /* 0x000fe40000004100 */
[-C--:B------:R-:W-:Y:S01]  /*13840*/  FMUL.FTZ R32, R32, R95.reuse ;  /* 0x0000005f20207220 */ /* 0x080fe20000410000 */
[----:B------:R-:W-:Y:S02]  /*13850*/  HADD2.F32 R38, -RZ, R38.H1_H1 ;  /* 0x30000026ff267230 */ /* 0x000fe40000004100 */
[C---:B------:R-:W-:Y:S01]  /*13860*/  FFMA.FTZ R95, R24.reuse, R95, -R27 ;  /* 0x0000005f185f7223 */ /* 0x040fe2000001081b */
[----:B------:R-:W-:Y:S02]  /*13870*/  HADD2.F32 R29, -RZ, R49.H0_H0 ;  /* 0x20000031ff1d7230 */ /* 0x000fe40000004100 */
[----:B------:R-:W-:Y:S01]  /*13880*/  FFMA.FTZ R32, R24, R93, R32 ;  /* 0x0000005d18207223 */ /* 0x000fe20000010020 */
        /* <DEDUP_REMOVED lines=24> */
.L_x_2889:
[----:B------:R-:W-:Y:S05]  /*13a10*/  BSYNC B1 ;  /* 0x0000000000017941 */ /* 0x000fea0003800000 */
.L_x_2888:
[----:B------:R-:W-:-:S13]  /*13a20*/  ISETP.GE.AND P0, PT, R3, R86, PT ;  /* 0x000000560300720c */ /* 0x000fda0003f06270 */
[----:B------:R-:W-:Y:S05]  /*13a30*/  @P0 BRA `(.L_x_2859) ;  /* 0x0000000c005c0947 */ /* 0x000fea0003800000 */
[----:B------:R3:W5:Y:S01]  /*13a40*/  LDL R50, [R1+0x84] ;  /* 0x0000840001327983 */ /* 0x0007620000100800 */
[----:B0-----:R-:W0:Y:S01]  /*13a50*/  LDC R45, c[0x0][0x3f4] ;  /* 0x0000fd00ff2d7b82 */ /* 0x001e220000000800 */
[----:B--2---:R-:W-:Y:S01]  /*13a60*/  SHF.R.S32.HI R26, RZ, 0x1f, R3 ;  /* 0x0000001fff1a7819 */ /* 0x004fe20000011403 */
[----:B------:R-:W-:Y:S01]  /*13a70*/  IMAD.SHL.U32 R24, R3, 0x40, RZ ;  /* 0x0000004003187824 */ /* 0x000fe200078e00ff */
[----:B------:R-:W-:Y:S02]  /*13a80*/  BSSY B1, `(.L_x_2892) ;  /* 0x000006b000017945 */ /* 0x000fe40003800000 */
[----:B------:R-:W-:Y:S02]  /*13a90*/  LEA.HI R26, R26, R3, RZ, 0x3 ;  /* 0x000000031a1a7211 */ /* 0x000fe400078f18ff */
[----:B------:R-:W-:Y:S02]  /*13aa0*/  LOP3.LUT R46, R24, 0x1c0, RZ, 0xc0, !PT ;  /* 0x000001c0182e7812 */ /* 0x000fe400078ec0ff */
[----:B------:R-:W-:-:S02]  /*13ab0*/  SHF.L.U32 R26, R26, 0x6, RZ ;  /* 0x000000061a1a7819 */ /* 0x000fc400000006ff */
[----:B------:R-:W-:Y:S02]  /*13ac0*/  SHF.R.U32.HI R47, RZ, 0x3, R46 ;  /* 0x00000003ff2f7819 */ /* 0x000fe4000001162e */
[----:B------:R-:W-:Y:S02]  /*13ad0*/  LOP3.LUT R48, R26, 0xfffffe00, RZ, 0xc0, !PT ;  /* 0xfffffe001a307812 */ /* 0x000fe400078ec0ff */
[-C--:B0-----:R-:W-:Y:S02]  /*13ae0*/  ISETP.GE.AND P0, PT, R16, R45.reuse, PT ;  /* 0x0000002d1000720c */ /* 0x081fe40003f06270 */
[----:B------:R-:W-:-:S11]  /*13af0*/  ISETP.GE.AND P1, PT, R213, R45, PT ;  /* 0x0000002dd500720c */ /* 0x000fd60003f26270 */
[----:B---3--:R-:W-:Y:S05]  /*13b00*/  @P0 BRA `(.L_x_2893) ;  /* 0x0000000400880947 */ /* 0x008fea0003800000 */
[----:B------:R-:W-:Y:S01]  /*13b10*/  LEA.HI R0, R45, R0, RZ, 0x1d ;  /* 0x000000002d007211 */ /* 0x000fe200078fe8ff */
[--C-:B------:R-:W-:Y:S01]  /*13b20*/  HADD2.F32 R33, -RZ, R97.reuse.H1_H1 ;  /* 0x30000061ff217230 */ /* 0x100fe20000004100 */
[----:B-----5:R-:W-:Y:S01]  /*13b30*/  R2UR UR4, R50 ;  /* 0x00000000320472ca */ /* 0x020fe200000e0000 */
[----:B------:R-:W-:Y:S01]  /*13b40*/  HADD2.F32 R97, -RZ, R97.H0_H0 ;  /* 0x20000061ff617230 */ /* 0x000fe20000004100 */
[----:B------:R-:W-:Y:S01]  /*13b50*/  SHF.R.S32.HI R25, RZ, 0x1f, R0 ;  /* 0x0000001fff197819 */ /* 0x000fe20000011400 */
[----:B------:R-:W-:Y:S01]  /*13b60*/  IMAD.SHL.U32 R3, R0, 0x8, RZ ;  /* 0x0000000800037824 */ /* 0x000fe200078e00ff */
[C---:B------:R-:W-:Y:S02]  /*13b70*/  LOP3.LUT R24, R46.reuse, 0x38, R16, 0xf8, !PT ;  /* 0x000000382e187812 */ /* 0x040fe400078ef810 */
[----:B------:R-:W-:Y:S02]  /*13b80*/  LEA.HI R25, R25, R0, RZ, 0x3 ;  /* 0x0000000019197211 */ /* 0x000fe400078f18ff */
[----:B------:R-:W-:-:S02]  /*13b90*/  LOP3.LUT R0, R46, 0x38, R3, 0xf8, !PT ;  /* 0x000000382e007812 */ /* 0x000fc400078ef803 */
[----:B------:R-:W-:Y:S01]  /*13ba0*/  LOP3.LUT R24, R48, R24, R47, 0xf6, !PT ;  /* 0x0000001830187212 */ /* 0x000fe200078ef62f */
[----:B------:R-:W-:Y:S01]  /*13bb0*/  IMAD.SHL.U32 R25, R25, 0x400, RZ ;  /* 0x0000040019197824 */ /* 0x000fe200078e00ff */
[----:B------:R-:W-:Y:S02]  /*13bc0*/  LOP3.LUT R0, R0, R47, RZ, 0x3c, !PT ;  /* 0x0000002f00007212 */ /* 0x000fe400078e3cff */
[----:B------:R-:W-:Y:S02]  /*13bd0*/  LEA R49, R24, UR4, 0x1 ;  /* 0x0000000418317c11 */ /* 0x000fe4000f8e08ff */
[----:B------:R-:W-:Y:S02]  /*13be0*/  LOP3.LUT R3, R25, 0x7fffe000, RZ, 0xc0, !PT ;  /* 0x7fffe00019037812 */ /* 0x000fe400078ec0ff */
[----:B------:R-:W-:Y:S01]  /*13bf0*/  SHF.R.U32.HI R32, RZ, 0x10, R5 ;  /* 0x00000010ff207819 */ /* 0x000fe20000011605 */
[----:B------:R-:W0:Y:S01]  /*13c00*/  LDS.128 R24, [R49] ;  /* 0x0000000031187984 */ /* 0x000e220000000c00 */
[----:B------:R-:W-:-:S02]  /*13c10*/  IADD3 R3, R0, R3, R48 ;  /* 0x0000000300037210 */ /* 0x000fc40007ffe030 */
[----:B------:R-:W-:Y:S01]  /*13c20*/  SHF.R.U64 R44, R12, 0x10, R13 ;  /* 0x000000100c2c7819 */ /* 0x000fe2000000120d */
[----:B------:R-:W-:Y:S01]  /*13c30*/  HADD2.F32 R32, -RZ, R32.H0_H0 ;  /* 0x20000020ff207230 */ /* 0x000fe20000004100 */
[--C-:B------:R-:W-:Y:S01]  /*13c40*/  SHF.R.U64 R43, R14, 0x10, R15.reuse ;  /* 0x000000100e2b7819 */ /* 0x100fe2000000120f */
[----:B------:R-:W-:Y:S01]  /*13c50*/  IMAD R3, R3, 0x2, R22 ;  /* 0x0000000203037824 */ /* 0x000fe200078e0216 */
[----:B------:R-:W-:Y:S01]  /*13c60*/  SHF.R.U32.HI R40, RZ, 0x10, R15 ;  /* 0x00000010ff287819 */ /* 0x000fe2000001160f */
[--C-:B------:R-:W-:Y:S01]  /*13c70*/  HADD2.F32 R15, -RZ, R99.reuse.H1_H1 ;  /* 0x30000063ff0f7230 */ /* 0x100fe20000004100 */
[----:B------:R-:W-:Y:S01]  /*13c80*/  SHF.R.U32.HI R34, RZ, 0x10, R13 ;  /* 0x00000010ff227819 */ /* 0x000fe2000001160d */
[----:B------:R-:W-:Y:S01]  /*13c90*/  HADD2.F32 R99, -RZ, R99.H0_H0 ;  /* 0x20000063ff637230 */ /* 0x000fe20000004100 */
[----:B------:R-:W2:Y:S01]  /*13ca0*/  LDS.128 R28, [R3+0x14400] ;  /* 0x01440000031c7984 */ /* 0x000ea20000000c00 */
[----:B------:R-:W-:Y:S02]  /*13cb0*/  SHF.R.U64 R42, R4, 0x10, R5 ;  /* 0x00000010042a7819 */ /* 0x000fe40000001205 */
[----:B------:R-:W-:-:S02]  /*13cc0*/  SHF.R.U64 R41, R6, 0x10, R7 ;  /* 0x0000001006297819 */ /* 0x000fc40000001207 */
[----:B------:R-:W-:Y:S01]  /*13cd0*/  SHF.R.U32.HI R39, RZ, 0x10, R7 ;  /* 0x00000010ff277819 */ /* 0x000fe20000011607 */
[--C-:B0-----:R-:W-:Y:S02]  /*13ce0*/  HADD2.F32 R4, -RZ, R25.reuse.H0_H0 ;  /* 0x20000019ff047230 */ /* 0x101fe40000004100 */
        /* <DEDUP_REMOVED lines=14> */
[----:B------:R-:W-:-:S02]  /*13dd0*/  HADD2.F32 R13, -RZ, R30.H0_H0 ;  /* 0x2000001eff0d7230 */ /* 0x000fc40000004100 */
[-C--:B------:R-:W-:Y:S01]  /*13de0*/  FMUL.FTZ R4, R29, R12.reuse ;  /* 0x0000000c1d047220 */ /* 0x080fe20000410000 */
[----:B------:R-:W-:Y:S01]  /*13df0*/  FFMA.FTZ R36, R25, R12, -R34 ;  /* 0x0000000c19247223 */ /* 0x000fe20000010822 */
[C---:B------:R-:W-:Y:S01]  /*13e00*/  FMUL.FTZ R15, R7.reuse, R97 ;  /* 0x00000061070f7220 */ /* 0x040fe20000410000 */
[----:B------:R-:W-:Y:S02]  /*13e10*/  HADD2.F32 R12, -RZ, R98.H0_H0 ;  /* 0x20000062ff0c7230 */ /* 0x000fe40000004100 */
[-C--:B------:R-:W-:Y:S01]  /*13e20*/  FMUL.FTZ R34, R7, R99.reuse ;  /* 0x0000006307227220 */ /* 0x080fe20000410000 */
[----:B------:R-:W-:Y:S01]  /*13e30*/  FFMA.FTZ R32, R25, R32, R4 ;  /* 0x0000002019207223 */ /* 0x000fe20000010004 */
[C---:B------:R-:W-:Y:S01]  /*13e40*/  FFMA.FTZ R99, R0.reuse, R99, -R15 ;  /* 0x0000006300637223 */ /* 0x040fe2000001080f */
[----:B------:R-:W-:Y:S02]  /*13e50*/  HADD2.F32 R4, -RZ, R100.H0_H0 ;  /* 0x20000064ff047230 */ /* 0x000fe40000004100 */
[----:B------:R-:W-:Y:S01]  /*13e60*/  FFMA.FTZ R34, R0, R97, R34 ;  /* 0x0000006100227223 */ /* 0x000fe20000010022 */
[----:B------:R-:W-:Y:S01]  /*13e70*/  FMUL.FTZ R0, R13, R12 ;  /* 0x0000000c0d007220 */ /* 0x000fe20000410000 */
[----:B------:R-:W-:-:S02]  /*13e80*/  HADD2.F32 R14, -RZ, R31.H0_H0 ;  /* 0x2000001fff0e7230 */ /* 0x000fc40000004100 */
[----:B------:R-:W-:Y:S02]  /*13e90*/  HADD2.F32 R7, -RZ, R100.H1_H1 ;  /* 0x30000064ff077230 */ /* 0x000fe40000004100 */
[-C--:B------:R-:W-:Y:S01]  /*13ea0*/  FFMA.FTZ R29, R5, R4.reuse, -R0 ;  /* 0x00000004051d7223 */ /* 0x080fe20000010800 */
[----:B------:R-:W-:Y:S02]  /*13eb0*/  HADD2.F32 R15, -RZ, R98.H1_H1 ;  /* 0x30000062ff0f7230 */ /* 0x000fe40000004100 */
[----:B------:R-:W-:Y:S01]  /*13ec0*/  FMUL.FTZ R38, R13, R4 ;  /* 0x000000040d267220 */ /* 0x000fe20000410000 */
[----:B------:R-:W-:Y:S02]  /*13ed0*/  HADD2.F32 R0, -RZ, R40.H0_H0 ;  /* 0x20000028ff007230 */ /* 0x000fe40000004100 */
[C---:B------:R-:W-:Y:S01]  /*13ee0*/  FMUL.FTZ R40, R14.reuse, R7 ;  /* 0x000000070e287220 */ /* 0x040fe20000410000 */
[----:B------:R-:W-:Y:S02]  /*13ef0*/  HADD2.F32 R31, -RZ, R31.H1_H1 ;  /* 0x3000001fff1f7230 */ /* 0x000fe40000004100 */
[----:B------:R-:W-:Y:S01]  /*13f00*/  FMUL.FTZ R13, R14, R15 ;  /* 0x0000000f0e0d7220 */ /* 0x000fe20000410000 */
[----:B------:R-:W-:-:S02]  /*13f10*/  HADD2.F32 R4, -RZ, R39.H0_H0 ;  /* 0x20000027ff047230 */ /* 0x000fc40000004100 */
[----:B------:R-:W-:Y:S01]  /*13f20*/  FFMA.FTZ R14, R5, R12, R38 ;  /* 0x0000000c050e7223 */ /* 0x000fe20000010026 */
[C---:B------:R-:W-:Y:S01]  /*13f30*/  FFMA.FTZ R40, R6.reuse, R15, R40 ;  /* 0x0000000f06287223 */ /* 0x040fe20000010028 */
[----:B------:R-:W-:Y:S01]  /*13f40*/  FFMA.FTZ R12, R6, R7, -R13 ;  /* 0x00000007060c7223 */ /* 0x000fe2000001080d */
[----:B------:R-:W-:Y:S02]  /*13f50*/  HADD2.F32 R28, -RZ, R28.H1_H1 ;  /* 0x3000001cff1c7230 */ /* 0x000fe40000004100 */
[C---:B------:R-:W-:Y:S01]  /*13f60*/  FMUL.FTZ R38, R31.reuse, R4 ;  /* 0x000000041f267220 */ /* 0x040fe20000410000 */
[----:B------:R-:W-:Y:S02]  /*13f70*/  HADD2.F32 R30, -RZ, R30.H1_H1 ;  /* 0x3000001eff1e7230 */ /* 0x000fe40000004100 */
        /* <DEDUP_REMOVED lines=27> */
.L_x_2893:
[----:B------:R-:W-:Y:S05]  /*14130*/  BSYNC B1 ;  /* 0x0000000000017941 */ /* 0x000fea0003800000 */
.L_x_2892:
[----:B------:R-:W-:Y:S05]  /*14140*/  @P1 BRA `(.L_x_2859) ;  /* 0x0000000400981947 */ /* 0x000fea0003800000 */
[----:B------:R-:W-:Y:S01]  /*14150*/  LEA.HI R45, R45, R85, RZ, 0x1d ;  /* 0x000000552d2d7211 */ /* 0x000fe200078fe8ff */
[--C-:B------:R-:W-:Y:S01]  /*14160*/  HADD2.F32 R25, -RZ, R91.reuse.H1_H1 ;  /* 0x3000005bff197230 */ /* 0x100fe20000004100 */
[----:B------:R-:W-:Y:S01]  /*14170*/  LEA.HI R20, R20, R213, RZ, 0x6 ;  /* 0x000000d514147211 */ /* 0x000fe200078f30ff */
[--C-:B------:R-:W-:Y:S01]  /*14180*/  HADD2.F32 R27, -RZ, R88.reuse.H1_H1 ;  /* 0x30000058ff1b7230 */ /* 0x100fe20000004100 */
[----:B-----5:R-:W-:Y:S01]  /*14190*/  R2UR UR4, R50 ;  /* 0x00000000320472ca */ /* 0x020fe200000e0000 */
[----:B------:R-:W-:Y:S01]  /*141a0*/  HADD2.F32 R88, -RZ, R88.H0_H0 ;  /* 0x20000058ff587230 */ /* 0x000fe20000004100 */
[----:B------:R-:W-:Y:S01]  /*141b0*/  LOP3.LUT R0, R46, 0x38, R21, 0xf8, !PT ;  /* 0x000000382e007812 */ /* 0x000fe200078ef815 */
[----:B------:R-:W-:Y:S01]  /*141c0*/  HADD2.F32 R91, -RZ, R91.H0_H0 ;  /* 0x2000005bff5b7230 */ /* 0x000fe20000004100 */
[----:B0-----:R-:W-:Y:S02]  /*141d0*/  SHF.R.S32.HI R4, RZ, 0x1f, R45 ;  /* 0x0000001fff047819 */ /* 0x001fe4000001142d */
[----:B------:R-:W-:-:S02]  /*141e0*/  SHF.L.U32 R20, R20, 0x7, RZ ;  /* 0x0000000714147819 */ /* 0x000fc400000006ff */
[----:B------:R-:W-:Y:S01]  /*141f0*/  LOP3.LUT R5, R0, R47, RZ, 0x3c, !PT ;  /* 0x0000002f00057212 */ /* 0x000fe200078e3cff */
[----:B------:R-:W-:Y:S01]  /*14200*/  IMAD.SHL.U32 R0, R45, 0x8, RZ ;  /* 0x000000082d007824 */ /* 0x000fe200078e00ff */
[----:B------:R-:W-:Y:S02]  /*14210*/  LEA.HI R4, R4, R45, RZ, 0x3 ;  /* 0x0000002d04047211 */ /* 0x000fe400078f18ff */
[----:B------:R-:W-:Y:S02]  /*14220*/  LOP3.LUT R3, R20, 0xffffe000, RZ, 0xc0, !PT ;  /* 0xffffe00014037812 */ /* 0x000fe400078ec0ff */
[----:B------:R-:W-:Y:S01]  /*14230*/  LOP3.LUT R0, R46, 0x38, R0, 0xf8, !PT ;  /* 0x000000382e007812 */ /* 0x000fe200078ef800 */
[----:B------:R-:W-:Y:S01]  /*14240*/  IMAD.SHL.U32 R4, R4, 0x400, RZ ;  /* 0x0000040004047824 */ /* 0x000fe200078e00ff */
[----:B------:R-:W-:Y:S02]  /*14250*/  IADD3 R3, R5, R3, R48 ;  /* 0x0000000305037210 */ /* 0x000fe40007ffe030 */
[----:B------:R-:W-:-:S02]  /*14260*/  LOP3.LUT R0, R0, R47, RZ, 0x3c, !PT ;  /* 0x0000002f00007212 */ /* 0x000fc400078e3cff */
[----:B------:R-:W-:Y:S02]  /*14270*/  LEA R37, R3, UR4, 0x1 ;  /* 0x0000000403257c11 */ /* 0x000fe4000f8e08ff */
[----:B------:R-:W-:Y:S02]  /*14280*/  LOP3.LUT R3, R4, 0x7fffe000, RZ, 0xc0, !PT ;  /* 0x7fffe00004037812 */ /* 0x000fe400078ec0ff */
[----:B------:R-:W-:Y:S01]  /*14290*/  SHF.R.U32.HI R26, RZ, 0x10, R9 ;  /* 0x00000010ff1a7819 */ /* 0x000fe20000011609 */
[----:B------:R-:W0:Y:S01]  /*142a0*/  LDS.128 R4, [R37] ;  /* 0x0000000025047984 */ /* 0x000e220000000c00 */
[----:B------:R-:W-:Y:S02]  /*142b0*/  IADD3 R3, R0, R3, R48 ;  /* 0x0000000300037210 */ /* 0x000fe40007ffe030 */
[--C-:B------:R-:W-:Y:S01]  /*142c0*/  SHF.R.U64 R36, R72, 0x10, R73.reuse ;  /* 0x0000001048247819 */ /* 0x100fe20000001249 */
[----:B------:R-:W-:Y:S01]  /*142d0*/  HADD2.F32 R26, -RZ, R26.H0_H0 ;  /* 0x2000001aff1a7230 */ /* 0x000fe20000004100 */
[----:B------:R-:W-:Y:S01]  /*142e0*/  SHF.R.U32.HI R72, RZ, 0x10, R73 ;  /* 0x00000010ff487819 */ /* 0x000fe20000011649 */
[----:B------:R-:W-:Y:S01]  /*142f0*/  IMAD R3, R3, 0x2, R22 ;  /* 0x0000000203037824 */ /* 0x000fe200078e0216 */
[----:B------:R-:W-:-:S02]  /*14300*/  SHF.R.U64 R34, R8, 0x10, R9 ;  /* 0x0000001008227819 */ /* 0x000fc40000001209 */
[--C-:B------:R-:W-:Y:S02]  /*14310*/  SHF.R.U64 R33, R10, 0x10, R11.reuse ;  /* 0x000000100a217819 */ /* 0x100fe4000000120b */
[----:B------:R-:W2:Y:S01]  /*14320*/  LDS.128 R12, [R3+0x14400] ;  /* 0x01440000030c7984 */ /* 0x000ea20000000c00 */
[----:B------:R-:W-:Y:S02]  /*14330*/  SHF.R.U32.HI R32, RZ, 0x10, R11 ;  /* 0x00000010ff207819 */ /* 0x000fe4000001160b */
[--C-:B------:R-:W-:Y:S02]  /*14340*/  SHF.R.U64 R35, R74, 0x10, R75.reuse ;  /* 0x000000104a237819 */ /* 0x100fe4000000124b */
[----:B------:R-:W-:Y:S01]  /*14350*/  SHF.R.U32.HI R74, RZ, 0x10, R75 ;  /* 0x00000010ff4a7819 */ /* 0x000fe2000001164b */
[--C-:B0-----:R-:W-:Y:S02]  /*14360*/  HADD2.F32 R8, -RZ, R5.reuse.H0_H0 ;  /* 0x20000005ff087230 */ /* 0x101fe40000004100 */
[----:B------:R-:W-:-:S02]  /*14370*/  HADD2.F32 R5, -RZ, R5.H1_H1 ;  /* 0x30000005ff057230 */ /* 0x000fc40000004100 */
[----:B------:R-:W-:Y:S02]  /*14380*/  HADD2.F32 R0, -RZ, R4.H0_H0 ;  /* 0x20000004ff007230 */ /* 0x000fe40000004100 */
[----:B------:R-:W-:Y:S02]  /*14390*/  HADD2.F32 R9, -RZ, R6.H0_H0 ;  /* 0x20000006ff097230 */ /* 0x000fe40000004100 */
[--C-:B------:R-:W-:Y:S02]  /*143a0*/  HADD2.F32 R10, -RZ, R7.reuse.H0_H0 ;  /* 0x20000007ff0a7230 */ /* 0x100fe40000004100 */
[----:B------:R-:W-:Y:S02]  /*143b0*/  HADD2.F32 R7, -RZ, R7.H1_H1 ;  /* 0x30000007ff077230 */ /* 0x000fe40000004100 */
[--C-:B--2---:R-:W-:Y:S02]  /*143c0*/  HADD2.F32 R20, -RZ, R13.reuse.H0_H0 ;  /* 0x2000000dff147230 */ /* 0x104fe40000004100 */
[----:B------:R-:W-:-:S02]  /*143d0*/  HADD2.F32 R13, -RZ, R13.H1_H1 ;  /* 0x3000000dff0d7230 */ /* 0x000fc40000004100 */
[----:B------:R-:W-:Y:S02]  /*143e0*/  HADD2.F32 R11, -RZ, R12.H0_H0 ;  /* 0x2000000cff0b7230 */ /* 0x000fe40000004100 */
[C---:B------:R-:W-:Y:S01]  /*143f0*/  FMUL.FTZ R29, R20.reuse, R27 ;  /* 0x0000001b141d7220 */ /* 0x040fe20000410000 */
[-C--:B------:R-:W-:Y:S01]  /*14400*/  FMUL.FTZ R31, R20, R25.reuse ;  /* 0x00000019141f7220 */ /* 0x080fe20000410000 */
[----:B------:R-:W-:Y:S02]  /*14410*/  HADD2.F32 R20, -RZ, R72.H0_H0 ;  /* 0x20000048ff147230 */ /* 0x000fe40000004100 */
[C---:B------:R-:W-:Y:S01]  /*14420*/  FMUL.FTZ R28, R13.reuse, R26 ;  /* 0x0000001a0d1c7220 */ /* 0x040fe20000410000 */
[C---:B------:R-:W-:Y:S01]  /*14430*/  FFMA.FTZ R29, R8.reuse, R25, -R29 ;  /* 0x00000019081d7223 */ /* 0x040fe2000001081d */
[----:B------:R-:W-:Y:S01]  /*14440*/  FFMA.FTZ R31, R8, R27, R31 ;  /* 0x0000001b081f7223 */ /* 0x000fe2000001001f */
[----:B------:R-:W-:Y:S02]  /*14450*/  HADD2.F32 R21, -RZ, R14.H0_H0 ;  /* 0x2000000eff157230 */ /* 0x000fe40000004100 */
[----:B------:R-:W-:Y:S01]  /*14460*/  FMUL.FTZ R8, R13, R20 ;  /* 0x000000140d087220 */ /* 0x000fe20000410000 */
[----:B------:R-:W-:Y:S01]  /*14470*/  FMUL.FTZ R13, R11, R88 ;  /* 0x000000580b0d7220 */ /* 0x000fe20000410000 */
[----:B------:R-:W-:Y:S01]  /*14480*/  FFMA.FTZ R28, R5, R20, -R28 ;  /* 0x00000014051c7223 */ /* 0x000fe2000001081c */
[----:B------:R-:W-:Y:S01]  /*14490*/  FMUL.FTZ R11, R11, R91 ;  /* 0x0000005b0b0b7220 */ /* 0x000fe20000410000 */
[----:B------:R-:W-:-:S02]  /*144a0*/  HADD2.F32 R20, -RZ, R90.H0_H0 ;  /* 0x2000005aff147230 */ /* 0x000fc40000004100 */
[----:B------:R-:W-:Y:S01]  /*144b0*/  FFMA.FTZ R26, R5, R26, R8 ;  /* 0x0000001a051a7223 */ /* 0x000fe20000010008 */
[----:B------:R-:W-:Y:S02]  /*144c0*/  HADD2.F32 R8, -RZ, R92.H0_H0 ;  /* 0x2000005cff087230 */ /* 0x000fe40000004100 */
[C---:B------:R-:W-:Y:S01]  /*144d0*/  FFMA.FTZ R88, R0.reuse, R88, R11 ;  /* 0x0000005800587223 */ /* 0x040fe2000001000b */
[----:B------:R-:W-:Y:S02]  /*144e0*/  HADD2.F32 R24, -RZ, R15.H0_H0 ;  /* 0x2000000fff187230 */ /* 0x000fe40000004100 */
[----:B------:R-:W-:Y:S01]  /*144f0*/  FFMA.FTZ R91, R0, R91, -R13 ;  /* 0x0000005b005b7223 */ /* 0x000fe2000001080d */
[----:B------:R-:W-:Y:S02]  /*14500*/  HADD2.F32 R11, -RZ, R90.H1_H1 ;  /* 0x3000005aff0b7230 */ /* 0x000fe40000004100 */
[----:B------:R-:W-:Y:S01]  /*14510*/  FMUL.FTZ R0, R21, R20 ;  /* 0x0000001415007220 */ /* 0x000fe20000410000 */
[----:B------:R-:W-:-:S02]  /*14520*/  HADD2.F32 R5, -RZ, R92.H1_H1 ;  /* 0x3000005cff057230 */ /* 0x000fc40000004100 */
[-C--:B------:R-:W-:Y:S01]  /*14530*/  FMUL.FTZ R30, R21, R8.reuse ;  /* 0x00000008151e7220 */ /* 0x080fe20000410000 */
[----:B------:R-:W-:Y:S02]  /*14540*/  HADD2.F32 R15, -RZ, R15.H1_H1 ;  /* 0x3000000fff0f7230 */ /* 0x000fe40000004100 */
[C---:B------:R-:W-:Y:S01]  /*14550*/  FFMA.FTZ R21, R9.reuse, R8, -R0 ;  /* 0x0000000809157223 */ /* 0x040fe20000010800 */
[C---:B------:R-:W-:Y:S01]  /*14560*/  FMUL.FTZ R13, R24.reuse, R11 ;  /* 0x0000000b180d7220 */ /* 0x040fe20000410000 */
[----:B------:R-:W-:Y:S02]  /*14570*/  HADD2.F32 R8, -RZ, R32.H0_H0 ;  /* 0x20000020ff087230 */ /* 0x000fe40000004100 */
[-C--:B------:R-:W-:Y:S01]  /*14580*/  FMUL.FTZ R24, R24, R5.reuse ;  /* 0x0000000518187220 */ /* 0x080fe20000410000 */
[----:B------:R-:W-:Y:S02]  /*14590*/  HADD2.F32 R0, -RZ, R74.H0_H0 ;  /* 0x2000004aff007230 */ /* 0x000fe40000004100 */
        /* <DEDUP_REMOVED lines=33> */
.L_x_2859:
[----:B------:R-:W-:Y:S05]  /*147b0*/  BSYNC B0 ;  /* 0x0000000000007941 */ /* 0x000fea0003800000 */
.L_x_2819:
[----:B------:R-:W-:Y:S01]  /*147c0*/  @!PT LDS RZ, [RZ] ;  /* 0x00000000fffff984 */ /* 0x000fe20000000800 */
[----:B------:R-:W-:Y:S01]  /*147d0*/  @!PT LDS RZ, [RZ] ;  /* 0x00000000fffff984 */ /* 0x000fe20000000800 */
[----:B------:R-:W-:Y:S01]  /*147e0*/  @!PT LDS RZ, [RZ] ;  /* 0x00000000fffff984 */ /* 0x000fe20000000800 */
[----:B------:R-:W-:Y:S01]  /*147f0*/  @!PT LDS RZ, [RZ] ;  /* 0x00000000fffff984 */ /* 0x000fe20000000800 */
[----:B------:R0:W-:Y:S06]  /*14800*/  MEMBAR.ALL.CTA ;  /* 0x0000000000007992 */ /* 0x0001ec0000008000 */
[----:B0-----:R-:W0:Y:S01]  /*14810*/  FENCE.VIEW.ASYNC.S ;  /* 0x00000000000073c6 */ /* 0x001e220000000000 */
[----:B------:R-:W-:Y:S05]  /*14820*/  WARPSYNC.ALL ;  /* 0x0000000000007948 */ /* 0x000fea0003800000 */
[----:B0-----:R-:W-:Y:S06]  /*14830*/  BAR.SYNC.DEFER_BLOCKING 0xd, 0x100 ;  /* 0x0344000000007b1d */ /* 0x001fec0000010000 */
.L_x_2817:
[----:B------:R-:W2:Y:S02]  /*14840*/  LDL R0, [R1+0x5c] ;  /* 0x00005c0001007983 */ /* 0x000ea40000100800 */
[----:B--2---:R-:W-:-:S13]  /*14850*/  R2UR UR4, R0 ;  /* 0x00000000000472ca */ /* 0x004fda00000e0000 */
[----:B------:R-:W-:-:S04]  /*14860*/  MOV R0, UR4 ;  /* 0x0000000400007c02 */ /* 0x000fc80008000f00 */
[----:B------:R-:W-:-:S13]  /*14870*/  ISETP.NE.AND P0, PT, R0, 0x3, PT ;  /* 0x000000030000780c */ /* 0x000fda0003f05270 */
[----:B------:R-:W-:Y:S05]  /*14880*/  @!P0 BRA `(.L_x_2894) ;  /* 0x0000000000048947 */ /* 0x000fea0003800000 */
[----:B------:R-:W-:Y:S01]  /*14890*/  BPT.TRAP 0x1 ;  /* 0x000000040000795c */ /* 0x000fe20000300000 */
.L_x_2894:
[----:B------:R-:W-:Y:S01]  /*148a0*/  IMAD R0, R219, 0x8, R22 ;  /* 0x00000008db007824 */ /* 0x000fe200078e0216 */
[----:B01-3--:R-:W-:-:S04]  /*148b0*/  SHF.L.U32 R3, R224, 0x1f, RZ ;  /* 0x0000001fe0037819 */ /* 0x00bfc800000006ff */
[----:B------:R0:W1:Y:S01]  /*148c0*/  SYNCS.PHASECHK.TRANS64.TRYWAIT P1, [R0+URZ+0x38830], R3 ;  /* 0x03883003000075a7 */ /* 0x000062000802017f */
[----:B------:R-:W-:Y:S05]  /*148d0*/  @!P0 BRA `(.L_x_2895) ;  /* 0x0000000000048947 */ /* 0x000fea0003800000 */
[----:B------:R-:W-:Y:S01]  /*148e0*/  BPT.TRAP 0x1 ;  /* 0x000000040000795c */ /* 0x000fe20000300000 */
.L_x_2895:
[----:B-1----:R-:W-:Y:S05]  /*148f0*/  @P1 BRA `(.L_x_2896) ;  /* 0x0000000000081947 */ /* 0x002fea0003800000 */
[----:B------:R-:W1:Y:S02]  /*14900*/  SYNCS.PHASECHK.TRANS64.TRYWAIT P1, [R0+URZ+0x38830], R3 ;  /* 0x03883003000075a7 */ /* 0x000e64000802017f */
[----:B-1----:R-:W-:Y:S05]  /*14910*/  @!P1 BRA `(.L_x_2897) ;  /* 0x000001c4005c9947 */ /* 0x002fea0003800000 */
.L_x_2896:
[----:B------:R-:W-:Y:S05]  /*14920*/  WARPSYNC.ALL ;  /* 0x0000000000007948 */ /* 0x000fea0003800000 */
[----:B01----:R-:W-:Y:S01]  /*14930*/  VIADD R3, R22, 0x24400 ;  /* 0x0002440016037836 */ /* 0x003fe20000000000 */
[----:B------:R-:W-:Y:S01]  /*14940*/  R2UR UR20, R84 ;  /* 0x00000000541472ca */ /* 0x000fe200000e0000 */
[----:B------:R-:W-:Y:S01]  /*14950*/  IMAD.MOV.U32 R5, RZ, RZ, 0x40000040 ;  /* 0x40000040ff057424 */ /* 0x000fe200078e00ff */
[----:B------:R-:W-:Y:S01]  /*14960*/  WARPGROUP.ARRIVE ;  /* 0x00000000000079c5 */ /* 0x000fe20000000000 */
[----:B------:R-:W-:Y:S01]  /*14970*/  UMOV UR25, 0x40000040 ;  /* 0x4000004000197882 */ /* 0x000fe20000000000 */
[----:B------:R-:W-:Y:S01]  /*14980*/  SHF.R.U32.HI R3, RZ, 0x4, R3 ;  /* 0x00000004ff037819 */ /* 0x000fe20000011603 */
[----:B------:R-:W-:Y:S01]  /*14990*/  IMAD.MOV.U32 R7, RZ, RZ, 0x40000040 ;  /* 0x40000040ff077424 */ /* 0x000fe200078e00ff */
[----:B------:R-:W-:Y:S01]  /*149a0*/  R2UR UR27, R5 ;  /* 0x00000000051b72ca */ /* 0x000fe200000e0000 */
[----:B------:R-:W-:Y:S01]  /*149b0*/  UMOV UR17, UR25 ;  /* 0x0000001900117c82 */ /* 0x000fe20008000000 */
[----:B------:R-:W-:Y:S01]  /*149c0*/  LOP3.LUT R3, R3, 0x3fff, RZ, 0xc0, !PT ;  /* 0x00003fff03037812 */ /* 0x000fe200078ec0ff */
[----:B------:R-:W-:Y:S01]  /*149d0*/  UMOV UR5, UR17 ;  /* 0x0000001100057c82 */ /* 0x000fe20008000000 */
[----:B------:R-:W-:Y:S01]  /*149e0*/  R2UR UR7, R7 ;  /* 0x00000000070772ca */ /* 0x000fe200000e0000 */
[----:B------:R-:W-:Y:S01]  /*149f0*/  UMOV UR9, UR17 ;  /* 0x0000001100097c82 */ /* 0x000fe20008000000 */
[----:B------:R-:W-:Y:S01]  /*14a00*/  LOP3.LUT R4, R3, 0x10000, RZ, 0xfc, !PT ;  /* 0x0001000003047812 */ /* 0x000fe200078efcff */
[----:B------:R-:W-:Y:S01]  /*14a10*/  ULOP3.LUT UR20, UR20, 0x10000, URZ, 0xfc, !UPT ;  /* 0x0001000014147892 */ /* 0x000fe2000f8efc3f */
[----:B------:R-:W-:Y:S01]  /*14a20*/  MOV R9, 0x40000040 ;  /* 0x4000004000097802 */ /* 0x000fe20000000f00 */
[----:B------:R-:W-:Y:S01]  /*14a30*/  UMOV UR13, UR17 ;  /* 0x00000011000d7c82 */ /* 0x000fe20008000000 */
[----:B------:R-:W-:Y:S01]  /*14a40*/  R2UR UR15, R7 ;  /* 0x00000000070f72ca */ /* 0x000fe200000e0000 */
[----:B------:R0:W-:Y:S01]  /*14a50*/  STL [R1+0x54], R4 ;  /* 0x0000540401007387 */ /* 0x0001e20000100800 */
[C---:B------:R-:W-:Y:S01]  /*14a60*/  R2UR UR11, R9.reuse ;  /* 0x00000000090b72ca */ /* 0x040fe200000e0000 */
[----:B------:R-:W-:Y:S01]  /*14a70*/  IMAD.MOV.U32 R7, RZ, RZ, 0x40000040 ;  /* 0x40000040ff077424 */ /* 0x000fe200078e00ff */
[----:B------:R-:W-:Y:S01]  /*14a80*/  UMOV UR24, UR20 ;  /* 0x0000001400187c82 */ /* 0x000fe20008000000 */
[----:B------:R-:W-:Y:S01]  /*14a90*/  R2UR UR19, R9 ;  /* 0x00000000091372ca */ /* 0x000fe200000e0000 */
[----:B------:R-:W-:Y:S01]  /*14aa0*/  UMOV UR16, UR24 ;  /* 0x0000001800107c82 */ /* 0x000fe20008000000 */
[----:B----4-:R-:W-:Y:S01]  /*14ab0*/  IMAD.U32 R12, RZ, RZ, UR24 ;  /* 0x00000018ff0c7e24 */ /* 0x010fe2000f8e00ff */
[----:B------:R-:W-:Y:S01]  /*14ac0*/  UMOV UR4, UR16 ;  /* 0x0000001000047c82 */ /* 0x000fe20008000000 */
[----:B------:R-:W-:Y:S01]  /*14ad0*/  UMOV UR8, UR16 ;  /* 0x0000001000087c82 */ /* 0x000fe20008000000 */
[----:B------:R-:W-:Y:S01]  /*14ae0*/  UMOV UR12, UR16 ;  /* 0x00000010000c7c82 */ /* 0x000fe20008000000 */
[----:B0-----:R-:W-:Y:S01]  /*14af0*/  IMAD R4, R219, 0xa00, R4 ;  /* 0x00000a00db047824 */ /* 0x001fe200078e0204 */
[----:B------:R-:W-:Y:S01]  /*14b00*/  MOV R9, 0x40000040 ;  /* 0x4000004000097802 */ /* 0x000fe20000000f00 */
[----:B------:R-:W-:Y:S01]  /*14b10*/  IMAD.U32 R13, RZ, RZ, UR25 ;  /* 0x00000019ff0d7e24 */ /* 0x000fe2000f8e00ff */
[----:B------:R-:W-:Y:S01]  /*14b20*/  UIADD3 UR56, UR20, 0x804, URZ ;  /* 0x0000080414387890 */ /* 0x000fe2000fffe03f */
[C---:B------:R-:W-:Y:S01]  /*14b30*/  VIADD R6, R4.reuse, 0x80 ;  /* 0x0000008004067836 */ /* 0x040fe20000000000 */
[C---:B------:R-:W-:Y:S01]  /*14b40*/  R2UR UR26, R4.reuse ;  /* 0x00000000041a72ca */ /* 0x040fe200000e0000 */
[C---:B------:R-:W-:Y:S01]  /*14b50*/  VIADD R10, R4.reuse, 0x102 ;  /* 0x00000102040a7836 */ /* 0x040fe20000000000 */
[----:B------:R-:W-:Y:S01]  /*14b60*/  IADD3 R8, R4, 0x100, RZ ;  /* 0x0000010004087810 */ /* 0x000fe20007ffe0ff */
[----:B------:R-:W-:Y:S01]  /*14b70*/  IMAD.MOV.U32 R11, RZ, RZ, 0x40000040 ;  /* 0x40000040ff0b7424 */ /* 0x000fe200078e00ff */
[----:B------:R-:W-:Y:S01]  /*14b80*/  R2UR UR6, R6 ;  /* 0x00000000060672ca */ /* 0x000fe200000e0000 */
[----:B------:R-:W-:Y:S01]  /*14b90*/  VIADD R6, R4, 0x180 ;  /* 0x0000018004067836 */ /* 0x000fe20000000000 */
[----:B------:R-:W-:Y:S01]  /*14ba0*/  R2UR UR10, R8 ;  /* 0x00000000080a72ca */ /* 0x000fe200000e0000 */
[----:B------:R-:W-:Y:S01]  /*14bb0*/  VIADD R8, R4, 0x200 ;  /* 0x0000020004087836 */ /* 0x000fe20000000000 */
[----:B------:R0:W-:Y:S01]  /*14bc0*/  STL.64 [R1+0x48], R12 ;  /* 0x0000480c01007387 */ /* 0x0001e20000100a00 */
[----:B------:R-:W-:Y:S01]  /*14bd0*/  UMOV UR57, 0x40000040 ;  /* 0x4000004000397882 */ /* 0x000fe20000000000 */
[----:B------:R-:W-:Y:S01]  /*14be0*/  R2UR UR14, R6 ;  /* 0x00000000060e72ca */ /* 0x000fe200000e0000 */
[----:B------:R-:W-:Y:S01]  /*14bf0*/  UIADD3 UR52, UR20, 0x806, URZ ;  /* 0x0000080614347890 */ /* 0x000fe2000fffe03f */
[----:B------:R-:W-:Y:S01]  /*14c00*/  R2UR UR18, R8 ;  /* 0x00000000081272ca */ /* 0x000fe200000e0000 */
[----:B------:R-:W-:Y:S01]  /*14c10*/  HGMMA.64x16x16.F32 R56, gdesc[UR24], RZ, !UPT, gsb0 ;  /* 0x00200000183879f0 */ /* 0x000fe2000c0008ff */
[C---:B------:R-:W-:Y:S01]  /*14c20*/  IADD3 R6, R4.reuse, 0x2, RZ ;  /* 0x0000000204067810 */ /* 0x040fe20007ffe0ff */
[----:B------:R-:W-:Y:S01]  /*14c30*/  UMOV UR25, 0x40000040 ;  /* 0x4000004000197882 */ /* 0x000fe20000000000 */
[----:B------:R-:W-:Y:S01]  /*14c40*/  R2UR UR27, R7 ;  /* 0x00000000071b72ca */ /* 0x000fe200000e0000 */
[----:B------:R-:W-:Y:S01]  /*14c50*/  VIADD R8, R4, 0x82 ;  /* 0x0000008204087836 */ /* 0x000fe20000000000 */
[----:B------:R-:W-:Y:S01]  /*14c60*/  R2UR UR26, R6 ;  /* 0x00000000061a72ca */ /* 0x000fe200000e0000 */
[----:B------:R-:W-:Y:S01]  /*14c70*/  VIADD R6, R4, 0x182 ;  /* 0x0000018204067836 */ /* 0x000fe20000000000 */
[----:B------:R-:W-:Y:S01]  /*14c80*/  MOV R7, 0x40000040 ;  /* 0x4000004000077802 */ /* 0x000fe20000000f00 */
[----:B0-----:R-:W-:Y:S01]  /*14c90*/  IMAD.U32 R13, RZ, RZ, UR25 ;  /* 0x00000019ff0d7e24 */ /* 0x001fe2000f8e00ff */
[----:B------:R-:W-:Y:S01]  /*14ca0*/  UMOV UR53, 0x40000040 ;  /* 0x4000004000357882 */ /* 0x000fe20000000000 */
        /* <DEDUP_REMOVED lines=8> */
[----:B------:R-:W-:Y:S01]  /*14d30*/  UMOV UR37, 0x40000040 ;  /* 0x4000004000257882 */ /* 0x000fe20000000000 */
[----:B------:R-:W-:-:S02]  /*14d40*/  WARPGROUP.DEPBAR.LE gsb0, 0x0 ;  /* 0x00008000000079c5 */ /* 0x000fc40000010000 */
[----:B-----5:R-:W-:-:S06]  /*14d50*/  WARPGROUP.ARRIVE ;  /* 0x00000000000079c5 */ /* 0x020fcc0000000000 */
[----:B------:R-:W-:Y:S01]  /*14d60*/  HGMMA.64x16x16.F32 R48, gdesc[UR4], RZ, !UPT, gsb0 ;  /* 0x00200000043079f0 */ /* 0x000fe2000c0008ff */
[----:B------:R-:W-:Y:S01]  /*14d70*/  UIADD3 UR4, UR20, 0x2, URZ ;  /* 0x0000000214047890 */ /* 0x000fe2000fffe03f */
[----:B------:R-:W-:Y:S01]  /*14d80*/  R2UR UR6, R8 ;  /* 0x00000000080672ca */ /* 0x000fe200000e0000 */
[----:B------:R-:W-:Y:S01]  /*14d90*/  VIADD R8, R4, 0x202 ;  /* 0x0000020204087836 */ /* 0x000fe20000000000 */
[----:B------:R-:W-:Y:S01]  /*14da0*/  R2UR UR7, R9 ;  /* 0x00000000090772ca */ /* 0x000fe200000e0000 */
[----:B------:R-:W-:-:S03]  /*14db0*/  IMAD.MOV.U32 R9, RZ, RZ, 0x40000040 ;  /* 0x40000040ff097424 */ /* 0x000fc600078e00ff */
[----:B------:R-:W-:Y:S02]  /*14dc0*/  UMOV UR24, UR4 ;  /* 0x0000000400187c82 */ /* 0x000fe40008000000 */
[----:B------:R-:W-:-:S05]  /*14dd0*/  IMAD.U32 R12, RZ, RZ, UR24 ;  /* 0x00000018ff0c7e24 */ /* 0x000fca000f8e00ff */
[----:B------:R0:W-:Y:S01]  /*14de0*/  STL.64 [R1+0x40], R12 ;  /* 0x0000400c01007387 */ /* 0x0001e20000100a00 */
[----:B------:R-:W-:Y:S02]  /*14df0*/  WARPGROUP.DEPBAR.LE gsb0, 0x0 ;  /* 0x00008000000079c5 */ /* 0x000fe40000010000 */
[----:B------:R-:W-:-:S06]  /*14e00*/  WARPGROUP.ARRIVE ;  /* 0x00000000000079c5 */ /* 0x000fcc0000000000 */
[----:B------:R-:W-:Y:S01]  /*14e10*/  HGMMA.64x16x16.F32 R40, gdesc[UR8], RZ, !UPT, gsb0 ;  /* 0x00200000082879f0 */ /* 0x000fe2000c0008ff */
[----:B------:R-:W-:Y:S01]  /*14e20*/  R2UR UR10, R10 ;  /* 0x000000000a0a72ca */ /* 0x000fe200000e0000 */
[----:B------:R-:W-:Y:S01]  /*14e30*/  VIADD R10, R4, 0x104 ;  /* 0x00000104040a7836 */ /* 0x000fe20000000000 */
[----:B------:R-:W-:Y:S01]  /*14e40*/  R2UR UR11, R11 ;  /* 0x000000000b0b72ca */ /* 0x000fe200000e0000 */
[----:B------:R-:W-:Y:S01]  /*14e50*/  IMAD.MOV.U32 R11, RZ, RZ, 0x40000040 ;  /* 0x40000040ff0b7424 */ /* 0x000fe200078e00ff */
[----:B------:R-:W-:Y:S02]  /*14e60*/  WARPGROUP.DEPBAR.LE gsb0, 0x0 ;  /* 0x00008000000079c5 */ /* 0x000fe40000010000 */
[----:B------:R-:W-:-:S06]  /*14e70*/  WARPGROUP.ARRIVE ;  /* 0x00000000000079c5 */ /* 0x000fcc0000000000 */
[----:B------:R-:W-:Y:S01]  /*14e80*/  HGMMA.64x16x16.F32 R32, gdesc[UR12], RZ, !UPT, gsb0 ;  /* 0x002000000c2079f0 */ /* 0x000fe2000c0008ff */
[----:B------:R-:W-:Y:S02]  /*14e90*/  R2UR UR14, R6 ;  /* 0x00000000060e72ca */ /* 0x000fe400000e0000 */
[----:B------:R-:W-:Y:S01]  /*14ea0*/  R2UR UR15, R7 ;  /* 0x00000000070f72ca */ /* 0x000fe200000e0000 */
[----:B------:R-:W-:Y:S01]  /*14eb0*/  IMAD.MOV.U32 R7, RZ, RZ, 0x40000040 ;  /* 0x40000040ff077424 */ /* 0x000fe200078e00ff */
[----:B------:R-:W-:Y:S01]  /*14ec0*/  IADD3 R6, R4, 0x4, RZ ;  /* 0x0000000404067810 */ /* 0x000fe20007ffe0ff */
        /* <DEDUP_REMOVED lines=13> */
[----:B------:R-:W-:-:S02]  /*14fa0*/  R2UR UR19, R9 ;  /* 0x00000000091372ca */ /* 0x000fc400000e0000 */
[----:B------:R-:W-:Y:S01]  /*14fb0*/  MOV R9, 0x40000040 ;  /* 0x4000004000097802 */ /* 0x000fe20000000f00 */
[----:B------:R-:W-:Y:S02]  /*14fc0*/  WARPGROUP.DEPBAR.LE gsb0, 0x0 ;  /* 0x00008000000079c5 */ /* 0x000fe40000010000 */
[----:B------:R-:W-:-:S06]  /*14fd0*/  WARPGROUP.ARRIVE ;  /* 0x00000000000079c5 */ /* 0x000fcc0000000000 */
[----:B------:R-:W-:Y:S01]  /*14fe0*/  HGMMA.64x16x16.F32 R56, gdesc[UR24], R56, gsb0 ;  /* 0x00200000183879f0 */ /* 0x000fe20008000838 */
[----:B------:R-:W-:Y:S01]  /*14ff0*/  R2UR UR26, R6 ;  /* 0x00000000061a72ca */ /* 0x000fe200000e0000 */
[----:B------:R-:W-:Y:S01]  /*15000*/  UMOV UR25, 0x40000040 ;  /* 0x4000004000197882 */ /* 0x000fe20000000000 */
[----:B------:R-:W-:Y:S01]  /*15010*/  R2UR UR27, R7 ;  /* 0x00000000071b72ca */ /* 0x000fe200000e0000 */
[----:B------:R-:W-:Y:S01]  /*15020*/  VIADD R6, R4, 0x184 ;  /* 0x0000018404067836 */ /* 0x000fe20000000000 */
[----:B------:R-:W-:Y:S01]  /*15030*/  MOV R7, 0x40000040 ;  /* 0x4000004000077802 */ /* 0x000fe20000000f00 */
[----:B0-----:R-:W-:Y:S01]  /*15040*/  IMAD.U32 R13, RZ, RZ, UR25 ;  /* 0x00000019ff0d7e24 */ /* 0x001fe2000f8e00ff */
[----:B------:R-:W-:Y:S02]  /*15050*/  WARPGROUP.DEPBAR.LE gsb0, 0x0 ;  /* 0x00008000000079c5 */ /* 0x000fe40000010000 */
[----:B------:R-:W-:-:S06]  /*15060*/  WARPGROUP.ARRIVE ;  /* 0x00000000000079c5 */ /* 0x000fcc0000000000 */
[----:B------:R-:W-:Y:S01]  /*15070*/  HGMMA.64x16x16.F32 R48, gdesc[UR4], R48, gsb0 ;  /* 0x00200000043079f0 */ /* 0x000fe20008000830 */
        /* <DEDUP_REMOVED lines=13> */
[----:B------:R-:W-:Y:S01]  /*15150*/  R2UR UR11, R11 ;  /* 0x000000000b0b72ca */ /* 0x000fe200000e0000 */
[----:B------:R-:W-:Y:S01]  /*15160*/  IMAD.MOV.U32 R11, RZ, RZ, 0x40000040 ;  /* 0x40000040ff0b7424 */ /* 0x000fe200078e00ff */
[----:B------:R-:W-:Y:S02]  /*15170*/  WARPGROUP.DEPBAR.LE gsb0, 0x0 ;  /* 0x00008000000079c5 */ /* 0x000fe40000010000 */
[----:B------:R-:W-:-:S06]  /*15180*/  WARPGROUP.ARRIVE ;  /* 0x00000000000079c5 */ /* 0x000fcc0000000000 */
[----:B------:R-:W-:Y:S01]  /*15190*/  HGMMA.64x16x16.F32 R32, gdesc[UR12], R32, gsb0 ;  /* 0x002000000c2079f0 */ /* 0x000fe20008000820 */
[----:B------:R-:W-:Y:S02]  /*151a0*/  R2UR UR14, R6 ;  /* 0x00000000060e72ca */ /* 0x000fe400000e0000 */
[----:B------:R-:W-:Y:S01]  /*151b0*/  R2UR UR15, R7 ;  /* 0x00000000070f72ca */ /* 0x000fe200000e0000 */
[----:B------:R-:W-:Y:S01]  /*151c0*/  IMAD.MOV.U32 R7, RZ, RZ, 0x40000040 ;  /* 0x40000040ff077424 */ /* 0x000fe200078e00ff */
[----:B------:R-:W-:Y:S01]  /*151d0*/  IADD3 R6, R4, 0x6, RZ ;  /* 0x0000000604067810 */ /* 0x000fe20007ffe0ff */
        /* <DEDUP_REMOVED lines=328> */
[----:B------:R0:W-:Y:S01]  /*16660*/  STL.64 [R1], R12 ;  /* 0x0000000c01007387 */ /* 0x0001e20000100a00 */
[----:B------:R-:W-:Y:S02]  /*16670*/  WARPGROUP.DEPBAR.LE gsb0, 0x0 ;  /* 0x00008000000079c5 */ /* 0x000fe40000010000 */
[----:B------:R-:W-:-:S06]  /*16680*/  WARPGROUP.ARRIVE ;  /* 0x00000000000079c5 */ /* 0x000fcc0000000000 */
[----:B------:R-:W-:Y:S01]  /*16690*/  HGMMA.64x16x16.F32 R40, gdesc[UR8], R40, gsb0 ;  /* 0x00200000082879f0 */ /* 0x000fe20008000828 */
[----:B------:R-:W-:Y:S02]  /*166a0*/  R2UR UR10, R6 ;  /* 0x00000000060a72ca */ /* 0x000fe400000e0000 */
[----:B------:R-:W-:Y:S01]  /*166b0*/  R2UR UR11, R7 ;  /* 0x00000000070b72ca */ /* 0x000fe200000e0000 */
[----:B------:R-:W-:Y:S01]  /*166c0*/  IMAD.MOV.U32 R7, RZ, RZ, 0x40000040 ;  /* 0x40000040ff077424 */ /* 0x000fe200078e00ff */
[----:B------:R-:W-:-:S04]  /*166d0*/  IADD3 R6, R4, 0x504, RZ ;  /* 0x0000050404067810 */ /* 0x000fc80007ffe0ff */
[----:B------:R-:W-:Y:S01]  /*166e0*/  R2UR UR58, R6 ;  /* 0x00000000063a72ca */ /* 0x000fe200000e0000 */
[----:B------:R-:W-:Y:S01]  /*166f0*/  VIADD R6, R4, 0x684 ;  /* 0x0000068404067836 */ /* 0x000fe20000000000 */
[----:B------:R-:W-:Y:S02]  /*16700*/  R2UR UR59, R7 ;  /* 0x00000000073b72ca */ /* 0x000fe400000e0000 */
        /* <DEDUP_REMOVED lines=21> */
[----:B------:R-:W-:Y:S02]  /*16860*/  R2UR UR15, R9 ;  /* 0x00000000090f72ca */ /* 0x000fe400000e0000 */
[----:B------:R-:W-:Y:S01]  /*16870*/  MOV R9, 0x40000040 ;  /* 0x4000004000097802 */ /* 0x000fe20000000f00 */
        /* <DEDUP_REMOVED lines=213> */
[C---:B------:R-:W-:Y:S02]  /*175d0*/  VIADD R8, R4.reuse, 0x806 ;  /* 0x0000080604087836 */ /* 0x040fe40000000000 */
[----:B------:R-:W-:Y:S02]  /*175e0*/  IMAD.MOV.U32 R9, RZ, RZ, 0x40000040 ;  /* 0x40000040ff097424 */ /* 0x000fe400078e00ff */
[----:B------:R-:W-:Y:S01]  /*175f0*/  VIADD R4, R4, 0x986 ;  /* 0x0000098604047836 */ /* 0x000fe20000000000 */
        /* <DEDUP_REMOVED lines=49> */
.L_x_2898:
[----:B------:R-:W2:Y:S01]  /*17910*/  LDL R8, [R1+0x78] ;  /* 0x0000780001087983 */ /* 0x000ea20000100800 */
[----:B------:R-:W0:Y:S01]  /*17920*/  LDC R6, c[0x0][0x448] ;  /* 0x00011200ff067b82 */ /* 0x000e220000000800 */
[----:B------:R-:W-:Y:S02]  /*17930*/  ULDC UR4, c[0x0][0x9d8] ;  /* 0x0002760000047ab9 */ /* 0x000fe40000000800 */
[----:B------:R-:W2:Y:S04]  /*17940*/  LDL R69, [R1+0x68] ;  /* 0x0000680001457983 */ /* 0x000ea80000100800 */
[----:B------:R-:W3:Y:S04]  /*17950*/  LDL R65, [R1+0x70] ;  /* 0x0000700001417983 */ /* 0x000ee80000100800 */
[----:B------:R-:W4:Y:S04]  /*17960*/  LDL R21, [R1+0x74] ;  /* 0x0000740001157983 */ /* 0x000f280000100800 */
[----:B------:R-:W5:Y:S01]  /*17970*/  LDL R67, [R1+0x6c] ;  /* 0x00006c0001437983 */ /* 0x000f620000100800 */
[----:B------:R-:W-:Y:S01]  /*17980*/  VIADD R0, R0, 0x38840 ;  /* 0x0003884000007836 */ /* 0x000fe20000000000 */
[----:B------:R-:W-:Y:S01]  /*17990*/  ULDC UR38, c[0x0][0x9d8] ;  /* 0x0002760000267ab9 */ /* 0x000fe20000000800 */
[----:B------:R-:W-:Y:S01]  /*179a0*/  ULDC UR39, c[0x0][0x9d8] ;  /* 0x0002760000277ab9 */ /* 0x000fe20000000800 */
[----:B------:R-:W-:Y:S01]  /*179b0*/  ULDC UR42, c[0x0][0x988] ;  /* 0x00026200002a7ab9 */ /* 0x000fe20000000800 */
[----:B------:R-:W-:Y:S01]  /*179c0*/  ULDC UR43, c[0x0][0x988] ;  /* 0x00026200002b7ab9 */ /* 0x000fe20000000800 */
[----:B0-----:R-:W-:-:S13]  /*179d0*/  ISETP.NE.AND P1, PT, R6, 0x1, PT ;  /* 0x000000010600780c */ /* 0x001fda0003f25270 */
[----:B------:R-:W0:Y:S08]  /*179e0*/  @P1 LDC R13, c[0x0][0x44c] ;  /* 0x00011300ff0d1b82 */ /* 0x000e300000000800 */
[----:B------:R-:W1:Y:S01]  /*179f0*/  @P1 LDC R15, c[0x0][0x450] ;  /* 0x00011400ff0f1b82 */ /* 0x000e620000000800 */
[----:B------:R-:W-:Y:S01]  /*17a00*/  FMUL.FTZ R58, R58, UR4 ;  /* 0x000000043a3a7c20 */ /* 0x000fe20008410000 */
[----:B------:R-:W-:Y:S01]  /*17a10*/  FMUL.FTZ R59, R59, UR4 ;  /* 0x000000043b3b7c20 */ /* 0x000fe20008410000 */
[----:B------:R-:W-:Y:S01]  /*17a20*/  FMUL.FTZ R62, R62, UR4 ;  /* 0x000000043e3e7c20 */ /* 0x000fe20008410000 */
[----:B------:R-:W-:Y:S01]  /*17a30*/  FMUL.FTZ R50, R50, UR4 ;  /* 0x0000000432327c20 */ /* 0x000fe20008410000 */
[----:B------:R-:W-:-:S02]  /*17a40*/  FMUL.FTZ R63, R63, UR4 ;  /* 0x000000043f3f7c20 */ /* 0x000fc40008410000 */
[----:B------:R-:W5:Y:S08]  /*17a50*/  MUFU.TANH R58, R58 ;  /* 0x0000003a003a7308 */ /* 0x000f700000002400 */
[----:B------:R-:W5:Y:S01]  /*17a60*/  MUFU.TANH R59, R59 ;  /* 0x0000003b003b7308 */ /* 0x000f620000002400 */
[----:B------:R-:W-:-:S07]  /*17a70*/  FMUL.FTZ R51, R51, UR4 ;  /* 0x0000000433337c20 */ /* 0x000fce0008410000 */
[----:B------:R-:W5:Y:S08]  /*17a80*/  MUFU.TANH R70, R62 ;  /* 0x0000003e00467308 */ /* 0x000f700000002400 */
[----:B------:R5:W-:Y:S01]  /*17a90*/  MUFU.TANH R12, R50 ;  /* 0x00000032000c7308 */ /* 0x000be20000002400 */
[----:B------:R-:W-:Y:S01]  /*17aa0*/  FMUL.FTZ R43, R43, UR4 ;  /* 0x000000042b2b7c20 */ /* 0x000fe20008410000 */
[----:B------:R-:W-:-:S06]  /*17ab0*/  FMUL.FTZ R54, R54, UR4 ;  /* 0x0000000436367c20 */ /* 0x000fcc0008410000 */
[----:B------:R-:W5:Y:S01]  /*17ac0*/  MUFU.TANH R63, R63 ;  /* 0x0000003f003f7308 */ /* 0x000f620000002400 */
[----:B------:R-:W-:Y:S01]  /*17ad0*/  FMUL.FTZ R11, R48, UR4 ;  /* 0x00000004300b7c20 */ /* 0x000fe20008410000 */
[----:B------:R-:W-:Y:S01]  /*17ae0*/  FMUL.FTZ R47, R47, UR4 ;  /* 0x000000042f2f7c20 */ /* 0x000fe20008410000 */
[----:B------:R-:W-:Y:S01]  /*17af0*/  FMUL.FTZ R9, R49, UR4 ;  /* 0x0000000431097c20 */ /* 0x000fe20008410000 */
[----:B------:R-:W-:-:S04]  /*17b00*/  FMUL.FTZ R55, R55, UR4 ;  /* 0x0000000437377c20 */ /* 0x000fc80008410000 */
[----:B------:R-:W5:Y:S01]  /*17b10*/  MUFU.TANH R51, R51 ;  /* 0x0000003300337308 */ /* 0x000f620000002400 */
[----:B------:R-:W-:-:S07]  /*17b20*/  FMUL.FTZ R42, R42, UR4 ;  /* 0x000000042a2a7c20 */ /* 0x000fce0008410000 */
[----:B------:R5:W-:Y:S08]  /*17b30*/  MUFU.TANH R48, R43 ;  /* 0x0000002b00307308 */ /* 0x000bf00000002400 */
[----:B------:R-:W5:Y:S08]  /*17b40*/  MUFU.TANH R54, R54 ;  /* 0x0000003600367308 */ /* 0x000f700000002400 */
[----:B------:R5:W-:Y:S01]  /*17b50*/  MUFU.TANH R49, R47 ;  /* 0x0000002f00317308 */ /* 0x000be20000002400 */
[----:B------:R-:W-:-:S07]  /*17b60*/  FMUL.FTZ R46, R46, UR4 ;  /* 0x000000042e2e7c20 */ /* 0x000fce0008410000 */
[----:B------:R-:W5:Y:S08]  /*17b70*/  MUFU.TANH R14, R55 ;  /* 0x00000037000e7308 */ /* 0x000f700000002400 */
[----:B------:R5:W5:Y:S01]  /*17b80*/  MUFU.TANH R20, R42 ;  /* 0x0000002a00147308 */ /* 0x000b620000002400 */
[----:B------:R-:W-:Y:S01]  /*17b90*/  FMUL.FTZ R34, R34, UR4 ;  /* 0x0000000422227c20 */ /* 0x000fe20008410000 */
[----:B------:R-:W-:-:S06]  /*17ba0*/  FMUL.FTZ R35, R35, UR4 ;  /* 0x0000000423237c20 */ /* 0x000fcc0008410000 */
[----:B------:R-:W5:Y:S01]  /*17bb0*/  MUFU.TANH R46, R46 ;  /* 0x0000002e002e7308 */ /* 0x000f620000002400 */
[----:B------:R-:W-:Y:S01]  /*17bc0*/  FMUL.FTZ R38, R38, UR4 ;  /* 0x0000000426267c20 */ /* 0x000fe20008410000 */
[----:B------:R-:W-:-:S06]  /*17bd0*/  FMUL.FTZ R39, R39, UR4 ;  /* 0x0000000427277c20 */ /* 0x000fcc0008410000 */
[----:B------:R5:W5:Y:S01]  /*17be0*/  MUFU.TANH R55, R34 ;  /* 0x0000002200377308 */ /* 0x000b620000002400 */
[----:B------:R-:W-:-:S07]  /*17bf0*/  FMUL.FTZ R3, R56, UR4 ;  /* 0x0000000438037c20 */ /* 0x000fce0008410000 */
[----:B------:R-:W5:Y:S08]  /*17c00*/  MUFU.TANH R35, R35 ;  /* 0x0000002300237308 */ /* 0x000f700000002400 */
[----:B------:R5:W5:Y:S01]  /*17c10*/  MUFU.TANH R56, R38 ;  /* 0x0000002600387308 */ /* 0x000b620000002400 */
[----:B------:R-:W-:-:S07]  /*17c20*/  FMUL.FTZ R27, R27, UR4 ;  /* 0x000000041b1b7c20 */ /* 0x000fce0008410000 */
[----:B------:R-:W5:Y:S01]  /*17c30*/  MUFU.TANH R39, R39 ;  /* 0x0000002700277308 */ /* 0x000f620000002400 */
[----:B------:R-:W-:-:S07]  /*17c40*/  FMUL.FTZ R31, R31, UR4 ;  /* 0x000000041f1f7c20 */ /* 0x000fce0008410000 */
[----:B------:R-:W-:Y:S08]  /*17c50*/  MUFU.TANH R80, R27 ;  /* 0x0000001b00507308 */ /* 0x000ff00000002400 */
[----:B------:R-:W-:Y:S01]  /*17c60*/  MUFU.TANH R31, R31 ;  /* 0x0000001f001f7308 */ /* 0x000fe20000002400 */
[----:B--2---:R-:W-:-:S05]  /*17c70*/  IADD3 R6, R8, R69, RZ ;  /* 0x0000004508067210 */ /* 0x004fca0007ffe0ff */
[----:B0-----:R-:W-:-:S04]  /*17c80*/  @P1 IMAD.HI.U32 R8, R6, R13, RZ ;  /* 0x0000000d06081227 */ /* 0x001fc800078e00ff */
[----:B------:R-:W-:Y:S01]  /*17c90*/  IMAD.MOV.U32 R13, RZ, RZ, R6 ;  /* 0x000000ffff0d7224 */ /* 0x000fe200078e0006 */
[----:B-1----:R-:W-:-:S05]  /*17ca0*/  @P1 SHF.R.U32.HI R13, RZ, R15, R8 ;  /* 0x0000000fff0d1219 */ /* 0x002fca0000011608 */
[----:B------:R-:W0:Y:S01]  /*17cb0*/  SHFL.IDX PT, R10, R13, 0x1, 0x1c1f ;  /* 0x003c1f000d0a7f89 */ /* 0x000e2200000e0000 */
[----:B------:R-:W-:Y:S02]  /*17cc0*/  IMAD.MOV.U32 R15, RZ, RZ, -0x50 ;  /* 0xffffffb0ff0f7424 */ /* 0x000fe400078e00ff */
[C---:B---3--:R-:W-:Y:S02]  /*17cd0*/  IMAD R6, R2.reuse, -0x50, R65 ;  /* 0xffffffb002067824 */ /* 0x048fe400078e0241 */
[----:B------:R-:W-:Y:S02]  /*17ce0*/  IMAD R8, R2, R15, 0x51 ;  /* 0x0000005102087424 */ /* 0x000fe400078e020f */
[----:B------:R-:W-:Y:S02]  /*17cf0*/  VIADD R6, R6, 0x50 ;  /* 0x0000005006067836 */ /* 0x000fe40000000000 */
[C---:B----4-:R-:W-:Y:S02]  /*17d00*/  IMAD R8, R21.reuse, -0x2, R8 ;  /* 0xfffffffe15087824 */ /* 0x050fe400078e0208 */
[----:B------:R-:W-:-:S03]  /*17d10*/  IMAD R15, R21, -0x2, R6 ;  /* 0xfffffffe150f7824 */ /* 0x000fc600078e0206 */
[----:B-----5:R-:W-:-:S04]  /*17d20*/  IADD3 R50, -R67, R8, R65 ;  /* 0x0000000843327210 */ /* 0x020fc80007ffe141 */
[----:B0-----:R-:W-:-:S04]  /*17d30*/  VIADDMNMX R21, R10, R50, R15, PT ;  /* 0x000000320a157246 */ /* 0x001fc8000380010f */
[C---:B------:R-:W-:Y:S02]  /*17d40*/  ISETP.GT.AND P2, PT, R21.reuse, RZ, PT ;  /* 0x000000ff1500720c */ /* 0x040fe40003f44270 */
[C---:B------:R-:W-:Y:S02]  /*17d50*/  ISETP.GT.AND P3, PT, R21.reuse, 0x1, PT ;  /* 0x000000011500780c */ /* 0x040fe40003f64270 */
[----:B------:R-:W-:Y:S02]  /*17d60*/  ISETP.GT.AND P4, PT, R21, 0x8, PT ;  /* 0x000000081500780c */ /* 0x000fe40003f84270 */
[----:B------:R-:W-:Y:S02]  /*17d70*/  FSEL R62, R58, -INF , P2 ;  /* 0xff8000003a3e7808 */ /* 0x000fe40001000000 */
[----:B------:R-:W-:Y:S02]  /*17d80*/  FSEL R43, R59, -INF , P3 ;  /* 0xff8000003b2b7808 */ /* 0x000fe40001800000 */
[----:B------:R-:W-:-:S02]  /*17d90*/  ISETP.GT.AND P2, PT, R21, 0x9, PT ;  /* 0x000000091500780c */ /* 0x000fc40003f44270 */
[----:B------:R-:W-:Y:S02]  /*17da0*/  FSEL R70, R70, -INF , P4 ;  /* 0xff80000046467808 */ /* 0x000fe40002000000 */
[----:B------:R-:W-:Y:S02]  /*17db0*/  FMNMX.FTZ R47, R62, R43, !PT ;  /* 0x0000002b3e2f7209 */ /* 0x000fe40007810000 */
[----:B------:R-:W-:Y:S02]  /*17dc0*/  ISETP.GT.AND P3, PT, R21, 0x10, PT ;  /* 0x000000101500780c */ /* 0x000fe40003f64270 */
[----:B------:R-:W-:Y:S02]  /*17dd0*/  FSEL R42, R63, -INF , P2 ;  /* 0xff8000003f2a7808 */ /* 0x000fe40001000000 */
[----:B------:R-:W-:Y:S02]  /*17de0*/  FMNMX.FTZ R47, R70, R47, !PT ;  /* 0x0000002f462f7209 */ /* 0x000fe40007810000 */
        /* <DEDUP_REMOVED lines=9> */
[C---:B------:R-:W-:Y:S02]  /*17e80*/  ISETP.GT.AND P3, PT, R21.reuse, 0x20, PT ;  /* 0x000000201500780c */ /* 0x040fe40003f64270 */
[----:B------:R-:W-:Y:S02]  /*17e90*/  FSEL R14, R14, -INF , P2 ;  /* 0xff8000000e0e7808 */ /* 0x000fe40001000000 */
[----:B------:R-:W-:Y:S02]  /*17ea0*/  FMNMX.FTZ R47, R10, R47, !PT ;  /* 0x0000002f0a2f7209 */ /* 0x000fe40007810000 */
[----:B------:R-:W-:-:S02]  /*17eb0*/  ISETP.GT.AND P2, PT, R21, 0x21, PT ;  /* 0x000000211500780c */ /* 0x000fc40003f44270 */
[----:B------:R-:W-:Y:S02]  /*17ec0*/  FSEL R20, R20, -INF , P3 ;  /* 0xff80000014147808 */ /* 0x000fe40001800000 */
[----:B------:R-:W-:Y:S01]  /*17ed0*/  FMNMX.FTZ R47, R14, R47, !PT ;  /* 0x0000002f0e2f7209 */ /* 0x000fe20007810000 */
[----:B------:R-:W-:Y:S01]  /*17ee0*/  FMUL.FTZ R6, R26, UR4 ;  /* 0x000000041a067c20 */ /* 0x000fe20008410000 */
[C---:B------:R-:W-:Y:S02]  /*17ef0*/  ISETP.GT.AND P3, PT, R21.reuse, 0x28, PT ;  /* 0x000000281500780c */ /* 0x040fe40003f64270 */
[----:B------:R-:W-:Y:S02]  /*17f00*/  FSEL R26, R48, -INF , P2 ;  /* 0xff800000301a7808 */ /* 0x000fe40001000000 */
[----:B------:R-:W-:Y:S02]  /*17f10*/  FMNMX.FTZ R47, R20, R47, !PT ;  /* 0x0000002f142f7209 */ /* 0x000fe40007810000 */
[----:B------:R-:W-:-:S02]  /*17f20*/  ISETP.GT.AND P2, PT, R21, 0x29, PT ;  /* 0x000000291500780c */ /* 0x000fc40003f44270 */
[----:B------:R-:W-:Y:S02]  /*17f30*/  FSEL R34, R46, -INF , P3 ;  /* 0xff8000002e227808 */ /* 0x000fe40001800000 */
[----:B------:R-:W-:Y:S02]  /*17f40*/  FMNMX.FTZ R47, R26, R47, !PT ;  /* 0x0000002f1a2f7209 */ /* 0x000fe40007810000 */
[----:B------:R-:W-:Y:S02]  /*17f50*/  ISETP.GT.AND P3, PT, R21, 0x30, PT ;  /* 0x000000301500780c */ /* 0x000fe40003f64270 */
[----:B------:R-:W-:Y:S02]  /*17f60*/  FSEL R38, R49, -INF , P2 ;  /* 0xff80000031267808 */ /* 0x000fe40001000000 */
[----:B------:R-:W-:Y:S01]  /*17f70*/  FMNMX.FTZ R47, R34, R47, !PT ;  /* 0x0000002f222f7209 */ /* 0x000fe20007810000 */
[----:B------:R0:W1:Y:S01]  /*17f80*/  MUFU.TANH R78, R6 ;  /* 0x00000006004e7308 */ /* 0x0000620000002400 */
[----:B------:R-:W-:-:S02]  /*17f90*/  ISETP.GT.AND P2, PT, R21, 0x31, PT ;  /* 0x000000311500780c */ /* 0x000fc40003f44270 */
[----:B------:R-:W-:Y:S01]  /*17fa0*/  FMNMX.FTZ R47, R38, R47, !PT ;  /* 0x0000002f262f7209 */ /* 0x000fe20007810000 */
[----:B0-----:R-:W-:Y:S01]  /*17fb0*/  FMUL.FTZ R6, R30, UR4 ;  /* 0x000000041e067c20 */ /* 0x001fe20008410000 */
[----:B------:R-:W-:Y:S02]  /*17fc0*/  FSEL R30, R55, -INF , P3 ;  /* 0xff800000371e7808 */ /* 0x000fe40001800000 */
[----:B------:R-:W-:Y:S02]  /*17fd0*/  ISETP.GT.AND P3, PT, R21, 0x38, PT ;  /* 0x000000381500780c */ /* 0x000fe40003f64270 */
[----:B------:R-:W-:Y:S02]  /*17fe0*/  FSEL R46, R35, -INF , P2 ;  /* 0xff800000232e7808 */ /* 0x000fe40001000000 */
[----:B------:R-:W-:Y:S01]  /*17ff0*/  FMNMX.FTZ R47, R30, R47, !PT ;  /* 0x0000002f1e2f7209 */ /* 0x000fe20007810000 */
[----:B------:R-:W0:Y:S01]  /*18000*/  MUFU.TANH R6, R6 ;  /* 0x0000000600067308 */ /* 0x000e220000002400 */
[----:B------:R-:W-:-:S02]  /*18010*/  ISETP.GT.AND P2, PT, R21, 0x39, PT ;  /* 0x000000391500780c */ /* 0x000fc40003f44270 */
[----:B------:R-:W-:Y:S02]  /*18020*/  FSEL R48, R56, -INF , P3 ;  /* 0xff80000038307808 */ /* 0x000fe40001800000 */
[----:B------:R-:W-:Y:S02]  /*18030*/  FMNMX.FTZ R47, R46, R47, !PT ;  /* 0x0000002f2e2f7209 */ /* 0x000fe40007810000 */
[----:B------:R-:W-:Y:S02]  /*18040*/  ISETP.GT.AND P3, PT, R21, 0x40, PT ;  /* 0x000000401500780c */ /* 0x000fe40003f64270 */
[----:B------:R-:W-:Y:S02]  /*18050*/  FSEL R76, R39, -INF , P2 ;  /* 0xff800000274c7808 */ /* 0x000fe40001000000 */
[----:B------:R-:W-:Y:S02]  /*18060*/  FMNMX.FTZ R47, R48, R47, !PT ;  /* 0x0000002f302f7209 */ /* 0x000fe40007810000 */
[----:B------:R-:W-:-:S02]  /*18070*/  ISETP.GT.AND P2, PT, R21, 0x41, PT ;  /* 0x000000411500780c */ /* 0x000fc40003f44270 */
[----:B-1----:R-:W-:Y:S02]  /*18080*/  FSEL R78, R78, -INF , P3 ;  /* 0xff8000004e4e7808 */ /* 0x002fe40001800000 */
[----:B------:R-:W-:Y:S02]  /*18090*/  FMNMX.FTZ R47, R76, R47, !PT ;  /* 0x0000002f4c2f7209 */ /* 0x000fe40007810000 */
[C---:B------:R-:W-:Y:S02]  /*180a0*/  ISETP.GT.AND P3, PT, R21.reuse, 0x48, PT ;  /* 0x000000481500780c */ /* 0x040fe40003f64270 */
[----:B------:R-:W-:Y:S02]  /*180b0*/  FSEL R80, R80, -INF , P2 ;  /* 0xff80000050507808 */ /* 0x000fe40001000000 */
[----:B------:R-:W-:Y:S02]  /*180c0*/  FMNMX.FTZ R47, R78, R47, !PT ;  /* 0x0000002f4e2f7209 */ /* 0x000fe40007810000 */
[----:B------:R-:W-:-:S02]  /*180d0*/  ISETP.GT.AND P2, PT, R21, 0x49, PT ;  /* 0x000000491500780c */ /* 0x000fc40003f44270 */
[----:B0-----:R-:W-:Y:S02]  /*180e0*/  FSEL R82, R6, -INF , P3 ;  /* 0xff80000006527808 */ /* 0x001fe40001800000 */
[----:B------:R-:W-:Y:S02]  /*180f0*/  FMNMX.FTZ R47, R80, R47, !PT ;  /* 0x0000002f502f7209 */ /* 0x000fe40007810000 */
[----:B------:R-:W-:Y:S02]  /*18100*/  FSEL R6, R31, -INF , P2 ;  /* 0xff8000001f067808 */ /* 0x000fe40001000000 */
[----:B------:R-:W-:Y:S01]  /*18110*/  FMNMX.FTZ R47, R82, R47, !PT ;  /* 0x0000002f522f7209 */ /* 0x000fe20007810000 */
[----:B------:R-:W-:-:S03]  /*18120*/  FMUL.FTZ R52, R52, UR4 ;  /* 0x0000000434347c20 */ /* 0x000fc60008410000 */
[----:B------:R-:W-:Y:S01]  /*18130*/  FMNMX.FTZ R47, R6, R47, !PT ;  /* 0x0000002f062f7209 */ /* 0x000fe20007810000 */
[----:B------:R0:W-:Y:S01]  /*18140*/  MUFU.TANH R27, R52 ;  /* 0x00000034001b7308 */ /* 0x0001e20000002400 */
[----:B------:R-:W1:Y:S04]  /*18150*/  SHFL.IDX PT, R13, R13, RZ, 0x1c1f ;  /* 0x001c1fff0d0d7589 */ /* 0x000e6800000e0000 */
[----:B0-----:R-:W0:Y:S01]  /*18160*/  SHFL.BFLY PT, R52, R47, 0x2, 0x1f ;  /* 0x0c401f002f347f89 */ /* 0x001e2200000e0000 */
[----:B------:R-:W-:Y:S01]  /*18170*/  FMUL.FTZ R4, R57, UR4 ;  /* 0x0000000439047c20 */ /* 0x000fe20008410000 */
[----:B------:R-:W-:Y:S01]  /*18180*/  FMUL.FTZ R7, R60, UR4 ;  /* 0x000000043c077c20 */ /* 0x000fe20008410000 */
[----:B------:R-:W-:Y:S01]  /*18190*/  MUFU.TANH R3, R3 ;  /* 0x0000000300037308 */ /* 0x000fe20000002400 */
[----:B------:R-:W-:-:S07]  /*181a0*/  FMUL.FTZ R5, R61, UR4 ;  /* 0x000000043d057c20 */ /* 0x000fce0008410000 */
[----:B------:R-:W2:Y:S08]  /*181b0*/  MUFU.TANH R4, R4 ;  /* 0x0000000400047308 */ /* 0x000eb00000002400 */
[----:B------:R-:W3:Y:S01]  /*181c0*/  MUFU.TANH R7, R7 ;  /* 0x0000000700077308 */ /* 0x000ee20000002400 */
[----:B-1----:R-:W-:Y:S02]  /*181d0*/  VIADDMNMX R15, R13, R50, R15, PT ;  /* 0x000000320d0f7246 */ /* 0x002fe4000380010f */
[----:B0-----:R-:W-:-:S05]  /*181e0*/  FMNMX.FTZ R52, R47, R52, !PT ;  /* 0x000000342f347209 */ /* 0x001fca0007810000 */
[----:B------:R-:W0:Y:S01]  /*181f0*/  MUFU.TANH R5, R5 ;  /* 0x0000000500057308 */ /* 0x000e220000002400 */
[----:B------:R-:W-:Y:S01]  /*18200*/  FMUL.FTZ R32, R32, UR4 ;  /* 0x0000000420207c20 */ /* 0x000fe20008410000 */
[----:B------:R-:W1:Y:S01]  /*18210*/  SHFL.BFLY PT, R21, R52, 0x1, 0x1f ;  /* 0x0c201f0034157f89 */ /* 0x000e6200000e0000 */
[C---:B------:R-:W-:Y:S02]  /*18220*/  ISETP.GT.AND P2, PT, R15.reuse, RZ, PT ;  /* 0x000000ff0f00720c */ /* 0x040fe40003f44270 */
[----:B------:R-:W-:-:S03]  /*18230*/  ISETP.GT.AND P3, PT, R15, 0x1, PT ;  /* 0x000000010f00780c */ /* 0x000fc60003f64270 */
[----:B------:R-:W-:Y:S01]  /*18240*/  MUFU.TANH R11, R11 ;  /* 0x0000000b000b7308 */ /* 0x000fe20000002400 */
[----:B------:R-:W-:Y:S01]  /*18250*/  FMUL.FTZ R36, R36, UR4 ;  /* 0x0000000424247c20 */ /* 0x000fe20008410000 */
[----:B------:R-:W-:Y:S01]  /*18260*/  ISETP.GT.AND P4, PT, R15, 0x8, PT ;  /* 0x000000080f00780c */ /* 0x000fe20003f84270 */
[----:B------:R-:W-:Y:S01]  /*18270*/  FMUL.FTZ R53, R53, UR4 ;  /* 0x0000000435357c20 */ /* 0x000fe20008410000 */
[----:B--2---:R-:W-:-:S04]  /*18280*/  FSEL R13, R4, -INF , P3 ;  /* 0xff800000040d7808 */ /* 0x004fc80001800000 */
[----:B------:R-:W2:Y:S01]  /*18290*/  MUFU.TANH R9, R9 ;  /* 0x0000000900097308 */ /* 0x000ea20000002400 */
[----:B------:R-:W-:-:S07]  /*182a0*/  FMUL.FTZ R40, R40, UR4 ;  /* 0x0000000428287c20 */ /* 0x000fce0008410000 */
[----:B------:R4:W-:Y:S01]  /*182b0*/  MUFU.TANH R35, R32 ;  /* 0x0000002000237308 */ /* 0x0009e20000002400 */
[----:B------:R-:W-:Y:S01]  /*182c0*/  FMUL.FTZ R44, R44, UR4 ;  /* 0x000000042c2c7c20 */ /* 0x000fe20008410000 */
[----:B----4-:R-:W-:-:S06]  /*182d0*/  FSEL R32, R3, -INF , P2 ;  /* 0xff80000003207808 */ /* 0x010fcc0001000000 */
[----:B------:R3:W-:Y:S01]  /*182e0*/  MUFU.TANH R66, R36 ;  /* 0x0000002400427308 */ /* 0x0007e20000002400 */
[----:B------:R-:W-:Y:S02]  /*182f0*/  ISETP.GT.AND P2, PT, R15, 0x9, PT ;  /* 0x000000090f00780c */ /* 0x000fe40003f44270 */
[----:B------:R-:W-:Y:S01]  /*18300*/  FMNMX.FTZ R3, R32, R13, !PT ;  /* 0x0000000d20037209 */ /* 0x000fe20007810000 */
[----:B------:R-:W-:Y:S01]  /*18310*/  FMUL.FTZ R41, R41, UR4 ;  /* 0x0000000429297c20 */ /* 0x000fe20008410000 */
[----:B------:R-:W-:Y:S02]  /*18320*/  ISETP.GT.AND P3, PT, R15, 0x10, PT ;  /* 0x000000100f00780c */ /* 0x000fe40003f64270 */
[----:B---3--:R-:W-:Y:S01]  /*18330*/  FSEL R36, R7, -INF , P4 ;  /* 0xff80000007247808 */ /* 0x008fe20002000000 */
[----:B------:R-:W3:Y:S03]  /*18340*/  MUFU.TANH R53, R53 ;  /* 0x0000003500357308 */ /* 0x000ee60000002400 */
[----:B------:R-:W-:-:S05]  /*18350*/  FMNMX.FTZ R3, R36, R3, !PT ;  /* 0x0000000324037209 */ /* 0x000fca0007810000 */
[----:B------:R0:W4:Y:S02]  /*18360*/  MUFU.TANH R31, R40 ;  /* 0x00000028001f7308 */ /* 0x0001240000002400 */
[----:B0-----:R-:W-:-:S06]  /*18370*/  FSEL R40, R5, -INF , P2 ;  /* 0xff80000005287808 */ /* 0x001fcc0001000000 */
[----:B------:R0:W-:Y:S01]  /*18380*/  MUFU.TANH R58, R44 ;  /* 0x0000002c003a7308 */ /* 0x0001e20000002400 */
[----:B------:R-:W-:Y:S02]  /*18390*/  ISETP.GT.AND P2, PT, R15, 0x11, PT ;  /* 0x000000110f00780c */ /* 0x000fe40003f44270 */
[----:B------:R-:W-:Y:S01]  /*183a0*/  FMNMX.FTZ R3, R40, R3, !PT ;  /* 0x0000000328037209 */ /* 0x000fe20007810000 */
[----:B------:R-:W-:Y:S01]  /*183b0*/  FMUL.FTZ R45, R45, UR4 ;  /* 0x000000042d2d7c20 */ /* 0x000fe20008410000 */
[----:B--2---:R-:W-:Y:S02]  /*183c0*/  FSEL R50, R9, -INF , P2 ;  /* 0xff80000009327808 */ /* 0x004fe40001000000 */
[----:B0-----:R-:W-:Y:S01]  /*183d0*/  FSEL R44, R11, -INF , P3 ;  /* 0xff8000000b2c7808 */ /* 0x001fe20001800000 */
[----:B------:R-:W0:Y:S01]  /*183e0*/  MUFU.TANH R41, R41 ;  /* 0x0000002900297308 */ /* 0x000e220000002400 */
[----:B------:R-:W-:Y:S02]  /*183f0*/  ISETP.GT.AND P3, PT, R15, 0x18, PT ;  /* 0x000000180f00780c */ /* 0x000fe40003f64270 */
[----:B------:R-:W-:-:S02]  /*18400*/  FMNMX.FTZ R5, R44, R3, !PT ;  /* 0x000000032c057209 */ /* 0x000fc40007810000 */
[----:B-1----:R-:W-:Y:S02]  /*18410*/  FMNMX.FTZ R4, R52, R21, !PT ;  /* 0x0000001534047209 */ /* 0x002fe40007810000 */
[----:B------:R-:W-:Y:S02]  /*18420*/  ISETP.GT.AND P2, PT, R15, 0x19, PT ;  /* 0x000000190f00780c */ /* 0x000fe40003f44270 */
[----:B------:R-:W-:Y:S02]  /*18430*/  FSEL R52, R27, -INF , P3 ;  /* 0xff8000001b347808 */ /* 0x000fe40001800000 */
[----:B------:R-:W-:Y:S01]  /*18440*/  FMNMX.FTZ R5, R50, R5, !PT ;  /* 0x0000000532057209 */ /* 0x000fe20007810000 */
[----:B------:R-:W1:Y:S01]  /*18450*/  MUFU.TANH R45, R45 ;  /* 0x0000002d002d7308 */ /* 0x000e620000002400 */
[----:B------:R-:W-:Y:S01]  /*18460*/  FMUL.FTZ R28, R28, UR4 ;  /* 0x000000041c1c7c20 */ /* 0x000fe20008410000 */
[----:B------:R-:W-:Y:S01]  /*18470*/  ISETP.GT.AND P3, PT, R15, 0x20, PT ;  /* 0x000000200f00780c */ /* 0x000fe20003f64270 */
[----:B------:R-:W-:Y:S01]  /*18480*/  FMUL.FTZ R33, R33, UR4 ;  /* 0x0000000421217c20 */ /* 0x000fe20008410000 */
[----:B---3--:R-:W-:Y:S01]  /*18490*/  FSEL R54, R53, -INF , P2 ;  /* 0xff80000035367808 */ /* 0x008fe20001000000 */
[----:B------:R-:W-:Y:S01]  /*184a0*/  FMUL.FTZ R37, R37, UR4 ;  /* 0x0000000425257c20 */ /* 0x000fe20008410000 */
[----:B------:R-:W-:Y:S01]  /*184b0*/  FMNMX.FTZ R5, R52, R5, !PT ;  /* 0x0000000534057209 */ /* 0x000fe20007810000 */
[----:B------:R-:W-:Y:S01]  /*184c0*/  FMUL.FTZ R24, R24, UR4 ;  /* 0x0000000418187c20 */ /* 0x000fe20008410000 */
[----:B------:R-:W-:Y:S01]  /*184d0*/  FMUL.FTZ R25, R25, UR4 ;  /* 0x0000000419197c20 */ /* 0x000fe20008410000 */
[----:B------:R-:W-:Y:S01]  /*184e0*/  FMUL.FTZ R29, R29, UR4 ;  /* 0x000000041d1d7c20 */ /* 0x000fe20008410000 */
[----:B------:R-:W-:Y:S01]  /*184f0*/  ULDC UR4, c[0x0][0x988] ;  /* 0x0002620000047ab9 */ /* 0x000fe20000000800 */
[----:B------:R4:W-:Y:S01]  /*18500*/  MUFU.TANH R11, R28 ;  /* 0x0000001c000b7308 */ /* 0x0009e20000002400 */
[----:B------:R-:W-:Y:S01]  /*18510*/  MOV R3, UR4 ;  /* 0x0000000400037c02 */ /* 0x000fe20008000f00 */
[----:B------:R-:W2:Y:S01]  /*18520*/  @P1 LDC R27, c[0x0][0x450] ;  /* 0x00011400ff1b1b82 */ /* 0x000ea20000000800 */
[----:B------:R-:W-:-:S02]  /*18530*/  ISETP.GT.AND P2, PT, R15, 0x21, PT ;  /* 0x000000210f00780c */ /* 0x000fc40003f44270 */
[----:B------:R-:W-:Y:S02]  /*18540*/  FMNMX.FTZ R5, R54, R5, !PT ;  /* 0x0000000536057209 */ /* 0x000fe40007810000 */
[----:B----4-:R-:W-:Y:S01]  /*18550*/  FSEL R28, R31, -INF , P3 ;  /* 0xff8000001f1c7808 */ /* 0x010fe20001800000 */
[----:B------:R-:W3:Y:S01]  /*18560*/  MUFU.TANH R33, R33 ;  /* 0x0000002100217308 */ /* 0x000ee20000002400 */
[----:B------:R-:W-:Y:S01]  /*18570*/  ISETP.GT.AND P4, PT, R15, 0x28, PT ;  /* 0x000000280f00780c */ /* 0x000fe20003f84270 */
[----:B------:R-:W-:Y:S01]  /*18580*/  FMUL.FTZ R7, R4, R3 ;  /* 0x0000000304077220 */ /* 0x000fe20000410000 */
[----:B0-----:R-:W-:Y:S02]  /*18590*/  FSEL R56, R41, -INF , P2 ;  /* 0xff80000029387808 */ /* 0x001fe40001000000 */
[----:B------:R-:W-:Y:S02]  /*185a0*/  FMNMX.FTZ R5, R28, R5, !PT ;  /* 0x000000051c057209 */ /* 0x000fe40007810000 */
[----:B------:R-:W-:Y:S01]  /*185b0*/  FSETP.NEU.FTZ.AND P3, PT, R4, -INF , PT ;  /* 0xff8000000400780b */ /* 0x000fe20003f7d000 */
[----:B------:R0:W-:Y:S01]  /*185c0*/  MUFU.TANH R74, R29 ;  /* 0x0000001d004a7308 */ /* 0x0001e20000002400 */
[----:B------:R-:W-:-:S02]  /*185d0*/  ISETP.GT.AND P2, PT, R15, 0x29, PT ;  /* 0x000000290f00780c */ /* 0x000fc40003f44270 */
[----:B------:R-:W-:Y:S02]  /*185e0*/  FSEL R58, R58, -INF , P4 ;  /* 0xff8000003a3a7808 */ /* 0x000fe40002000000 */
[----:B------:R-:W-:Y:S02]  /*185f0*/  FMNMX.FTZ R5, R56, R5, !PT ;  /* 0x0000000538057209 */ /* 0x000fe40007810000 */
[----:B-1----:R-:W-:Y:S01]  /*18600*/  FSEL R60, R45, -INF , P2 ;  /* 0xff8000002d3c7808 */ /* 0x002fe20001000000 */
[----:B------:R-:W1:Y:S01]  /*18610*/  MUFU.TANH R37, R37 ;  /* 0x0000002500257308 */ /* 0x000e620000002400 */
[----:B0-----:R-:W-:Y:S02]  /*18620*/  FSEL R29, R7, RZ, P3 ;  /* 0x000000ff071d7208 */ /* 0x001fe40001800000 */
[C---:B------:R-:W-:Y:S02]  /*18630*/  ISETP.GT.AND P3, PT, R15.reuse, 0x30, PT ;  /* 0x000000300f00780c */ /* 0x040fe40003f64270 */
[----:B------:R-:W-:Y:S01]  /*18640*/  FMNMX.FTZ R5, R58, R5, !PT ;  /* 0x000000053a057209 */ /* 0x000fe20007810000 */
[----:B------:R-:W-:Y:S01]  /*18650*/  FFMA.FTZ R209, R62, R3, -R29 ;  /* 0x000000033ed17223 */ /* 0x000fe2000001081d */
[----:B------:R-:W-:Y:S01]  /*18660*/  ISETP.GT.AND P2, PT, R15, 0x31, PT ;  /* 0x000000310f00780c */ /* 0x000fe20003f44270 */
[----:B------:R-:W0:Y:S01]  /*18670*/  MUFU.TANH R39, R24 ;  /* 0x0000001800277308 */ /* 0x000e220000002400 */
[----:B------:R-:W-:-:S02]  /*18680*/  FSEL R62, R35, -INF , P3 ;  /* 0xff800000233e7808 */ /* 0x000fc40001800000 */
[----:B------:R-:W-:Y:S02]  /*18690*/  FMNMX.FTZ R5, R60, R5, !PT ;  /* 0x000000053c057209 */ /* 0x000fe40007810000 */
[----:B------:R-:W-:Y:S02]  /*186a0*/  ISETP.GT.AND P3, PT, R15, 0x38, PT ;  /* 0x000000380f00780c */ /* 0x000fe40003f64270 */
[----:B---3--:R-:W-:Y:S01]  /*186b0*/  FSEL R64, R33, -INF , P2 ;  /* 0xff80000021407808 */ /* 0x008fe20001000000 */
[----:B------:R-:W3:Y:S01]  /*186c0*/  MUFU.TANH R25, R25 ;  /* 0x0000001900197308 */ /* 0x000ee20000002400 */
[----:B------:R-:W-:Y:S02]  /*186d0*/  FMNMX.FTZ R5, R62, R5, !PT ;  /* 0x000000053e057209 */ /* 0x000fe40007810000 */
[----:B------:R-:W-:Y:S02]  /*186e0*/  ISETP.GT.AND P2, PT, R15, 0x39, PT ;  /* 0x000000390f00780c */ /* 0x000fe40003f44270 */
[----:B------:R-:W-:-:S02]  /*186f0*/  FSEL R66, R66, -INF , P3 ;  /* 0xff80000042427808 */ /* 0x000fc40001800000 */
[----:B------:R-:W-:Y:S02]  /*18700*/  FMNMX.FTZ R5, R64, R5, !PT ;  /* 0x0000000540057209 */ /* 0x000fe40007810000 */
[----:B------:R-:W-:Y:S02]  /*18710*/  ISETP.GT.AND P3, PT, R15, 0x40, PT ;  /* 0x000000400f00780c */ /* 0x000fe40003f64270 */
[----:B-1----:R-:W-:Y:S02]  /*18720*/  FSEL R68, R37, -INF , P2 ;  /* 0xff80000025447808 */ /* 0x002fe40001000000 */
[----:B------:R-:W-:Y:S01]  /*18730*/  FMNMX.FTZ R5, R66, R5, !PT ;  /* 0x0000000542057209 */ /* 0x000fe20007810000 */
[----:B------:R-:W-:Y:S01]  /*18740*/  FFMA.FTZ R7, R70, R3, -R29 ;  /* 0x0000000346077223 */ /* 0x000fe2000001081d */
[----:B------:R-:W-:Y:S02]  /*18750*/  ISETP.GT.AND P2, PT, R15, 0x41, PT ;  /* 0x000000410f00780c */ /* 0x000fe40003f44270 */
[----:B0-----:R-:W-:-:S02]  /*18760*/  FSEL R70, R39, -INF , P3 ;  /* 0xff80000027467808 */ /* 0x001fc40001800000 */
[----:B------:R-:W-:Y:S02]  /*18770*/  FMNMX.FTZ R5, R68, R5, !PT ;  /* 0x0000000544057209 */ /* 0x000fe40007810000 */
[----:B------:R-:W-:Y:S02]  /*18780*/  ISETP.GT.AND P3, PT, R15, 0x48, PT ;  /* 0x000000480f00780c */ /* 0x000fe40003f64270 */
[----:B---3--:R-:W-:Y:S02]  /*18790*/  FSEL R72, R25, -INF , P2 ;  /* 0xff80000019487808 */ /* 0x008fe40001000000 */
[----:B------:R-:W-:Y:S01]  /*187a0*/  FMNMX.FTZ R5, R70, R5, !PT ;  /* 0x0000000546057209 */ /* 0x000fe20007810000 */
[----:B------:R-:W-:Y:S01]  /*187b0*/  FFMA.FTZ R9, R42, R3, -R29 ;  /* 0x000000032a097223 */ /* 0x000fe2000001081d */
[----:B------:R-:W-:Y:S02]  /*187c0*/  ISETP.GT.AND P2, PT, R15, 0x49, PT ;  /* 0x000000490f00780c */ /* 0x000fe40003f44270 */
[----:B------:R-:W-:-:S02]  /*187d0*/  FSEL R42, R11, -INF , P3 ;  /* 0xff8000000b2a7808 */ /* 0x000fc40001800000 */
[----:B------:R-:W-:Y:S02]  /*187e0*/  FMNMX.FTZ R5, R72, R5, !PT ;  /* 0x0000000548057209 */ /* 0x000fe40007810000 */
[----:B------:R-:W-:Y:S02]  /*187f0*/  FSEL R74, R74, -INF , P2 ;  /* 0xff8000004a4a7808 */ /* 0x000fe40001000000 */
[----:B------:R-:W-:Y:S01]  /*18800*/  FMNMX.FTZ R5, R42, R5, !PT ;  /* 0x000000052a057209 */ /* 0x000fe20007810000 */
[----:B------:R0:W-:Y:S03]  /*18810*/  MUFU.EX2 R211, R7 ;  /* 0x0000000700d37308 */ /* 0x0001e60000000800 */
[----:B------:R-:W-:Y:S01]  /*18820*/  FMNMX.FTZ R5, R74, R5, !PT ;  /* 0x000000054a057209 */ /* 0x000fe20007810000 */
[----:B0-----:R-:W-:-:S04]  /*18830*/  FFMA.FTZ R7, R8, R3, -R29 ;  /* 0x0000000308077223 */ /* 0x001fc8000001081d */
[----:B------:R-:W0:Y:S02]  /*18840*/  SHFL.BFLY PT, R8, R5, 0x2, 0x1f ;  /* 0x0c401f0005087f89 */ /* 0x000e2400000e0000 */
[----:B0-----:R-:W-:-:S05]  /*18850*/  FMNMX.FTZ R8, R5, R8, !PT ;  /* 0x0000000805087209 */ /* 0x001fca0007810000 */
[----:B------:R-:W0:Y:S01]  /*18860*/  SHFL.BFLY PT, R5, R8, 0x1, 0x1f ;  /* 0x0c201f0008057f89 */ /* 0x000e2200000e0000 */
[----:B------:R1:W-:Y:S01]  /*18870*/  MUFU.EX2 R205, R7 ;  /* 0x0000000700cd7308 */ /* 0x0003e20000000800 */
[----:B------:R-:W-:Y:S01]  /*18880*/  FFMA.FTZ R24, R43, R3, -R29 ;  /* 0x000000032b187223 */ /* 0x000fe2000001081d */
[----:B0-----:R-:W-:Y:S02]  /*18890*/  FMNMX.FTZ R5, R8, R5, !PT ;  /* 0x0000000508057209 */ /* 0x001fe40007810000 */
[----:B------:R-:W0:Y:S02]  /*188a0*/  @P1 LDC R8, c[0x0][0x44c] ;  /* 0x00011300ff081b82 */ /* 0x000e240000000800 */
[C---:B------:R-:W-:Y:S01]  /*188b0*/  FSETP.NEU.FTZ.AND P2, PT, R5.reuse, -INF , PT ;  /* 0xff8000000500780b */ /* 0x040fe20003f5d000 */
[----:B-1----:R-:W-:-:S05]  /*188c0*/  FMUL.FTZ R7, R5, R3 ;  /* 0x0000000305077220 */ /* 0x002fca0000410000 */
[----:B------:R-:W-:-:S05]  /*188d0*/  FSEL R7, R7, RZ, P2 ;  /* 0x000000ff07077208 */ /* 0x000fca0001000000 */
[-CC-:B------:R-:W-:Y:S01]  /*188e0*/  FFMA.FTZ R32, R32, R3.reuse, -R7.reuse ;  /* 0x0000000320207223 */ /* 0x180fe20000010807 */
[-CC-:B------:R-:W-:Y:S01]  /*188f0*/  FFMA.FTZ R13, R13, R3.reuse, -R7.reuse ;  /* 0x000000030d0d7223 */ /* 0x180fe20000010807 */
[-CC-:B------:R-:W-:Y:S01]  /*18900*/  FFMA.FTZ R36, R36, R3.reuse, -R7.reuse ;  /* 0x0000000324247223 */ /* 0x180fe20000010807 */
[----:B------:R-:W-:Y:S01]  /*18910*/  MUFU.EX2 R209, R209 ;  /* 0x000000d100d17308 */ /* 0x000fe20000000800 */
[----:B------:R-:W-:-:S07]  /*18920*/  FFMA.FTZ R40, R40, R3, -R7 ;  /* 0x0000000328287223 */ /* 0x000fce0000010807 */
[----:B------:R-:W-:Y:S01]  /*18930*/  MUFU.EX2 R24, R24 ;  /* 0x0000001800187308 */ /* 0x000fe20000000800 */
[----:B------:R-:W-:-:S07]  /*18940*/  FFMA.FTZ R44, R44, R3, -R7 ;  /* 0x000000032c2c7223 */ /* 0x000fce0000010807 */
[----:B------:R-:W-:Y:S08]  /*18950*/  MUFU.EX2 R32, R32 ;  /* 0x0000002000207308 */ /* 0x000ff00000000800 */
[----:B------:R-:W1:Y:S01]  /*18960*/  MUFU.EX2 R13, R13 ;  /* 0x0000000d000d7308 */ /* 0x000e620000000800 */
[-CC-:B------:R-:W-:Y:S01]  /*18970*/  FFMA.FTZ R12, R12, R3.reuse, -R29.reuse ;  /* 0x000000030c0c7223 */ /* 0x180fe2000001081d */
[----:B------:R-:W-:-:S06]  /*18980*/  FFMA.FTZ R14, R14, R3, -R29 ;  /* 0x000000030e0e7223 */ /* 0x000fcc000001081d */
[----:B------:R-:W3:Y:S01]  /*18990*/  MUFU.EX2 R36, R36 ;  /* 0x0000002400247308 */ /* 0x000ee20000000800 */
[----:B0-----:R-:W-:-:S04]  /*189a0*/  @P1 IMAD.HI.U32 R8, R69, R8, RZ ;  /* 0x0000000845081227 */ /* 0x001fc800078e00ff */
[----:B------:R-:W-:-:S03]  /*189b0*/  FFMA.FTZ R50, R50, R3, -R7 ;  /* 0x0000000332327223 */ /* 0x000fc60000010807 */
[----:B------:R-:W-:Y:S01]  /*189c0*/  MUFU.EX2 R84, R9 ;  /* 0x0000000900547308 */ /* 0x000fe20000000800 */
[----:B------:R-:W-:-:S07]  /*189d0*/  FFMA.FTZ R52, R52, R3, -R7 ;  /* 0x0000000334347223 */ /* 0x000fce0000010807 */
[----:B------:R-:W0:Y:S01]  /*189e0*/  MUFU.EX2 R9, R40 ;  /* 0x0000002800097308 */ /* 0x000e220000000800 */
[----:B------:R-:W-:Y:S01]  /*189f0*/  FFMA.FTZ R10, R10, R3, -R29 ;  /* 0x000000030a0a7223 */ /* 0x000fe2000001081d */
[----:B-1----:R-:W-:-:S06]  /*18a00*/  FADD.FTZ R31, R32, R13 ;  /* 0x0000000d201f7221 */ /* 0x002fcc0000010000 */
[----:B------:R-:W1:Y:S01]  /*18a10*/  MUFU.EX2 R44, R44 ;  /* 0x0000002c002c7308 */ /* 0x000e620000000800 */
[----:B------:R-:W-:-:S07]  /*18a20*/  FFMA.FTZ R54, R54, R3, -R7 ;  /* 0x0000000336367223 */ /* 0x000fce0000010807 */
[----:B------:R4:W-:Y:S08]  /*18a30*/  MUFU.EX2 R207, R14 ;  /* 0x0000000e00cf7308 */ /* 0x0009f00000000800 */
[----:B------:R-:W5:Y:S01]  /*18a40*/  MUFU.EX2 R12, R12 ;  /* 0x0000000c000c7308 */ /* 0x000f620000000800 */
[----:B----4-:R-:W-:Y:S01]  /*18a50*/  IMAD.MOV.U32 R14, RZ, RZ, R69 ;  /* 0x000000ffff0e7224 */ /* 0x010fe200078e0045 */
[----:B--2---:R-:W-:Y:S01]  /*18a60*/  @P1 SHF.R.U32.HI R14, RZ, R27, R8 ;  /* 0x0000001bff0e1219 */ /* 0x004fe20000011608 */
[----:B------:R-:W-:-:S05]  /*18a70*/  FADD.FTZ R8, R209, R24 ;  /* 0x00000018d1087221 */ /* 0x000fca0000010000 */
[----:B------:R-:W2:Y:S01]  /*18a80*/  MUFU.EX2 R11, R50 ;  /* 0x00000032000b7308 */ /* 0x000ea20000000800 */
[----:B------:R-:W-:Y:S01]  /*18a90*/  FADD.FTZ R33, R211, R8 ;  /* 0x00000008d3217221 */ /* 0x000fe20000010000 */
[----:B---3--:R-:W-:Y:S01]  /*18aa0*/  FADD.FTZ R8, R36, R31 ;  /* 0x0000001f24087221 */ /* 0x008fe20000010000 */
[----:B------:R-:W-:-:S05]  /*18ab0*/  FFMA.FTZ R28, R28, R3, -R7 ;  /* 0x000000031c1c7223 */ /* 0x000fca0000010807 */
[----:B------:R-:W3:Y:S01]  /*18ac0*/  MUFU.EX2 R52, R52 ;  /* 0x0000003400347308 */ /* 0x000ee20000000800 */
[----:B------:R-:W-:Y:S01]  /*18ad0*/  FFMA.FTZ R20, R20, R3, -R29 ;  /* 0x0000000314147223 */ /* 0x000fe2000001081d */
[----:B0-----:R-:W-:Y:S01]  /*18ae0*/  FADD.FTZ R31, R9, R8 ;  /* 0x00000008091f7221 */ /* 0x001fe20000010000 */
[----:B------:R-:W-:Y:S01]  /*18af0*/  PRMT R0, R229, 0x654, R0 ;  /* 0x00000654e5007816 */ /* 0x000fe20000000000 */
[----:B------:R-:W-:-:S04]  /*18b00*/  FADD.FTZ R33, R84, R33 ;  /* 0x0000002154217221 */ /* 0x000fc80000010000 */
[----:B------:R-:W0:Y:S01]  /*18b10*/  MUFU.EX2 R10, R10 ;  /* 0x0000000a000a7308 */ /* 0x000e220000000800 */
[-C--:B------:R-:W-:Y:S01]  /*18b20*/  FFMA.FTZ R56, R56, R3.reuse, -R7 ;  /* 0x0000000338387223 */ /* 0x080fe20000010807 */
[----:B-1----:R-:W-:Y:S01]  /*18b30*/  FADD.FTZ R8, R44, R31 ;  /* 0x0000001f2c087221 */ /* 0x002fe20000010000 */
[-C--:B------:R-:W-:Y:S01]  /*18b40*/  FFMA.FTZ R58, R58, R3.reuse, -R7 ;  /* 0x000000033a3a7223 */ /* 0x080fe20000010807 */
[----:B------:R5:W-:Y:S04]  /*18b50*/  SYNCS.ARRIVE.TRANS64.RED.A1T0 RZ, [R0+URZ], RZ ;  /* 0x000000ff00ff79a7 */ /* 0x000be8000810043f */
[----:B------:R-:W1:Y:S01]  /*18b60*/  MUFU.EX2 R15, R54 ;  /* 0x00000036000f7308 */ /* 0x000e620000000800 */
[-CC-:B------:R-:W-:Y:S01]  /*18b70*/  FFMA.FTZ R26, R26, R3.reuse, -R29.reuse ;  /* 0x000000031a1a7223 */ /* 0x180fe2000001081d */
[----:B------:R-:W-:Y:S01]  /*18b80*/  FFMA.FTZ R34, R34, R3, -R29 ;  /* 0x0000000322227223 */ /* 0x000fe2000001081d */
[----:B-----5:R-:W-:-:S05]  /*18b90*/  FADD.FTZ R0, R12, R33 ;  /* 0x000000210c007221 */ /* 0x020fca0000010000 */
[----:B------:R-:W4:Y:S01]  /*18ba0*/  MUFU.EX2 R28, R28 ;  /* 0x0000001c001c7308 */ /* 0x000f220000000800 */
[----:B--2---:R-:W-:Y:S01]  /*18bb0*/  FADD.FTZ R31, R11, R8 ;  /* 0x000000080b1f7221 */ /* 0x004fe20000010000 */
[----:B------:R-:W-:Y:S01]  /*18bc0*/  FADD.FTZ R33, R205, R0 ;  /* 0x00000000cd217221 */ /* 0x000fe20000010000 */
[----:B------:R-:W-:-:S05]  /*18bd0*/  FFMA.FTZ R60, R60, R3, -R7 ;  /* 0x000000033c3c7223 */ /* 0x000fca0000010807 */
[----:B------:R-:W2:Y:S01]  /*18be0*/  MUFU.EX2 R20, R20 ;  /* 0x0000001400147308 */ /* 0x000ea20000000800 */
[----:B------:R-:W-:Y:S01]  /*18bf0*/  FFMA.FTZ R0, R6, R3, -R29 ;  /* 0x0000000306007223 */ /* 0x000fe2000001081d */
[----:B---3--:R-:W-:-:S06]  /*18c00*/  FADD.FTZ R6, R52, R31 ;  /* 0x0000001f34067221 */ /* 0x008fcc0000010000 */
[----:B------:R-:W3:Y:S01]  /*18c10*/  MUFU.EX2 R21, R56 ;  /* 0x0000003800157308 */ /* 0x000ee20000000800 */
[-C--:B------:R-:W-:Y:S01]  /*18c20*/  FFMA.FTZ R62, R62, R3.reuse, -R7 ;  /* 0x000000033e3e7223 */ /* 0x080fe20000010807 */
[----:B------:R-:W-:Y:S01]  /*18c30*/  FFMA.FTZ R38, R38, R3, -R29 ;  /* 0x0000000326267223 */ /* 0x000fe2000001081d */
[----:B0-----:R-:W-:-:S05]  /*18c40*/  FADD.FTZ R8, R10, R33 ;  /* 0x000000210a087221 */ /* 0x001fca0000010000 */
[----:B------:R-:W0:Y:S01]  /*18c50*/  MUFU.EX2 R201, R26 ;  /* 0x0000001a00c97308 */ /* 0x000e220000000800 */
[----:B------:R-:W-:Y:S01]  /*18c60*/  FFMA.FTZ R30, R30, R3, -R29 ;  /* 0x000000031e1e7223 */ /* 0x000fe2000001081d */
[----:B------:R-:W-:Y:S01]  /*18c70*/  IADD3 R14, R14, R65, -R67 ;  /* 0x000000410e0e7210 */ /* 0x000fe20007ffe843 */
[----:B-1----:R-:W-:-:S05]  /*18c80*/  FADD.FTZ R31, R15, R6 ;  /* 0x000000060f1f7221 */ /* 0x002fca0000010000 */
[----:B------:R-:W1:Y:S01]  /*18c90*/  MUFU.EX2 R58, R58 ;  /* 0x0000003a003a7308 */ /* 0x000e620000000800 */
[----:B------:R-:W-:Y:S01]  /*18ca0*/  FFMA.FTZ R64, R64, R3, -R7 ;  /* 0x0000000340407223 */ /* 0x000fe20000010807 */
[----:B------:R-:W-:-:S06]  /*18cb0*/  FADD.FTZ R33, R207, R8 ;  /* 0x00000008cf217221 */ /* 0x000fcc0000010000 */
[----:B------:R-:W5:Y:S01]  /*18cc0*/  MUFU.EX2 R34, R34 ;  /* 0x0000002200227308 */ /* 0x000f620000000800 */
[----:B----4-:R-:W-:Y:S01]  /*18cd0*/  FADD.FTZ R8, R28, R31 ;  /* 0x0000001f1c087221 */ /* 0x010fe20000010000 */
[----:B------:R-:W-:-:S06]  /*18ce0*/  FFMA.FTZ R66, R66, R3, -R7 ;  /* 0x0000000342427223 */ /* 0x000fcc0000010807 */
[----:B------:R-:W4:Y:S01]  /*18cf0*/  MUFU.EX2 R25, R60 ;  /* 0x0000003c00197308 */ /* 0x000f220000000800 */
[----:B------:R-:W-:-:S04]  /*18d00*/  IMAD.HI R14, R14, 0x66666667, RZ ;  /* 0x666666670e0e7827 */ /* 0x000fc800078e02ff */
[----:B--2---:R-:W-:-:S03]  /*18d10*/  FADD.FTZ R6, R20, R33 ;  /* 0x0000002114067221 */ /* 0x004fc60000010000 */
[----:B------:R-:W2:Y:S01]  /*18d20*/  MUFU.EX2 R203, R38 ;  /* 0x0000002600cb7308 */ /* 0x000ea20000000800 */
[----:B---3--:R-:W-:-:S07]  /*18d30*/  FADD.FTZ R31, R21, R8 ;  /* 0x00000008151f7221 */ /* 0x008fce0000010000 */
[----:B------:R-:W3:Y:S01]  /*18d40*/  MUFU.EX2 R62, R62 ;  /* 0x0000003e003e7308 */ /* 0x000ee20000000800 */
[----:B------:R-:W-:Y:S01]  /*18d50*/  SHF.R.U32.HI R35, RZ, 0x1f, R14 ;  /* 0x0000001fff237819 */ /* 0x000fe2000001160e */
[----:B------:R-:W-:Y:S01]  /*18d60*/  FFMA.FTZ R68, R68, R3, -R7 ;  /* 0x0000000344447223 */ /* 0x000fe20000010807 */
[----:B0-----:R-:W-:-:S05]  /*18d70*/  FADD.FTZ R33, R201, R6 ;  /* 0x00000006c9217221 */ /* 0x001fca0000010000 */
[----:B------:R-:W0:Y:S01]  /*18d80*/  MUFU.EX2 R30, R30 ;  /* 0x0000001e001e7308 */ /* 0x000e220000000800 */
[----:B-1----:R-:W-:Y:S01]  /*18d90*/  FADD.FTZ R8, R58, R31 ;  /* 0x0000001f3a087221 */ /* 0x002fe20000010000 */
[----:B------:R-:W-:-:S06]  /*18da0*/  FFMA.FTZ R70, R70, R3, -R7 ;  /* 0x0000000346467223 */ /* 0x000fcc0000010807 */
[----:B------:R-:W1:Y:S01]  /*18db0*/  MUFU.EX2 R27, R64 ;  /* 0x00000040001b7308 */ /* 0x000e620000000800 */
[-CC-:B------:R-:W-:Y:S01]  /*18dc0*/  FFMA.FTZ R46, R46, R3.reuse, -R29.reuse ;  /* 0x000000032e2e7223 */ /* 0x180fe2000001081d */
[-CC-:B------:R-:W-:Y:S01]  /*18dd0*/  FFMA.FTZ R48, R48, R3.reuse, -R29.reuse ;  /* 0x0000000330307223 */ /* 0x180fe2000001081d */
[-CC-:B------:R-:W-:Y:S01]  /*18de0*/  FFMA.FTZ R76, R76, R3.reuse, -R29.reuse ;  /* 0x000000034c4c7223 */ /* 0x180fe2000001081d */
[-CC-:B------:R-:W-:Y:S01]  /*18df0*/  FFMA.FTZ R78, R78, R3.reuse, -R29.reuse ;  /* 0x000000034e4e7223 */ /* 0x180fe2000001081d */
[----:B------:R-:W-:-:S03]  /*18e00*/  FFMA.FTZ R80, R80, R3, -R29 ;  /* 0x0000000350507223 */ /* 0x000fc6000001081d */
[----:B------:R-:W1:Y:S01]  /*18e10*/  MUFU.EX2 R66, R66 ;  /* 0x0000004200427308 */ /* 0x000e620000000800 */
[----:B------:R-:W-:Y:S01]  /*18e20*/  FFMA.FTZ R82, R82, R3, -R29 ;  /* 0x0000000352527223 */ /* 0x000fe2000001081d */
[----:B------:R-:W-:Y:S01]  /*18e30*/  LEA.HI.SX32 R6, R14, R35, 0x1b ;  /* 0x000000230e067211 */ /* 0x000fe200078fdaff */
[----:B-----5:R-:W-:Y:S01]  /*18e40*/  FADD.FTZ R14, R34, R33 ;  /* 0x00000021220e7221 */ /* 0x020fe20000010000 */
[----:B----4-:R-:W-:-:S04]  /*18e50*/  FADD.FTZ R31, R25, R8 ;  /* 0x00000008191f7221 */ /* 0x010fc80000010000 */
[----:B------:R-:W4:Y:S01]  /*18e60*/  MUFU.EX2 R29, R68 ;  /* 0x00000044001d7308 */ /* 0x000f220000000800 */
[-C--:B------:R-:W-:Y:S01]  /*18e70*/  FFMA.FTZ R72, R72, R3.reuse, -R7 ;  /* 0x0000000348487223 */ /* 0x080fe20000010807 */
[----:B--2---:R-:W-:Y:S01]  /*18e80*/  FADD.FTZ R33, R203, R14 ;  /* 0x0000000ecb217221 */ /* 0x004fe20000010000 */
[----:B---3--:R-:W-:Y:S01]  /*18e90*/  FADD.FTZ R8, R62, R31 ;  /* 0x0000001f3e087221 */ /* 0x008fe20000010000 */
[-CC-:B------:R-:W-:Y:S01]  /*18ea0*/  FFMA.FTZ R42, R42, R3.reuse, -R7.reuse ;  /* 0x000000032a2a7223 */ /* 0x180fe20000010807 */
[----:B------:R-:W-:-:S03]  /*18eb0*/  FFMA.FTZ R74, R74, R3, -R7 ;  /* 0x000000034a4a7223 */ /* 0x000fc60000010807 */
[----:B------:R-:W2:Y:S01]  /*18ec0*/  MUFU.EX2 R70, R70 ;  /* 0x0000004600467308 */ /* 0x000ea20000000800 */
[----:B------:R-:W-:Y:S01]  /*18ed0*/  F2FP.F16.F32.PACK_AB R205, R205, R12 ;  /* 0x0000000ccdcd723e */ /* 0x000fe200000000ff */
[----:B0-----:R-:W-:Y:S01]  /*18ee0*/  FADD.FTZ R12, R30, R33 ;  /* 0x000000211e0c7221 */ /* 0x001fe20000010000 */
[----:B-1----:R-:W-:-:S05]  /*18ef0*/  FADD.FTZ R33, R27, R8 ;  /* 0x000000081b217221 */ /* 0x002fca0000010000 */
[----:B------:R-:W0:Y:S01]  /*18f00*/  MUFU.EX2 R197, R46 ;  /* 0x0000002e00c57308 */ /* 0x000e220000000800 */
[----:B------:R-:W-:-:S07]  /*18f10*/  FADD.FTZ R8, R66, R33 ;  /* 0x0000002142087221 */ /* 0x000fce0000010000 */
[----:B------:R-:W1:Y:S01]  /*18f20*/  MUFU.EX2 R7, R72 ;  /* 0x0000004800077308 */ /* 0x000e620000000800 */
[----:B------:R-:W-:Y:S01]  /*18f30*/  F2FP.F16.F32.PACK_AB R210, R9, R36 ;  /* 0x0000002409d2723e */ /* 0x000fe200000000ff */
[----:B----4-:R-:W-:-:S06]  /*18f40*/  FADD.FTZ R9, R29, R8 ;  /* 0x000000081d097221 */ /* 0x010fcc0000010000 */
[----:B------:R-:W3:Y:S08]  /*18f50*/  MUFU.EX2 R48, R48 ;  /* 0x0000003000307308 */ /* 0x000ef00000000800 */
[----:B------:R-:W4:Y:S01]  /*18f60*/  MUFU.EX2 R42, R42 ;  /* 0x0000002a002a7308 */ /* 0x000f220000000800 */
[----:B--2---:R-:W-:-:S07]  /*18f70*/  FADD.FTZ R8, R70, R9 ;  /* 0x0000000946087221 */ /* 0x004fce0000010000 */
[----:B------:R-:W2:Y:S01]  /*18f80*/  MUFU.EX2 R199, R76 ;  /* 0x0000004c00c77308 */ /* 0x000ea20000000800 */
[----:B0-----:R-:W-:Y:S01]  /*18f90*/  FADD.FTZ R31, R197, R12 ;  /* 0x0000000cc51f7221 */ /* 0x001fe20000010000 */
[----:B-1----:R-:W-:-:S06]  /*18fa0*/  FADD.FTZ R9, R7, R8 ;  /* 0x0000000807097221 */ /* 0x002fcc0000010000 */
[----:B------:R-:W0:Y:S01]  /*18fb0*/  MUFU.EX2 R78, R78 ;  /* 0x0000004e004e7308 */ /* 0x000e220000000800 */
[----:B------:R-:W-:Y:S01]  /*18fc0*/  F2FP.F16.F32.PACK_AB R207, R207, R10 ;  /* 0x0000000acfcf723e */ /* 0x000fe200000000ff */
[----:B---3--:R-:W-:-:S06]  /*18fd0*/  FADD.FTZ R10, R48, R31 ;  /* 0x0000001f300a7221 */ /* 0x008fcc0000010000 */
[----:B------:R-:W1:Y:S01]  /*18fe0*/  MUFU.EX2 R193, R80 ;  /* 0x0000005000c17308 */ /* 0x000e620000000800 */
[----:B----4-:R-:W-:Y:S01]  /*18ff0*/  FADD.FTZ R226, R42, R9 ;  /* 0x000000092ae27221 */ /* 0x010fe20000010000 */
[----:B------:R-:W-:Y:S01]  /*19000*/  VIADD R9, R2, 0xfffffffe ;  /* 0xfffffffe02097836 */ /* 0x000fe20000000000 */
[----:B------:R-:W-:-:S05]  /*19010*/  VIMNMX R26, RZ, R6, !PT ;  /* 0x00000006ff1a7248 */ /* 0x000fca0007fe0100 */
[----:B------:R-:W3:Y:S01]  /*19020*/  MUFU.EX2 R82, R82 ;  /* 0x0000005200527308 */ /* 0x000ee20000000800 */
[----:B--2---:R-:W-:Y:S01]  /*19030*/  FADD.FTZ R33, R199, R10 ;  /* 0x0000000ac7217221 */ /* 0x004fe20000010000 */
[----:B------:R-:W-:-:S06]  /*19040*/  ISETP.GE.AND P2, PT, R9, R26, PT ;  /* 0x0000001a0900720c */ /* 0x000fcc0003f46270 */
[----:B------:R3:W2:Y:S01]  /*19050*/  MUFU.EX2 R195, R0 ;  /* 0x0000000000c37308 */ /* 0x0006a20000000800 */
[----:B0-----:R-:W-:-:S07]  /*19060*/  FADD.FTZ R10, R78, R33 ;  /* 0x000000214e0a7221 */ /* 0x001fce0000010000 */
[----:B------:R-:W0:Y:S01]  /*19070*/  MUFU.EX2 R31, R74 ;  /* 0x0000004a001f7308 */ /* 0x000e220000000800 */
[----:B------:R-:W-:Y:S01]  /*19080*/  F2FP.F16.F32.PACK_AB R204, R11, R44 ;  /* 0x0000002c0bcc723e */ /* 0x000fe200000000ff */
[----:B-1----:R-:W-:Y:S01]  /*19090*/  FADD.FTZ R11, R193, R10 ;  /* 0x0000000ac10b7221 */ /* 0x002fe20000010000 */
[----:B------:R-:W-:Y:S03]  /*190a0*/  BSSY B0, `(.L_x_2899) ;  /* 0x00005a7000007945 */ /* 0x000fe60003800000 */
[----:B---3--:R-:W-:Y:S01]  /*190b0*/  FADD.FTZ R0, R82, R11 ;  /* 0x0000000b52007221 */ /* 0x008fe20000010000 */
[----:B------:R-:W-:Y:S01]  /*190c0*/  F2FP.F16.F32.PACK_AB R209, R24, R209 ;  /* 0x000000d118d1723e */ /* 0x000fe200000000ff */
[----:B------:R1:W-:Y:S01]  /*190d0*/  STL [R1+0x58], R26 ;  /* 0x0000581a01007387 */ /* 0x0003e20000100800 */
[----:B------:R-:W-:Y:S01]  /*190e0*/  F2FP.F16.F32.PACK_AB R211, R84, R211 ;  /* 0x000000d354d3723e */ /* 0x000fe200000000ff */
[----:B--2---:R-:W-:Y:S01]  /*190f0*/  FADD.FTZ R225, R195, R0 ;  /* 0x00000000c3e17221 */ /* 0x004fe20000010000 */
[----:B------:R-:W-:Y:S01]  /*19100*/  F2FP.F16.F32.PACK_AB R203, R203, R34 ;  /* 0x00000022cbcb723e */ /* 0x000fe200000000ff */
[----:B------:R-:W-:Y:S01]  /*19110*/  IMAD.MOV.U32 R0, RZ, RZ, 0x3f800000 ;  /* 0x3f800000ff007424 */ /* 0x000fe200078e00ff */
[----:B------:R-:W-:-:S02]  /*19120*/  F2FP.F16.F32.PACK_AB R197, R197, R30 ;  /* 0x0000001ec5c5723e */ /* 0x000fc400000000ff */
[----:B------:R-:W-:Y:S02]  /*19130*/  CS2R R150, SRZ ;  /* 0x0000000000967805 */ /* 0x000fe4000001ff00 */
[----:B------:R-:W-:Y:S02]  /*19140*/  F2FP.F16.F32.PACK_AB R199, R199, R48 ;  /* 0x00000030c7c7723e */ /* 0x000fe400000000ff */
[----:B------:R-:W-:Y:S02]  /*19150*/  CS2R R148, SRZ ;  /* 0x0000000000947805 */ /* 0x000fe4000001ff00 */
[----:B------:R-:W-:Y:S01]  /*19160*/  F2FP.F16.F32.PACK_AB R208, R13, R32 ;  /* 0x000000200dd0723e */ /* 0x000fe200000000ff */
[----:B0-----:R-:W-:Y:S01]  /*19170*/  FADD.FTZ R226, R31, R226 ;  /* 0x000000e21fe27221 */ /* 0x001fe20000010000 */
[----:B------:R-:W-:Y:S02]  /*19180*/  F2FP.F16.F32.PACK_AB R206, R15, R52 ;  /* 0x000000340fce723e */ /* 0x000fe400000000ff */
[----:B------:R-:W-:-:S02]  /*19190*/  CS2R R146, SRZ ;  /* 0x0000000000927805 */ /* 0x000fc4000001ff00 */
[----:B------:R-:W-:Y:S02]  /*191a0*/  F2FP.F16.F32.PACK_AB R200, R21, R28 ;  /* 0x0000001c15c8723e */ /* 0x000fe400000000ff */
[----:B------:R-:W-:Y:S02]  /*191b0*/  CS2R R144, SRZ ;  /* 0x0000000000907805 */ /* 0x000fe4000001ff00 */
[----:B------:R-:W-:Y:S02]  /*191c0*/  F2FP.F16.F32.PACK_AB R202, R25, R58 ;  /* 0x0000003a19ca723e */ /* 0x000fe400000000ff */
[----:B------:R-:W-:Y:S02]  /*191d0*/  CS2R R142, SRZ ;  /* 0x00000000008e7805 */ /* 0x000fe4000001ff00 */
        /* <DEDUP_REMOVED lines=14> */
[----:B------:R-:W-:Y:S02]  /*192c0*/  MOV R2, 0x3f800000 ;  /* 0x3f80000000027802 */ /* 0x000fe40000000f00 */
        /* <DEDUP_REMOVED lines=50> */
[----:B-1----:R-:W-:Y:S02]  /*195f0*/  CS2R R26, SRZ ;  /* 0x00000000001a7805 */ /* 0x002fe4000001ff00 */
[----:B------:R-:W-:Y:S01]  /*19600*/  CS2R R24, SRZ ;  /* 0x0000000000187805 */ /* 0x000fe2000001ff00 */
[----:B------:R-:W-:Y:S06]  /*19610*/  @!P2 BRA `(.L_x_2900) ;  /* 0x00000054003ca947 */ /* 0x000fec0003800000 */
[----:B------:R-:W-:Y:S01]  /*19620*/  BSSY B1, `(.L_x_2901) ;  /* 0x000054d000017945 */ /* 0x000fe20003800000 */
[----:B------:R-:W-:Y:S01]  /*19630*/  IMAD.MOV.U32 R13, RZ, RZ, R4 ;  /* 0x000000ffff0d7224 */ /* 0x000fe200078e0004 */
[----:B------:R-:W-:Y:S01]  /*19640*/  MOV R8, R9 ;  /* 0x0000000900087202 */ /* 0x000fe20000000f00 */
[----:B------:R-:W-:Y:S01]  /*19650*/  IMAD.MOV.U32 R12, RZ, RZ, R5 ;  /* 0x000000ffff0c7224 */ /* 0x000fe200078e0005 */
[----:B------:R-:W-:Y:S01]  /*19660*/  MOV R151, RZ ;  /* 0x000000ff00977202 */ /* 0x000fe20000000f00 */
[----:B------:R-:W-:Y:S02]  /*19670*/  IMAD.MOV.U32 R7, RZ, RZ, R224 ;  /* 0x000000ffff077224 */ /* 0x000fe400078e00e0 */
[----:B------:R-:W-:Y:S02]  /*19680*/  IMAD.MOV.U32 R6, RZ, RZ, R219 ;  /* 0x000000ffff067224 */ /* 0x000fe400078e00db */
[----:B------:R-:W-:-:S07]  /*19690*/  IMAD.MOV.U32 R2, RZ, RZ, 0x3f800000 ;  /* 0x3f800000ff027424 */ /* 0x000fce00078e00ff */
.L_x_2914:
[----:B------:R-:W-:-:S04]  /*196a0*/  ISETP.NE.AND P2, PT, R6, 0x1, PT ;  /* 0x000000010600780c */ /* 0x000fc80003f45270 */
[----:B------:R-:W-:-:S04]  /*196b0*/  SEL R224, RZ, 0x1, P2 ;  /* 0x00000001ffe07807 */ /* 0x000fc80001000000 */
[----:B------:R-:W-:Y:S01]  /*196c0*/  LOP3.LUT R224, R7, R224, RZ, 0x3c, !PT ;  /* 0x000000e007e07212 */ /* 0x000fe200078e3cff */
[----:B------:R-:W-:Y:S06]  /*196d0*/  @!P0 BRA `(.L_x_2902) ;  /* 0x0000000000048947 */ /* 0x000fec0003800000 */
[----:B------:R-:W-:Y:S01]  /*196e0*/  BPT.TRAP 0x1 ;  /* 0x000000040000795c */ /* 0x000fe20000300000 */
.L_x_2902:
        /* <DEDUP_REMOVED lines=8> */
.L_x_2903:
        /* <DEDUP_REMOVED lines=8> */
.L_x_2905:
[----:B------:R-:W-:Y:S05]  /*197f0*/  BSYNC B2 ;  /* 0x0000000000027941 */ /* 0x000fea0003800000 */
.L_x_2904:
[----:B------:R-:W2:Y:S01]  /*19800*/  LDL.64 R152, [R1+0x48] ;  /* 0x0000480001987983 */ /* 0x000ea20000100a00 */
[----:B01----:R-:W-:-:S03]  /*19810*/  IMAD.MOV.U32 R4, RZ, RZ, R3 ;  /* 0x000000ffff047224 */ /* 0x003fc600078e0003 */
[----:B------:R-:W3:Y:S01]  /*19820*/  LDL.64 R20, [R1+0x40] ;  /* 0x0000400001147983 */ /* 0x000ee20000100a00 */
[----:B------:R-:W-:Y:S01]  /*19830*/  IMAD.MOV.U32 R5, RZ, RZ, 0x40000040 ;  /* 0x40000040ff057424 */ /* 0x000fe200078e00ff */
[----:B------:R-:W-:-:S04]  /*19840*/  R2UR UR10, R4 ;  /* 0x00000000040a72ca */ /* 0x000fc800000e0000 */
[C---:B------:R-:W-:Y:S01]  /*19850*/  R2UR UR11, R5.reuse ;  /* 0x00000000050b72ca */ /* 0x040fe200000e0000 */
[----:B------:R-:W-:Y:S01]  /*19860*/  WARPGROUP.ARRIVE ;  /* 0x00000000000079c5 */ /* 0x000fe20000000000 */
[----:B------:R-:W-:Y:S02]  /*19870*/  MOV R4, R11 ;  /* 0x0000000b00047202 */ /* 0x000fe40000000f00 */
[----:B------:R-:W-:Y:S02]  /*19880*/  R2UR UR19, R5 ;  /* 0x00000000051372ca */ /* 0x000fe400000e0000 */
[----:B------:R-:W-:Y:S01]  /*19890*/  R2UR UR18, R4 ;  /* 0x00000000041272ca */ /* 0x000fe200000e0000 */
[----:B------:R-:W-:Y:S01]  /*198a0*/  IMAD.MOV.U32 R15, RZ, RZ, 0x40000040 ;  /* 0x40000040ff0f7424 */ /* 0x000fe200078e00ff */
[----:B------:R-:W-:-:S04]  /*198b0*/  R2UR UR14, R14 ;  /* 0x000000000e0e72ca */ /* 0x000fc800000e0000 */
[----:B------:R-:W-:Y:S01]  /*198c0*/  R2UR UR15, R15 ;  /* 0x000000000f0f72ca */ /* 0x000fe200000e0000 */
[----:B------:R-:W-:Y:S01]  /*198d0*/  VIADD R10, R3, 0x180 ;  /* 0x00000180030a7836 */ /* 0x000fe20000000000 */
[----:B--2---:R-:W-:Y:S02]  /*198e0*/  R2UR UR20, R152 ;  /* 0x00000000981472ca */ /* 0x004fe400000e0000 */
[----:B------:R-:W-:Y:S01]  /*198f0*/  R2UR UR21, R153 ;  /* 0x00000000991572ca */ /* 0x000fe200000e0000 */
[----:B------:R-:W-:Y:S01]  /*19900*/  IMAD.MOV.U32 R11, RZ, RZ, 0x40000040 ;  /* 0x40000040ff0b7424 */ /* 0x000fe200078e00ff */
[----:B------:R-:W2:Y:S01]  /*19910*/  LDL.64 R152, [R1+0x38] ;  /* 0x0000380001987983 */ /* 0x000ea20000100a00 */
[----:B------:R-:W-:Y:S01]  /*19920*/  VIADD R4, R3, 0x200 ;  /* 0x0000020003047836 */ /* 0x000fe20000000000 */
[----:B------:R-:W-:Y:S02]  /*19930*/  R2UR UR27, R5 ;  /* 0x00000000051b72ca */ /* 0x000fe400000e0000 */
[----:B---3--:R-:W-:Y:S01]  /*19940*/  R2UR UR32, R20 ;  /* 0x00000000142072ca */ /* 0x008fe200000e0000 */
[----:B------:R-:W3:Y:S01]  /*19950*/  LDL.64 R14, [R1+0x28] ;  /* 0x00002800010e7983 */ /* 0x000ee20000100a00 */
[----:B------:R-:W-:-:S03]  /*19960*/  R2UR UR33, R21 ;  /* 0x00000000152172ca */ /* 0x000fc600000e0000 */
[----:B------:R-:W-:Y:S02]  /*19970*/  UMOV UR8, UR20 ;  /* 0x0000001400087c82 */ /* 0x000fe40008000000 */
[----:B------:R-:W-:Y:S01]  /*19980*/  UMOV UR9, UR21 ;  /* 0x0000001500097c82 */ /* 0x000fe20008000000 */
[----:B------:R-:W-:Y:S01]  /*19990*/  UMOV UR16, UR20 ;  /* 0x0000001400107c82 */ /* 0x000fe20008000000 */
[----:B------:R-:W-:Y:S01]  /*199a0*/  HGMMA.64x16x16.F32 R184, gdesc[UR8], RZ, !UPT, gsb0 ;  /* 0x0020000008b879f0 */ /* 0x000fe2000c0008ff */
[----:B------:R-:W-:Y:S01]  /*199b0*/  UMOV UR17, UR21 ;  /* 0x0000001500117c82 */ /* 0x000fe20008000000 */
[----:B------:R-:W-:Y:S01]  /*199c0*/  UMOV UR12, UR20 ;  /* 0x00000014000c7c82 */ /* 0x000fe20008000000 */
[----:B------:R-:W-:Y:S01]  /*199d0*/  UMOV UR13, UR21 ;  /* 0x00000015000d7c82 */ /* 0x000fe20008000000 */
[----:B------:R-:W-:Y:S01]  /*199e0*/  R2UR UR6, R10 ;  /* 0x000000000a0672ca */ /* 0x000fe200000e0000 */
[----:B------:R-:W-:Y:S01]  /*199f0*/  UMOV UR4, UR20 ;  /* 0x0000001400047c82 */ /* 0x000fe20008000000 */
[----:B------:R-:W-:Y:S01]  /*19a00*/  R2UR UR7, R11 ;  /* 0x000000000b0772ca */ /* 0x000fe200000e0000 */
[----:B------:R-:W-:Y:S01]  /*19a10*/  UMOV UR5, UR21 ;  /* 0x0000001500057c82 */ /* 0x000fe20008000000 */
[----:B------:R-:W-:Y:S01]  /*19a20*/  R2UR UR26, R4 ;  /* 0x00000000041a72ca */ /* 0x000fe200000e0000 */
[----:B------:R-:W-:Y:S01]  /*19a30*/  UMOV UR24, UR20 ;  /* 0x0000001400187c82 */ /* 0x000fe20008000000 */
[----:B------:R-:W-:Y:S01]  /*19a40*/  UMOV UR25, UR21 ;  /* 0x0000001500197c82 */ /* 0x000fe20008000000 */
[----:B------:R-:W-:Y:S01]  /*19a50*/  MOV R5, 0x40000040 ;  /* 0x4000004000057802 */ /* 0x000fe20000000f00 */
[----:B------:R-:W4:Y:S01]  /*19a60*/  LDL.64 R20, [R1+0x30] ;  /* 0x0000300001147983 */ /* 0x000f220000100a00 */
[----:B------:R-:W-:-:S02]  /*19a70*/  WARPGROUP.DEPBAR.LE gsb0, 0x0 ;  /* 0x00008000000079c5 */ /* 0x000fc40000010000 */
[----:B------:R-:W-:-:S06]  /*19a80*/  WARPGROUP.ARRIVE ;  /* 0x00000000000079c5 */ /* 0x000fcc0000000000 */
[----:B------:R-:W-:Y:S03]  /*19a90*/  HGMMA.64x16x16.F32 R176, gdesc[UR16], RZ, !UPT, gsb0 ;  /* 0x0020000010b079f0 */ /* 0x000fe6000c0008ff */
[----:B------:R-:W-:Y:S02]  /*19aa0*/  WARPGROUP.DEPBAR.LE gsb0, 0x0 ;  /* 0x00008000000079c5 */ /* 0x000fe40000010000 */
[----:B------:R-:W-:-:S06]  /*19ab0*/  WARPGROUP.ARRIVE ;  /* 0x00000000000079c5 */ /* 0x000fcc0000000000 */
[----:B------:R-:W-:Y:S03]  /*19ac0*/  HGMMA.64x16x16.F32 R168, gdesc[UR12], RZ, !UPT, gsb0 ;  /* 0x002000000ca879f0 */ /* 0x000fe6000c0008ff */
[----:B------:R-:W-:Y:S02]  /*19ad0*/  WARPGROUP.DEPBAR.LE gsb0, 0x0 ;  /* 0x00008000000079c5 */ /* 0x000fe40000010000 */
[----:B------:R-:W-:-:S06]  /*19ae0*/  WARPGROUP.ARRIVE ;  /* 0x00000000000079c5 */ /* 0x000fcc0000000000 */
[----:B------:R-:W-:Y:S01]  /*19af0*/  HGMMA.64x16x16.F32 R160, gdesc[UR4], RZ, !UPT, gsb0 ;  /* 0x0020000004a079f0 */ /* 0x000fe2000c0008ff */
[----:B------:R-:W-:Y:S01]  /*19b00*/  IMAD.MOV.U32 R11, RZ, RZ, 0x40000040 ;  /* 0x40000040ff0b7424 */ /* 0x000fe200078e00ff */
[----:B------:R-:W-:Y:S01]  /*19b10*/  IADD3 R10, R3, 0x2, RZ ;  /* 0x00000002030a7810 */ /* 0x000fe20007ffe0ff */
[----:B------:R-:W-:-:S03]  /*19b20*/  WARPGROUP.DEPBAR.LE gsb0, 0x0 ;  /* 0x00008000000079c5 */ /* 0x000fc60000010000 */
[----:B------:R-:W-:Y:S02]  /*19b30*/  R2UR UR10, R10 ;  /* 0x000000000a0a72ca */ /* 0x000fe400000e0000 */
[----:B--2---:R-:W-:Y:S02]  /*19b40*/  R2UR UR28, R152 ;  /* 0x00000000981c72ca */ /* 0x004fe400000e0000 */
[----:B------:R-:W-:Y:S02]  /*19b50*/  R2UR UR29, R153 ;  /* 0x00000000991d72ca */ /* 0x000fe400000e0000 */
[----:B------:R-:W-:-:S06]  /*19b60*/  WARPGROUP.ARRIVE ;  /* 0x00000000000079c5 */ /* 0x000fcc0000000000 */
[----:B------:R-:W-:Y:S01]  /*19b70*/  HGMMA.64x16x16.F32 R152, gdesc[UR24], RZ, !UPT, gsb0 ;  /* 0x00200000189879f0 */ /* 0x000fe2000c0008ff */
[----:B------:R-:W-:Y:S01]  /*19b80*/  R2UR UR11, R11 ;  /* 0x000000000b0b72ca */ /* 0x000fe200000e0000 */
[----:B------:R-:W-:Y:S01]  /*19b90*/  UMOV UR8, UR32 ;  /* 0x0000002000087c82 */ /* 0x000fe20008000000 */
[----:B------:R-:W-:Y:S01]  /*19ba0*/  UMOV UR9, UR33 ;  /* 0x0000002100097c82 */ /* 0x000fe20008000000 */
[----:B------:R-:W-:Y:S01]  /*19bb0*/  VIADD R4, R3, 0x82 ;  /* 0x0000008203047836 */ /* 0x000fe20000000000 */
[----:B------:R-:W-:Y:S02]  /*19bc0*/  WARPGROUP.DEPBAR.LE gsb0, 0x0 ;  /* 0x00008000000079c5 */ /* 0x000fe40000010000 */
[----:B------:R-:W-:-:S07]  /*19bd0*/  WARPGROUP.ARRIVE ;  /* 0x00000000000079c5 */ /* 0x000fce0000000000 */
[----:B------:R-:W-:Y:S01]  /*19be0*/  HGMMA.64x16x16.F32 R184, gdesc[UR8], R184, gsb0 ;  /* 0x0020000008b879f0 */ /* 0x000fe200080008b8 */
        /* <DEDUP_REMOVED lines=13> */
[----:B------:R-:W-:Y:S02]  /*19cc0*/  VIADD R4, R3, 0x182 ;  /* 0x0000018203047836 */ /* 0x000fe40000000000 */
[----:B------:R-:W-:Y:S01]  /*19cd0*/  IMAD.MOV.U32 R5, RZ, RZ, 0x40000040 ;  /* 0x40000040ff057424 */ /* 0x000fe200078e00ff */
[----:B------:R-:W-:Y:S01]  /*19ce0*/  UMOV UR12, UR32 ;  /* 0x00000020000c7c82 */ /* 0x000fe20008000000 */
[----:B------:R-:W-:Y:S01]  /*19cf0*/  UMOV UR13, UR33 ;  /* 0x00000021000d7c82 */ /* 0x000fe20008000000 */
        /* <DEDUP_REMOVED lines=11> */
[----:B------:R-:W-:Y:S01]  /*19db0*/  IMAD.MOV.U32 R5, RZ, RZ, 0x40000040 ;  /* 0x40000040ff057424 */ /* 0x000fe200078e00ff */
[----:B------:R-:W-:Y:S01]  /*19dc0*/  UMOV UR16, UR28 ;  /* 0x0000001c00107c82 */ /* 0x000fe20008000000 */
[----:B------:R-:W-:Y:S01]  /*19dd0*/  UMOV UR17, UR29 ;  /* 0x0000001d00117c82 */ /* 0x000fe20008000000 */
[----:B----4-:R-:W-:Y:S01]  /*19de0*/  R2UR UR46, R20 ;  /* 0x00000000142e72ca */ /* 0x010fe200000e0000 */
[----:B------:R-:W2:Y:S01]  /*19df0*/  LDL.64 R10, [R1+0x20] ;  /* 0x00002000010a7983 */ /* 0x000ea20000100a00 */
[----:B------:R-:W-:-:S02]  /*19e00*/  WARPGROUP.DEPBAR.LE gsb0, 0x0 ;  /* 0x00008000000079c5 */ /* 0x000fc40000010000 */
[----:B------:R-:W-:-:S06]  /*19e10*/  WARPGROUP.ARRIVE ;  /* 0x00000000000079c5 */ /* 0x000fcc0000000000 */
[----:B------:R-:W-:Y:S01]  /*19e20*/  HGMMA.64x16x16.F32 R160, gdesc[UR12], R160, gsb0 ;  /* 0x002000000ca079f0 */ /* 0x000fe200080008a0 */
[----:B------:R-:W-:Y:S02]  /*19e30*/  IADD3 R4, R3, 0x202, RZ ;  /* 0x0000020203047810 */ /* 0x000fe40007ffe0ff */
        /* <DEDUP_REMOVED lines=43> */
[----:B------:R-:W-:Y:S02]  /*1a0f0*/  IADD3 R4, R3, 0x6, RZ ;  /* 0x0000000603047810 */ /* 0x000fe40007ffe0ff */
[----:B------:R-:W-:Y:S02]  /*1a100*/  R2UR UR47, R21 ;  /* 0x00000000152f72ca */ /* 0x000fe400000e0000 */
[----:B------:R-:W-:Y:S02]  /*1a110*/  R2UR UR30, R4 ;  /* 0x00000000041e72ca */ /* 0x000fe400000e0000 */
[----:B------:R-:W-:Y:S01]  /*1a120*/  R2UR UR31, R5 ;  /* 0x00000000051f72ca */ /* 0x000fe200000e0000 */
[----:B------:R-:W-:-:S08]  /*1a130*/  UMOV UR28, UR46 ;  /* 0x0000002e001c7c82 */ /* 0x000fd00008000000 */
[----:B------:R-:W-:Y:S01]  /*1a140*/  UMOV UR29, UR47 ;  /* 0x0000002f001d7c82 */ /* 0x000fe20008000000 */
[----:B------:R-:W-:Y:S02]  /*1a150*/  IMAD.MOV.U32 R5, RZ, RZ, 0x40000040 ;  /* 0x40000040ff057424 */ /* 0x000fe400078e00ff */
[----:B------:R-:W-:Y:S01]  /*1a160*/  VIADD R4, R3, 0x86 ;  /* 0x0000008603047836 */ /* 0x000fe20000000000 */
[----:B------:R-:W-:Y:S02]  /*1a170*/  WARPGROUP.DEPBAR.LE gsb0, 0x0 ;  /* 0x00008000000079c5 */ /* 0x000fe40000010000 */
[----:B------:R-:W-:-:S06]  /*1a180*/  WARPGROUP.ARRIVE ;  /* 0x00000000000079c5 */ /* 0x000fcc0000000000 */
[----:B------:R-:W-:Y:S01]  /*1a190*/  HGMMA.64x16x16.F32 R184, gdesc[UR28], R184, gsb0 ;  /* 0x002000001cb879f0 */ /* 0x000fe200080008b8 */
[----:B------:R-:W-:Y:S01]  /*1a1a0*/  R2UR UR15, R5 ;  /* 0x00000000050f72ca */ /* 0x000fe200000e0000 */
[----:B------:R-:W-:Y:S01]  /*1a1b0*/  IMAD.MOV.U32 R5, RZ, RZ, 0x40000040 ;  /* 0x40000040ff057424 */ /* 0x000fe200078e00ff */
[----:B------:R-:W-:Y:S02]  /*1a1c0*/  R2UR UR14, R4 ;  /* 0x00000000040e72ca */ /* 0x000fe400000e0000 */
[----:B------:R-:W-:Y:S02]  /*1a1d0*/  IADD3 R4, R3, 0x106, RZ ;  /* 0x0000010603047810 */ /* 0x000fe40007ffe0ff */
[----:B------:R-:W-:Y:S01]  /*1a1e0*/  R2UR UR23, R5 ;  /* 0x00000000051772ca */ /* 0x000fe200000e0000 */
[----:B------:R-:W-:Y:S01]  /*1a1f0*/  IMAD.MOV.U32 R5, RZ, RZ, 0x40000040 ;  /* 0x40000040ff057424 */ /* 0x000fe200078e00ff */
[----:B------:R-:W-:Y:S01]  /*1a200*/  R2UR UR22, R4 ;  /* 0x00000000041672ca */ /* 0x000fe200000e0000 */
[----:B------:R-:W-:-:S03]  /*1a210*/  VIADD R4, R3, 0x186 ;  /* 0x0000018603047836 */ /* 0x000fc60000000000 */
[----:B------:R-:W-:Y:S01]  /*1a220*/  R2UR UR7, R5 ;  /* 0x00000000050772ca */ /* 0x000fe200000e0000 */
[----:B------:R-:W-:Y:S01]  /*1a230*/  IMAD.MOV.U32 R5, RZ, RZ, 0x40000040 ;  /* 0x40000040ff057424 */ /* 0x000fe200078e00ff */
[----:B------:R-:W-:Y:S02]  /*1a240*/  R2UR UR6, R4 ;  /* 0x00000000040672ca */ /* 0x000fe400000e0000 */
[----:B------:R-:W-:Y:S02]  /*1a250*/  IADD3 R4, R3, 0x206, RZ ;  /* 0x0000020603047810 */ /* 0x000fe40007ffe0ff */
[----:B------:R-:W-:Y:S02]  /*1a260*/  R2UR UR13, R5 ;  /* 0x00000000050d72ca */ /* 0x000fe400000e0000 */
[----:B------:R-:W-:-:S11]  /*1a270*/  R2UR UR12, R4 ;  /* 0x00000000040c72ca */ /* 0x000fd600000e0000 */
[----:B------:R-:W-:Y:S01]  /*1a280*/  UMOV UR31, UR13 ;  /* 0x0000000d001f7c82 */ /* 0x000fe20008000000 */
[----:B------:R-:W-:Y:S01]  /*1a290*/  UMOV UR13, UR47 ;  /* 0x0000002f000d7c82 */ /* 0x000fe20008000000 */
[----:B------:R-:W-:Y:S01]  /*1a2a0*/  UMOV UR30, UR12 ;  /* 0x0000000c001e7c82 */ /* 0x000fe20008000000 */
[----:B------:R-:W-:Y:S01]  /*1a2b0*/  UMOV UR12, UR46 ;  /* 0x0000002e000c7c82 */ /* 0x000fe20008000000 */
        /* <DEDUP_REMOVED lines=15> */
[----:B------:R-:W-:Y:S01]  /*1a3b0*/  VIADD R4, R3, 0x280 ;  /* 0x0000028003047836 */ /* 0x000fe20000000000 */
[----:B------:R-:W-:Y:S02]  /*1a3c0*/  WARPGROUP.DEPBAR.LE gsb0, 0x0 ;  /* 0x00008000000079c5 */ /* 0x000fe40000010000 */
[----:B------:R-:W-:-:S06]  /*1a3d0*/  WARPGROUP.ARRIVE ;  /* 0x00000000000079c5 */ /* 0x000fcc0000000000 */
[----:B------:R-:W-:Y:S01]  /*1a3e0*/  HGMMA.64x16x16.F32 R152, gdesc[UR28], R152, gsb0 ;  /* 0x002000001c9879f0 */ /* 0x000fe20008000898 */
[----:B------:R-:W-:Y:S01]  /*1a3f0*/  IMAD.MOV.U32 R5, RZ, RZ, 0x40000040 ;  /* 0x40000040ff057424 */ /* 0x000fe200078e00ff */
        /* <DEDUP_REMOVED lines=41> */
[----:B------:R-:W-:Y:S01]  /*1a690*/  IMAD.MOV.U32 R5, RZ, RZ, 0x40000040 ;  /* 0x40000040ff057424 */ /* 0x000fe200078e00ff */
[----:B------:R-:W-:-:S04]  /*1a6a0*/  IADD3 R4, R3, 0x282, RZ ;  /* 0x0000028203047810 */ /* 0x000fc80007ffe0ff */
[----:B------:R-:W-:Y:S01]  /*1a6b0*/  R2UR UR7, R5 ;  /* 0x00000000050772ca */ /* 0x000fe200000e0000 */
[----:B------:R-:W-:Y:S01]  /*1a6c0*/  IMAD.MOV.U32 R5, RZ, RZ, 0x40000040 ;  /* 0x40000040ff057424 */ /* 0x000fe200078e00ff */
[----:B------:R-:W-:Y:S01]  /*1a6d0*/  R2UR UR6, R4 ;  /* 0x00000000040672ca */ /* 0x000fe200000e0000 */
[----:B------:R-:W-:-:S03]  /*1a6e0*/  VIADD R4, R3, 0x302 ;  /* 0x0000030203047836 */ /* 0x000fc60000000000 */
[----:B------:R-:W-:Y:S01]  /*1a6f0*/  R2UR UR15, R5 ;  /* 0x00000000050f72ca */ /* 0x000fe200000e0000 */
[----:B------:R-:W-:Y:S02]  /*1a700*/  WARPGROUP.DEPBAR.LE gsb0, 0x0 ;  /* 0x00008000000079c5 */ /* 0x000fe40000010000 */
[----:B------:R-:W-:-:S06]  /*1a710*/  WARPGROUP.ARRIVE ;  /* 0x00000000000079c5 */ /* 0x000fcc0000000000 */
[----:B------:R-:W-:Y:S01]  /*1a720*/  HGMMA.64x16x16.F32 R152, gdesc[UR24], R152, gsb0 ;  /* 0x00200000189879f0 */ /* 0x000fe20008000898 */
        /* <DEDUP_REMOVED lines=12> */
[----:B------:R-:W-:Y:S02]  /*1a7f0*/  R2UR UR4, R4 ;  /* 0x00000000040472ca */ /* 0x000fe400000e0000 */
[----:B--2---:R-:W-:-:S02]  /*1a800*/  R2UR UR28, R10 ;  /* 0x000000000a1c72ca */ /* 0x004fc400000e0000 */
[----:B------:R-:W-:Y:S02]  /*1a810*/  R2UR UR29, R11 ;  /* 0x000000000b1d72ca */ /* 0x000fe400000e0000 */
[----:B------:R-:W2:Y:S05]  /*1a820*/  LDL.64 R10, [R1+0x10] ;  /* 0x00001000010a7983 */ /* 0x000eaa0000100a00 */
[----:B------:R-:W-:Y:S02]  /*1a830*/  UMOV UR27, UR5 ;  /* 0x00000005001b7c82 */ /* 0x000fe40008000000 */
[----:B------:R-:W-:Y:S02]  /*1a840*/  UMOV UR26, UR4 ;  /* 0x00000004001a7c82 */ /* 0x000fe40008000000 */
[----:B------:R-:W-:-:S02]  /*1a850*/  UMOV UR4, UR28 ;  /* 0x0000001c00047c82 */ /* 0x000fc40008000000 */
        /* <DEDUP_REMOVED lines=77> */
[----:B------:R-:W2:Y:S01]  /*1ad30*/  LDL.64 R10, [R1] ;  /* 0x00000000010a7983 */ /* 0x000ea20000100a00 */
        /* <DEDUP_REMOVED lines=535> */
.L_x_2907:
[----:B------:R-:W-:Y:S01]  /*1ceb0*/  SHF.L.U32 R0, R7, 0x1f, RZ ;  /* 0x0000001f07007819 */ /* 0x000fe200000006ff */
[----:B------:R-:W-:-:S04]  /*1cec0*/  IMAD R7, R6, 0x8, R22 ;  /* 0x0000000806077824 */ /* 0x000fc800078e0216 */
[----:B------:R0:W1:Y:S01]  /*1ced0*/  SYNCS.PHASECHK.TRANS64.TRYWAIT P2, [R7+URZ+0x38850], R0 ;  /* 0x03885000070075a7 */ /* 0x000062000804017f */
[----:B------:R-:W-:Y:S05]  /*1cee0*/  @!P0 BRA `(.L_x_2908) ;  /* 0x0000000000048947 */ /* 0x000fea0003800000 */
[----:B------:R-:W-:Y:S01]  /*1cef0*/  BPT.TRAP 0x1 ;  /* 0x000000040000795c */ /* 0x000fe20000300000 */
.L_x_2908:
[----:B------:R-:W-:Y:S04]  /*1cf00*/  BSSY B2, `(.L_x_2909) ;  /* 0x0000004000027945 */ /* 0x000fe80003800000 */
[----:B-1----:R-:W-:Y:S05]  /*1cf10*/  @P2 BRA `(.L_x_2910) ;  /* 0x0000000000082947 */ /* 0x002fea0003800000 */
[----:B------:R-:W1:Y:S02]  /*1cf20*/  SYNCS.PHASECHK.TRANS64.TRYWAIT P2, [R7+URZ+0x38850], R0 ;  /* 0x03885000070075a7 */ /* 0x000e64000804017f */
[----:B-1----:R-:W-:Y:S05]  /*1cf30*/  @!P2 BRA `(.L_x_2911) ;  /* 0x0000013c00fca947 */ /* 0x002fea0003800000 */
.L_x_2910:
[----:B------:R-:W-:Y:S05]  /*1cf40*/  BSYNC B2 ;  /* 0x0000000000027941 */ /* 0x000fea0003800000 */
.L_x_2909:
[----:B01----:R-:W-:Y:S01]  /*1cf50*/  VIADD R0, R22, 0x400 ;  /* 0x0000040016007836 */ /* 0x003fe20000000000 */
[----:B------:R-:W-:Y:S01]  /*1cf60*/  MOV R3, 0x40000040 ;  /* 0x4000004000037802 */ /* 0x000fe20000000f00 */
[----:B------:R-:W-:Y:S01]  /*1cf70*/  WARPGROUP.ARRIVE ;  /* 0x00000000000079c5 */ /* 0x000fe20000000000 */
[----:B------:R-:W-:Y:S02]  /*1cf80*/  IMAD.MOV.U32 R5, RZ, RZ, 0x40000040 ;  /* 0x40000040ff057424 */ /* 0x000fe400078e00ff */
[----:B------:R-:W-:Y:S02]  /*1cf90*/  SHF.R.U32.HI R0, RZ, 0x4, R0 ;  /* 0x00000004ff007819 */ /* 0x000fe40000011600 */
[----:B------:R-:W-:Y:S02]  /*1cfa0*/  R2UR UR7, R3 ;  /* 0x00000000030772ca */ /* 0x000fe400000e0000 */
[----:B------:R-:W-:Y:S02]  /*1cfb0*/  LOP3.LUT R0, R0, 0x3fff, RZ, 0xc0, !PT ;  /* 0x00003fff00007812 */ /* 0x000fe400078ec0ff */
[----:B------:R-:W-:-:S02]  /*1cfc0*/  MOV R3, 0x40000040 ;  /* 0x4000004000037802 */ /* 0x000fc40000000f00 */
[----:B------:R-:W-:-:S05]  /*1cfd0*/  LOP3.LUT R0, R0, 0x2800000, RZ, 0xfc, !PT ;  /* 0x0280000000007812 */ /* 0x000fca00078efcff */
[----:B------:R-:W-:-:S04]  /*1cfe0*/  IMAD R2, R6, 0xa00, R0 ;  /* 0x00000a0006027824 */ /* 0x000fc800078e0200 */
[C---:B------:R-:W-:Y:S01]  /*1cff0*/  VIADD R4, R2.reuse, 0x80 ;  /* 0x0000008002047836 */ /* 0x040fe20000000000 */
[----:B------:R-:W-:-:S13]  /*1d000*/  R2UR UR6, R2 ;  /* 0x00000000020672ca */ /* 0x000fda00000e0000 */
        /* <DEDUP_REMOVED lines=12> */
[----:B------:R-:W-:Y:S02]  /*1d0d0*/  IMAD.MOV.U32 R5, RZ, RZ, 0x40000040 ;  /* 0x40000040ff057424 */ /* 0x000fe400078e00ff */
        /* <DEDUP_REMOVED lines=20> */
.L_x_2912:
[----:B------:R-:W2:Y:S01]  /*1d220*/  LDL R4, [R1+0x68] ;  /* 0x0000680001047983 */ /* 0x000ea20000100800 */
[----:B------:R-:W0:Y:S03]  /*1d230*/  @P1 LDC R2, c[0x0][0x44c] ;  /* 0x00011300ff021b82 */ /* 0x000e260000000800 */
[----:B------:R-:W2:Y:S04]  /*1d240*/  LDL R3, [R1+0x78] ;  /* 0x0000780001037983 */ /* 0x000ea80000100800 */
[----:B------:R-:W3:Y:S01]  /*1d250*/  LDL R196, [R1+0x74] ;  /* 0x0000740001c47983 */ /* 0x000ee20000100800 */
[----:B------:R-:W1:Y:S03]  /*1d260*/  @P1 LDC R0, c[0x0][0x450] ;  /* 0x00011400ff001b82 */ /* 0x000e660000000800 */
[----:B------:R-:W4:Y:S04]  /*1d270*/  LDL R195, [R1+0x70] ;  /* 0x0000700001c37983 */ /* 0x000f280000100800 */
[----:B------:R-:W4:Y:S01]  /*1d280*/  LDL R194, [R1+0x6c] ;  /* 0x00006c0001c27983 */ /* 0x000f220000100800 */
[----:B------:R-:W-:Y:S01]  /*1d290*/  FMUL.FTZ R11, R169, UR39 ;  /* 0x00000027a90b7c20 */ /* 0x000fe20008410000 */
[----:B------:R-:W-:Y:S01]  /*1d2a0*/  FMUL.FTZ R169, R173, UR39 ;  /* 0x00000027ada97c20 */ /* 0x000fe20008410000 */
[----:B------:R-:W-:Y:S01]  /*1d2b0*/  FMUL.FTZ R10, R172, UR39 ;  /* 0x00000027ac0a7c20 */ /* 0x000fe20008410000 */
[----:B------:R-:W-:Y:S01]  /*1d2c0*/  FMUL.FTZ R172, R160, UR39 ;  /* 0x00000027a0ac7c20 */ /* 0x000fe20008410000 */
[----:B------:R-:W-:-:S02]  /*1d2d0*/  IMAD.MOV.U32 R160, RZ, RZ, -0x50 ;  /* 0xffffffb0ffa07424 */ /* 0x000fc400078e00ff */
[----:B------:R-:W-:Y:S02]  /*1d2e0*/  FMUL.FTZ R6, R189, UR39 ;  /* 0x00000027bd067c20 */ /* 0x000fe40008410000 */
[----:B------:R-:W-:Y:S02]  /*1d2f0*/  IMAD R160, R8, R160, 0x1 ;  /* 0x0000000108a07424 */ /* 0x000fe400078e02a0 */
[----:B------:R-:W-:Y:S01]  /*1d300*/  FMUL.FTZ R176, R176, UR39 ;  /* 0x00000027b0b07c20 */ /* 0x000fe20008410000 */
[----:B------:R-:W-:Y:S01]  /*1d310*/  FMUL.FTZ R14, R168, UR39 ;  /* 0x00000027a80e7c20 */ /* 0x000fe20008410000 */
[----:B------:R-:W5:Y:S01]  /*1d320*/  MUFU.TANH R6, R6 ;  /* 0x0000000600067308 */ /* 0x000f620000002400 */
[----:B------:R-:W-:Y:S01]  /*1d330*/  FMUL.FTZ R161, R161, UR39 ;  /* 0x00000027a1a17c20 */ /* 0x000fe20008410000 */
[----:B------:R-:W-:-:S06]  /*1d340*/  FMUL.FTZ R164, R164, UR39 ;  /* 0x00000027a4a47c20 */ /* 0x000fcc0008410000 */
[----:B------:R-:W5:Y:S08]  /*1d350*/  MUFU.TANH R176, R176 ;  /* 0x000000b000b07308 */ /* 0x000f700000002400 */
[----:B------:R-:W5:Y:S01]  /*1d360*/  MUFU.TANH R14, R14 ;  /* 0x0000000e000e7308 */ /* 0x000f620000002400 */
[----:B------:R-:W-:-:S07]  /*1d370*/  FMUL.FTZ R21, R177, UR39 ;  /* 0x00000027b1157c20 */ /* 0x000fce0008410000 */
[----:B------:R-:W-:Y:S08]  /*1d380*/  MUFU.TANH R11, R11 ;  /* 0x0000000b000b7308 */ /* 0x000ff00000002400 */
[----:B------:R-:W-:Y:S01]  /*1d390*/  MUFU.TANH R161, R161 ;  /* 0x000000a100a17308 */ /* 0x000fe20000002400 */
[----:B------:R-:W-:-:S07]  /*1d3a0*/  FMUL.FTZ R20, R180, UR39 ;  /* 0x00000027b4147c20 */ /* 0x000fce0008410000 */
[----:B------:R-:W-:Y:S01]  /*1d3b0*/  MUFU.TANH R164, R164 ;  /* 0x000000a400a47308 */ /* 0x000fe20000002400 */
[----:B------:R-:W-:-:S07]  /*1d3c0*/  FMUL.FTZ R15, R181, UR39 ;  /* 0x00000027b50f7c20 */ /* 0x000fce0008410000 */
[----:B------:R-:W-:Y:S08]  /*1d3d0*/  MUFU.TANH R20, R20 ;  /* 0x0000001400147308 */ /* 0x000ff00000002400 */
[----:B------:R-:W-:Y:S08]  /*1d3e0*/  MUFU.TANH R21, R21 ;  /* 0x0000001500157308 */ /* 0x000ff00000002400 */
[----:B------:R-:W-:Y:S08]  /*1d3f0*/  MUFU.TANH R169, R169 ;  /* 0x000000a900a97308 */ /* 0x000ff00000002400 */
[----:B------:R-:W-:Y:S08]  /*1d400*/  MUFU.TANH R15, R15 ;  /* 0x0000000f000f7308 */ /* 0x000ff00000002400 */
[----:B------:R-:W-:Y:S01]  /*1d410*/  MUFU.TANH R10, R10 ;  /* 0x0000000a000a7308 */ /* 0x000fe20000002400 */
[----:B------:R-:W-:-:S07]  /*1d420*/  FMUL.FTZ R165, R165, UR39 ;  /* 0x00000027a5a57c20 */ /* 0x000fce0008410000 */
[----:B------:R-:W-:Y:S01]  /*1d430*/  MUFU.TANH R172, R172 ;  /* 0x000000ac00ac7308 */ /* 0x000fe20000002400 */
[----:B------:R-:W-:Y:S01]  /*1d440*/  FMUL.FTZ R5, R191, UR39 ;  /* 0x00000027bf057c20 */ /* 0x000fe20008410000 */
        /* <DEDUP_REMOVED lines=8> */
[----:B------:R-:W-:Y:S01]  /*1d4d0*/  FMUL.FTZ R171, R171, UR39 ;  /* 0x00000027abab7c20 */ /* 0x000fe20008410000 */
[----:B------:R-:W-:-:S05]  /*1d4e0*/  FMUL.FTZ R162, R162, UR39 ;  /* 0x00000027a2a27c20 */ /* 0x000fca0008410000 */
[----:B------:R-:W-:Y:S01]  /*1d4f0*/  MUFU.TANH R186, R186 ;  /* 0x000000ba00ba7308 */ /* 0x000fe20000002400 */
[----:B------:R-:W-:Y:S01]  /*1d500*/  FMUL.FTZ R189, R175, UR39 ;  /* 0x00000027afbd7c20 */ /* 0x000fe20008410000 */
[----:B------:R-:W-:-:S06]  /*1d510*/  FMUL.FTZ R190, R166, UR39 ;  /* 0x00000027a6be7c20 */ /* 0x000fcc0008410000 */
[----:B------:R-:W-:Y:S01]  /*1d520*/  MUFU.TANH R192, R192 ;  /* 0x000000c000c07308 */ /* 0x000fe20000002400 */
[----:B------:R-:W-:-:S07]  /*1d530*/  FMUL.FTZ R187, R154, UR39 ;  /* 0x000000279abb7c20 */ /* 0x000fce0008410000 */
[----:B------:R-:W-:Y:S01]  /*1d540*/  MUFU.TANH R5, R5 ;  /* 0x0000000500057308 */ /* 0x000fe20000002400 */
[----:B--2---:R-:W-:-:S04]  /*1d550*/  IMAD.IADD R3, R3, 0x1, R4 ;  /* 0x0000000103037824 */ /* 0x004fc800078e0204 */
[----:B0-----:R-:W-:-:S05]  /*1d560*/  @P1 IMAD.HI.U32 R2, R3, R2, RZ ;  /* 0x0000000203021227 */ /* 0x001fca00078e00ff */
[----:B-1----:R-:W-:-:S05]  /*1d570*/  @P1 SHF.R.U32.HI R3, RZ, R0, R2 ;  /* 0x00000000ff031219 */ /* 0x002fca0000011602 */
[----:B------:R-:W0:Y:S01]  /*1d580*/  SHFL.IDX PT, R173, R3, RZ, 0x1c1f ;  /* 0x001c1fff03ad7589 */ /* 0x000e2200000e0000 */
[----:B---3--:R-:W-:Y:S02]  /*1d590*/  IMAD R160, R196, -0x2, R160 ;  /* 0xfffffffec4a07824 */ /* 0x008fe400078e02a0 */
[----:B------:R-:W-:Y:S01]  /*1d5a0*/  FMUL.FTZ R2, R184, UR39 ;  /* 0x00000027b8027c20 */ /* 0x000fe20008410000 */
[----:B------:R-:W-:Y:S02]  /*1d5b0*/  FMUL.FTZ R0, R185, UR39 ;  /* 0x00000027b9007c20 */ /* 0x000fe40008410000 */
[----:B----4-:R-:W-:-:S03]  /*1d5c0*/  IADD3 R168, -R194, R160, R195 ;  /* 0x000000a0c2a87210 */ /* 0x010fc60007ffe1c3 */
[----:B------:R-:W1:Y:S01]  /*1d5d0*/  MUFU.TANH R2, R2 ;  /* 0x0000000200027308 */ /* 0x000e620000002400 */
[----:B------:R-:W-:-:S07]  /*1d5e0*/  FMUL.FTZ R4, R188, UR39 ;  /* 0x00000027bc047c20 */ /* 0x000fce0008410000 */
[----:B------:R-:W2:Y:S01]  /*1d5f0*/  MUFU.TANH R0, R0 ;  /* 0x0000000000007308 */ /* 0x000ea20000002400 */
[----:B0-----:R-:W-:-:S07]  /*1d600*/  IMAD.IADD R160, R168, 0x1, R173 ;  /* 0x00000001a8a07824 */ /* 0x001fce00078e02ad */
[----:B------:R-:W0:Y:S01]  /*1d610*/  MUFU.TANH R4, R4 ;  /* 0x0000000400047308 */ /* 0x000e220000002400 */
[C---:B------:R-:W-:Y:S02]  /*1d620*/  ISETP.GT.AND P5, PT, R160.reuse, 0x9, PT ;  /* 0x00000009a000780c */ /* 0x040fe40003fa4270 */
[----:B------:R-:W-:Y:S02]  /*1d630*/  ISETP.GT.AND P4, PT, R160, 0x10, PT ;  /* 0x00000010a000780c */ /* 0x000fe40003f84270 */
[----:B-----5:R-:W-:Y:S02]  /*1d640*/  FSEL R177, R6, -INF , P5 ;  /* 0xff80000006b17808 */ /* 0x020fe40002800000 */
[C---:B------:R-:W-:Y:S02]  /*1d650*/  ISETP.GT.AND P5, PT, R160.reuse, 0x20, PT ;  /* 0x00000020a000780c */ /* 0x040fe40003fa4270 */
[----:B------:R-:W-:Y:S02]  /*1d660*/  ISETP.GT.AND P3, PT, R160, RZ, PT ;  /* 0x000000ffa000720c */ /* 0x000fe40003f64270 */
[----:B------:R-:W-:-:S02]  /*1d670*/  FSEL R176, R176, -INF , P4 ;  /* 0xff800000b0b07808 */ /* 0x000fc40002000000 */
[----:B------:R-:W-:Y:S02]  /*1d680*/  ISETP.GT.AND P4, PT, R160, 0x21, PT ;  /* 0x00000021a000780c */ /* 0x000fe40003f84270 */
[----:B------:R-:W-:Y:S02]  /*1d690*/  FSEL R14, R14, -INF , P5 ;  /* 0xff8000000e0e7808 */ /* 0x000fe40002800000 */
[C---:B------:R-:W-:Y:S02]  /*1d6a0*/  ISETP.GT.AND P5, PT, R160.reuse, 0x31, PT ;  /* 0x00000031a000780c */ /* 0x040fe40003fa4270 */
[----:B------:R-:W-:Y:S02]  /*1d6b0*/  ISETP.GT.AND P2, PT, R160, 0x1, PT ;  /* 0x00000001a000780c */ /* 0x000fe40003f44270 */
[----:B-1----:R-:W-:Y:S01]  /*1d6c0*/  FSEL R181, R2, -INF , P3 ;  /* 0xff80000002b57808 */ /* 0x002fe20001800000 */
[----:B------:R-:W-:Y:S01]  /*1d6d0*/  FMUL.FTZ R185, R179, UR39 ;  /* 0x00000027b3b97c20 */ /* 0x000fe20008410000 */
[----:B------:R-:W-:-:S02]  /*1d6e0*/  FSEL R11, R11, -INF , P4 ;  /* 0xff8000000b0b7808 */ /* 0x000fc40002000000 */
[C---:B------:R-:W-:Y:S02]  /*1d6f0*/  ISETP.GT.AND P4, PT, R160.reuse, 0x38, PT ;  /* 0x00000038a000780c */ /* 0x040fe40003f84270 */
[----:B------:R-:W-:Y:S02]  /*1d700*/  FSEL R2, R161, -INF , P5 ;  /* 0xff800000a1027808 */ /* 0x000fe40002800000 */
[----:B------:R-:W-:Y:S02]  /*1d710*/  ISETP.GT.AND P6, PT, R160, 0x8, PT ;  /* 0x00000008a000780c */ /* 0x000fe40003fc4270 */
[----:B--2---:R-:W-:Y:S02]  /*1d720*/  FSEL R179, R0, -INF , P2 ;  /* 0xff80000000b37808 */ /* 0x004fe40001000000 */
[----:B------:R-:W-:Y:S01]  /*1d730*/  FMNMX.FTZ R161, R181, R12, !PT ;  /* 0x0000000cb5a17209 */ /* 0x000fe20007810000 */
[----:B------:R-:W-:Y:S01]  /*1d740*/  FMUL.FTZ R184, R178, UR39 ;  /* 0x00000027b2b87c20 */ /* 0x000fe20008410000 */
[----:B------:R-:W-:-:S02]  /*1d750*/  FSEL R0, R164, -INF , P4 ;  /* 0xff800000a4007808 */ /* 0x000fc40002000000 */
[----:B0-----:R-:W-:Y:S02]  /*1d760*/  FSEL R178, R4, -INF , P6 ;  /* 0xff80000004b27808 */ /* 0x001fe40003000000 */
[----:B------:R-:W-:Y:S02]  /*1d770*/  FMNMX.FTZ R164, R179, R161, !PT ;  /* 0x000000a1b3a47209 */ /* 0x000fe40007810000 */
[----:B------:R-:W-:Y:S02]  /*1d780*/  ISETP.GT.AND P2, PT, R160, 0x18, PT ;  /* 0x00000018a000780c */ /* 0x000fe40003f44270 */
[----:B------:R-:W-:Y:S02]  /*1d790*/  FMNMX.FTZ R164, R178, R164, !PT ;  /* 0x000000a4b2a47209 */ /* 0x000fe40007810000 */
[----:B------:R-:W-:Y:S02]  /*1d7a0*/  ISETP.GT.AND P3, PT, R160, 0x11, PT ;  /* 0x00000011a000780c */ /* 0x000fe40003f64270 */
[----:B------:R-:W-:-:S02]  /*1d7b0*/  FMNMX.FTZ R164, R177, R164, !PT ;  /* 0x000000a4b1a47209 */ /* 0x000fc40007810000 */
[----:B------:R-:W-:Y:S02]  /*1d7c0*/  FSEL R20, R20, -INF , P2 ;  /* 0xff80000014147808 */ /* 0x000fe40001000000 */
[----:B------:R-:W-:Y:S02]  /*1d7d0*/  ISETP.GT.AND P2, PT, R160, 0x29, PT ;  /* 0x00000029a000780c */ /* 0x000fe40003f44270 */
[----:B------:R-:W-:Y:S02]  /*1d7e0*/  FSEL R21, R21, -INF , P3 ;  /* 0xff80000015157808 */ /* 0x000fe40001800000 */
[----:B------:R-:W-:Y:S02]  /*1d7f0*/  FMNMX.FTZ R164, R176, R164, !PT ;  /* 0x000000a4b0a47209 */ /* 0x000fe40007810000 */
[----:B------:R-:W-:Y:S02]  /*1d800*/  FSEL R6, R169, -INF , P2 ;  /* 0xff800000a9067808 */ /* 0x000fe40001000000 */
[----:B------:R-:W-:-:S02]  /*1d810*/  ISETP.GT.AND P6, PT, R160, 0x19, PT ;  /* 0x00000019a000780c */ /* 0x000fc40003fc4270 */
[----:B------:R-:W-:Y:S02]  /*1d820*/  FMNMX.FTZ R169, R21, R164, !PT ;  /* 0x000000a415a97209 */ /* 0x000fe40007810000 */
[----:B------:R-:W-:Y:S02]  /*1d830*/  FSEL R15, R15, -INF , P6 ;  /* 0xff8000000f0f7808 */ /* 0x000fe40003000000 */
[----:B------:R-:W-:-:S04]  /*1d840*/  FMNMX.FTZ R169, R20, R169, !PT ;  /* 0x000000a914a97209 */ /* 0x000fc80007810000 */
[----:B------:R-:W-:Y:S02]  /*1d850*/  FMNMX.FTZ R169, R15, R169, !PT ;  /* 0x000000a90fa97209 */ /* 0x000fe40007810000 */
[----:B------:R-:W-:Y:S02]  /*1d860*/  ISETP.GT.AND P3, PT, R160, 0x28, PT ;  /* 0x00000028a000780c */ /* 0x000fe40003f64270 */
[----:B------:R-:W-:Y:S01]  /*1d870*/  FMNMX.FTZ R169, R14, R169, !PT ;  /* 0x000000a90ea97209 */ /* 0x000fe20007810000 */
[----:B------:R0:W1:Y:S01]  /*1d880*/  MUFU.TANH R164, R165 ;  /* 0x000000a500a47308 */ /* 0x0000620000002400 */
[----:B------:R-:W-:Y:S02]  /*1d890*/  FSEL R10, R10, -INF , P3 ;  /* 0xff8000000a0a7808 */ /* 0x000fe40001800000 */
[----:B------:R-:W-:Y:S02]  /*1d8a0*/  FMNMX.FTZ R169, R11, R169, !PT ;  /* 0x000000a90ba97209 */ /* 0x000fe40007810000 */
[----:B------:R-:W-:Y:S01]  /*1d8b0*/  ISETP.GT.AND P6, PT, R160, 0x30, PT ;  /* 0x00000030a000780c */ /* 0x000fe20003fc4270 */
[----:B0-----:R-:W-:Y:S01]  /*1d8c0*/  FMUL.FTZ R165, R152, UR39 ;  /* 0x0000002798a57c20 */ /* 0x001fe20008410000 */
[----:B------:R-:W-:Y:S01]  /*1d8d0*/  FMNMX.FTZ R169, R10, R169, !PT ;  /* 0x000000a90aa97209 */ /* 0x000fe20007810000 */
[----:B------:R-:W-:Y:S01]  /*1d8e0*/  FMUL.FTZ R152, R153, UR39 ;  /* 0x0000002799987c20 */ /* 0x000fe20008410000 */
[----:B------:R-:W-:Y:S01]  /*1d8f0*/  FSEL R4, R172, -INF , P6 ;  /* 0xff800000ac047808 */ /* 0x000fe20003000000 */
[----:B------:R-:W-:Y:S01]  /*1d900*/  FMUL.FTZ R153, R156, UR39 ;  /* 0x000000279c997c20 */ /* 0x000fe20008410000 */
[----:B------:R-:W-:Y:S01]  /*1d910*/  FMNMX.FTZ R169, R6, R169, !PT ;  /* 0x000000a906a97209 */ /* 0x000fe20007810000 */
[----:B------:R-:W0:Y:S01]  /*1d920*/  MUFU.TANH R165, R165 ;  /* 0x000000a500a57308 */ /* 0x000e220000002400 */
[----:B------:R-:W-:-:S02]  /*1d930*/  FMUL.FTZ R156, R157, UR39 ;  /* 0x000000279d9c7c20 */ /* 0x000fc40008410000 */
[----:B------:R-:W-:-:S05]  /*1d940*/  FMNMX.FTZ R169, R4, R169, !PT ;  /* 0x000000a904a97209 */ /* 0x000fca0007810000 */
[----:B------:R-:W2:Y:S01]  /*1d950*/  MUFU.TANH R152, R152 ;  /* 0x0000009800987308 */ /* 0x000ea20000002400 */
[----:B------:R-:W-:Y:S02]  /*1d960*/  ISETP.GT.AND P3, PT, R160, 0x39, PT ;  /* 0x00000039a000780c */ /* 0x000fe40003f64270 */
[----:B------:R-:W-:-:S05]  /*1d970*/  FMNMX.FTZ R157, R2, R169, !PT ;  /* 0x000000a9029d7209 */ /* 0x000fca0007810000 */
[----:B------:R-:W3:Y:S01]  /*1d980*/  MUFU.TANH R153, R153 ;  /* 0x0000009900997308 */ /* 0x000ee20000002400 */
[----:B------:R-:W-:Y:S02]  /*1d990*/  ISETP.GT.AND P2, PT, R160, 0x40, PT ;  /* 0x00000040a000780c */ /* 0x000fe40003f44270 */
[----:B-1----:R-:W-:Y:S02]  /*1d9a0*/  FSEL R164, R164, -INF , P3 ;  /* 0xff800000a4a47808 */ /* 0x002fe40001800000 */
[----:B------:R-:W-:-:S03]  /*1d9b0*/  FMNMX.FTZ R157, R0, R157, !PT ;  /* 0x0000009d009d7209 */ /* 0x000fc60007810000 */
[----:B------:R-:W1:Y:S01]  /*1d9c0*/  MUFU.TANH R156, R156 ;  /* 0x0000009c009c7308 */ /* 0x000e620000002400 */
[----:B------:R-:W-:Y:S02]  /*1d9d0*/  ISETP.GT.AND P6, PT, R160, 0x41, PT ;  /* 0x00000041a000780c */ /* 0x000fe40003fc4270 */
[----:B0-----:R-:W-:Y:S02]  /*1d9e0*/  FSEL R165, R165, -INF , P2 ;  /* 0xff800000a5a57808 */ /* 0x001fe40001000000 */
[----:B------:R-:W-:Y:S02]  /*1d9f0*/  FMNMX.FTZ R169, R164, R157, !PT ;  /* 0x0000009da4a97209 */ /* 0x000fe40007810000 */
[----:B------:R-:W-:Y:S02]  /*1da00*/  ISETP.GT.AND P5, PT, R160, 0x48, PT ;  /* 0x00000048a000780c */ /* 0x000fe40003fa4270 */
[----:B--2---:R-:W-:Y:S02]  /*1da10*/  FSEL R157, R152, -INF , P6 ;  /* 0xff800000989d7808 */ /* 0x004fe40003000000 */
[----:B------:R-:W-:-:S02]  /*1da20*/  FMNMX.FTZ R169, R165, R169, !PT ;  /* 0x000000a9a5a97209 */ /* 0x000fc40007810000 */
[----:B---3--:R-:W-:Y:S02]  /*1da30*/  FSEL R153, R153, -INF , P5 ;  /* 0xff80000099997808 */ /* 0x008fe40002800000 */
[----:B------:R-:W-:Y:S02]  /*1da40*/  FMNMX.FTZ R169, R157, R169, !PT ;  /* 0x000000a99da97209 */ /* 0x000fe40007810000 */
[----:B------:R-:W-:Y:S02]  /*1da50*/  ISETP.GT.AND P4, PT, R160, 0x49, PT ;  /* 0x00000049a000780c */ /* 0x000fe40003f84270 */
[----:B------:R-:W-:Y:S02]  /*1da60*/  FMNMX.FTZ R169, R153, R169, !PT ;  /* 0x000000a999a97209 */ /* 0x000fe40007810000 */
[----:B-1----:R-:W-:-:S04]  /*1da70*/  FSEL R156, R156, -INF , P4 ;  /* 0xff8000009c9c7808 */ /* 0x002fc80002000000 */
[----:B------:R-:W-:Y:S02]  /*1da80*/  FMNMX.FTZ R191, R156, R169, !PT ;  /* 0x000000a99cbf7209 */ /* 0x000fe40007810000 */
[----:B------:R0:W1:Y:S01]  /*1da90*/  SHFL.IDX PT, R169, R3, 0x1, 0x1c1f ;  /* 0x003c1f0003a97f89 */ /* 0x00006200000e0000 */
[----:B------:R-:W2:Y:S01]  /*1daa0*/  MUFU.TANH R184, R184 ;  /* 0x000000b800b87308 */ /* 0x000ea20000002400 */
[----:B------:R-:W-:-:S07]  /*1dab0*/  FMUL.FTZ R188, R174, UR39 ;  /* 0x00000027aebc7c20 */ /* 0x000fce0008410000 */
[----:B0-----:R0:W-:Y:S01]  /*1dac0*/  MUFU.TANH R3, R163 ;  /* 0x000000a300037308 */ /* 0x0011e20000002400 */
[----:B------:R-:W-:Y:S01]  /*1dad0*/  FMUL.FTZ R152, R167, UR39 ;  /* 0x00000027a7987c20 */ /* 0x000fe20008410000 */
[----:B0-----:R-:W0:Y:S06]  /*1dae0*/  SHFL.BFLY PT, R163, R191, 0x2, 0x1f ;  /* 0x0c401f00bfa37f89 */ /* 0x001e2c00000e0000 */
[----:B------:R-:W3:Y:S01]  /*1daf0*/  MUFU.TANH R182, R182 ;  /* 0x000000b600b67308 */ /* 0x000ee20000002400 */
[----:B-1----:R-:W-:-:S07]  /*1db00*/  IADD3 R154, R168, R169, RZ ;  /* 0x000000a9a89a7210 */ /* 0x002fce0007ffe0ff */
[----:B------:R-:W1:Y:S01]  /*1db10*/  MUFU.TANH R185, R185 ;  /* 0x000000b900b97308 */ /* 0x000e620000002400 */
[----:B------:R-:W-:-:S07]  /*1db20*/  ISETP.GT.AND P2, PT, R154, 0x8, PT ;  /* 0x000000089a00780c */ /* 0x000fce0003f44270 */
[----:B------:R-:W4:Y:S08]  /*1db30*/  MUFU.TANH R180, R180 ;  /* 0x000000b400b47308 */ /* 0x000f300000002400 */
[----:B------:R2:W5:Y:S08]  /*1db40*/  MUFU.TANH R160, R170 ;  /* 0x000000aa00a07308 */ /* 0x0005700000002400 */
[----:B------:R1:W0:Y:S01]  /*1db50*/  MUFU.TANH R161, R171 ;  /* 0x000000ab00a17308 */ /* 0x0002220000002400 */
[----:B------:R-:W-:-:S02]  /*1db60*/  ISETP.GT.AND P4, PT, R154, RZ, PT ;  /* 0x000000ff9a00720c */ /* 0x000fc40003f84270 */
[----:B------:R-:W-:-:S05]  /*1db70*/  ISETP.GT.AND P3, PT, R154, 0x1, PT ;  /* 0x000000019a00780c */ /* 0x000fca0003f64270 */
[----:B------:R-:W0:Y:S01]  /*1db80*/  MUFU.TANH R162, R162 ;  /* 0x000000a200a27308 */ /* 0x000e220000002400 */
[C---:B------:R-:W-:Y:S02]  /*1db90*/  ISETP.GT.AND P6, PT, R154.reuse, 0x9, PT ;  /* 0x000000099a00780c */ /* 0x040fe40003fc4270 */
[----:B------:R-:W-:-:S05]  /*1dba0*/  ISETP.GT.AND P5, PT, R154, 0x10, PT ;  /* 0x000000109a00780c */ /* 0x000fca0003fa4270 */
[----:B------:R-:W0:Y:S01]  /*1dbb0*/  MUFU.TANH R188, R188 ;  /* 0x000000bc00bc7308 */ /* 0x000e220000002400 */
[----:B------:R-:W-:-:S07]  /*1dbc0*/  FSEL R168, R186, -INF , P2 ;  /* 0xff800000baa87808 */ /* 0x000fce0001000000 */
[----:B------:R-:W0:Y:S01]  /*1dbd0*/  MUFU.TANH R189, R189 ;  /* 0x000000bd00bd7308 */ /* 0x000e220000002400 */
[----:B------:R-:W-:-:S07]  /*1dbe0*/  FSEL R166, R193, -INF , P4 ;  /* 0xff800000c1a67808 */ /* 0x000fce0002000000 */
[----:B------:R-:W0:Y:S01]  /*1dbf0*/  MUFU.TANH R190, R190 ;  /* 0x000000be00be7308 */ /* 0x000e220000002400 */
[----:B------:R-:W-:Y:S02]  /*1dc00*/  FSEL R167, R192, -INF , P3 ;  /* 0xff800000c0a77808 */ /* 0x000fe40001800000 */
[----:B------:R-:W-:Y:S02]  /*1dc10*/  ISETP.GT.AND P2, PT, R154, 0x19, PT ;  /* 0x000000199a00780c */ /* 0x000fe40003f44270 */
[----:B------:R-:W-:-:S03]  /*1dc20*/  FSEL R169, R5, -INF , P6 ;  /* 0xff80000005a97808 */ /* 0x000fc60003000000 */
[----:B------:R-:W0:Y:S01]  /*1dc30*/  MUFU.TANH R152, R152 ;  /* 0x0000009800987308 */ /* 0x000e220000002400 */
[----:B--2---:R-:W-:Y:S02]  /*1dc40*/  FSEL R170, R184, -INF , P5 ;  /* 0xff800000b8aa7808 */ /* 0x004fe40002800000 */
[C---:B------:R-:W-:Y:S02]  /*1dc50*/  ISETP.GT.AND P4, PT, R154.reuse, 0x11, PT ;  /* 0x000000119a00780c */ /* 0x040fe40003f84270 */
[C---:B------:R-:W-:Y:S02]  /*1dc60*/  ISETP.GT.AND P3, PT, R154.reuse, 0x18, PT ;  /* 0x000000189a00780c */ /* 0x040fe40003f64270 */
[C---:B------:R-:W-:Y:S02]  /*1dc70*/  ISETP.GT.AND P6, PT, R154.reuse, 0x20, PT ;  /* 0x000000209a00780c */ /* 0x040fe40003fc4270 */
[----:B------:R-:W-:Y:S02]  /*1dc80*/  ISETP.GT.AND P5, PT, R154, 0x21, PT ;  /* 0x000000219a00780c */ /* 0x000fe40003fa4270 */
[----:B---3--:R-:W-:-:S02]  /*1dc90*/  FSEL R173, R182, -INF , P2 ;  /* 0xff800000b6ad7808 */ /* 0x008fc40001000000 */
[----:B-1----:R-:W-:Y:S02]  /*1dca0*/  FSEL R171, R185, -INF , P4 ;  /* 0xff800000b9ab7808 */ /* 0x002fe40002000000 */
[----:B----4-:R-:W-:Y:S02]  /*1dcb0*/  FSEL R172, R180, -INF , P3 ;  /* 0xff800000b4ac7808 */ /* 0x010fe40001800000 */
[----:B------:R-:W-:Y:S02]  /*1dcc0*/  ISETP.GT.AND P2, PT, R154, 0x30, PT ;  /* 0x000000309a00780c */ /* 0x000fe40003f44270 */
[----:B-----5:R-:W-:Y:S02]  /*1dcd0*/  FSEL R174, R160, -INF , P6 ;  /* 0xff800000a0ae7808 */ /* 0x020fe40003000000 */
[----:B0-----:R-:W-:Y:S02]  /*1dce0*/  FSEL R175, R161, -INF , P5 ;  /* 0xff800000a1af7808 */ /* 0x001fe40002800000 */
[----:B------:R-:W-:-:S02]  /*1dcf0*/  ISETP.GT.AND P4, PT, R154, 0x28, PT ;  /* 0x000000289a00780c */ /* 0x000fc40003f84270 */
[C---:B------:R-:W-:Y:S02]  /*1dd00*/  ISETP.GT.AND P3, PT, R154.reuse, 0x29, PT ;  /* 0x000000299a00780c */ /* 0x040fe40003f64270 */
[C---:B------:R-:W-:Y:S02]  /*1dd10*/  ISETP.GT.AND P6, PT, R154.reuse, 0x31, PT ;  /* 0x000000319a00780c */ /* 0x040fe40003fc4270 */
[----:B------:R-:W-:Y:S01]  /*1dd20*/  ISETP.GT.AND P5, PT, R154, 0x38, PT ;  /* 0x000000389a00780c */ /* 0x000fe20003fa4270 */
[----:B------:R-:W-:Y:S01]  /*1dd30*/  FMUL.FTZ R183, R155, UR39 ;  /* 0x000000279bb77c20 */ /* 0x000fe20008410000 */
[----:B------:R-:W-:Y:S02]  /*1dd40*/  FMNMX.FTZ R191, R191, R163, !PT ;  /* 0x000000a3bfbf7209 */ /* 0x000fe40007810000 */
[----:B------:R-:W-:Y:S02]  /*1dd50*/  FSEL R163, R162, -INF , P2 ;  /* 0xff800000a2a37808 */ /* 0x000fe40001000000 */
[----:B------:R-:W-:-:S02]  /*1dd60*/  FSEL R155, R188, -INF , P4 ;  /* 0xff800000bc9b7808 */ /* 0x000fc40002000000 */
[----:B------:R-:W-:Y:S02]  /*1dd70*/  FSEL R160, R189, -INF , P3 ;  /* 0xff800000bda07808 */ /* 0x000fe40001800000 */
[----:B------:R-:W-:Y:S02]  /*1dd80*/  FSEL R161, R3, -INF , P6 ;  /* 0xff80000003a17808 */ /* 0x000fe40003000000 */
[----:B------:R-:W-:Y:S02]  /*1dd90*/  FSEL R162, R190, -INF , P5 ;  /* 0xff800000bea27808 */ /* 0x000fe40002800000 */
[C---:B------:R-:W-:Y:S02]  /*1dda0*/  ISETP.GT.AND P4, PT, R154.reuse, 0x39, PT ;  /* 0x000000399a00780c */ /* 0x040fe40003f84270 */
[C---:B------:R-:W-:Y:S02]  /*1ddb0*/  ISETP.GT.AND P3, PT, R154.reuse, 0x40, PT ;  /* 0x000000409a00780c */ /* 0x040fe40003f64270 */
[----:B------:R-:W-:-:S02]  /*1ddc0*/  ISETP.GT.AND P2, PT, R154, 0x41, PT ;  /* 0x000000419a00780c */ /* 0x000fc40003f44270 */
[C---:B------:R-:W-:Y:S02]  /*1ddd0*/  ISETP.GT.AND P6, PT, R154.reuse, 0x48, PT ;  /* 0x000000489a00780c */ /* 0x040fe40003fc4270 */
[----:B------:R-:W-:Y:S02]  /*1dde0*/  ISETP.GT.AND P5, PT, R154, 0x49, PT ;  /* 0x000000499a00780c */ /* 0x000fe40003fa4270 */
[----:B------:R-:W-:Y:S01]  /*1ddf0*/  FMNMX.FTZ R154, R166, R13, !PT ;  /* 0x0000000da69a7209 */ /* 0x000fe20007810000 */
[----:B------:R-:W-:Y:S01]  /*1de00*/  FMUL.FTZ R182, R158, UR39 ;  /* 0x000000279eb67c20 */ /* 0x000fe20008410000 */
[----:B------:R-:W-:Y:S02]  /*1de10*/  FSEL R158, R152, -INF , P4 ;  /* 0xff800000989e7808 */ /* 0x000fe40002000000 */
[----:B------:R-:W-:Y:S01]  /*1de20*/  FMNMX.FTZ R152, R167, R154, !PT ;  /* 0x0000009aa7987209 */ /* 0x000fe20007810000 */
[----:B------:R-:W0:Y:S03]  /*1de30*/  SHFL.BFLY PT, R5, R191, 0x1, 0x1f ;  /* 0x0c201f00bf057f89 */ /* 0x000e2600000e0000 */
[----:B------:R-:W-:-:S04]  /*1de40*/  FMNMX.FTZ R152, R168, R152, !PT ;  /* 0x00000098a8987209 */ /* 0x000fc80007810000 */
[----:B------:R-:W-:-:S04]  /*1de50*/  FMNMX.FTZ R152, R169, R152, !PT ;  /* 0x00000098a9987209 */ /* 0x000fc80007810000 */
[----:B------:R-:W-:-:S04]  /*1de60*/  FMNMX.FTZ R152, R170, R152, !PT ;  /* 0x00000098aa987209 */ /* 0x000fc80007810000 */
[----:B------:R-:W-:-:S04]  /*1de70*/  FMNMX.FTZ R152, R171, R152, !PT ;  /* 0x00000098ab987209 */ /* 0x000fc80007810000 */
[----:B------:R-:W-:-:S04]  /*1de80*/  FMNMX.FTZ R152, R172, R152, !PT ;  /* 0x00000098ac987209 */ /* 0x000fc80007810000 */
[----:B------:R-:W-:Y:S01]  /*1de90*/  FMNMX.FTZ R152, R173, R152, !PT ;  /* 0x00000098ad987209 */ /* 0x000fe20007810000 */
[----:B------:R-:W-:Y:S01]  /*1dea0*/  IMAD.U32 R3, RZ, RZ, UR43 ;  /* 0x0000002bff037e24 */ /* 0x000fe2000f8e00ff */
[----:B0-----:R-:W-:Y:S02]  /*1deb0*/  FMNMX.FTZ R5, R191, R5, !PT ;  /* 0x00000005bf057209 */ /* 0x001fe40007810000 */
[----:B------:R-:W-:Y:S02]  /*1dec0*/  FMNMX.FTZ R152, R174, R152, !PT ;  /* 0x00000098ae987209 */ /* 0x000fe40007810000 */
[C---:B------:R-:W-:Y:S01]  /*1ded0*/  FSETP.NEU.FTZ.AND P4, PT, R5.reuse, -INF , PT ;  /* 0xff8000000500780b */ /* 0x040fe20003f9d000 */
[----:B------:R-:W-:Y:S01]  /*1dee0*/  FMUL.FTZ R180, R5, R3 ;  /* 0x0000000305b47220 */ /* 0x000fe20000410000 */
[----:B------:R-:W-:Y:S01]  /*1def0*/  FMNMX.FTZ R152, R175, R152, !PT ;  /* 0x00000098af987209 */ /* 0x000fe20007810000 */
[----:B------:R-:W-:Y:S03]  /*1df00*/  MUFU.TANH R187, R187 ;  /* 0x000000bb00bb7308 */ /* 0x000fe60000002400 */
[----:B------:R-:W-:-:S02]  /*1df10*/  FMNMX.FTZ R152, R155, R152, !PT ;  /* 0x000000989b987209 */ /* 0x000fc40007810000 */
[----:B------:R-:W-:Y:S02]  /*1df20*/  FSEL R180, R180, RZ, P4 ;  /* 0x000000ffb4b47208 */ /* 0x000fe40002000000 */
[----:B------:R-:W-:Y:S01]  /*1df30*/  FMNMX.FTZ R152, R160, R152, !PT ;  /* 0x00000098a0987209 */ /* 0x000fe20007810000 */
[----:B------:R-:W0:Y:S02]  /*1df40*/  MUFU.TANH R183, R183 ;  /* 0x000000b700b77308 */ /* 0x000e240000002400 */
[----:B------:R-:W-:Y:S01]  /*1df50*/  FFMA.FTZ R154, R177, R3, -R180 ;  /* 0x00000003b19a7223 */ /* 0x000fe200000108b4 */
[----:B------:R-:W-:Y:S01]  /*1df60*/  FMNMX.FTZ R177, R163, R152, !PT ;  /* 0x00000098a3b17209 */ /* 0x000fe20007810000 */
[----:B------:R-:W-:-:S03]  /*1df70*/  FMUL.FTZ R184, R159, UR39 ;  /* 0x000000279fb87c20 */ /* 0x000fc60008410000 */
[----:B------:R-:W-:Y:S01]  /*1df80*/  FMNMX.FTZ R177, R161, R177, !PT ;  /* 0x000000b1a1b17209 */ /* 0x000fe20007810000 */
[----:B------:R-:W1:Y:S01]  /*1df90*/  MUFU.TANH R182, R182 ;  /* 0x000000b600b67308 */ /* 0x000e620000002400 */
[-CC-:B------:R-:W-:Y:S01]  /*1dfa0*/  FFMA.FTZ R176, R176, R3.reuse, -R180.reuse ;  /* 0x00000003b0b07223 */ /* 0x180fe200000108b4 */
[----:B------:R-:W-:Y:S01]  /*1dfb0*/  FFMA.FTZ R204, R21, R3, -R180 ;  /* 0x0000000315cc7223 */ /* 0x000fe200000108b4 */
[----:B------:R-:W-:-:S05]  /*1dfc0*/  FMNMX.FTZ R21, R162, R177, !PT ;  /* 0x000000b1a2157209 */ /* 0x000fca0007810000 */
[----:B------:R-:W2:Y:S01]  /*1dfd0*/  MUFU.TANH R184, R184 ;  /* 0x000000b800b87308 */ /* 0x000ea20000002400 */
[----:B------:R-:W-:Y:S02]  /*1dfe0*/  FMNMX.FTZ R21, R158, R21, !PT ;  /* 0x000000159e157209 */ /* 0x000fe40007810000 */
[----:B0-----:R-:W-:-:S05]  /*1dff0*/  FSEL R177, R183, -INF , P2 ;  /* 0xff800000b7b17808 */ /* 0x001fca0001000000 */
[----:B------:R0:W-:Y:S01]  /*1e000*/  MUFU.EX2 R152, R176 ;  /* 0x000000b000987308 */ /* 0x0001e20000000800 */
[----:B------:R-:W-:Y:S01]  /*1e010*/  FFMA.FTZ R210, R178, R3, -R180 ;  /* 0x00000003b2d27223 */ /* 0x000fe200000108b4 */
[----:B0-----:R-:W-:-:S04]  /*1e020*/  FSEL R176, R187, -INF , P3 ;  /* 0xff800000bbb07808 */ /* 0x001fc80001800000 */
[----:B------:R-:W-:Y:S02]  /*1e030*/  FMNMX.FTZ R21, R176, R21, !PT ;  /* 0x00000015b0157209 */ /* 0x000fe40007810000 */
[----:B-1----:R-:W-:Y:S02]  /*1e040*/  FSEL R178, R182, -INF , P6 ;  /* 0xff800000b6b27808 */ /* 0x002fe40003000000 */
[----:B------:R-:W-:Y:S01]  /*1e050*/  FMNMX.FTZ R21, R177, R21, !PT ;  /* 0x00000015b1157209 */ /* 0x000fe20007810000 */
[-CC-:B------:R-:W-:Y:S01]  /*1e060*/  FFMA.FTZ R208, R181, R3.reuse, -R180.reuse ;  /* 0x00000003b5d07223 */ /* 0x180fe200000108b4 */
[----:B------:R-:W-:Y:S01]  /*1e070*/  FFMA.FTZ R159, R179, R3, -R180 ;  /* 0x00000003b39f7223 */ /* 0x000fe200000108b4 */
[----:B--2---:R-:W-:Y:S02]  /*1e080*/  FSEL R179, R184, -INF , P5 ;  /* 0xff800000b8b37808 */ /* 0x004fe40002800000 */
[----:B------:R-:W-:-:S04]  /*1e090*/  FMNMX.FTZ R181, R178, R21, !PT ;  /* 0x00000015b2b57209 */ /* 0x000fc80007810000 */
[----:B------:R-:W-:Y:S01]  /*1e0a0*/  FMNMX.FTZ R181, R179, R181, !PT ;  /* 0x000000b5b3b57209 */ /* 0x000fe20007810000 */
[----:B------:R-:W-:-:S04]  /*1e0b0*/  FFMA.FTZ R200, R14, R3, -R180 ;  /* 0x000000030ec87223 */ /* 0x000fc800000108b4 */
[----:B------:R-:W0:Y:S01]  /*1e0c0*/  SHFL.BFLY PT, R14, R181, 0x2, 0x1f ;  /* 0x0c401f00b50e7f89 */ /* 0x000e2200000e0000 */
[-CC-:B------:R-:W-:Y:S01]  /*1e0d0*/  FFMA.FTZ R196, R4, R3.reuse, -R180.reuse ;  /* 0x0000000304c47223 */ /* 0x180fe200000108b4 */
[----:B0-----:R-:W-:Y:S01]  /*1e0e0*/  FMNMX.FTZ R4, R181, R14, !PT ;  /* 0x0000000eb5047209 */ /* 0x001fe20007810000 */
[----:B------:R-:W-:-:S04]  /*1e0f0*/  FFMA.FTZ R14, R2, R3, -R180 ;  /* 0x00000003020e7223 */ /* 0x000fc800000108b4 */
[----:B------:R-:W0:Y:S01]  /*1e100*/  SHFL.BFLY PT, R2, R4, 0x1, 0x1f ;  /* 0x0c201f0004027f89 */ /* 0x000e2200000e0000 */
[-CC-:B------:R-:W-:Y:S01]  /*1e110*/  FFMA.FTZ R198, R0, R3.reuse, -R180.reuse ;  /* 0x0000000300c67223 */ /* 0x180fe200000108b4 */
[----:B------:R-:W-:Y:S01]  /*1e120*/  FFMA.FTZ R194, R156, R3, -R180 ;  /* 0x000000039cc27223 */ /* 0x000fe200000108b4 */
[----:B------:R-:W-:-:S05]  /*1e130*/  FSEL R0, R5, RZ, P4 ;  /* 0x000000ff05007208 */ /* 0x000fca0002000000 */
[----:B------:R-:W-:Y:S01]  /*1e140*/  FADD.FTZ R0, -R0, R12 ;  /* 0x0000000c00007221 */ /* 0x000fe20000010100 */
[----:B0-----:R-:W-:-:S04]  /*1e150*/  FMNMX.FTZ R4, R4, R2, !PT ;  /* 0x0000000204047209 */ /* 0x001fc80007810000 */
[C---:B------:R-:W-:Y:S01]  /*1e160*/  FSETP.NEU.FTZ.AND P2, PT, R4.reuse, -INF , PT ;  /* 0xff8000000400780b */ /* 0x040fe20003f5d000 */
[----:B------:R-:W-:-:S03]  /*1e170*/  FMUL.FTZ R156, R4, R3 ;  /* 0x00000003049c7220 */ /* 0x000fc60000410000 */
[----:B------:R-:W-:Y:S02]  /*1e180*/  FSEL R2, R4, RZ, P2 ;  /* 0x000000ff04027208 */ /* 0x000fe40001000000 */
[----:B------:R-:W-:-:S03]  /*1e190*/  FSEL R156, R156, RZ, P2 ;  /* 0x000000ff9c9c7208 */ /* 0x000fc60001000000 */
[----:B------:R-:W-:Y:S01]  /*1e1a0*/  FADD.FTZ R2, -R2, R13 ;  /* 0x0000000d02027221 */ /* 0x000fe20000010100 */
[-C--:B------:R-:W-:Y:S01]  /*1e1b0*/  FMUL.FTZ R0, R0, R3.reuse ;  /* 0x0000000300007220 */ /* 0x080fe20000410000 */
[-C--:B------:R-:W-:Y:S02]  /*1e1c0*/  FFMA.FTZ R209, R166, R3.reuse, -R156 ;  /* 0x00000003a6d17223 */ /* 0x080fe4000001089c */
[-C--:B------:R-:W-:Y:S01]  /*1e1d0*/  FMUL.FTZ R2, R2, R3.reuse ;  /* 0x0000000302027220 */ /* 0x080fe20000410000 */
[-C--:B------:R-:W-:Y:S01]  /*1e1e0*/  FFMA.FTZ R192, R165, R3.reuse, -R180 ;  /* 0x00000003a5c07223 */ /* 0x080fe200000108b4 */
[-CC-:B------:R-:W-:Y:S01]  /*1e1f0*/  FFMA.FTZ R165, R167, R3.reuse, -R156.reuse ;  /* 0x00000003a7a57223 */ /* 0x180fe2000001089c */
[----:B------:R-:W-:Y:S01]  /*1e200*/  MUFU.EX2 R208, R208 ;  /* 0x000000d000d07308 */ /* 0x000fe20000000800 */
[-C--:B------:R-:W-:Y:S01]  /*1e210*/  FFMA.FTZ R211, R168, R3.reuse, -R156 ;  /* 0x00000003a8d37223 */ /* 0x080fe2000001089c */
[-CC-:B------:R-:W-:Y:S01]  /*1e220*/  FFMA.FTZ R206, R20, R3.reuse, -R180.reuse ;  /* 0x0000000314ce7223 */ /* 0x180fe200000108b4 */
[----:B------:R-:W-:-:S05]  /*1e230*/  FFMA.FTZ R20, R11, R3, -R180 ;  /* 0x000000030b147223 */ /* 0x000fca00000108b4 */
[----:B------:R-:W0:Y:S01]  /*1e240*/  MUFU.EX2 R0, R0 ;  /* 0x0000000000007308 */ /* 0x000e220000000800 */
[-C--:B------:R-:W-:Y:S01]  /*1e250*/  FFMA.FTZ R11, R164, R3.reuse, -R180 ;  /* 0x00000003a40b7223 */ /* 0x080fe200000108b4 */
[----:B------:R-:W-:-:S06]  /*1e260*/  FFMA.FTZ R164, R169, R3, -R156 ;  /* 0x00000003a9a47223 */ /* 0x000fcc000001089c */
[----:B------:R-:W-:Y:S08]  /*1e270*/  MUFU.EX2 R209, R209 ;  /* 0x000000d100d17308 */ /* 0x000ff00000000800 */
[----:B------:R-:W1:Y:S01]  /*1e280*/  MUFU.EX2 R2, R2 ;  /* 0x0000000200027308 */ /* 0x000e620000000800 */
[----:B------:R-:W-:-:S07]  /*1e290*/  VIADD R9, R9, 0x38840 ;  /* 0x0003884009097836 */ /* 0x000fce0000000000 */
[----:B------:R-:W2:Y:S01]  /*1e2a0*/  MUFU.EX2 R159, R159 ;  /* 0x0000009f009f7308 */ /* 0x000ea20000000800 */
[----:B------:R-:W-:-:S07]  /*1e2b0*/  FFMA.FTZ R205, R170, R3, -R156 ;  /* 0x00000003aacd7223 */ /* 0x000fce000001089c */
[----:B------:R-:W3:Y:S01]  /*1e2c0*/  MUFU.EX2 R165, R165 ;  /* 0x000000a500a57308 */ /* 0x000ee20000000800 */
[-CC-:B------:R-:W-:Y:S01]  /*1e2d0*/  FFMA.FTZ R15, R15, R3.reuse, -R180.reuse ;  /* 0x000000030f0f7223 */ /* 0x180fe200000108b4 */
[----:B------:R-:W-:-:S06]  /*1e2e0*/  FFMA.FTZ R202, R10, R3, -R180 ;  /* 0x000000030aca7223 */ /* 0x000fcc00000108b4 */
[----:B------:R-:W4:Y:S01]  /*1e2f0*/  MUFU.EX2 R210, R210 ;  /* 0x000000d200d27308 */ /* 0x000f220000000800 */
[-C--:B------:R-:W-:Y:S01]  /*1e300*/  FFMA.FTZ R10, R157, R3.reuse, -R180 ;  /* 0x000000039d0a7223 */ /* 0x080fe200000108b4 */
[----:B------:R-:W-:-:S06]  /*1e310*/  FFMA.FTZ R157, R171, R3, -R156 ;  /* 0x00000003ab9d7223 */ /* 0x000fcc000001089c */
[----:B------:R-:W5:Y:S01]  /*1e320*/  MUFU.EX2 R211, R211 ;  /* 0x000000d300d37308 */ /* 0x000f620000000800 */
[----:B------:R-:W-:Y:S01]  /*1e330*/  PRMT R9, R229, 0x654, R9 ;  /* 0x00000654e5097816 */ /* 0x000fe20000000009 */
[----:B0-----:R-:W-:-:S06]  /*1e340*/  FFMA.FTZ R226, R0, R226, R208 ;  /* 0x000000e200e27223 */ /* 0x001fcc00000100d0 */
[----:B------:R-:W0:Y:S01]  /*1e350*/  MUFU.EX2 R154, R154 ;  /* 0x0000009a009a7308 */ /* 0x000e220000000800 */
[----:B-1----:R-:W-:Y:S01]  /*1e360*/  FFMA.FTZ R225, R2, R225, R209 ;  /* 0x000000e102e17223 */ /* 0x002fe200000100d1 */
[-CC-:B------:R-:W-:Y:S01]  /*1e370*/  FFMA.FTZ R207, R172, R3.reuse, -R156.reuse ;  /* 0x00000003accf7223 */ /* 0x180fe2000001089c */
[-CC-:B------:R-:W-:Y:S01]  /*1e380*/  FFMA.FTZ R203, R155, R3.reuse, -R156.reuse ;  /* 0x000000039bcb7223 */ /* 0x180fe2000001089c */
[----:B------:R1:W-:Y:S04]  /*1e390*/  SYNCS.ARRIVE.TRANS64.RED.A1T0 RZ, [R9+URZ], RZ ;  /* 0x000000ff09ff79a7 */ /* 0x0003e8000810043f */
[----:B------:R-:W0:Y:S01]  /*1e3a0*/  MUFU.EX2 R164, R164 ;  /* 0x000000a400a47308 */ /* 0x000e220000000800 */
[-CC-:B------:R-:W-:Y:S01]  /*1e3b0*/  FFMA.FTZ R201, R174, R3.reuse, -R156.reuse ;  /* 0x00000003aec97223 */ /* 0x180fe2000001089c */
[-CC-:B------:R-:W-:Y:S01]  /*1e3c0*/  FFMA.FTZ R12, R175, R3.reuse, -R156.reuse ;  /* 0x00000003af0c7223 */ /* 0x180fe2000001089c */
[-CC-:B------:R-:W-:Y:S01]  /*1e3d0*/  FFMA.FTZ R155, R160, R3.reuse, -R156.reuse ;  /* 0x00000003a09b7223 */ /* 0x180fe2000001089c */
[-CC-:B------:R-:W-:Y:S01]  /*1e3e0*/  FFMA.FTZ R197, R163, R3.reuse, -R156.reuse ;  /* 0x00000003a3c57223 */ /* 0x180fe2000001089c */
[----:B------:R-:W-:-:S03]  /*1e3f0*/  FFMA.FTZ R161, R161, R3, -R156 ;  /* 0x00000003a1a17223 */ /* 0x000fc6000001089c */
[----:B------:R2:W-:Y:S01]  /*1e400*/  MUFU.EX2 R21, R15 ;  /* 0x0000000f00157308 */ /* 0x0005e20000000800 */
[-CC-:B------:R-:W-:Y:S01]  /*1e410*/  FFMA.FTZ R199, R162, R3.reuse, -R156.reuse ;  /* 0x00000003a2c77223 */ /* 0x180fe2000001089c */
[-CC-:B-1----:R-:W-:Y:S01]  /*1e420*/  FFMA.FTZ R9, R158, R3.reuse, -R156.reuse ;  /* 0x000000039e097223 */ /* 0x182fe2000001089c */
[-CC-:B------:R-:W-:Y:S01]  /*1e430*/  FFMA.FTZ R193, R176, R3.reuse, -R156.reuse ;  /* 0x00000003b0c17223 */ /* 0x180fe2000001089c */
[-CC-:B------:R-:W-:Y:S01]  /*1e440*/  FFMA.FTZ R13, R177, R3.reuse, -R156.reuse ;  /* 0x00000003b10d7223 */ /* 0x180fe2000001089c */
[----:B------:R-:W-:-:S03]  /*1e450*/  FFMA.FTZ R195, R178, R3, -R156 ;  /* 0x00000003b2c37223 */ /* 0x000fc6000001089c */
[----:B------:R-:W1:Y:S01]  /*1e460*/  MUFU.EX2 R205, R205 ;  /* 0x000000cd00cd7308 */ /* 0x000e620000000800 */
[-CC-:B--2---:R-:W-:Y:S01]  /*1e470*/  FFMA.FTZ R15, R6, R3.reuse, -R180.reuse ;  /* 0x00000003060f7223 */ /* 0x184fe200000108b4 */
[-C--:B------:R-:W-:Y:S01]  /*1e480*/  FFMA.FTZ R6, R153, R3.reuse, -R180 ;  /* 0x0000000399067223 */ /* 0x080fe200000108b4 */
[-CC-:B------:R-:W-:Y:S01]  /*1e490*/  FFMA.FTZ R153, R173, R3.reuse, -R156.reuse ;  /* 0x00000003ad997223 */ /* 0x180fe2000001089c */
[----:B------:R-:W-:Y:S01]  /*1e4a0*/  FFMA.FTZ R179, R179, R3, -R156 ;  /* 0x00000003b3b37223 */ /* 0x000fe2000001089c */
[----:B------:R-:W-:Y:S01]  /*1e4b0*/  FADD.FTZ R156, R159, R226 ;  /* 0x000000e29f9c7221 */ /* 0x000fe20000010000 */
[----:B---3--:R-:W-:Y:S02]  /*1e4c0*/  FADD.FTZ R160, R165, R225 ;  /* 0x000000e1a5a07221 */ /* 0x008fe40000010000 */
[----:B------:R-:W2:Y:S01]  /*1e4d0*/  MUFU.EX2 R204, R204 ;  /* 0x000000cc00cc7308 */ /* 0x000ea20000000800 */
[----:B----4-:R-:W-:Y:S01]  /*1e4e0*/  FADD.FTZ R156, R210, R156 ;  /* 0x0000009cd29c7221 */ /* 0x010fe20000010000 */
[----:B-----5:R-:W-:-:S06]  /*1e4f0*/  FADD.FTZ R160, R211, R160 ;  /* 0x000000a0d3a07221 */ /* 0x020fcc0000010000 */
[----:B------:R-:W3:Y:S01]  /*1e500*/  MUFU.EX2 R157, R157 ;  /* 0x0000009d009d7308 */ /* 0x000ee20000000800 */
[----:B0-----:R-:W-:Y:S01]  /*1e510*/  FADD.FTZ R156, R154, R156 ;  /* 0x0000009c9a9c7221 */ /* 0x001fe20000010000 */
[----:B------:R-:W-:-:S06]  /*1e520*/  FADD.FTZ R160, R164, R160 ;  /* 0x000000a0a4a07221 */ /* 0x000fcc0000010000 */
[----:B------:R-:W0:Y:S08]  /*1e530*/  MUFU.EX2 R206, R206 ;  /* 0x000000ce00ce7308 */ /* 0x000e300000000800 */
[----:B------:R-:W4:Y:S01]  /*1e540*/  MUFU.EX2 R207, R207 ;  /* 0x000000cf00cf7308 */ /* 0x000f220000000800 */
[----:B------:R-:W-:Y:S01]  /*1e550*/  FADD.FTZ R156, R152, R156 ;  /* 0x0000009c989c7221 */ /* 0x000fe20000010000 */
[----:B-1----:R-:W-:-:S06]  /*1e560*/  FADD.FTZ R160, R205, R160 ;  /* 0x000000a0cda07221 */ /* 0x002fcc0000010000 */
[----:B------:R-:W1:Y:S01]  /*1e570*/  MUFU.EX2 R153, R153 ;  /* 0x0000009900997308 */ /* 0x000e620000000800 */
[----:B--2---:R-:W-:-:S07]  /*1e580*/  FADD.FTZ R156, R204, R156 ;  /* 0x0000009ccc9c7221 */ /* 0x004fce0000010000 */
[----:B------:R-:W2:Y:S08]  /*1e590*/  MUFU.EX2 R200, R200 ;  /* 0x000000c800c87308 */ /* 0x000eb00000000800 */
[----:B------:R-:W5:Y:S08]  /*1e5a0*/  MUFU.EX2 R201, R201 ;  /* 0x000000c900c97308 */ /* 0x000f700000000800 */
[----:B------:R-:W5:Y:S08]  /*1e5b0*/  MUFU.EX2 R20, R20 ;  /* 0x0000001400147308 */ /* 0x000f700000000800 */
[----:B------:R-:W5:Y:S08]  /*1e5c0*/  MUFU.EX2 R12, R12 ;  /* 0x0000000c000c7308 */ /* 0x000f700000000800 */
[----:B------:R3:W-:Y:S02]  /*1e5d0*/  MUFU.EX2 R158, R161 ;  /* 0x000000a1009e7308 */ /* 0x0007e40000000800 */
[----:B---3--:R-:W-:-:S06]  /*1e5e0*/  FADD.FTZ R161, R157, R160 ;  /* 0x000000a09da17221 */ /* 0x008fcc0000010000 */
[----:B------:R-:W3:Y:S01]  /*1e5f0*/  MUFU.EX2 R202, R202 ;  /* 0x000000ca00ca7308 */ /* 0x000ee20000000800 */
[----:B0-----:R-:W-:Y:S01]  /*1e600*/  FADD.FTZ R160, R206, R156 ;  /* 0x0000009ccea07221 */ /* 0x001fe20000010000 */
[----:B----4-:R-:W-:-:S06]  /*1e610*/  FADD.FTZ R161, R207, R161 ;  /* 0x000000a1cfa17221 */ /* 0x010fcc0000010000 */
[----:B------:R-:W0:Y:S08]  /*1e620*/  MUFU.EX2 R203, R203 ;  /* 0x000000cb00cb7308 */ /* 0x000e300000000800 */
[----:B------:R4:W-:Y:S08]  /*1e630*/  MUFU.EX2 R156, R9 ;  /* 0x00000009009c7308 */ /* 0x0009f00000000800 */
[----:B------:R-:W0:Y:S01]  /*1e640*/  MUFU.EX2 R15, R15 ;  /* 0x0000000f000f7308 */ /* 0x000e220000000800 */
[----:B----4-:R-:W-:Y:S01]  /*1e650*/  FADD.FTZ R9, R21, R160 ;  /* 0x000000a015097221 */ /* 0x010fe20000010000 */
[----:B-1----:R-:W-:-:S06]  /*1e660*/  FADD.FTZ R160, R153, R161 ;  /* 0x000000a199a07221 */ /* 0x002fcc0000010000 */
[----:B------:R-:W1:Y:S01]  /*1e670*/  MUFU.EX2 R155, R155 ;  /* 0x0000009b009b7308 */ /* 0x000e620000000800 */
[----:B--2---:R-:W-:Y:S01]  /*1e680*/  FADD.FTZ R9, R200, R9 ;  /* 0x00000009c8097221 */ /* 0x004fe20000010000 */
[----:B-----5:R-:W-:-:S06]  /*1e690*/  FADD.FTZ R160, R201, R160 ;  /* 0x000000a0c9a07221 */ /* 0x020fcc0000010000 */
[----:B------:R-:W2:Y:S01]  /*1e6a0*/  MUFU.EX2 R196, R196 ;  /* 0x000000c400c47308 */ /* 0x000ea20000000800 */
[----:B------:R-:W-:Y:S01]  /*1e6b0*/  FADD.FTZ R9, R20, R9 ;  /* 0x0000000914097221 */ /* 0x000fe20000010000 */
[----:B------:R-:W-:-:S06]  /*1e6c0*/  FADD.FTZ R160, R12, R160 ;  /* 0x000000a00ca07221 */ /* 0x000fcc0000010000 */
[----:B------:R-:W4:Y:S01]  /*1e6d0*/  MUFU.EX2 R197, R197 ;  /* 0x000000c500c57308 */ /* 0x000f220000000800 */
[----:B---3--:R-:W-:Y:S01]  /*1e6e0*/  FADD.FTZ R9, R202, R9 ;  /* 0x00000009ca097221 */ /* 0x008fe20000010000 */
[----:B0-----:R-:W-:-:S06]  /*1e6f0*/  FADD.FTZ R160, R203, R160 ;  /* 0x000000a0cba07221 */ /* 0x001fcc0000010000 */
[----:B------:R-:W0:Y:S01]  /*1e700*/  MUFU.EX2 R14, R14 ;  /* 0x0000000e000e7308 */ /* 0x000e220000000800 */
[----:B------:R-:W-:Y:S01]  /*1e710*/  FADD.FTZ R9, R15, R9 ;  /* 0x000000090f097221 */ /* 0x000fe20000010000 */
[----:B-1----:R-:W-:-:S06]  /*1e720*/  FADD.FTZ R160, R155, R160 ;  /* 0x000000a09ba07221 */ /* 0x002fcc0000010000 */
[----:B------:R-:W1:Y:S08]  /*1e730*/  MUFU.EX2 R198, R198 ;  /* 0x000000c600c67308 */ /* 0x000e700000000800 */
[----:B------:R-:W3:Y:S01]  /*1e740*/  MUFU.EX2 R199, R199 ;  /* 0x000000c700c77308 */ /* 0x000ee20000000800 */
[----:B--2---:R-:W-:Y:S01]  /*1e750*/  FADD.FTZ R9, R196, R9 ;  /* 0x00000009c4097221 */ /* 0x004fe20000010000 */
[----:B----4-:R-:W-:-:S06]  /*1e760*/  FADD.FTZ R160, R197, R160 ;  /* 0x000000a0c5a07221 */ /* 0x010fcc0000010000 */
[----:B------:R-:W2:Y:S01]  /*1e770*/  MUFU.EX2 R11, R11 ;  /* 0x0000000b000b7308 */ /* 0x000ea20000000800 */
[----:B0-----:R-:W-:Y:S01]  /*1e780*/  FADD.FTZ R9, R14, R9 ;  /* 0x000000090e097221 */ /* 0x001fe20000010000 */
[----:B------:R-:W-:-:S06]  /*1e790*/  FADD.FTZ R161, R158, R160 ;  /* 0x000000a09ea17221 */ /* 0x000fcc0000010000 */
[----:B------:R-:W0:Y:S08]  /*1e7a0*/  MUFU.EX2 R192, R192 ;  /* 0x000000c000c07308 */ /* 0x000e300000000800 */
[----:B------:R-:W4:Y:S01]  /*1e7b0*/  MUFU.EX2 R193, R193 ;  /* 0x000000c100c17308 */ /* 0x000f220000000800 */
[----:B-1----:R-:W-:Y:S01]  /*1e7c0*/  FADD.FTZ R160, R198, R9 ;  /* 0x00000009c6a07221 */ /* 0x002fe20000010000 */
[----:B---3--:R-:W-:-:S06]  /*1e7d0*/  FADD.FTZ R161, R199, R161 ;  /* 0x000000a1c7a17221 */ /* 0x008fcc0000010000 */
[----:B------:R-:W1:Y:S08]  /*1e7e0*/  MUFU.EX2 R10, R10 ;  /* 0x0000000a000a7308 */ /* 0x000e700000000800 */
[----:B------:R-:W3:Y:S01]  /*1e7f0*/  MUFU.EX2 R13, R13 ;  /* 0x0000000d000d7308 */ /* 0x000ee20000000800 */
[----:B--2---:R-:W-:Y:S01]  /*1e800*/  FADD.FTZ R160, R11, R160 ;  /* 0x000000a00ba07221 */ /* 0x004fe20000010000 */
[----:B------:R-:W-:-:S06]  /*1e810*/  FADD.FTZ R161, R156, R161 ;  /* 0x000000a19ca17221 */ /* 0x000fcc0000010000 */
[----:B------:R-:W2:Y:S08]  /*1e820*/  MUFU.EX2 R6, R6 ;  /* 0x0000000600067308 */ /* 0x000eb00000000800 */
[----:B------:R-:W5:Y:S01]  /*1e830*/  MUFU.EX2 R195, R195 ;  /* 0x000000c300c37308 */ /* 0x000f620000000800 */
[----:B0-----:R-:W-:Y:S01]  /*1e840*/  FADD.FTZ R160, R192, R160 ;  /* 0x000000a0c0a07221 */ /* 0x001fe20000010000 */
[----:B----4-:R-:W-:-:S06]  /*1e850*/  FADD.FTZ R161, R193, R161 ;  /* 0x000000a1c1a17221 */ /* 0x010fcc0000010000 */
[----:B------:R-:W0:Y:S08]  /*1e860*/  MUFU.EX2 R194, R194 ;  /* 0x000000c200c27308 */ /* 0x000e300000000800 */
[----:B------:R-:W4:Y:S01]  /*1e870*/  MUFU.EX2 R9, R179 ;  /* 0x000000b300097308 */ /* 0x000f220000000800 */
[----:B-1----:R-:W-:Y:S01]  /*1e880*/  FADD.FTZ R160, R10, R160 ;  /* 0x000000a00aa07221 */ /* 0x002fe20000010000 */
[----:B---3--:R-:W-:-:S03]  /*1e890*/  FADD.FTZ R161, R13, R161 ;  /* 0x000000a10da17221 */ /* 0x008fc60000010000 */
[----:B--2---:R-:W-:Y:S01]  /*1e8a0*/  FADD.FTZ R160, R6, R160 ;  /* 0x000000a006a07221 */ /* 0x004fe20000010000 */
[----:B-----5:R-:W-:-:S03]  /*1e8b0*/  FADD.FTZ R161, R195, R161 ;  /* 0x000000a1c3a17221 */ /* 0x020fc60000010000 */
[----:B0-----:R-:W-:Y:S01]  /*1e8c0*/  FADD.FTZ R226, R194, R160 ;  /* 0x000000a0c2e27221 */ /* 0x001fe20000010000 */
[----:B----4-:R-:W-:Y:S01]  /*1e8d0*/  FADD.FTZ R225, R9, R161 ;  /* 0x000000a109e17221 */ /* 0x010fe20000010000 */
[----:B------:R-:W-:Y:S06]  /*1e8e0*/  @!P0 BRA `(.L_x_2913) ;  /* 0x0000000000048947 */ /* 0x000fec0003800000 */
[----:B------:R-:W-:Y:S01]  /*1e8f0*/  BPT.TRAP 0x1 ;  /* 0x000000040000795c */ /* 0x000fe20000300000 */
.L_x_2913:
        /* <DEDUP_REMOVED lines=28> */
[----:B--2---:R-:W-:-:S02]  /*1eac0*/  ISETP.GT.AND P2, PT, R8, R160, PT ;  /* 0x000000a00800720c */ /* 0x004fc40003f44270 */
[----:B------:R-:W-:-:S11]  /*1ead0*/  IADD3 R8, R8, -0x1, RZ ;  /* 0xffffffff08087810 */ /* 0x000fd60007ffe0ff */
[----:B------:R-:W-:Y:S05]  /*1eae0*/  @P2 BRA `(.L_x_2914) ;  /* 0xffffffa800ec2947 */ /* 0x000fea000383ffff */
[----:B------:R-:W-:Y:S05]  /*1eaf0*/  BSYNC B1 ;  /* 0x0000000000017941 */ /* 0x000fea0003800000 */
.L_x_2901:
[----:B------:R-:W-:-:S07]  /*1eb00*/  IMAD.MOV.U32 R9, RZ, RZ, R8 ;  /* 0x000000ffff097224 */ /* 0x000fce00078e0008 */
.L_x_2900:
[----:B------:R-:W-:Y:S05]  /*1eb10*/  BSYNC B0 ;  /* 0x0000000000007941 */ /* 0x000fea0003800000 */
.L_x_2899:
[----:B------:R-:W-:Y:S01]  /*1eb20*/  ISETP.GE.AND P1, PT, R9, RZ, PT ;  /* 0x000000ff0900720c */ /* 0x000fe20003f26270 */
[----:B------:R-:W-:-:S12]  /*1eb30*/  BSSY B0, `(.L_x_2915) ;  /* 0x00004e3000007945 */ /* 0x000fd80003800000 */
[----:B------:R-:W-:Y:S05]  /*1eb40*/  @!P1 BRA `(.L_x_2916) ;  /* 0x0000004c00849947 */ /* 0x000fea0003800000 */
[----:B------:R-:W-:Y:S01]  /*1eb50*/  IMAD.MOV.U32 R14, RZ, RZ, R4 ;  /* 0x000000ffff0e7224 */ /* 0x000fe200078e0004 */
[----:B------:R-:W-:Y:S01]  /*1eb60*/  MOV R10, R224 ;  /* 0x000000e0000a7202 */ /* 0x000fe20000000f00 */
[----:B------:R-:W-:Y:S02]  /*1eb70*/  IMAD.MOV.U32 R11, RZ, RZ, R5 ;  /* 0x000000ffff0b7224 */ /* 0x000fe400078e0005 */
[----:B------:R-:W-:-:S07]  /*1eb80*/  IMAD.MOV.U32 R8, RZ, RZ, R219 ;  /* 0x000000ffff087224 */ /* 0x000fce00078e00db */
.L_x_2929:
[----:B------:R-:W-:-:S05]  /*1eb90*/  VIADD R15, R8, 0x1 ;  /* 0x00000001080f7836 */ /* 0x000fca0000000000 */
[----:B------:R-:W-:-:S04]  /*1eba0*/  ISETP.NE.AND P1, PT, R15, 0x2, PT ;  /* 0x000000020f00780c */ /* 0x000fc80003f25270 */
[----:B------:R-:W-:Y:S02]  /*1ebb0*/  SEL R15, R15, RZ, P1 ;  /* 0x000000ff0f0f7207 */ /* 0x000fe40000800000 */
[----:B------:R-:W-:-:S03]  /*1ebc0*/  SEL R3, RZ, 0x1, P1 ;  /* 0x00000001ff037807 */ /* 0x000fc60000800000 */
[----:B------:R-:W-:Y:S01]  /*1ebd0*/  IMAD.MOV.U32 R219, RZ, RZ, R15 ;  /* 0x000000ffffdb7224 */ /* 0x000fe200078e000f */
[----:B------:R-:W-:Y:S01]  /*1ebe0*/  LOP3.LUT R224, R10, R3, RZ, 0x3c, !PT ;  /* 0x000000030ae07212 */ /* 0x000fe200078e3cff */
[----:B------:R-:W-:Y:S06]  /*1ebf0*/  @!P0 BRA `(.L_x_2917) ;  /* 0x0000000000048947 */ /* 0x000fec0003800000 */
[----:B------:R-:W-:Y:S01]  /*1ec00*/  BPT.TRAP 0x1 ;  /* 0x000000040000795c */ /* 0x000fe20000300000 */
.L_x_2917:
[----:B------:R-:W-:Y:S02]  /*1ec10*/  LEA R3, R219, R22, 0x3 ;  /* 0x00000016db037211 */ /* 0x000fe400078e18ff */
[----:B------:R-:W-:-:S04]  /*1ec20*/  SHF.L.U32 R6, R224, 0x1f, RZ ;  /* 0x0000001fe0067819 */ /* 0x000fc800000006ff */
[----:B------:R0:W1:Y:S01]  /*1ec30*/  SYNCS.PHASECHK.TRANS64.TRYWAIT P1, [R3+URZ+0x38830], R6 ;  /* 0x03883006030075a7 */ /* 0x000062000802017f */
[----:B------:R-:W-:Y:S05]  /*1ec40*/  @!P0 BRA `(.L_x_2918) ;  /* 0x0000000000048947 */ /* 0x000fea0003800000 */
[----:B------:R-:W-:Y:S01]  /*1ec50*/  BPT.TRAP 0x1 ;  /* 0x000000040000795c */ /* 0x000fe20000300000 */
.L_x_2918:
[----:B------:R-:W2:Y:S01]  /*1ec60*/  LDL R4, [R1+0x54] ;  /* 0x0000540001047983 */ /* 0x000ea20000100800 */
[----:B------:R-:W-:Y:S01]  /*1ec70*/  BSSY B1, `(.L_x_2919) ;  /* 0x0000007000017945 */ /* 0x000fe20003800000 */
[----:B------:R-:W-:Y:S02]  /*1ec80*/  IMAD.MOV.U32 R5, RZ, RZ, 0x40000040 ;  /* 0x40000040ff057424 */ /* 0x000fe400078e00ff */
[----:B--2---:R-:W-:-:S04]  /*1ec90*/  IMAD R4, R219, 0xa00, R4 ;  /* 0x00000a00db047824 */ /* 0x004fc800078e0204 */
[----:B------:R-:W-:Y:S01]  /*1eca0*/  VIADD R20, R4, 0x80 ;  /* 0x0000008004147836 */ /* 0x000fe20000000000 */
[----:B-1----:R-:W-:Y:S06]  /*1ecb0*/  @P1 BRA `(.L_x_2920) ;  /* 0x0000000000081947 */ /* 0x002fec0003800000 */
[----:B------:R-:W1:Y:S02]  /*1ecc0*/  SYNCS.PHASECHK.TRANS64.TRYWAIT P1, [R3+URZ+0x38830], R6 ;  /* 0x03883006030075a7 */ /* 0x000e64000802017f */
[----:B-1----:R-:W-:Y:S05]  /*1ecd0*/  @!P1 BRA `(.L_x_2921) ;  /* 0x0000012000a89947 */ /* 0x002fea0003800000 */
.L_x_2920:
[----:B------:R-:W-:Y:S05]  /*1ece0*/  BSYNC B1 ;  /* 0x0000000000017941 */ /* 0x000fea0003800000 */
.L_x_2919:
[----:B------:R-:W2:Y:S04]  /*1ecf0*/  LDL.64 R152, [R1+0x40] ;  /* 0x0000400001987983 */ /* 0x000ea80000100a00 */
[----:B------:R-:W3:Y:S01]  /*1ed00*/  LDL.64 R154, [R1+0x48] ;  /* 0x00004800019a7983 */ /* 0x000ee20000100a00 */
[----:B------:R-:W-:Y:S02]  /*1ed10*/  R2UR UR10, R4 ;  /* 0x00000000040a72ca */ /* 0x000fe400000e0000 */
[----:B------:R-:W-:Y:S01]  /*1ed20*/  R2UR UR11, R5 ;  /* 0x00000000050b72ca */ /* 0x000fe200000e0000 */
[----:B------:R-:W-:Y:S01]  /*1ed30*/  WARPGROUP.ARRIVE ;  /* 0x00000000000079c5 */ /* 0x000fe20000000000 */
[----:B------:R-:W-:Y:S01]  /*1ed40*/  IMAD.MOV.U32 R21, RZ, RZ, 0x40000040 ;  /* 0x40000040ff157424 */ /* 0x000fe200078e00ff */
[----:B------:R-:W-:-:S04]  /*1ed50*/  R2UR UR18, R20 ;  /* 0x00000000141272ca */ /* 0x000fc800000e0000 */
[----:B------:R-:W-:Y:S01]  /*1ed60*/  R2UR UR19, R21 ;  /* 0x00000000151372ca */ /* 0x000fe200000e0000 */
[C---:B------:R-:W-:Y:S02]  /*1ed70*/  VIADD R12, R4.reuse, 0x100 ;  /* 0x00000100040c7836 */ /* 0x040fe40000000000 */
[----:B------:R-:W-:Y:S01]  /*1ed80*/  IMAD.MOV.U32 R13, RZ, RZ, 0x40000040 ;  /* 0x40000040ff0d7424 */ /* 0x000fe200078e00ff */
[----:B01----:R-:W-:Y:S01]  /*1ed90*/  IADD3 R6, R4, 0x180, RZ ;  /* 0x0000018004067810 */ /* 0x003fe20007ffe0ff */
[----:B------:R-:W4:Y:S01]  /*1eda0*/  LDL.64 R20, [R1+0x30] ;  /* 0x0000300001147983 */ /* 0x000f220000100a00 */
[----:B------:R-:W-:Y:S02]  /*1edb0*/  R2UR UR14, R12 ;  /* 0x000000000c0e72ca */ /* 0x000fe400000e0000 */
[----:B------:R-:W-:Y:S02]  /*1edc0*/  R2UR UR15, R13 ;  /* 0x000000000d0f72ca */ /* 0x000fe400000e0000 */
[----:B------:R-:W-:-:S02]  /*1edd0*/  MOV R7, 0x40000040 ;  /* 0x4000004000077802 */ /* 0x000fc40000000f00 */
[----:B------:R-:W-:Y:S02]  /*1ede0*/  R2UR UR6, R6 ;  /* 0x00000000060672ca */ /* 0x000fe400000e0000 */
[----:B------:R-:W-:Y:S02]  /*1edf0*/  R2UR UR7, R7 ;  /* 0x00000000070772ca */ /* 0x000fe400000e0000 */
[----:B--2---:R-:W-:Y:S02]  /*1ee00*/  R2UR UR32, R152 ;  /* 0x00000000982072ca */ /* 0x004fe400000e0000 */
[----:B------:R-:W-:Y:S02]  /*1ee10*/  R2UR UR33, R153 ;  /* 0x00000000992172ca */ /* 0x000fe400000e0000 */
        /* <DEDUP_REMOVED lines=18> */
[----:B------:R-:W-:Y:S01]  /*1ef40*/  VIADD R12, R4, 0x200 ;  /* 0x00000200040c7836 */ /* 0x000fe20000000000 */
[----:B------:R-:W-:Y:S02]  /*1ef50*/  WARPGROUP.DEPBAR.LE gsb0, 0x0 ;  /* 0x00008000000079c5 */ /* 0x000fe40000010000 */
        /* <DEDUP_REMOVED lines=8> */
[----:B------:R-:W-:Y:S01]  /*1efe0*/  VIADD R6, R4, 0x2 ;  /* 0x0000000204067836 */ /* 0x000fe20000000000 */
[----:B--2---:R-:W-:Y:S02]  /*1eff0*/  R2UR UR28, R152 ;  /* 0x00000000981c72ca */ /* 0x004fe400000e0000 */
[----:B------:R-:W-:Y:S02]  /*1f000*/  R2UR UR29, R153 ;  /* 0x00000000991d72ca */ /* 0x000fe400000e0000 */
[----:B------:R-:W-:-:S06]  /*1f010*/  WARPGROUP.ARRIVE ;  /* 0x00000000000079c5 */ /* 0x000fcc0000000000 */
[----:B------:R-:W-:Y:S01]  /*1f020*/  HGMMA.64x16x16.F32 R152, gdesc[UR24], RZ, !UPT, gsb0 ;  /* 0x00200000189879f0 */ /* 0x000fe2000c0008ff */
[----:B------:R-:W-:Y:S02]  /*1f030*/  MOV R7, 0x40000040 ;  /* 0x4000004000077802 */ /* 0x000fe40000000f00 */
        /* <DEDUP_REMOVED lines=88> */
[----:B------:R-:W-:Y:S02]  /*1f5c0*/  R2UR UR47, R21 ;  /* 0x00000000152f72ca */ /* 0x000fe400000e0000 */
[----:B------:R-:W3:Y:S01]  /*1f5d0*/  LDL.64 R20, [R1+0x28] ;  /* 0x0000280001147983 */ /* 0x000ee20000100a00 */
[----:B------:R-:W-:Y:S02]  /*1f5e0*/  VIADD R6, R4, 0x6 ;  /* 0x0000000604067836 */ /* 0x000fe40000000000 */
[----:B------:R-:W-:-:S03]  /*1f5f0*/  IMAD.MOV.U32 R7, RZ, RZ, 0x40000040 ;  /* 0x40000040ff077424 */ /* 0x000fc600078e00ff */
[----:B------:R-:W-:Y:S02]  /*1f600*/  R2UR UR30, R6 ;  /* 0x00000000061e72ca */ /* 0x000fe400000e0000 */
[----:B------:R-:W-:Y:S01]  /*1f610*/  R2UR UR31, R7 ;  /* 0x00000000071f72ca */ /* 0x000fe200000e0000 */
[----:B------:R-:W-:Y:S02]  /*1f620*/  UMOV UR28, UR46 ;  /* 0x0000002e001c7c82 */ /* 0x000fe40008000000 */
[----:B------:R-:W-:Y:S01]  /*1f630*/  UMOV UR29, UR47 ;  /* 0x0000002f001d7c82 */ /* 0x000fe20008000000 */
[----:B------:R-:W-:Y:S01]  /*1f640*/  IMAD.MOV.U32 R7, RZ, RZ, 0x40000040 ;  /* 0x40000040ff077424 */ /* 0x000fe200078e00ff */
[----:B------:R-:W-:-:S04]  /*1f650*/  IADD3 R6, R4, 0x86, RZ ;  /* 0x0000008604067810 */ /* 0x000fc80007ffe0ff */
[----:B------:R-:W-:Y:S01]  /*1f660*/  R2UR UR15, R7 ;  /* 0x00000000070f72ca */ /* 0x000fe200000e0000 */
[----:B------:R-:W-:Y:S02]  /*1f670*/  WARPGROUP.DEPBAR.LE gsb0, 0x0 ;  /* 0x00008000000079c5 */ /* 0x000fe40000010000 */
[----:B------:R-:W-:-:S06]  /*1f680*/  WARPGROUP.ARRIVE ;  /* 0x00000000000079c5 */ /* 0x000fcc0000000000 */
[----:B------:R-:W-:Y:S01]  /*1f690*/  HGMMA.64x16x16.F32 R184, gdesc[UR28], R184, gsb0 ;  /* 0x002000001cb879f0 */ /* 0x000fe200080008b8 */
[----:B------:R-:W-:Y:S01]  /*1f6a0*/  R2UR UR14, R6 ;  /* 0x00000000060e72ca */ /* 0x000fe200000e0000 */
[----:B------:R-:W-:Y:S02]  /*1f6b0*/  IMAD.MOV.U32 R7, RZ, RZ, 0x40000040 ;  /* 0x40000040ff077424 */ /* 0x000fe400078e00ff */
[----:B------:R-:W-:-:S03]  /*1f6c0*/  VIADD R6, R4, 0x106 ;  /* 0x0000010604067836 */ /* 0x000fc60000000000 */
        /* <DEDUP_REMOVED lines=29> */
[----:B------:R-:W-:Y:S01]  /*1f8a0*/  IMAD.MOV.U32 R7, RZ, RZ, 0x40000040 ;  /* 0x40000040ff077424 */ /* 0x000fe200078e00ff */
[----:B------:R-:W-:Y:S02]  /*1f8b0*/  WARPGROUP.DEPBAR.LE gsb0, 0x0 ;  /* 0x00008000000079c5 */ /* 0x000fe40000010000 */
[----:B------:R-:W-:-:S06]  /*1f8c0*/  WARPGROUP.ARRIVE ;  /* 0x00000000000079c5 */ /* 0x000fcc0000000000 */
[----:B------:R-:W-:Y:S01]  /*1f8d0*/  HGMMA.64x16x16.F32 R152, gdesc[UR28], R152, gsb0 ;  /* 0x002000001c9879f0 */ /* 0x000fe20008000898 */
        /* <DEDUP_REMOVED lines=62> */
[----:B------:R-:W-:Y:S01]  /*1fcc0*/  VIADD R6, R4, 0x482 ;  /* 0x0000048204067836 */ /* 0x000fe20000000000 */
[----:B--2---:R-:W-:-:S02]  /*1fcd0*/  R2UR UR28, R12 ;  /* 0x000000000c1c72ca */ /* 0x004fc400000e0000 */
[----:B------:R-:W-:Y:S02]  /*1fce0*/  R2UR UR5, R7 ;  /* 0x00000000070572ca */ /* 0x000fe400000e0000 */
[----:B------:R-:W-:Y:S02]  /*1fcf0*/  R2UR UR4, R6 ;  /* 0x00000000060472ca */ /* 0x000fe400000e0000 */
[----:B------:R-:W-:Y:S02]  /*1fd00*/  R2UR UR29, R13 ;  /* 0x000000000d1d72ca */ /* 0x000fe400000e0000 */
[----:B------:R-:W2:Y:S07]  /*1fd10*/  LDL.64 R12, [R1+0x10] ;  /* 0x00001000010c7983 */ /* 0x000eae0000100a00 */
[----:B------:R-:W-:-:S02]  /*1fd20*/  UMOV UR27, UR5 ;  /* 0x00000005001b7c82 */ /* 0x000fc40008000000 */
        /* <DEDUP_REMOVED lines=615> */
.L_x_2922:
[----:B------:R-:W-:Y:S02]  /*223a0*/  SHF.L.U32 R0, R10, 0x1f, RZ ;  /* 0x0000001f0a007819 */ /* 0x000fe400000006ff */
[----:B------:R-:W-:-:S04]  /*223b0*/  LEA R6, R8, R22, 0x3 ;  /* 0x0000001608067211 */ /* 0x000fc800078e18ff */
[----:B------:R0:W1:Y:S01]  /*223c0*/  SYNCS.PHASECHK.TRANS64.TRYWAIT P1, [R6+URZ+0x38850], R0 ;  /* 0x03885000060075a7 */ /* 0x000062000802017f */
[----:B------:R-:W-:Y:S05]  /*223d0*/  @!P0 BRA `(.L_x_2923) ;  /* 0x0000000000048947 */ /* 0x000fea0003800000 */
[----:B------:R-:W-:Y:S01]  /*223e0*/  BPT.TRAP 0x1 ;  /* 0x000000040000795c */ /* 0x000fe20000300000 */
.L_x_2923:
[----:B------:R-:W-:Y:S04]  /*223f0*/  BSSY B1, `(.L_x_2924) ;  /* 0x0000004000017945 */ /* 0x000fe80003800000 */
[----:B-1----:R-:W-:Y:S05]  /*22400*/  @P1 BRA `(.L_x_2925) ;  /* 0x0000000000081947 */ /* 0x002fea0003800000 */
[----:B------:R-:W1:Y:S02]  /*22410*/  SYNCS.PHASECHK.TRANS64.TRYWAIT P1, [R6+URZ+0x38850], R0 ;  /* 0x03885000060075a7 */ /* 0x000e64000802017f */
[----:B-1----:R-:W-:Y:S05]  /*22420*/  @!P1 BRA `(.L_x_2926) ;  /* 0x000000e800e89947 */ /* 0x002fea0003800000 */
.L_x_2925:
[----:B------:R-:W-:Y:S05]  /*22430*/  BSYNC B1 ;  /* 0x0000000000017941 */ /* 0x000fea0003800000 */
.L_x_2924:
        /* <DEDUP_REMOVED lines=45> */
.L_x_2927:
        /* <DEDUP_REMOVED lines=22> */
[----:B------:R-:W2:Y:S01]  /*22870*/  MUFU.TANH R193, R193 ;  /* 0x000000c100c17308 */ /* 0x000ea20000002400 */
        /* <DEDUP_REMOVED lines=16> */
[----:B--2---:R-:W-:Y:S01]  /*22980*/  FMNMX.FTZ R0, R193, R14, !PT ;  /* 0x0000000ec1007209 */ /* 0x004fe20007810000 */
        /* <DEDUP_REMOVED lines=10> */
[----:B------:R-:W-:Y:S01]  /*22a30*/  IMAD.U32 R3, RZ, RZ, UR42 ;  /* 0x0000002aff037e24 */ /* 0x000fe2000f8e00ff */
[----:B------:R-:W-:-:S03]  /*22a40*/  LEA R15, R15, R22, 0x3 ;  /* 0x000000160f0f7211 */ /* 0x000fc600078e18ff */
        /* <DEDUP_REMOVED lines=67> */
[----:B-1----:R-:W-:-:S05]  /*22e80*/  FMNMX.FTZ R5, R157, R2, !PT ;  /* 0x000000029d057209 */ /* 0x002fca0007810000 */
[----:B------:R-:W1:Y:S01]  /*22e90*/  SHFL.BFLY PT, R2, R5, 0x2, 0x1f ;  /* 0x0c401f0005027f89 */ /* 0x000e6200000e0000 */
[----:B--2---:R-:W-:-:S04]  /*22ea0*/  FMNMX.FTZ R0, R158, R0, !PT ;  /* 0x000000009e007209 */ /* 0x004fc80007810000 */
[----:B0-----:R-:W-:-:S05]  /*22eb0*/  FMNMX.FTZ R4, R159, R0, !PT ;  /* 0x000000009f047209 */ /* 0x001fca0007810000 */
[----:B------:R-:W0:Y:S01]  /*22ec0*/  SHFL.BFLY PT, R0, R4, 0x2, 0x1f ;  /* 0x0c401f0004007f89 */ /* 0x000e2200000e0000 */
[----:B-1----:R-:W-:-:S05]  /*22ed0*/  FMNMX.FTZ R5, R5, R2, !PT ;  /* 0x0000000205057209 */ /* 0x002fca0007810000 */
[----:B------:R-:W1:Y:S01]  /*22ee0*/  SHFL.BFLY PT, R2, R5, 0x1, 0x1f ;  /* 0x0c201f0005027f89 */ /* 0x000e6200000e0000 */
[----:B0-----:R-:W-:-:S05]  /*22ef0*/  FMNMX.FTZ R4, R4, R0, !PT ;  /* 0x0000000004047209 */ /* 0x001fca0007810000 */
[----:B------:R-:W0:Y:S01]  /*22f00*/  SHFL.BFLY PT, R0, R4, 0x1, 0x1f ;  /* 0x0c201f0004007f89 */ /* 0x000e2200000e0000 */
[----:B-1----:R-:W-:Y:S02]  /*22f10*/  FMNMX.FTZ R5, R5, R2, !PT ;  /* 0x0000000205057209 */ /* 0x002fe40007810000 */
[----:B0-----:R-:W-:-:S03]  /*22f20*/  FMNMX.FTZ R4, R4, R0, !PT ;  /* 0x0000000004047209 */ /* 0x001fc60007810000 */
[C---:B------:R-:W-:Y:S01]  /*22f30*/  FADD.FTZ R0, -R5.reuse, R11 ;  /* 0x0000000b05007221 */ /* 0x040fe20000010100 */
[----:B------:R-:W-:Y:S01]  /*22f40*/  FMUL.FTZ R11, R5, R3 ;  /* 0x00000003050b7220 */ /* 0x000fe20000410000 */
[----:B------:R-:W-:-:S03]  /*22f50*/  FADD.FTZ R2, -R4, R14 ;  /* 0x0000000e04027221 */ /* 0x000fc60000010100 */
[-CC-:B------:R-:W-:Y:S01]  /*22f60*/  FFMA.FTZ R192, R152, R3.reuse, -R11.reuse ;  /* 0x0000000398c07223 */ /* 0x180fe2000001080b */
[-C--:B------:R-:W-:Y:S01]  /*22f70*/  FMUL.FTZ R152, R4, R3.reuse ;  /* 0x0000000304987220 */ /* 0x080fe20000410000 */
[-C--:B------:R-:W-:Y:S01]  /*22f80*/  FMUL.FTZ R0, R0, R3.reuse ;  /* 0x0000000300007220 */ /* 0x080fe20000410000 */
        /* <DEDUP_REMOVED lines=24> */
[----:B------:R-:W-:Y:S01]  /*23110*/  FFMA.FTZ R156, R184, R3, -R152 ;  /* 0x00000003b89c7223 */ /* 0x000fe20000010898 */
[----:B------:R-:W-:-:S02]  /*23120*/  VIADD R160, R15, 0x38840 ;  /* 0x000388400fa07836 */ /* 0x000fc40000000000 */
[-CC-:B------:R-:W-:Y:S01]  /*23130*/  FFMA.FTZ R205, R21, R3.reuse, -R152.reuse ;  /* 0x0000000315cd7223 */ /* 0x180fe20000010898 */
[-CC-:B------:R-:W-:Y:S01]  /*23140*/  FFMA.FTZ R153, R176, R3.reuse, -R152.reuse ;  /* 0x00000003b0997223 */ /* 0x180fe20000010898 */
[-CC-:B------:R-:W-:Y:S01]  /*23150*/  FFMA.FTZ R207, R179, R3.reuse, -R152.reuse ;  /* 0x00000003b3cf7223 */ /* 0x180fe20000010898 */
[-C--:B------:R-:W-:Y:S01]  /*23160*/  FFMA.FTZ R193, R154, R3.reuse, -R152 ;  /* 0x000000039ac17223 */ /* 0x080fe20000010898 */
[----:B------:R-:W-:Y:S01]  /*23170*/  MUFU.EX2 R2, R2 ;  /* 0x0000000200027308 */ /* 0x000fe20000000800 */
[----:B------:R-:W-:Y:S01]  /*23180*/  PRMT R160, R229, 0x654, R160 ;  /* 0x00000654e5a07816 */ /* 0x000fe200000000a0 */
[-CC-:B------:R-:W-:Y:S01]  /*23190*/  FFMA.FTZ R21, R180, R3.reuse, -R152.reuse ;  /* 0x00000003b4157223 */ /* 0x180fe20000010898 */
[-CC-:B------:R-:W-:Y:S01]  /*231a0*/  FFMA.FTZ R201, R170, R3.reuse, -R152.reuse ;  /* 0x00000003aac97223 */ /* 0x180fe20000010898 */
[-CC-:B------:R-:W-:Y:S01]  /*231b0*/  FFMA.FTZ R171, R171, R3.reuse, -R152.reuse ;  /* 0x00000003abab7223 */ /* 0x180fe20000010898 */
[----:B------:R0:W-:Y:S01]  /*231c0*/  SYNCS.ARRIVE.TRANS64.RED.A1T0 RZ, [R160+URZ], RZ ;  /* 0x000000ffa0ff79a7 */ /* 0x0001e2000810043f */
[-CC-:B------:R-:W-:Y:S01]  /*231d0*/  FFMA.FTZ R203, R174, R3.reuse, -R152.reuse ;  /* 0x00000003aecb7223 */ /* 0x180fe20000010898 */
[-CC-:B------:R-:W-:Y:S01]  /*231e0*/  FFMA.FTZ R197, R162, R3.reuse, -R152.reuse ;  /* 0x00000003a2c57223 */ /* 0x180fe20000010898 */
[----:B------:R-:W1:Y:S01]  /*231f0*/  MUFU.EX2 R208, R208 ;  /* 0x000000d000d07308 */ /* 0x000e620000000800 */
[-CC-:B------:R-:W-:Y:S01]  /*23200*/  FFMA.FTZ R163, R163, R3.reuse, -R152.reuse ;  /* 0x00000003a3a37223 */ /* 0x180fe20000010898 */
[-CC-:B------:R-:W-:Y:S01]  /*23210*/  FFMA.FTZ R199, R166, R3.reuse, -R152.reuse ;  /* 0x00000003a6c77223 */ /* 0x180fe20000010898 */
[-CC-:B------:R-:W-:Y:S01]  /*23220*/  FFMA.FTZ R167, R167, R3.reuse, -R152.reuse ;  /* 0x00000003a7a77223 */ /* 0x180fe20000010898 */
[-CC-:B------:R-:W-:Y:S01]  /*23230*/  FFMA.FTZ R154, R155, R3.reuse, -R152.reuse ;  /* 0x000000039b9a7223 */ /* 0x180fe20000010898 */
[-CC-:B0-----:R-:W-:Y:S01]  /*23240*/  FFMA.FTZ R160, R175, R3.reuse, -R152.reuse ;  /* 0x00000003afa07223 */ /* 0x181fe20000010898 */
[-CC-:B------:R-:W-:Y:S01]  /*23250*/  FFMA.FTZ R195, R158, R3.reuse, -R152.reuse ;  /* 0x000000039ec37223 */ /* 0x180fe20000010898 */
[----:B------:R-:W-:Y:S01]  /*23260*/  FFMA.FTZ R152, R159, R3, -R152 ;  /* 0x000000039f987223 */ /* 0x000fe20000010898 */
[----:B------:R-:W0:Y:S08]  /*23270*/  MUFU.EX2 R209, R209 ;  /* 0x000000d100d17308 */ /* 0x000e300000000800 */
[----:B------:R-:W2:Y:S01]  /*23280*/  MUFU.EX2 R182, R182 ;  /* 0x000000b600b67308 */ /* 0x000ea20000000800 */
[----:B-1----:R-:W-:-:S07]  /*23290*/  FFMA.FTZ R226, R0, R226, R208 ;  /* 0x000000e200e27223 */ /* 0x002fce00000100d0 */
[----:B------:R-:W1:Y:S01]  /*232a0*/  MUFU.EX2 R157, R157 ;  /* 0x0000009d009d7308 */ /* 0x000e620000000800 */
[----:B0-----:R-:W-:-:S07]  /*232b0*/  FFMA.FTZ R225, R2, R225, R209 ;  /* 0x000000e102e17223 */ /* 0x001fce00000100d1 */
        /* <DEDUP_REMOVED lines=76> */
.L_x_2928:
[----:B------:R-:W-:Y:S01]  /*23780*/  ISETP.GT.AND P1, PT, R9, RZ, PT ;  /* 0x000000ff0900720c */ /* 0x000fe20003f24270 */
[----:B------:R-:W-:Y:S01]  /*23790*/  VIADD R6, R6, 0x38860 ;  /* 0x0003886006067836 */ /* 0x000fe20000000000 */
[----:B------:R-:W-:Y:S01]  /*237a0*/  F2FP.F16.F32.PACK_AB R206, R14, R206 ;  /* 0x000000ce0ece723e */ /* 0x000fe200000000ff */
[----:B------:R-:W-:Y:S01]  /*237b0*/  IMAD.MOV.U32 R14, RZ, RZ, R4 ;  /* 0x000000ffff0e7224 */ /* 0x000fe200078e0004 */
[----:B------:R-:W-:Y:S02]  /*237c0*/  F2FP.F16.F32.PACK_AB R196, R10, R196 ;  /* 0x000000c40ac4723e */ /* 0x000fe400000000ff */
[----:B------:R-:W-:Y:S02]  /*237d0*/  PRMT R6, R229, 0x654, R6 ;  /* 0x00000654e5067816 */ /* 0x000fe40000000006 */
[----:B------:R-:W-:Y:S01]  /*237e0*/  F2FP.F16.F32.PACK_AB R198, R8, R198 ;  /* 0x000000c608c6723e */ /* 0x000fe200000000ff */
[----:B------:R-:W-:Y:S01]  /*237f0*/  IMAD.MOV.U32 R8, RZ, RZ, R219 ;  /* 0x000000ffff087224 */ /* 0x000fe200078e00db */
[----:B------:R0:W-:Y:S01]  /*23800*/  SYNCS.ARRIVE.TRANS64.RED.A1T0 RZ, [R6+URZ], RZ ;  /* 0x000000ff06ff79a7 */ /* 0x0001e2000810043f */
        /* <DEDUP_REMOVED lines=18> */
[----:B------:R-:W-:Y:S02]  /*23930*/  IADD3 R9, R9, -0x1, RZ ;  /* 0xffffffff09097810 */ /* 0x000fe40007ffe0ff */
[----:B------:R-:W-:Y:S01]  /*23940*/  MOV R10, R224 ;  /* 0x000000e0000a7202 */ /* 0x000fe20000000f00 */
[----:B0-----:R-:W-:Y:S06]  /*23950*/  @P1 BRA `(.L_x_2929) ;  /* 0xffffffb0008c1947 */ /* 0x001fec000383ffff */
.L_x_2916:
[----:B------:R-:W-:Y:S05]  /*23960*/  BSYNC B0 ;  /* 0x0000000000007941 */ /* 0x000fea0003800000 */
.L_x_2915:
        /* <DEDUP_REMOVED lines=131> */
.L_x_2930:
[----:B------:R-:W-:Y:S01]  /*241a0*/  IMAD R8, R219, 0x8, R22 ;  /* 0x00000008db087824 */ /* 0x000fe200078e0216 */
[----:B------:R-:W-:-:S04]  /*241b0*/  SHF.L.U32 R7, R224, 0x1f, RZ ;  /* 0x0000001fe0077819 */ /* 0x000fc800000006ff */
[----:B------:R0:W1:Y:S01]  /*241c0*/  SYNCS.PHASECHK.TRANS64.TRYWAIT P1, [R8+URZ+0x38850], R7 ;  /* 0x03885007080075a7 */ /* 0x000062000802017f */
[----:B------:R-:W-:Y:S05]  /*241d0*/  @!P0 BRA `(.L_x_2931) ;  /* 0x0000000000048947 */ /* 0x000fea0003800000 */
[----:B------:R-:W-:Y:S01]  /*241e0*/  BPT.TRAP 0x1 ;  /* 0x000000040000795c */ /* 0x000fe20000300000 */
.L_x_2931:
[----:B------:R-:W-:Y:S01]  /*241f0*/  IADD3 R22, R22, 0x400, RZ ;  /* 0x0000040016167810 */ /* 0x000fe20007ffe0ff */
[----:B------:R-:W-:Y:S03]  /*24200*/  BSSY B0, `(.L_x_2932) ;  /* 0x0000008000007945 */ /* 0x000fe60003800000 */
[----:B------:R-:W-:-:S04]  /*24210*/  SHF.R.U32.HI R22, RZ, 0x4, R22 ;  /* 0x00000004ff167819 */ /* 0x000fc80000011616 */
[----:B------:R-:W-:-:S04]  /*24220*/  LOP3.LUT R22, R22, 0x3fff, RZ, 0xc0, !PT ;  /* 0x00003fff16167812 */ /* 0x000fc800078ec0ff */
[----:B------:R-:W-:-:S05]  /*24230*/  LOP3.LUT R0, R22, 0x2800000, RZ, 0xfc, !PT ;  /* 0x0280000016007812 */ /* 0x000fca00078efcff */
[----:B------:R-:W-:Y:S01]  /*24240*/  IMAD R0, R219, 0xa00, R0 ;  /* 0x00000a00db007824 */ /* 0x000fe200078e0200 */
[----:B-1----:R-:W-:Y:S06]  /*24250*/  @P1 BRA `(.L_x_2933) ;  /* 0x0000000000081947 */ /* 0x002fec0003800000 */
[----:B------:R-:W1:Y:S02]  /*24260*/  SYNCS.PHASECHK.TRANS64.TRYWAIT P1, [R8+URZ+0x38850], R7 ;  /* 0x03885007080075a7 */ /* 0x000e64000802017f */
[----:B-1----:R-:W-:Y:S05]  /*24270*/  @!P1 BRA `(.L_x_2934) ;  /* 0x000000cc00689947 */ /* 0x002fea0003800000 */
.L_x_2933:
[----:B------:R-:W-:Y:S05]  /*24280*/  BSYNC B0 ;  /* 0x0000000000007941 */ /* 0x000fea0003800000 */
.L_x_2932:
[----:B------:R-:W-:Y:S01]  /*24290*/  IMAD.MOV.U32 R6, RZ, RZ, R0 ;  /* 0x000000ffff067224 */ /* 0x000fe200078e0000 */
[----:B------:R-:W-:Y:S01]  /*242a0*/  WARPGROUP.ARRIVE ;  /* 0x00000000000079c5 */ /* 0x000fe20000000000 */
[----:B01----:R-:W-:Y:S01]  /*242b0*/  IMAD.MOV.U32 R7, RZ, RZ, 0x40000040 ;  /* 0x40000040ff077424 */ /* 0x003fe200078e00ff */
[----:B------:R-:W0:Y:S02]  /*242c0*/  SHFL.BFLY PT, R2, R225, 0x2, 0x1f ;  /* 0x0c401f00e1027f89 */ /* 0x000e2400000e0000 */
[----:B------:R-:W-:Y:S02]  /*242d0*/  R2UR UR6, R6 ;  /* 0x00000000060672ca */ /* 0x000fe400000e0000 */
[----:B------:R-:W-:Y:S01]  /*242e0*/  R2UR UR7, R7 ;  /* 0x00000000070772ca */ /* 0x000fe200000e0000 */
[----:B------:R-:W-:Y:S01]  /*242f0*/  IMAD.MOV.U32 R7, RZ, RZ, 0x40000040 ;  /* 0x40000040ff077424 */ /* 0x000fe200078e00ff */
        /* <DEDUP_REMOVED lines=27> */
[----:B0-----:R-:W-:Y:S01]  /*244b0*/  FADD.FTZ R6, R2, R225 ;  /* 0x000000e102067221 */ /* 0x001fe20000010000 */
[----:B------:R-:W-:Y:S02]  /*244c0*/  R2UR UR7, R7 ;  /* 0x00000000070772ca */ /* 0x000fe400000e0000 */
[----:B------:R-:W0:Y:S01]  /*244d0*/  SHFL.BFLY PT, R7, R226, 0x2, 0x1f ;  /* 0x0c401f00e2077f89 */ /* 0x000e2200000e0000 */
[----:B------:R-:W-:-:S03]  /*244e0*/  MOV R2, RZ ;  /* 0x000000ff00027202 */ /* 0x000fc60000000f00 */
[----:B------:R-:W1:Y:S01]  /*244f0*/  SHFL.BFLY PT, R9, R6, 0x1, 0x1f ;  /* 0x0c201f0006097f89 */ /* 0x000e6200000e0000 */
[----:B0-----:R-:W-:Y:S01]  /*24500*/  FADD.FTZ R0, R7, R226 ;  /* 0x000000e207007221 */ /* 0x001fe20000010000 */
[----:B-1----:R-:W-:-:S04]  /*24510*/  FADD.FTZ R13, R6, R9 ;  /* 0x00000009060d7221 */ /* 0x002fc80000010000 */
[----:B------:R-:W0:Y:S01]  /*24520*/  SHFL.BFLY PT, R7, R0, 0x1, 0x1f ;  /* 0x0c201f0000077f89 */ /* 0x000e2200000e0000 */
[----:B------:R-:W-:Y:S01]  /*24530*/  IMAD.MOV.U32 R6, RZ, RZ, -0x800000 ;  /* 0xff800000ff067424 */ /* 0x000fe200078e00ff */
[----:B------:R-:W-:-:S13]  /*24540*/  FSETP.NE.FTZ.AND P2, PT, R13, RZ, PT ;  /* 0x000000ff0d00720b */ /* 0x000fda0003f55000 */
[----:B------:R-:W1:Y:S01]  /*24550*/  @P2 MUFU.LG2 R11, R13 ;  /* 0x0000000d000b2308 */ /* 0x000e620000000c00 */
[----:B------:R-:W-:Y:S01]  /*24560*/  @P2 FMUL.FTZ R14, R3, 0.69314718246459960938 ;  /* 0x3f317218030e2820 */ /* 0x000fe20000410000 */
[----:B0-----:R-:W-:Y:S01]  /*24570*/  FADD.FTZ R12, R0, R7 ;  /* 0x00000007000c7221 */ /* 0x001fe20000010000 */
[----:B------:R-:W-:-:S05]  /*24580*/  IMAD.MOV.U32 R7, RZ, RZ, RZ ;  /* 0x000000ffff077224 */ /* 0x000fca00078e00ff */
[----:B------:R-:W-:Y:S01]  /*24590*/  @P2 MUFU.RCP R2, R13 ;  /* 0x0000000d00022308 */ /* 0x000fe20000001000 */
[----:B------:R-:W-:Y:S01]  /*245a0*/  IMAD.MOV.U32 R0, RZ, RZ, -0x800000 ;  /* 0xff800000ff007424 */ /* 0x000fe200078e00ff */
[----:B------:R-:W-:Y:S01]  /*245b0*/  FSETP.NE.FTZ.AND P1, PT, R12, RZ, PT ;  /* 0x000000ff0c00720b */ /* 0x000fe20003f35000 */
[----:B-1----:R-:W-:-:S04]  /*245c0*/  @P2 FMUL.FTZ R11, R11, 0.69314718246459960938 ;  /* 0x3f3172180b0b2820 */ /* 0x002fc80000410000 */
[----:B------:R-:W-:-:S08]  /*245d0*/  @P2 FFMA.FTZ R0, R14, R4, R11 ;  /* 0x000000040e002223 */ /* 0x000fd0000001000b */
[----:B------:R-:W0:Y:S01]  /*245e0*/  @P1 MUFU.LG2 R9, R12 ;  /* 0x0000000c00091308 */ /* 0x000e220000000c00 */
[----:B------:R-:W-:-:S07]  /*245f0*/  @P1 FMUL.FTZ R10, R3, 0.69314718246459960938 ;  /* 0x3f317218030a1820 */ /* 0x000fce0000410000 */
[----:B------:R1:W2:Y:S01]  /*24600*/  @P1 MUFU.RCP R7, R12 ;  /* 0x0000000c00071308 */ /* 0x0002a20000001000 */
[----:B0-----:R-:W-:-:S04]  /*24610*/  @P1 FMUL.FTZ R9, R9, 0.69314718246459960938 ;  /* 0x3f31721809091820 */ /* 0x001fc80000410000 */
[----:B------:R-:W-:Y:S01]  /*24620*/  @P1 FFMA.FTZ R6, R10, R5, R9 ;  /* 0x000000050a061223 */ /* 0x000fe20000010009 */
[----:B------:R-:W-:Y:S02]  /*24630*/  WARPGROUP.DEPBAR.LE gsb0, 0x0 ;  /* 0x00008000000079c5 */ /* 0x000fe40000010000 */
[----:B------:R-:W-:-:S06]  /*24640*/  WARPGROUP.ARRIVE ;  /* 0x00000000000079c5 */ /* 0x000fcc0000000000 */
[----:B------:R-:W-:Y:S03]  /*24650*/  HGMMA.64x256x16.F32 R24, R192, gdesc[UR4].tnspB, R24, gsb0 ;  /* 0x43e00004c0187df0 */ /* 0x000fe60008000818 */
[----:B------:R-:W-:Y:S02]  /*24660*/  WARPGROUP.DEPBAR.LE gsb0, 0x0 ;  /* 0x00008000000079c5 */ /* 0x000fe40000010000 */
[----:B-12---:R-:W-:Y:S05]  /*24670*/  @!P0 BRA `(.L_x_2935) ;  /* 0x0000000000048947 */ /* 0x006fea0003800000 */
[----:B------:R-:W-:Y:S01]  /*24680*/  BPT.TRAP 0x1 ;  /* 0x000000040000795c */ /* 0x000fe20000300000 */
.L_x_2935:
[----:B------:R-:W2:Y:S01]  /*24690*/  LDL.LU R12, [R1+0x88] ;  /* 0x00008800010c7983 */ /* 0x000ea20000300800 */
[----:B------:R-:W-:Y:S01]  /*246a0*/  IADD3 R4, R8, 0x38860, RZ ;  /* 0x0003886008047810 */ /* 0x000fe20007ffe0ff */
[----:B------:R-:W-:Y:S02]  /*246b0*/  VIADD R219, R219, 0x1 ;  /* 0x00000001dbdb7836 */ /* 0x000fe40000000000 */
[-C--:B------:R-:W-:Y:S01]  /*246c0*/  FMUL.FTZ R8, R24, R7.reuse ;  /* 0x0000000718087220 */ /* 0x080fe20000410000 */
[-C--:B------:R-:W-:Y:S01]  /*246d0*/  FMUL.FTZ R24, R36, R7.reuse ;  /* 0x0000000724187220 */ /* 0x080fe20000410000 */
[----:B------:R-:W-:Y:S01]  /*246e0*/  PRMT R229, R229, 0x654, R4 ;  /* 0x00000654e5e57816 */ /* 0x000fe20000000004 */
[-C--:B------:R-:W-:Y:S01]  /*246f0*/  FMUL.FTZ R157, R40, R7.reuse ;  /* 0x00000007289d7220 */ /* 0x080fe20000410000 */
[----:B------:R-:W-:Y:S01]  /*24700*/  ISETP.NE.AND P0, PT, R219, 0x2, PT ;  /* 0x00000002db00780c */ /* 0x000fe20003f05270 */
[-C--:B------:R-:W-:Y:S01]  /*24710*/  FMUL.FTZ R159, R48, R7.reuse ;  /* 0x00000007309f7220 */ /* 0x080fe20000410000 */
[----:B------:R0:W-:Y:S01]  /*24720*/  SYNCS.ARRIVE.TRANS64.RED.A1T0 RZ, [R229+URZ], RZ ;  /* 0x000000ffe5ff79a7 */ /* 0x0001e2000810043f */
[-C--:B------:R-:W-:Y:S01]  /*24730*/  FMUL.FTZ R161, R56, R7.reuse ;  /* 0x0000000738a17220 */ /* 0x080fe20000410000 */
        /* <DEDUP_REMOVED lines=126> */
[----:B------:R-:W-:Y:S01]  /*24f20*/  SEL R219, R219, RZ, P0 ;  /* 0x000000ffdbdb7207 */ /* 0x000fe20000000000 */
[----:B--2---:R-:W-:-:S05]  /*24f30*/  VIADD R12, R12, 0x1 ;  /* 0x000000010c0c7836 */ /* 0x004fca0000000000 */
[----:B------:R0:W-:Y:S02]  /*24f40*/  STL [R1+0x88], R12 ;  /* 0x0000880c01007387 */ /* 0x0001e40000100800 */
.L_x_2811:
[----:B------:R-:W0:Y:S08]  /*24f50*/  S2UR UR4, SR_CgaCtaId ;  /* 0x00000000000479c3 */ /* 0x000e300000008800 */
[----:B------:R-:W-:Y:S01]  /*24f60*/  BAR.SYNC.DEFER_BLOCKING 0x5, 0x180 ;  /* 0x0146000000007b1d */ /* 0x000fe20000010000 */
[----:B------:R-:W-:-:S05]  /*24f70*/  MOV R22, 0x400 ;  /* 0x0000040000167802 */ /* 0x000fca0000000f00 */
[----:B------:R-:W-:Y:S01]  /*24f80*/  BSSY B0, `(.L_x_2936) ;  /* 0x00002e7000007945 */ /* 0x000fe20003800000 */
[----:B0-----:R-:W-:-:S04]  /*24f90*/  MOV R229, UR4 ;  /* 0x0000000400e57c02 */ /* 0x001fc80008000f00 */
[----:B------:R-:W-:-:S05]  /*24fa0*/  LEA R22, R229, R22, 0x18 ;  /* 0x00000016e5167211 */ /* 0x000fca00078ec0ff */
[----:B------:R0:W1:Y:S01]  /*24fb0*/  LDS.128 R28, [R22+0x388d0] ;  /* 0x0388d000161c7984 */ /* 0x0000620000000c00 */
[----:B------:R-:W-:Y:S06]  /*24fc0*/  BAR.ARV 0x4, 0x180 ;  /* 0x0106000000007b1d */ /* 0x000fec0000002000 */
[----:B------:R-:W-:Y:S05]  /*24fd0*/  @P1 BRA `(.L_x_2937) ;  /* 0x0000002000241947 */ /* 0x000fea0003800000 */
[----:B------:R-:W2:Y:S04]  /*24fe0*/  LDL R2, [R1+0x8c] ;  /* 0x00008c0001027983 */ /* 0x000ea80000100800 */
[----:B------:R-:W3:Y:S01]  /*24ff0*/  LDL R179, [R1+0x7c] ;  /* 0x00007c0001b37983 */ /* 0x000ee20000100800 */
[----:B------:R-:W4:Y:S01]  /*25000*/  S2R R5, SR_SWINHI ;  /* 0x0000000000057919 */ /* 0x000f220000002f00 */
[----:B------:R-:W-:Y:S01]  /*25010*/  F2FP.F16.F32.PACK_AB R9, R9, R26 ;  /* 0x0000001a0909723e */ /* 0x000fe200000000ff */
[----:B------:R-:W-:Y:S01]  /*25020*/  ULDC.64 UR4, c[0x0][0xc00] ;  /* 0x0003000000047ab9 */ /* 0x000fe20000000a00 */
[----:B------:R-:W3:Y:S04]  /*25030*/  LDL R180, [R1+0x78] ;  /* 0x0000780001b47983 */ /* 0x000ee80000100800 */
[----:B------:R-:W3:Y:S01]  /*25040*/  LDL R178, [R1+0x68] ;  /* 0x0000680001b27983 */ /* 0x000ee20000100800 */
[----:B------:R-:W-:-:S02]  /*25050*/  MOV R20, R22 ;  /* 0x0000001600147202 */ /* 0x000fc40000000f00 */
[----:B----4-:R-:W-:Y:S02]  /*25060*/  MOV R21, R5 ;  /* 0x0000000500157202 */ /* 0x010fe40000000f00 */
[----:B------:R-:W-:Y:S02]  /*25070*/  F2FP.F16.F32.PACK_AB R8, R25, R8 ;  /* 0x000000081908723e */ /* 0x000fe400000000ff */
[----:B------:R-:W-:Y:S02]  /*25080*/  F2FP.F16.F32.PACK_AB R10, R3, R10 ;  /* 0x0000000a030a723e */ /* 0x000fe400000000ff */
[----:B------:R-:W-:Y:S02]  /*25090*/  F2FP.F16.F32.PACK_AB R11, R11, R4 ;  /* 0x000000040b0b723e */ /* 0x000fe400000000ff */
[----:B------:R-:W-:Y:S02]  /*250a0*/  F2FP.F16.F32.PACK_AB R144, R145, R144 ;  /* 0x000000909190723e */ /* 0x000fe400000000ff */
[----:B------:R-:W-:-:S02]  /*250b0*/  F2FP.F16.F32.PACK_AB R145, R147, R146 ;  /* 0x000000929391723e */ /* 0x000fc400000000ff */
[----:B------:R-:W-:Y:S02]  /*250c0*/  F2FP.F16.F32.PACK_AB R146, R149, R148 ;  /* 0x000000949592723e */ /* 0x000fe400000000ff */
[----:B------:R-:W-:Y:S01]  /*250d0*/  F2FP.F16.F32.PACK_AB R147, R151, R150 ;  /* 0x000000969793723e */ /* 0x000fe200000000ff */
[----:B------:R-:W-:Y:S01]  /*250e0*/  BAR.SYNC.DEFER_BLOCKING 0x1, 0x100 ;  /* 0x0044000000007b1d */ /* 0x000fe20000010000 */
[----:B--2---:R-:W-:-:S03]  /*250f0*/  IMAD.WIDE R110, R2, 0x2, R20 ;  /* 0x00000002026e7825 */ /* 0x004fc600078e0214 */
[C---:B------:R-:W-:Y:S02]  /*25100*/  IADD3 R72, P3, R110.reuse, 0x4000, RZ ;  /* 0x000040006e487810 */ /* 0x040fe40007f7e0ff */
[----:B------:R-:W-:Y:S02]  /*25110*/  IADD3 R12, P1, R110, 0x20, RZ ;  /* 0x000000206e0c7810 */ /* 0x000fe40007f3e0ff */
[----:B------:R-:W-:-:S03]  /*25120*/  LOP3.LUT R108, R72, 0x380, RZ, 0xc0, !PT ;  /* 0x00000380486c7812 */ /* 0x000fc600078ec0ff */
[--C-:B------:R-:W-:Y:S01]  /*25130*/  IMAD.X R13, RZ, RZ, R111.reuse, P1 ;  /* 0x000000ffff0d7224 */ /* 0x100fe200008e066f */
[----:B------:R-:W-:Y:S02]  /*25140*/  SHF.R.U64 R108, R108, 0x3, RZ ;  /* 0x000000036c6c7819 */ /* 0x000fe400000012ff */
[C---:B------:R-:W-:Y:S02]  /*25150*/  IADD3 R88, P1, R110.reuse, 0x8000, RZ ;  /* 0x000080006e587810 */ /* 0x040fe40007f3e0ff */
[----:B------:R-:W-:Y:S02]  /*25160*/  IADD3 R14, P0, R110, 0x40, RZ ;  /* 0x000000406e0e7810 */ /* 0x000fe40007f1e0ff */
[----:B------:R-:W-:Y:S02]  /*25170*/  LOP3.LUT R72, R108, R72, RZ, 0x3c, !PT ;  /* 0x000000486c487212 */ /* 0x000fe400078e3cff */
[----:B------:R-:W-:Y:S01]  /*25180*/  LOP3.LUT R108, R88, 0x380, RZ, 0xc0, !PT ;  /* 0x00000380586c7812 */ /* 0x000fe200078ec0ff */
[----:B------:R-:W-:Y:S01]  /*25190*/  IMAD.X R15, RZ, RZ, R111, P0 ;  /* 0x000000ffff0f7224 */ /* 0x000fe200000e066f */
[----:B------:R-:W-:-:S02]  /*251a0*/  IADD3 R92, P0, R110, 0x8020, RZ ;  /* 0x000080206e5c7810 */ /* 0x000fc40007f1e0ff */
[----:B------:R-:W-:Y:S02]  /*251b0*/  SHF.R.U64 R108, R108, 0x3, RZ ;  /* 0x000000036c6c7819 */ /* 0x000fe400000012ff */
[C---:B------:R-:W-:Y:S02]  /*251c0*/  IADD3 R84, P2, R110.reuse, 0x4060, RZ ;  /* 0x000040606e547810 */ /* 0x040fe40007f5e0ff */
[----:B------:R-:W-:Y:S02]  /*251d0*/  IADD3 R68, P4, R110, 0x60, RZ ;  /* 0x000000606e447810 */ /* 0x000fe40007f9e0ff */
[----:B------:R-:W-:Y:S02]  /*251e0*/  LOP3.LUT R88, R108, R88, RZ, 0x3c, !PT ;  /* 0x000000586c587212 */ /* 0x000fe400078e3cff */
[C---:B------:R-:W-:Y:S02]  /*251f0*/  LOP3.LUT R5, R110.reuse, 0x380, RZ, 0xc0, !PT ;  /* 0x000003806e057812 */ /* 0x040fe400078ec0ff */
[----:B------:R-:W-:-:S02]  /*25200*/  IADD3 R80, P5, R110, 0x4040, RZ ;  /* 0x000040406e507810 */ /* 0x000fc40007fbe0ff */
[----:B------:R-:W-:Y:S02]  /*25210*/  LOP3.LUT R108, R92, 0x380, RZ, 0xc0, !PT ;  /* 0x000003805c6c7812 */ /* 0x000fe400078ec0ff */
[----:B------:R-:W-:Y:S01]  /*25220*/  IADD3 R76, P6, R110, 0x4020, RZ ;  /* 0x000040206e4c7810 */ /* 0x000fe20007fde0ff */
[--C-:B------:R-:W-:Y:S01]  /*25230*/  IMAD.X R85, RZ, RZ, R111.reuse, P2 ;  /* 0x000000ffff557224 */ /* 0x100fe200010e066f */
[----:B-----5:R-:W-:Y:S01]  /*25240*/  LOP3.LUT R135, R68, 0x380, RZ, 0xc0, !PT ;  /* 0x0000038044877812 */ /* 0x020fe200078ec0ff */
[----:B------:R-:W-:Y:S01]  /*25250*/  IMAD.X R89, RZ, RZ, R111, P1 ;  /* 0x000000ffff597224 */ /* 0x000fe200008e066f */
[----:B------:R-:W-:Y:S02]  /*25260*/  IADD3.X R81, RZ, R111, RZ, P5, !PT ;  /* 0x0000006fff517210 */ /* 0x000fe40002ffe4ff */
[----:B-1----:R-:W-:Y:S02]  /*25270*/  IADD3 R28, P2, R110, 0xc040, RZ ;  /* 0x0000c0406e1c7810 */ /* 0x002fe40007f5e0ff */
[----:B------:R-:W-:-:S02]  /*25280*/  SHF.R.U64 R5, R5, 0x3, RZ ;  /* 0x0000000305057819 */ /* 0x000fc400000012ff */
[----:B------:R-:W-:Y:S01]  /*25290*/  SHF.R.U64 R108, R108, 0x3, RZ ;  /* 0x000000036c6c7819 */ /* 0x000fe200000012ff */
[--C-:B------:R-:W-:Y:S01]  /*252a0*/  IMAD.X R73, RZ, RZ, R111.reuse, P3 ;  /* 0x000000ffff497224 */ /* 0x100fe200018e066f */
[C---:B------:R-:W-:Y:S01]  /*252b0*/  IADD3 R2, P5, R110.reuse, 0xc020, RZ ;  /* 0x0000c0206e027810 */ /* 0x040fe20007fbe0ff */
[----:B------:R-:W-:Y:S01]  /*252c0*/  IMAD.X R77, RZ, RZ, R111, P6 ;  /* 0x000000ffff4d7224 */ /* 0x000fe200030e066f */
[----:B------:R-:W-:Y:S02]  /*252d0*/  IADD3 R128, P1, R110, 0xc060, RZ ;  /* 0x0000c0606e807810 */ /* 0x000fe40007f3e0ff */
[----:B------:R-:W-:Y:S02]  /*252e0*/  IADD3.X R69, RZ, R111, RZ, P4, !PT ;  /* 0x0000006fff457210 */ /* 0x000fe400027fe4ff */
[----:B------:R-:W-:Y:S02]  /*252f0*/  LOP3.LUT R177, R12, 0x380, RZ, 0xc0, !PT ;  /* 0x000003800cb17812 */ /* 0x000fe400078ec0ff */
[----:B------:R-:W-:-:S02]  /*25300*/  LOP3.LUT R176, R14, 0x380, RZ, 0xc0, !PT ;  /* 0x000003800eb07812 */ /* 0x000fc400078ec0ff */
[C---:B------:R-:W-:Y:S02]  /*25310*/  IADD3 R96, P4, R110.reuse, 0x8040, RZ ;  /* 0x000080406e607810 */ /* 0x040fe40007f9e0ff */
[C---:B------:R-:W-:Y:S02]  /*25320*/  IADD3 R100, P3, R110.reuse, 0x8060, RZ ;  /* 0x000080606e647810 */ /* 0x040fe40007f7e0ff */
[----:B------:R-:W-:Y:S02]  /*25330*/  IADD3 R104, P6, R110, 0xc000, RZ ;  /* 0x0000c0006e687810 */ /* 0x000fe40007fde0ff */
[----:B------:R-:W-:Y:S02]  /*25340*/  SHF.R.U64 R135, R135, 0x3, RZ ;  /* 0x0000000387877819 */ /* 0x000fe400000012ff */
[----:B------:R-:W-:Y:S02]  /*25350*/  LOP3.LUT R110, R5, R110, RZ, 0x3c, !PT ;  /* 0x0000006e056e7212 */ /* 0x000fe400078e3cff */
[----:B------:R-:W-:-:S02]  /*25360*/  LOP3.LUT R92, R108, R92, RZ, 0x3c, !PT ;  /* 0x0000005c6c5c7212 */ /* 0x000fc400078e3cff */
[----:B------:R-:W-:Y:S02]  /*25370*/  LOP3.LUT R26, R28, 0x380, RZ, 0xc0, !PT ;  /* 0x000003801c1a7812 */ /* 0x000fe400078ec0ff */
[----:B------:R-:W-:Y:S02]  /*25380*/  LOP3.LUT R25, R2, 0x380, RZ, 0xc0, !PT ;  /* 0x0000038002197812 */ /* 0x000fe400078ec0ff */
[----:B------:R-:W-:Y:S02]  /*25390*/  LOP3.LUT R108, R128, 0x380, RZ, 0xc0, !PT ;  /* 0x00000380806c7812 */ /* 0x000fe400078ec0ff */
[----:B------:R-:W-:Y:S02]  /*253a0*/  SHF.R.U64 R177, R177, 0x3, RZ ;  /* 0x00000003b1b17819 */ /* 0x000fe400000012ff */
[----:B------:R-:W-:Y:S02]  /*253b0*/  SHF.R.U64 R176, R176, 0x3, RZ ;  /* 0x00000003b0b07819 */ /* 0x000fe400000012ff */
[----:B------:R-:W-:-:S02]  /*253c0*/  LOP3.LUT R68, R135, R68, RZ, 0x3c, !PT ;  /* 0x0000004487447212 */ /* 0x000fc400078e3cff */
[----:B------:R-:W-:Y:S02]  /*253d0*/  LOP3.LUT R135, R84, 0x380, RZ, 0xc0, !PT ;  /* 0x0000038054877812 */ /* 0x000fe400078ec0ff */
[----:B------:R-:W-:Y:S02]  /*253e0*/  MOV R110, R110 ;  /* 0x0000006e006e7202 */ /* 0x000fe40000000f00 */
[----:B------:R-:W-:Y:S02]  /*253f0*/  SHF.R.U64 R26, R26, 0x3, RZ ;  /* 0x000000031a1a7819 */ /* 0x000fe400000012ff */
[----:B------:R-:W-:Y:S02]  /*25400*/  SHF.R.U64 R25, R25, 0x3, RZ ;  /* 0x0000000319197819 */ /* 0x000fe400000012ff */
[----:B------:R-:W-:Y:S01]  /*25410*/  SHF.R.U64 R3, R108, 0x3, RZ ;  /* 0x000000036c037819 */ /* 0x000fe200000012ff */
[----:B------:R-:W-:Y:S01]  /*25420*/  IMAD.X R5, RZ, RZ, R111, P2 ;  /* 0x000000ffff057224 */ /* 0x000fe200010e066f */
[----:B------:R-:W-:-:S02]  /*25430*/  LOP3.LUT R12, R177, R12, RZ, 0x3c, !PT ;  /* 0x0000000cb10c7212 */ /* 0x000fc400078e3cff */
[----:B------:R-:W-:Y:S02]  /*25440*/  LOP3.LUT R14, R176, R14, RZ, 0x3c, !PT ;  /* 0x0000000eb00e7212 */ /* 0x000fe400078e3cff */
[----:B------:R-:W-:Y:S01]  /*25450*/  LOP3.LUT R177, R76, 0x380, RZ, 0xc0, !PT ;  /* 0x000003804cb17812 */ /* 0x000fe200078ec0ff */
[----:B------:R1:W-:Y:S01]  /*25460*/  STSM.16.M88.4 [R110], R8 ;  /* 0x000000086e007844 */ /* 0x0003e20000000200 */
[----:B------:R-:W-:Y:S02]  /*25470*/  SHF.R.U64 R135, R135, 0x3, RZ ;  /* 0x0000000387877819 */ /* 0x000fe400000012ff */
[----:B------:R-:W-:Y:S02]  /*25480*/  LOP3.LUT R4, R26, R28, RZ, 0x3c, !PT ;  /* 0x0000001c1a047212 */ /* 0x000fe400078e3cff */
[----:B------:R-:W-:Y:S02]  /*25490*/  LOP3.LUT R176, R80, 0x380, RZ, 0xc0, !PT ;  /* 0x0000038050b07812 */ /* 0x000fe400078ec0ff */
[----:B------:R-:W-:-:S02]  /*254a0*/  IADD3.X R27, RZ, R111, RZ, P1, !PT ;  /* 0x0000006fff1b7210 */ /* 0x000fc40000ffe4ff */
[----:B------:R-:W-:Y:S01]  /*254b0*/  MOV R72, R72 ;  /* 0x0000004800487202 */ /* 0x000fe20000000f00 */
[--C-:B------:R-:W-:Y:S01]  /*254c0*/  IMAD.X R97, RZ, RZ, R111.reuse, P4 ;  /* 0x000000ffff617224 */ /* 0x100fe200020e066f */
[----:B------:R-:W-:Y:S02]  /*254d0*/  LOP3.LUT R108, R25, R2, RZ, 0x3c, !PT ;  /* 0x00000002196c7212 */ /* 0x000fe400078e3cff */
[----:B------:R-:W-:Y:S02]  /*254e0*/  IADD3.X R93, RZ, R111, RZ, P0, !PT ;  /* 0x0000006fff5d7210 */ /* 0x000fe400007fe4ff */
[----:B------:R-:W-:Y:S01]  /*254f0*/  MOV R88, R88 ;  /* 0x0000005800587202 */ /* 0x000fe20000000f00 */
[--C-:B------:R-:W-:Y:S01]  /*25500*/  IMAD.X R101, RZ, RZ, R111.reuse, P3 ;  /* 0x000000ffff657224 */ /* 0x100fe200018e066f */
[----:B------:R-:W-:Y:S01]  /*25510*/  LOP3.LUT R26, R3, R128, RZ, 0x3c, !PT ;  /* 0x00000080031a7212 */ /* 0x000fe200078e3cff */
[----:B------:R-:W-:Y:S01]  /*25520*/  IMAD.X R109, RZ, RZ, R111, P5 ;  /* 0x000000ffff6d7224 */ /* 0x000fe200028e066f */
[----:B------:R-:W-:Y:S01]  /*25530*/  MOV R3, R12 ;  /* 0x0000000c00037202 */ /* 0x000fe20000000f00 */
[----:B------:R-:W2:Y:S01]  /*25540*/  LDC R28, c[0x0][0xbe8] ;  /* 0x0002fa00ff1c7b82 */ /* 0x000ea20000000800 */
[----:B------:R-:W-:-:S02]  /*25550*/  MOV R25, R14 ;  /* 0x0000000e00197202 */ /* 0x000fc40000000f00 */
[----:B-1----:R-:W-:Y:S02]  /*25560*/  F2FP.F16.F32.PACK_AB R8, R33, R32 ;  /* 0x000000202108723e */ /* 0x002fe400000000ff */
[----:B------:R-:W-:Y:S02]  /*25570*/  F2FP.F16.F32.PACK_AB R9, R35, R34 ;  /* 0x000000222309723e */ /* 0x000fe400000000ff */
[----:B------:R-:W-:Y:S02]  /*25580*/  F2FP.F16.F32.PACK_AB R10, R37, R24 ;  /* 0x00000018250a723e */ /* 0x000fe400000000ff */
[----:B------:R-:W-:Y:S02]  /*25590*/  F2FP.F16.F32.PACK_AB R11, R39, R38 ;  /* 0x00000026270b723e */ /* 0x000fe400000000ff */
[----:B------:R-:W-:Y:S02]  /*255a0*/  SHF.R.U64 R177, R177, 0x3, RZ ;  /* 0x00000003b1b17819 */ /* 0x000fe400000012ff */
[----:B------:R-:W-:-:S02]  /*255b0*/  F2FP.F16.F32.PACK_AB R12, R41, R157 ;  /* 0x0000009d290c723e */ /* 0x000fc400000000ff */
[----:B------:R-:W-:Y:S02]  /*255c0*/  F2FP.F16.F32.PACK_AB R13, R43, R42 ;  /* 0x0000002a2b0d723e */ /* 0x000fe400000000ff */
[----:B------:R-:W-:Y:S02]  /*255d0*/  F2FP.F16.F32.PACK_AB R14, R45, R158 ;  /* 0x0000009e2d0e723e */ /* 0x000fe400000000ff */
[----:B------:R-:W-:Y:S02]  /*255e0*/  F2FP.F16.F32.PACK_AB R15, R47, R46 ;  /* 0x0000002e2f0f723e */ /* 0x000fe400000000ff */
[----:B------:R-:W-:Y:S02]  /*255f0*/  LOP3.LUT R84, R135, R84, RZ, 0x3c, !PT ;  /* 0x0000005487547212 */ /* 0x000fe400078e3cff */
[----:B------:R-:W-:Y:S02]  /*25600*/  MOV R4, R4 ;  /* 0x0000000400047202 */ /* 0x000fe40000000f00 */
[----:B------:R-:W-:Y:S01]  /*25610*/  SHF.R.U64 R176, R176, 0x3, RZ ;  /* 0x00000003b0b07819 */ /* 0x000fe200000012ff */
[----:B------:R-:W1:Y:S01]  /*25620*/  S2R R5, SR_TID.X ;  /* 0x0000000000057919 */ /* 0x000e620000002100 */
[----:B------:R-:W-:-:S02]  /*25630*/  LOP3.LUT R135, R96, 0x380, RZ, 0xc0, !PT ;  /* 0x0000038060877812 */ /* 0x000fc400078ec0ff */
[----:B------:R-:W-:Y:S01]  /*25640*/  LOP3.LUT R76, R177, R76, RZ, 0x3c, !PT ;  /* 0x0000004cb14c7212 */ /* 0x000fe200078e3cff */
[----:B------:R-:W-:Y:S01]  /*25650*/  STSM.16.M88.4 [R3], R8 ;  /* 0x0000000803007844 */ /* 0x000fe20000000200 */
[----:B------:R-:W-:Y:S02]  /*25660*/  MOV R2, R26 ;  /* 0x0000001a00027202 */ /* 0x000fe40000000f00 */
[----:B------:R-:W-:Y:S01]  /*25670*/  LOP3.LUT R80, R176, R80, RZ, 0x3c, !PT ;  /* 0x00000050b0507212 */ /* 0x000fe200078e3cff */
[----:B------:R4:W-:Y:S01]  /*25680*/  STSM.16.M88.4 [R25], R12 ;  /* 0x0000000c19007844 */ /* 0x0009e20000000200 */
[----:B------:R-:W-:Y:S02]  /*25690*/  SHF.R.U64 R135, R135, 0x3, RZ ;  /* 0x0000000387877819 */ /* 0x000fe400000012ff */
[----:B------:R-:W-:Y:S02]  /*256a0*/  MOV R68, R68 ;  /* 0x0000004400447202 */ /* 0x000fe40000000f00 */
[----:B------:R-:W-:-:S02]  /*256b0*/  F2FP.F16.F32.PACK_AB R24, R49, R159 ;  /* 0x0000009f3118723e */ /* 0x000fc400000000ff */
[----:B------:R-:W-:Y:S02]  /*256c0*/  F2FP.F16.F32.PACK_AB R26, R53, R160 ;  /* 0x000000a0351a723e */ /* 0x000fe400000000ff */
[----:B------:R-:W-:Y:S02]  /*256d0*/  F2FP.F16.F32.PACK_AB R27, R55, R54 ;  /* 0x00000036371b723e */ /* 0x000fe400000000ff */
[----:B------:R-:W-:Y:S02]  /*256e0*/  LOP3.LUT R176, R100, 0x380, RZ, 0xc0, !PT ;  /* 0x0000038064b07812 */ /* 0x000fe400078ec0ff */
[----:B------:R-:W-:Y:S02]  /*256f0*/  F2FP.F16.F32.PACK_AB R32, R57, R161 ;  /* 0x000000a13920723e */ /* 0x000fe400000000ff */
[----:B------:R-:W-:Y:S02]  /*25700*/  F2FP.F16.F32.PACK_AB R33, R59, R58 ;  /* 0x0000003a3b21723e */ /* 0x000fe400000000ff */
[----:B----4-:R-:W-:-:S02]  /*25710*/  F2FP.F16.F32.PACK_AB R25, R51, R50 ;  /* 0x000000323319723e */ /* 0x010fc400000000ff */
[----:B------:R-:W-:Y:S02]  /*25720*/  F2FP.F16.F32.PACK_AB R34, R61, R162 ;  /* 0x000000a23d22723e */ /* 0x000fe400000000ff */
[----:B------:R-:W-:Y:S02]  /*25730*/  F2FP.F16.F32.PACK_AB R35, R63, R62 ;  /* 0x0000003e3f23723e */ /* 0x000fe400000000ff */
[----:B------:R-:W-:Y:S02]  /*25740*/  LOP3.LUT R177, R104, 0x380, RZ, 0xc0, !PT ;  /* 0x0000038068b17812 */ /* 0x000fe400078ec0ff */
[----:B------:R-:W-:Y:S02]  /*25750*/  MOV R76, R76 ;  /* 0x0000004c004c7202 */ /* 0x000fe40000000f00 */
[----:B------:R-:W-:Y:S02]  /*25760*/  F2FP.F16.F32.PACK_AB R8, R65, R163 ;  /* 0x000000a34108723e */ /* 0x000fe400000000ff */
[----:B------:R-:W-:-:S02]  /*25770*/  F2FP.F16.F32.PACK_AB R9, R67, R66 ;  /* 0x000000424309723e */ /* 0x000fc400000000ff */
[----:B------:R-:W-:Y:S02]  /*25780*/  F2FP.F16.F32.PACK_AB R10, R36, R164 ;  /* 0x000000a4240a723e */ /* 0x000fe400000000ff */
[----:B------:R-:W-:Y:S01]  /*25790*/  F2FP.F16.F32.PACK_AB R11, R71, R70 ;  /* 0x00000046470b723e */ /* 0x000fe200000000ff */
[----:B------:R-:W-:Y:S01]  /*257a0*/  STSM.16.M88.4 [R68], R24 ;  /* 0x0000001844007844 */ /* 0x000fe20000000200 */
[----:B------:R-:W-:Y:S02]  /*257b0*/  LOP3.LUT R96, R135, R96, RZ, 0x3c, !PT ;  /* 0x0000006087607212 */ /* 0x000fe400078e3cff */
[----:B------:R-:W-:Y:S02]  /*257c0*/  MOV R80, R80 ;  /* 0x0000005000507202 */ /* 0x000fe40000000f00 */
[----:B------:R-:W-:Y:S02]  /*257d0*/  F2FP.F16.F32.PACK_AB R12, R40, R165 ;  /* 0x000000a5280c723e */ /* 0x000fe400000000ff */
[----:B------:R-:W-:-:S02]  /*257e0*/  F2FP.F16.F32.PACK_AB R13, R75, R74 ;  /* 0x0000004a4b0d723e */ /* 0x000fc400000000ff */
[----:B------:R-:W-:Y:S02]  /*257f0*/  F2FP.F16.F32.PACK_AB R14, R48, R166 ;  /* 0x000000a6300e723e */ /* 0x000fe400000000ff */
[----:B------:R-:W-:Y:S01]  /*25800*/  F2FP.F16.F32.PACK_AB R15, R79, R78 ;  /* 0x0000004e4f0f723e */ /* 0x000fe200000000ff */
[----:B------:R-:W-:Y:S01]  /*25810*/  STSM.16.M88.4 [R72], R32 ;  /* 0x0000002048007844 */ /* 0x000fe20000000200 */
[----:B------:R-:W-:Y:S02]  /*25820*/  SHF.R.U64 R176, R176, 0x3, RZ ;  /* 0x00000003b0b07819 */ /* 0x000fe400000012ff */
[----:B------:R-:W-:Y:S02]  /*25830*/  MOV R84, R84 ;  /* 0x0000005400547202 */ /* 0x000fe40000000f00 */
[----:B------:R-:W-:Y:S02]  /*25840*/  F2FP.F16.F32.PACK_AB R36, R56, R167 ;  /* 0x000000a73824723e */ /* 0x000fe400000000ff */
[----:B------:R-:W-:-:S02]  /*25850*/  F2FP.F16.F32.PACK_AB R37, R83, R82 ;  /* 0x000000525325723e */ /* 0x000fc400000000ff */
[----:B------:R-:W-:Y:S02]  /*25860*/  F2FP.F16.F32.PACK_AB R38, R60, R168 ;  /* 0x000000a83c26723e */ /* 0x000fe400000000ff */
[----:B------:R-:W-:Y:S01]  /*25870*/  F2FP.F16.F32.PACK_AB R39, R87, R86 ;  /* 0x000000565727723e */ /* 0x000fe200000000ff */
[----:B------:R4:W-:Y:S01]  /*25880*/  STSM.16.M88.4 [R76], R8 ;  /* 0x000000084c007844 */ /* 0x0009e20000000200 */
[----:B------:R-:W-:Y:S02]  /*25890*/  SHF.R.U64 R177, R177, 0x3, RZ ;  /* 0x00000003b1b17819 */ /* 0x000fe400000012ff */
[----:B------:R-:W-:Y:S02]  /*258a0*/  F2FP.F16.F32.PACK_AB R40, R64, R169 ;  /* 0x000000a94028723e */ /* 0x000fe400000000ff */
[----:B------:R-:W-:Y:S02]  /*258b0*/  F2FP.F16.F32.PACK_AB R41, R91, R90 ;  /* 0x0000005a5b29723e */ /* 0x000fe400000000ff */
[----:B------:R-:W-:-:S02]  /*258c0*/  F2FP.F16.F32.PACK_AB R42, R152, R170 ;  /* 0x000000aa982a723e */ /* 0x000fc400000000ff */
[----:B------:R-:W-:Y:S02]  /*258d0*/  F2FP.F16.F32.PACK_AB R43, R95, R94 ;  /* 0x0000005e5f2b723e */ /* 0x000fe400000000ff */
[----:B------:R-:W-:Y:S02]  /*258e0*/  MOV R92, R92 ;  /* 0x0000005c005c7202 */ /* 0x000fe40000000f00 */
[----:B------:R-:W-:Y:S02]  /*258f0*/  F2FP.F16.F32.PACK_AB R48, R153, R171 ;  /* 0x000000ab9930723e */ /* 0x000fe400000000ff */
[----:B------:R-:W-:Y:S02]  /*25900*/  F2FP.F16.F32.PACK_AB R49, R99, R98 ;  /* 0x000000626331723e */ /* 0x000fe400000000ff */
[----:B------:R-:W-:Y:S02]  /*25910*/  F2FP.F16.F32.PACK_AB R50, R154, R172 ;  /* 0x000000ac9a32723e */ /* 0x000fe400000000ff */
[----:B------:R-:W-:Y:S01]  /*25920*/  F2FP.F16.F32.PACK_AB R51, R103, R102 ;  /* 0x000000666733723e */ /* 0x000fe200000000ff */
[----:B------:R0:W-:Y:S01]  /*25930*/  STSM.16.M88.4 [R80], R12 ;  /* 0x0000000c50007844 */ /* 0x0001e20000000200 */
[----:B------:R-:W-:Y:S01]  /*25940*/  MOV R96, R96 ;  /* 0x0000006000607202 */ /* 0x000fe20000000f00 */
[----:B---3--:R-:W-:Y:S01]  /*25950*/  IMAD.SHL.U32 R3, R179, 0x4, RZ ;  /* 0x00000004b3037824 */ /* 0x008fe200078e00ff */
[----:B----4-:R-:W-:-:S02]  /*25960*/  F2FP.F16.F32.PACK_AB R8, R155, R173 ;  /* 0x000000ad9b08723e */ /* 0x010fc400000000ff */
[----:B------:R-:W-:Y:S02]  /*25970*/  F2FP.F16.F32.PACK_AB R9, R107, R106 ;  /* 0x0000006a6b09723e */ /* 0x000fe400000000ff */
[----:B------:R-:W-:Y:S02]  /*25980*/  F2FP.F16.F32.PACK_AB R10, R156, R174 ;  /* 0x000000ae9c0a723e */ /* 0x000fe400000000ff */
[----:B------:R-:W-:Y:S01]  /*25990*/  F2FP.F16.F32.PACK_AB R11, R44, R7 ;  /* 0x000000072c0b723e */ /* 0x000fe200000000ff */
[----:B------:R-:W-:Y:S01]  /*259a0*/  STSM.16.M88.4 [R84], R36 ;  /* 0x0000002454007844 */ /* 0x000fe20000000200 */
[----:B------:R-:W-:Y:S02]  /*259b0*/  LOP3.LUT R100, R176, R100, RZ, 0x3c, !PT ;  /* 0x00000064b0647212 */ /* 0x000fe400078e3cff */
[----:B------:R-:W-:Y:S01]  /*259c0*/  IADD3.X R105, RZ, R111, RZ, P6, !PT ;  /* 0x0000006fff697210 */ /* 0x000fe200037fe4ff */
[----:B------:R-:W-:Y:S01]  /*259d0*/  STSM.16.M88.4 [R88], R40 ;  /* 0x0000002858007844 */ /* 0x000fe20000000200 */
[----:B------:R-:W-:-:S02]  /*259e0*/  LOP3.LUT R104, R177, R104, RZ, 0x3c, !PT ;  /* 0x00000068b1687212 */ /* 0x000fc400078e3cff */
[----:B------:R-:W-:Y:S01]  /*259f0*/  SHF.R.S32.HI R82, RZ, 0x1f, R179 ;  /* 0x0000001fff527819 */ /* 0x000fe200000114b3 */
[----:B------:R-:W-:Y:S01]  /*25a00*/  STSM.16.M88.4 [R92], R48 ;  /* 0x000000305c007844 */ /* 0x000fe20000000200 */
[----:B------:R-:W-:Y:S02]  /*25a10*/  MOV R100, R100 ;  /* 0x0000006400647202 */ /* 0x000fe40000000f00 */
[----:B0-----:R-:W-:Y:S01]  /*25a20*/  F2FP.F16.F32.PACK_AB R12, R113, R112 ;  /* 0x00000070710c723e */ /* 0x001fe200000000ff */
[----:B------:R0:W-:Y:S01]  /*25a30*/  STSM.16.M88.4 [R96], R8 ;  /* 0x0000000860007844 */ /* 0x0001e20000000200 */
[----:B------:R-:W-:Y:S02]  /*25a40*/  F2FP.F16.F32.PACK_AB R13, R115, R114 ;  /* 0x00000072730d723e */ /* 0x000fe400000000ff */
[----:B------:R-:W-:Y:S02]  /*25a50*/  F2FP.F16.F32.PACK_AB R14, R117, R116 ;  /* 0x00000074750e723e */ /* 0x000fe400000000ff */
[----:B------:R-:W-:-:S02]  /*25a60*/  F2FP.F16.F32.PACK_AB R15, R119, R118 ;  /* 0x00000076770f723e */ /* 0x000fc400000000ff */
[----:B------:R-:W-:Y:S02]  /*25a70*/  MOV R104, R104 ;  /* 0x0000006800687202 */ /* 0x000fe40000000f00 */
[----:B------:R-:W-:Y:S02]  /*25a80*/  F2FP.F16.F32.PACK_AB R24, R121, R120 ;  /* 0x000000787918723e */ /* 0x000fe400000000ff */
[----:B------:R-:W-:Y:S02]  /*25a90*/  F2FP.F16.F32.PACK_AB R25, R123, R122 ;  /* 0x0000007a7b19723e */ /* 0x000fe400000000ff */
[----:B------:R-:W-:Y:S02]  /*25aa0*/  F2FP.F16.F32.PACK_AB R26, R125, R124 ;  /* 0x0000007c7d1a723e */ /* 0x000fe400000000ff */
[----:B------:R-:W-:Y:S02]  /*25ab0*/  F2FP.F16.F32.PACK_AB R27, R127, R126 ;  /* 0x0000007e7f1b723e */ /* 0x000fe400000000ff */
[----:B------:R-:W-:-:S02]  /*25ac0*/  ISETP.NE.U32.AND P0, PT, RZ, UR4, PT ;  /* 0x00000004ff007c0c */ /* 0x000fc4000bf05070 */
[----:B0-----:R-:W-:Y:S02]  /*25ad0*/  SHF.L.U64.HI R11, R179, 0x2, R82 ;  /* 0x00000002b30b7819 */ /* 0x001fe40000010252 */
[----:B------:R-:W-:Y:S02]  /*25ae0*/  IADD3 R8, P1, R3, UR4, RZ ;  /* 0x0000000403087c10 */ /* 0x000fe4000ff3e0ff */
[----:B------:R-:W-:Y:S02]  /*25af0*/  MOV R108, R108 ;  /* 0x0000006c006c7202 */ /* 0x000fe40000000f00 */
        /* <DEDUP_REMOVED lines=8> */
[----:B------:R-:W-:Y:S01]  /*25b80*/  STSM.16.M88.4 [R100], R12 ;  /* 0x0000000c64007844 */ /* 0x000fe20000000200 */
[----:B------:R-:W-:-:S02]  /*25b90*/  ISETP.NE.AND.EX P0, PT, RZ, UR5, PT, P0 ;  /* 0x00000005ff007c0c */ /* 0x000fc4000bf05300 */
[----:B------:R-:W-:Y:S01]  /*25ba0*/  IADD3.X R9, R11, UR5, RZ, P1, !PT ;  /* 0x000000050b097c10 */ /* 0x000fe20008ffe4ff */
[----:B------:R-:W-:Y:S01]  /*25bb0*/  STSM.16.M88.4 [R104], R24 ;  /* 0x0000001868007844 */ /* 0x000fe20000000200 */
[----:B------:R-:W-:Y:S02]  /*25bc0*/  ULDC.64 UR4, c[0x0][0xc08] ;  /* 0x0003020000047ab9 */ /* 0x000fe40000000a00 */
[----:B------:R-:W-:Y:S01]  /*25bd0*/  ISETP.NE.U32.AND P2, PT, RZ, UR4, PT ;  /* 0x00000004ff007c0c */ /* 0x000fe2000bf45070 */
[----:B------:R-:W-:Y:S04]  /*25be0*/  STSM.16.M88.4 [R108], R32 ;  /* 0x000000206c007844 */ /* 0x000fe80000000200 */
[----:B------:R-:W-:Y:S01]  /*25bf0*/  STSM.16.M88.4 [R4], R36 ;  /* 0x0000002404007844 */ /* 0x000fe20000000200 */
[----:B------:R-:W-:-:S03]  /*25c00*/  ISETP.NE.AND.EX P2, PT, RZ, UR5, PT, P2 ;  /* 0x00000005ff007c0c */ /* 0x000fc6000bf45320 */
[----:B------:R0:W-:Y:S01]  /*25c10*/  STSM.16.M88.4 [R2], R144 ;  /* 0x0000009002007844 */ /* 0x0001e20000000200 */
[----:B-1----:R-:W-:Y:S01]  /*25c20*/  IADD3 R5, R5, -0x80, RZ ;  /* 0xffffff8005057810 */ /* 0x002fe20007ffe0ff */
[----:B------:R-:W-:Y:S01]  /*25c30*/  IMAD.MOV.U32 R81, RZ, RZ, RZ ;  /* 0x000000ffff517224 */ /* 0x000fe200078e00ff */
[----:B------:R-:W-:Y:S02]  /*25c40*/  BAR.SYNC.DEFER_BLOCKING 0x1, 0x100 ;  /* 0x0044000000007b1d */ /* 0x000fe40000010000 */
[----:B0-----:R-:W-:-:S04]  /*25c50*/  SHF.R.S32.HI R2, RZ, 0x1f, R5 ;  /* 0x0000001fff027819 */ /* 0x001fc80000011405 */
[CC--:B------:R-:W-:Y:S02]  /*25c60*/  LEA.HI R7, R2.reuse, R5.reuse, RZ, 0x3 ;  /* 0x0000000502077211 */ /* 0x0c0fe400078f18ff */
[----:B------:R-:W-:Y:S02]  /*25c70*/  LEA.HI R10, R2, R5, RZ, 0x7 ;  /* 0x00000005020a7211 */ /* 0x000fe400078f38ff */
[----:B------:R-:W-:Y:S01]  /*25c80*/  @P2 IADD3 R2, P3, R3, UR4, RZ ;  /* 0x0000000403022c10 */ /* 0x000fe2000ff7e0ff */
[----:B------:R-:W-:Y:S01]  /*25c90*/  ULDC UR4, c[0x0][0xa88] ;  /* 0x0002a20000047ab9 */ /* 0x000fe20000000800 */
[----:B------:R-:W-:Y:S01]  /*25ca0*/  LOP3.LUT R14, R7, 0xfffffff8, RZ, 0xc0, !PT ;  /* 0xfffffff8070e7812 */ /* 0x000fe200078ec0ff */
[----:B------:R-:W-:Y:S01]  /*25cb0*/  IMAD.U32 R7, RZ, RZ, UR4 ;  /* 0x00000004ff077e24 */ /* 0x000fe2000f8e00ff */
[----:B------:R-:W-:Y:S01]  /*25cc0*/  @P2 IADD3.X R3, R11, UR5, RZ, P3, !PT ;  /* 0x000000050b032c10 */ /* 0x000fe20009ffe4ff */
[----:B------:R0:W5:Y:S04]  /*25cd0*/  @P0 LDG.E R81, desc[UR60][R8.64] ;  /* 0x0000003c08510981 */ /* 0x000168000c1e1900 */
[----:B------:R0:W5:Y:S01]  /*25ce0*/  @P2 LDG.E R7, desc[UR60][R2.64] ;  /* 0x0000003c02072981 */ /* 0x000162000c1e1900 */
[----:B--2---:R-:W-:-:S13]  /*25cf0*/  ISETP.NE.AND P1, PT, R28, 0x1, PT ;  /* 0x000000011c00780c */ /* 0x004fda0003f25270 */
[----:B------:R-:W1:Y:S08]  /*25d00*/  @P1 LDC R4, c[0x0][0xbec] ;  /* 0x0002fb00ff041b82 */ /* 0x000e700000000800 */
[----:B------:R-:W2:Y:S01]  /*25d10*/  @P1 LDC R15, c[0x0][0xbf0] ;  /* 0x0002fc00ff0f1b82 */ /* 0x000ea20000000800 */
[----:B------:R-:W-:Y:S01]  /*25d20*/  LOP3.LUT R12, R10, 0xffffff80, RZ, 0xc0, !PT ;  /* 0xffffff800a0c7812 */ /* 0x000fe200078ec0ff */
[----:B------:R-:W-:Y:S01]  /*25d30*/  IMAD.IADD R25, R180, 0x1, R178 ;  /* 0x00000001b4197824 */ /* 0x000fe200078e02b2 */
[----:B------:R-:W-:-:S02]  /*25d40*/  IADD3 R83, R5, -R14, RZ ;  /* 0x8000000e05537210 */ /* 0x000fc40007ffe0ff */
[----:B------:R-:W-:Y:S01]  /*25d50*/  SHF.R.S32.HI R27, RZ, 0x7, R10 ;  /* 0x00000007ff1b7819 */ /* 0x000fe2000001140a */
[----:B------:R-:W-:Y:S01]  /*25d60*/  IMAD.IADD R12, R5, 0x1, -R12 ;  /* 0x00000001050c7824 */ /* 0x000fe200078e0a0c */
[----:B0-----:R-:W-:Y:S06]  /*25d70*/  @P2 BRA `(.L_x_2938) ;  /* 0x0000000000102947 */ /* 0x001fec0003800000 */
[----:B------:R-:W-:Y:S05]  /*25d80*/  @!P0 BRA `(.L_x_2938) ;  /* 0x00000000000c8947 */ /* 0x000fea0003800000 */
[----:B------:R-:W3:Y:S04]  /*25d90*/  LDG.E R2, desc[UR60][R8.64] ;  /* 0x0000003c08027981 */ /* 0x000ee8000c1e1900 */
[----:B-----5:R-:W3:Y:S02]  /*25da0*/  LDG.E R7, desc[UR60][R8.64+0x4] ;  /* 0x0000043c08077981 */ /* 0x020ee4000c1e1900 */
[----:B---3--:R-:W-:-:S07]  /*25db0*/  IMAD.IADD R7, R7, 0x1, -R2 ;  /* 0x0000000107077824 */ /* 0x008fce00078e0a02 */
.L_x_2938:
[----:B------:R-:W3:Y:S01]  /*25dc0*/  LDL.LU R88, [R1+0x80] ;  /* 0x0000800001587983 */ /* 0x000ee20000300800 */
[----:B------:R-:W-:Y:S01]  /*25dd0*/  ULDC.64 UR4, c[0x0][0xb90] ;  /* 0x0002e40000047ab9 */ /* 0x000fe20000000a00 */
[----:B-1----:R-:W-:Y:S01]  /*25de0*/  @P1 IMAD.HI.U32 R8, R25, R4, RZ ;  /* 0x0000000419081227 */ /* 0x002fe200078e00ff */
[----:B-----5:R-:W-:Y:S01]  /*25df0*/  SHF.R.S32.HI R3, RZ, 0x1f, R81 ;  /* 0x0000001fff037819 */ /* 0x020fe20000011451 */
[----:B------:R-:W0:Y:S01]  /*25e00*/  @P1 LDC R86, c[0x0][0xbec] ;  /* 0x0002fb00ff561b82 */ /* 0x000e220000000800 */
[----:B------:R-:W-:Y:S01]  /*25e10*/  MOV R2, R81 ;  /* 0x0000005100027202 */ /* 0x000fe20000000f00 */
[----:B------:R-:W-:Y:S01]  /*25e20*/  IMAD R11, R220, 0x8, R83 ;  /* 0x00000008dc0b7824 */ /* 0x000fe200078e0253 */
[----:B------:R-:W-:Y:S02]  /*25e30*/  MOV R9, R25 ;  /* 0x0000001900097202 */ /* 0x000fe40000000f00 */
[----:B------:R-:W-:Y:S01]  /*25e40*/  SEL R80, R179, RZ, !P0 ;  /* 0x000000ffb3507207 */ /* 0x000fe20004000000 */
[----:B------:R-:W-:Y:S01]  /*25e50*/  IMAD.SHL.U32 R11, R11, 0x8, RZ ;  /* 0x000000080b0b7824 */ /* 0x000fe200078e00ff */
[----:B------:R-:W-:Y:S01]  /*25e60*/  SEL R82, R82, RZ, !P0 ;  /* 0x000000ff52527207 */ /* 0x000fe20004000000 */
[----:B------:R-:W1:Y:S01]  /*25e70*/  @P1 LDC R87, c[0x0][0xbf0] ;  /* 0x0002fc00ff571b82 */ /* 0x000e620000000800 */
[----:B--2---:R-:W-:Y:S01]  /*25e80*/  @P1 SHF.R.U32.HI R9, RZ, R15, R8 ;  /* 0x0000000fff091219 */ /* 0x004fe20000011608 */
[----:B------:R-:W-:Y:S01]  /*25e90*/  IMAD.WIDE R20, R11, 0x2, R20 ;  /* 0x000000020b147825 */ /* 0x000fe200078e0214 */
[----:B------:R-:W-:-:S02]  /*25ea0*/  LEA.HI R10, R10, R27, RZ, 0x1 ;  /* 0x0000001b0a0a7211 */ /* 0x000fc400078f08ff */
[----:B------:R-:W-:Y:S02]  /*25eb0*/  IADD3 R11, -R9, RZ, RZ ;  /* 0x000000ff090b7210 */ /* 0x000fe40007ffe1ff */
[----:B------:R-:W-:Y:S02]  /*25ec0*/  SHF.R.S32.HI R15, RZ, 0x1f, R12 ;  /* 0x0000001fff0f7819 */ /* 0x000fe4000001140c */
[----:B------:R-:W-:Y:S01]  /*25ed0*/  LOP3.LUT R10, R10, 0x3fffffe, RZ, 0xc0, !PT ;  /* 0x03fffffe0a0a7812 */ /* 0x000fe200078ec0ff */
[----:B------:R-:W-:Y:S01]  /*25ee0*/  IMAD R11, R28, R11, R25 ;  /* 0x0000000b1c0b7224 */ /* 0x000fe200078e0219 */
[CC--:B------:R-:W-:Y:S02]  /*25ef0*/  LEA.HI R8, R15.reuse, R12.reuse, RZ, 0x2 ;  /* 0x0000000c0f087211 */ /* 0x0c0fe400078f10ff */
[----:B------:R-:W-:Y:S01]  /*25f00*/  LEA.HI R14, R15, R12, RZ, 0x5 ;  /* 0x0000000c0f0e7211 */ /* 0x000fe200078f28ff */
[----:B------:R-:W-:Y:S01]  /*25f10*/  IMAD.IADD R27, R27, 0x1, -R10 ;  /* 0x000000011b1b7824 */ /* 0x000fe200078e0a0a */
[----:B------:R-:W-:-:S02]  /*25f20*/  SHF.R.S32.HI R10, RZ, 0x2, R8 ;  /* 0x00000002ff0a7819 */ /* 0x000fc40000011408 */
[----:B------:R-:W-:Y:S02]  /*25f30*/  SHF.R.S32.HI R25, RZ, 0x1f, R8 ;  /* 0x0000001fff197819 */ /* 0x000fe40000011408 */
[----:B------:R-:W-:Y:S02]  /*25f40*/  SHF.R.S32.HI R14, RZ, 0x5, R14 ;  /* 0x00000005ff0e7819 */ /* 0x000fe4000001140e */
[----:B------:R-:W-:Y:S02]  /*25f50*/  LEA.HI R25, R25, R10, RZ, 0x3 ;  /* 0x0000000a19197211 */ /* 0x000fe400078f18ff */
[----:B------:R-:W-:Y:S02]  /*25f60*/  IADD3 R33, P4, R20, 0x4000, RZ ;  /* 0x0000400014217810 */ /* 0x000fe40007f9e0ff */
[----:B------:R-:W-:Y:S02]  /*25f70*/  LOP3.LUT R25, R25, 0xfffffff8, RZ, 0xc0, !PT ;  /* 0xfffffff819197812 */ /* 0x000fe400078ec0ff */
[----:B------:R-:W-:-:S02]  /*25f80*/  LOP3.LUT P0, RZ, R12, 0x3, RZ, 0xc0, !PT ;  /* 0x000000030cff7812 */ /* 0x000fc4000780c0ff */
[----:B------:R-:W-:Y:S01]  /*25f90*/  LOP3.LUT R32, R33, 0x380, RZ, 0xc0, !PT ;  /* 0x0000038021207812 */ /* 0x000fe200078ec0ff */
[----:B------:R-:W-:-:S03]  /*25fa0*/  IMAD.IADD R25, R10, 0x1, -R25 ;  /* 0x000000010a197824 */ /* 0x000fc600078e0a19 */
[----:B------:R-:W-:Y:S02]  /*25fb0*/  SHF.R.U64 R32, R32, 0x3, RZ ;  /* 0x0000000320207819 */ /* 0x000fe400000012ff */
[----:B------:R-:W-:Y:S02]  /*25fc0*/  LEA R14, R14, R25, 0x4 ;  /* 0x000000190e0e7211 */ /* 0x000fe400078e20ff */
[----:B------:R-:W-:Y:S02]  /*25fd0*/  IADD3 R25, P5, R20, 0x3000, RZ ;  /* 0x0000300014197810 */ /* 0x000fe40007fbe0ff */
[----:B------:R-:W-:Y:S01]  /*25fe0*/  LOP3.LUT R32, R32, R33, RZ, 0x3c, !PT ;  /* 0x0000002120207212 */ /* 0x000fe200078e3cff */
[----:B------:R-:W-:Y:S01]  /*25ff0*/  IMAD R14, R27, 0x40, R14 ;  /* 0x000000401b0e7824 */ /* 0x000fe200078e020e */
[----:B------:R-:W-:Y:S01]  /*26000*/  LOP3.LUT R24, R25, 0x380, RZ, 0xc0, !PT ;  /* 0x0000038019187812 */ /* 0x000fe200078ec0ff */
[----:B------:R-:W-:Y:S01]  /*26010*/  IMAD.X R33, RZ, RZ, R21, P4 ;  /* 0x000000ffff217224 */ /* 0x000fe200020e0615 */
[----:B------:R-:W-:-:S02]  /*26020*/  IADD3 R53, P4, R20, 0x9000, RZ ;  /* 0x0000900014357810 */ /* 0x000fc40007f9e0ff */
[----:B------:R-:W-:Y:S02]  /*26030*/  SHF.R.U64 R24, R24, 0x3, RZ ;  /* 0x0000000318187819 */ /* 0x000fe400000012ff */
[----:B------:R-:W-:Y:S02]  /*26040*/  LOP3.LUT R52, R53, 0x380, RZ, 0xc0, !PT ;  /* 0x0000038035347812 */ /* 0x000fe400078ec0ff */
[----:B------:R-:W-:Y:S02]  /*26050*/  LOP3.LUT R24, R24, R25, RZ, 0x3c, !PT ;  /* 0x0000001918187212 */ /* 0x000fe400078e3cff */
[----:B------:R-:W-:Y:S02]  /*26060*/  IADD3.X R25, RZ, R21, RZ, P5, !PT ;  /* 0x00000015ff197210 */ /* 0x000fe40002ffe4ff */
[----:B------:R-:W-:Y:S02]  /*26070*/  IADD3 R49, P5, R20, 0x8000, RZ ;  /* 0x0000800014317810 */ /* 0x000fe40007fbe0ff */
[----:B------:R-:W-:-:S02]  /*26080*/  SHF.R.U64 R52, R52, 0x3, RZ ;  /* 0x0000000334347819 */ /* 0x000fc400000012ff */
[----:B------:R-:W-:Y:S02]  /*26090*/  LOP3.LUT R48, R49, 0x380, RZ, 0xc0, !PT ;  /* 0x0000038031307812 */ /* 0x000fe400078ec0ff */
[----:B------:R-:W-:Y:S02]  /*260a0*/  LOP3.LUT R52, R52, R53, RZ, 0x3c, !PT ;  /* 0x0000003534347212 */ /* 0x000fe400078e3cff */
[----:B------:R-:W-:Y:S02]  /*260b0*/  SHF.R.U64 R48, R48, 0x3, RZ ;  /* 0x0000000330307819 */ /* 0x000fe400000012ff */
[----:B------:R-:W-:Y:S02]  /*260c0*/  IADD3.X R53, RZ, R21, RZ, P4, !PT ;  /* 0x00000015ff357210 */ /* 0x000fe400027fe4ff */
[----:B------:R-:W-:Y:S01]  /*260d0*/  LOP3.LUT R48, R48, R49, RZ, 0x3c, !PT ;  /* 0x0000003130307212 */ /* 0x000fe200078e3cff */
[----:B------:R-:W-:Y:S01]  /*260e0*/  IMAD.X R49, RZ, RZ, R21, P5 ;  /* 0x000000ffff317224 */ /* 0x000fe200028e0615 */
[----:B------:R-:W-:-:S02]  /*260f0*/  IADD3 R69, P5, R20, 0xd000, RZ ;  /* 0x0000d00014457810 */ /* 0x000fc40007fbe0ff */
[----:B------:R-:W-:Y:S02]  /*26100*/  IADD3 R73, P4, R20, 0xe000, RZ ;  /* 0x0000e00014497810 */ /* 0x000fe40007f9e0ff */
[----:B------:R-:W-:Y:S02]  /*26110*/  LOP3.LUT R68, R69, 0x380, RZ, 0xc0, !PT ;  /* 0x0000038045447812 */ /* 0x000fe400078ec0ff */
[----:B------:R-:W-:Y:S02]  /*26120*/  LOP3.LUT R72, R73, 0x380, RZ, 0xc0, !PT ;  /* 0x0000038049487812 */ /* 0x000fe400078ec0ff */
[----:B------:R-:W-:Y:S02]  /*26130*/  SHF.R.U64 R68, R68, 0x3, RZ ;  /* 0x0000000344447819 */ /* 0x000fe400000012ff */
[----:B------:R-:W-:Y:S01]  /*26140*/  SHF.R.U64 R72, R72, 0x3, RZ ;  /* 0x0000000348487819 */ /* 0x000fe200000012ff */
[----:B------:R-:W-:Y:S01]  /*26150*/  IMAD R85, R83, 0x20, R220 ;  /* 0x0000002053557824 */ /* 0x000fe200078e02dc */
[----:B------:R-:W-:Y:S01]  /*26160*/  LOP3.LUT R68, R68, R69, RZ, 0x3c, !PT ;  /* 0x0000004544447212 */ /* 0x000fe200078e3cff */
[--C-:B------:R-:W-:Y:S01]  /*26170*/  IMAD.X R69, RZ, RZ, R21.reuse, P5 ;  /* 0x000000ffff457224 */ /* 0x100fe200028e0615 */
[----:B------:R-:W-:Y:S01]  /*26180*/  LOP3.LUT R72, R72, R73, RZ, 0x3c, !PT ;  /* 0x0000004948487212 */ /* 0x000fe200078e3cff */
[----:B------:R-:W-:Y:S01]  /*26190*/  IMAD.X R73, RZ, RZ, R21, P4 ;  /* 0x000000ffff497224 */ /* 0x000fe200020e0615 */
[----:B------:R-:W-:Y:S01]  /*261a0*/  IADD3 R85, R178, R85, RZ ;  /* 0x00000055b2557210 */ /* 0x000fe20007ffe0ff */
[----:B------:R-:W-:Y:S01]  /*261b0*/  BSSY B1, `(.L_x_2939) ;  /* 0x00000a7000017945 */ /* 0x000fe20003800000 */
[----:B---3--:R-:W-:-:S05]  /*261c0*/  SHF.R.S32.HI R84, RZ, 0x1f, R88 ;  /* 0x0000001fff547819 */ /* 0x008fca0000011458 */
        /* <DEDUP_REMOVED lines=8> */
[----:B------:R-:W-:Y:S01]  /*26250*/  SHF.R.S32.HI R13, RZ, 0x1f, R9 ;  /* 0x0000001fff0d7819 */ /* 0x000fe20000011409 */
[----:B------:R-:W-:Y:S01]  /*26260*/  ULDC.64 UR4, c[0x0][0xb88] ;  /* 0x0002e20000047ab9 */ /* 0x000fe20000000a00 */
[----:B------:R-:W-:-:S04]  /*26270*/  IADD3 R4, P2, R9, R4, RZ ;  /* 0x0000000409047210 */ /* 0x000fc80007f5e0ff */
[----:B------:R-:W-:Y:S02]  /*26280*/  IADD3.X R5, R13, R5, R2, P2, !PT ;  /* 0x000000050d057210 */ /* 0x000fe400017fe402 */
[----:B------:R-:W-:Y:S02]  /*26290*/  SHF.R.S32.HI R2, RZ, 0x1f, R11 ;  /* 0x0000001fff027819 */ /* 0x000fe4000001140b */
[C---:B------:R-:W-:Y:S01]  /*262a0*/  IADD3 R9, P2, R20.reuse, 0x1000, RZ ;  /* 0x0000100014097810 */ /* 0x040fe20007f5e0ff */
[----:B------:R-:W-:Y:S01]  /*262b0*/  IMAD.WIDE.U32 R4, R11, UR4, R4 ;  /* 0x000000040b047c25 */ /* 0x000fe2000f8e0004 */
[----:B------:R-:W-:Y:S02]  /*262c0*/  IADD3 R13, P6, R20, 0x2000, RZ ;  /* 0x00002000140d7810 */ /* 0x000fe40007fde0ff */
[----:B------:R-:W-:Y:S01]  /*262d0*/  LOP3.LUT R8, R9, 0x380, RZ, 0xc0, !PT ;  /* 0x0000038009087812 */ /* 0x000fe200078ec0ff */
[----:B------:R-:W-:Y:S01]  /*262e0*/  IMAD R2, R2, UR4, RZ ;  /* 0x0000000402027c24 */ /* 0x000fe2000f8e02ff */
[----:B------:R-:W-:-:S02]  /*262f0*/  LOP3.LUT R12, R13, 0x380, RZ, 0xc0, !PT ;  /* 0x000003800d0c7812 */ /* 0x000fc400078ec0ff */
[----:B------:R-:W-:Y:S01]  /*26300*/  SHF.R.U64 R8, R8, 0x3, RZ ;  /* 0x0000000308087819 */ /* 0x000fe200000012ff */
[----:B------:R-:W-:Y:S01]  /*26310*/  IMAD R15, R11, UR5, R2 ;  /* 0x000000050b0f7c24 */ /* 0x000fe2000f8e0202 */
[----:B------:R-:W-:Y:S01]  /*26320*/  ULDC.64 UR4, c[0x0][0xb50] ;  /* 0x0002d40000047ab9 */ /* 0x000fe20000000a00 */
[----:B------:R-:W-:Y:S01]  /*26330*/  SHF.R.U64 R12, R12, 0x3, RZ ;  /* 0x000000030c0c7819 */ /* 0x000fe200000012ff */
[----:B------:R-:W-:Y:S01]  /*26340*/  IMAD R2, R7, R28, RZ ;  /* 0x0000001c07027224 */ /* 0x000fe200078e02ff */
[----:B------:R-:W-:Y:S01]  /*26350*/  LOP3.LUT R8, R8, R9, RZ, 0x3c, !PT ;  /* 0x0000000908087212 */ /* 0x000fe200078e3cff */
[----:B------:R-:W-:Y:S01]  /*26360*/  IMAD.IADD R5, R5, 0x1, R15 ;  /* 0x0000000105057824 */ /* 0x000fe200078e020f */
[----:B------:R-:W-:Y:S01]  /*26370*/  LEA R10, P3, R4, UR4, 0x2 ;  /* 0x00000004040a7c11 */ /* 0x000fe2000f8610ff */
[----:B------:R-:W-:Y:S01]  /*26380*/  IMAD.X R9, RZ, RZ, R21, P2 ;  /* 0x000000ffff097224 */ /* 0x000fe200010e0615 */
[----:B------:R-:W-:Y:S01]  /*26390*/  IADD3 R41, P2, R20, 0x6000, RZ ;  /* 0x0000600014297810 */ /* 0x000fe20007f5e0ff */
[----:B------:R-:W-:Y:S01]  /*263a0*/  IMAD.IADD R15, R14, 0x1, R178 ;  /* 0x000000010e0f7824 */ /* 0x000fe200078e02b2 */
[----:B------:R-:W-:Y:S01]  /*263b0*/  LEA.HI.X R4, R4, UR5, R5, 0x2, P3 ;  /* 0x0000000504047c11 */ /* 0x000fe200098f1405 */
[----:B------:R-:W-:Y:S01]  /*263c0*/  SHFL.IDX PT, R54, R10, RZ, 0x1c1f ;  /* 0x001c1fff0a367589 */ /* 0x000fe200000e0000 */
[----:B------:R-:W-:Y:S01]  /*263d0*/  IADD3 R37, P3, R20, 0x5000, RZ ;  /* 0x0000500014257810 */ /* 0x000fe20007f7e0ff */
[----:B------:R-:W-:Y:S01]  /*263e0*/  VIADD R5, R15, 0x8 ;  /* 0x000000080f057836 */ /* 0x000fe20000000000 */
[----:B------:R-:W-:Y:S01]  /*263f0*/  LOP3.LUT R40, R41, 0x380, RZ, 0xc0, !PT ;  /* 0x0000038029287812 */ /* 0x000fe200078ec0ff */
[----:B------:R-:W2:Y:S01]  /*26400*/  SHFL.IDX PT, R55, R4, RZ, 0x1c1f ;  /* 0x001c1fff04377589 */ /* 0x000ea200000e0000 */
[----:B------:R-:W-:Y:S01]  /*26410*/  LOP3.LUT R36, R37, 0x380, RZ, 0xc0, !PT ;  /* 0x0000038025247812 */ /* 0x000fe200078ec0ff */
[----:B------:R-:W-:Y:S01]  /*26420*/  ULDC.64 UR4, c[0x0][0xaa0] ;  /* 0x0002a80000047ab9 */ /* 0x000fe20000000a00 */
[----:B------:R-:W-:Y:S01]  /*26430*/  SHF.R.U64 R40, R40, 0x3, RZ ;  /* 0x0000000328287819 */ /* 0x000fe200000012ff */
[----:B------:R-:W-:Y:S01]  /*26440*/  SHFL.IDX PT, R58, R10, 0x1, 0x1c1f ;  /* 0x003c1f000a3a7f89 */ /* 0x000fe200000e0000 */
[----:B------:R-:W-:-:S02]  /*26450*/  SHF.R.U64 R36, R36, 0x3, RZ ;  /* 0x0000000324247819 */ /* 0x000fc400000012ff */
[----:B------:R-:W-:Y:S01]  /*26460*/  LOP3.LUT R40, R40, R41, RZ, 0x3c, !PT ;  /* 0x0000002928287212 */ /* 0x000fe200078e3cff */
[----:B------:R3:W4:Y:S01]  /*26470*/  SHFL.IDX PT, R59, R4, 0x1, 0x1c1f ;  /* 0x003c1f00043b7f89 */ /* 0x00072200000e0000 */
[----:B------:R-:W-:Y:S02]  /*26480*/  IADD3.X R41, RZ, R21, RZ, P2, !PT ;  /* 0x00000015ff297210 */ /* 0x000fe400017fe4ff */
[----:B------:R-:W-:Y:S02]  /*26490*/  IADD3 R61, P2, R20, 0xb000, RZ ;  /* 0x0000b000143d7810 */ /* 0x000fe40007f5e0ff */
[----:B------:R-:W-:Y:S01]  /*264a0*/  LOP3.LUT R36, R36, R37, RZ, 0x3c, !PT ;  /* 0x0000002524247212 */ /* 0x000fe200078e3cff */
[--C-:B------:R-:W-:Y:S01]  /*264b0*/  IMAD.X R37, RZ, RZ, R21.reuse, P3 ;  /* 0x000000ffff257224 */ /* 0x100fe200018e0615 */
[----:B------:R-:W-:Y:S01]  /*264c0*/  LOP3.LUT R12, R12, R13, RZ, 0x3c, !PT ;  /* 0x0000000d0c0c7212 */ /* 0x000fe200078e3cff */
[----:B------:R-:W-:Y:S01]  /*264d0*/  IMAD.X R13, RZ, RZ, R21, P6 ;  /* 0x000000ffff0d7224 */ /* 0x000fe200030e0615 */
[----:B------:R-:W-:-:S02]  /*264e0*/  IADD3 R57, P3, R20, 0xa000, RZ ;  /* 0x0000a00014397810 */ /* 0x000fc40007f7e0ff */
[----:B------:R-:W-:Y:S02]  /*264f0*/  LOP3.LUT R60, R61, 0x380, RZ, 0xc0, !PT ;  /* 0x000003803d3c7812 */ /* 0x000fe400078ec0ff */
[----:B------:R-:W-:Y:S02]  /*26500*/  IADD3 R45, P6, R20, 0x7000, RZ ;  /* 0x00007000142d7810 */ /* 0x000fe40007fde0ff */
[----:B------:R-:W-:Y:S02]  /*26510*/  LOP3.LUT R56, R57, 0x380, RZ, 0xc0, !PT ;  /* 0x0000038039387812 */ /* 0x000fe400078ec0ff */
[----:B------:R-:W-:Y:S02]  /*26520*/  SHF.R.U64 R60, R60, 0x3, RZ ;  /* 0x000000033c3c7819 */ /* 0x000fe400000012ff */
[----:B------:R-:W-:Y:S02]  /*26530*/  LOP3.LUT R44, R45, 0x380, RZ, 0xc0, !PT ;  /* 0x000003802d2c7812 */ /* 0x000fe400078ec0ff */
[----:B------:R-:W-:-:S02]  /*26540*/  SHF.R.U64 R56, R56, 0x3, RZ ;  /* 0x0000000338387819 */ /* 0x000fc400000012ff */
[----:B------:R-:W-:Y:S01]  /*26550*/  LOP3.LUT R60, R60, R61, RZ, 0x3c, !PT ;  /* 0x0000003d3c3c7212 */ /* 0x000fe200078e3cff */
[--C-:B------:R-:W-:Y:S01]  /*26560*/  IMAD.X R61, RZ, RZ, R21.reuse, P2 ;  /* 0x000000ffff3d7224 */ /* 0x100fe200010e0615 */
[----:B------:R-:W-:Y:S02]  /*26570*/  SHF.R.U64 R44, R44, 0x3, RZ ;  /* 0x000000032c2c7819 */ /* 0x000fe400000012ff */
[-C--:B------:R-:W-:Y:S02]  /*26580*/  ISETP.GE.OR P2, PT, R15, R2.reuse, P0 ;  /* 0x000000020f00720c */ /* 0x080fe40000746670 */
[----:B------:R-:W-:Y:S02]  /*26590*/  ISETP.GE.OR P0, PT, R5, R2, P0 ;  /* 0x000000020500720c */ /* 0x000fe40000706670 */
[----:B------:R-:W-:Y:S02]  /*265a0*/  LOP3.LUT R56, R56, R57, RZ, 0x3c, !PT ;  /* 0x0000003938387212 */ /* 0x000fe400078e3cff */
[----:B------:R-:W-:Y:S01]  /*265b0*/  LOP3.LUT R44, R44, R45, RZ, 0x3c, !PT ;  /* 0x0000002d2c2c7212 */ /* 0x000fe200078e3cff */
[----:B------:R-:W-:Y:S01]  /*265c0*/  IMAD.X R45, RZ, RZ, R21, P6 ;  /* 0x000000ffff2d7224 */ /* 0x000fe200030e0615 */
[----:B------:R-:W-:-:S02]  /*265d0*/  IADD3.X R57, RZ, R21, RZ, P3, !PT ;  /* 0x00000015ff397210 */ /* 0x000fc40001ffe4ff */
[C---:B------:R-:W-:Y:S02]  /*265e0*/  IADD3 R7, P3, R20.reuse, 0xf000, RZ ;  /* 0x0000f00014077810 */ /* 0x040fe40007f7e0ff */
[C---:B------:R-:W-:Y:S01]  /*265f0*/  IADD3 R65, P6, R20.reuse, 0xc000, RZ ;  /* 0x0000c00014417810 */ /* 0x040fe20007fde0ff */
[----:B--2---:R-:W-:Y:S01]  /*26600*/  @!P2 ST.E desc[UR60][R54.64], R6 ;  /* 0x000000063600a985 */ /* 0x004fe2000c10193c */
[----:B------:R-:W-:Y:S02]  /*26610*/  LOP3.LUT R11, R20, 0x380, RZ, 0xc0, !PT ;  /* 0x00000380140b7812 */ /* 0x000fe400078ec0ff */
[----:B---3--:R-:W-:Y:S01]  /*26620*/  LOP3.LUT R4, R7, 0x380, RZ, 0xc0, !PT ;  /* 0x0000038007047812 */ /* 0x008fe200078ec0ff */
[----:B----4-:R2:W-:Y:S01]  /*26630*/  @!P0 ST.E desc[UR60][R58.64], R0 ;  /* 0x000000003a008985 */ /* 0x0105e2000c10193c */
[----:B------:R-:W-:Y:S02]  /*26640*/  LOP3.LUT R64, R65, 0x380, RZ, 0xc0, !PT ;  /* 0x0000038041407812 */ /* 0x000fe400078ec0ff */
[----:B------:R-:W-:Y:S01]  /*26650*/  SHF.R.U64 R11, R11, 0x3, RZ ;  /* 0x000000030b0b7819 */ /* 0x000fe200000012ff */
[----:B------:R-:W5:Y:S01]  /*26660*/  LD.E.128 R12, desc[UR60][R12.64] ;  /* 0x0000003c0c0c7980 */ /* 0x000f62000c101d00 */
[----:B------:R-:W-:-:S02]  /*26670*/  SHF.R.U64 R4, R4, 0x3, RZ ;  /* 0x0000000304047819 */ /* 0x000fc400000012ff */
[----:B------:R-:W-:Y:S01]  /*26680*/  SHF.R.U64 R64, R64, 0x3, RZ ;  /* 0x0000000340407819 */ /* 0x000fe200000012ff */
[----:B------:R-:W5:Y:S01]  /*26690*/  LD.E.128 R24, desc[UR60][R24.64] ;  /* 0x0000003c18187980 */ /* 0x000f62000c101d00 */
[----:B------:R-:W-:Y:S02]  /*266a0*/  LOP3.LUT R20, R11, R20, RZ, 0x3c, !PT ;  /* 0x000000140b147212 */ /* 0x000fe400078e3cff */
[----:B------:R-:W-:Y:S01]  /*266b0*/  LOP3.LUT R64, R64, R65, RZ, 0x3c, !PT ;  /* 0x0000004140407212 */ /* 0x000fe200078e3cff */
[----:B--2---:R-:W-:Y:S01]  /*266c0*/  IMAD R0, R3, UR4, RZ ;  /* 0x0000000403007c24 */ /* 0x004fe2000f8e02ff */
[----:B------:R-:W-:Y:S01]  /*266d0*/  LOP3.LUT R76, R4, R7, RZ, 0x3c, !PT ;  /* 0x00000007044c7212 */ /* 0x000fe200078e3cff */
[----:B------:R-:W5:Y:S01]  /*266e0*/  LD.E.128 R8, desc[UR60][R8.64] ;  /* 0x0000003c08087980 */ /* 0x000f62000c101d00 */
[-C--:B------:R-:W-:Y:S01]  /*266f0*/  IADD3.X R65, RZ, R21.reuse, RZ, P6, !PT ;  /* 0x00000015ff417210 */ /* 0x080fe200037fe4ff */
[----:B------:R-:W-:Y:S01]  /*26700*/  IMAD R3, R81, UR5, R0 ;  /* 0x0000000551037c24 */ /* 0x000fe2000f8e0200 */
[----:B------:R-:W-:Y:S01]  /*26710*/  IADD3.X R77, RZ, R21, RZ, P3, !PT ;  /* 0x00000015ff4d7210 */ /* 0x000fe20001ffe4ff */
[----:B------:R2:W5:Y:S01]  /*26720*/  LD.E.128 R4, desc[UR60][R20.64] ;  /* 0x0000003c14047980 */ /* 0x000562000c101d00 */
[----:B0-----:R-:W-:-:S03]  /*26730*/  @P1 IMAD.HI.U32 R0, R85, R86, RZ ;  /* 0x0000005655001227 */ /* 0x001fc600078e00ff */
[----:B------:R-:W5:Y:S04]  /*26740*/  LD.E.128 R32, desc[UR60][R32.64] ;  /* 0x0000003c20207980 */ /* 0x000f68000c101d00 */
[----:B------:R-:W5:Y:S01]  /*26750*/  LD.E.128 R36, desc[UR60][R36.64] ;  /* 0x0000003c24247980 */ /* 0x000f62000c101d00 */
[----:B--2---:R-:W-:Y:S01]  /*26760*/  IMAD.WIDE.U32 R20, R81, UR4, RZ ;  /* 0x0000000451147c25 */ /* 0x004fe2000f8e00ff */
[----:B------:R-:W-:Y:S02]  /*26770*/  ULDC.64 UR4, c[0x0][0xae8] ;  /* 0x0002ba0000047ab9 */ /* 0x000fe40000000a00 */
[----:B------:R-:W5:Y:S01]  /*26780*/  LD.E.128 R40, desc[UR60][R40.64] ;  /* 0x0000003c28287980 */ /* 0x000f62000c101d00 */
[----:B------:R-:W-:Y:S02]  /*26790*/  IMAD.IADD R21, R21, 0x1, R3 ;  /* 0x0000000115157824 */ /* 0x000fe400078e0203 */
[----:B------:R-:W-:Y:S01]  /*267a0*/  IMAD R84, R84, UR4, RZ ;  /* 0x0000000454547c24 */ /* 0x000fe2000f8e02ff */
[----:B------:R-:W5:Y:S01]  /*267b0*/  LD.E.128 R44, desc[UR60][R44.64] ;  /* 0x0000003c2c2c7980 */ /* 0x000f62000c101d00 */
[----:B------:R-:W-:-:S03]  /*267c0*/  IMAD.WIDE.U32 R20, R88, UR4, R20 ;  /* 0x0000000458147c25 */ /* 0x000fc6000f8e0014 */
[----:B------:R-:W5:Y:S01]  /*267d0*/  LD.E.128 R48, desc[UR60][R48.64] ;  /* 0x0000003c30307980 */ /* 0x000f62000c101d00 */
[----:B------:R-:W-:Y:S01]  /*267e0*/  IMAD R3, R88, UR5, R84 ;  /* 0x0000000558037c24 */ /* 0x000fe2000f8e0254 */
[----:B------:R-:W-:Y:S02]  /*267f0*/  ULDC.64 UR4, c[0x0][0xaf0] ;  /* 0x0002bc0000047ab9 */ /* 0x000fe40000000a00 */
[----:B------:R-:W-:Y:S01]  /*26800*/  IMAD R81, R82, UR4, RZ ;  /* 0x0000000452517c24 */ /* 0x000fe2000f8e02ff */
[----:B------:R-:W5:Y:S01]  /*26810*/  LD.E.128 R52, desc[UR60][R52.64] ;  /* 0x0000003c34347980 */ /* 0x000f62000c101d00 */
[----:B------:R-:W-:Y:S02]  /*26820*/  IMAD.IADD R21, R21, 0x1, R3 ;  /* 0x0000000115157824 */ /* 0x000fe400078e0203 */
[----:B------:R-:W-:Y:S01]  /*26830*/  IMAD.MOV.U32 R3, RZ, RZ, R85 ;  /* 0x000000ffff037224 */ /* 0x000fe200078e0055 */
[----:B-1----:R-:W-:Y:S01]  /*26840*/  @P1 SHF.R.U32.HI R3, RZ, R87, R0 ;  /* 0x00000057ff031219 */ /* 0x002fe20000011600 */
[C---:B------:R-:W-:Y:S01]  /*26850*/  IMAD R83, R80.reuse, UR5, R81 ;  /* 0x0000000550537c24 */ /* 0x040fe2000f8e0251 */
[----:B------:R-:W5:Y:S01]  /*26860*/  LD.E.128 R56, desc[UR60][R56.64] ;  /* 0x0000003c38387980 */ /* 0x000f62000c101d00 */
[----:B------:R-:W-:Y:S01]  /*26870*/  IMAD.WIDE.U32 R80, R80, UR4, R20 ;  /* 0x0000000450507c25 */ /* 0x000fe2000f8e0014 */
[----:B------:R-:W-:Y:S01]  /*26880*/  SHF.R.S32.HI R0, RZ, 0x1f, R3 ;  /* 0x0000001fff007819 */ /* 0x000fe20000011403 */
[----:B------:R-:W-:Y:S01]  /*26890*/  ULDC.64 UR4, c[0x0][0xae0] ;  /* 0x0002b80000047ab9 */ /* 0x000fe20000000a00 */
[----:B------:R-:W-:Y:S01]  /*268a0*/  IADD3 R21, -R3, RZ, RZ ;  /* 0x000000ff03157210 */ /* 0x000fe20007ffe1ff */
[----:B------:R-:W-:Y:S01]  /*268b0*/  IMAD.IADD R81, R81, 0x1, R83 ;  /* 0x0000000151517824 */ /* 0x000fe200078e0253 */
[----:B------:R-:W5:Y:S01]  /*268c0*/  LD.E.128 R60, desc[UR60][R60.64] ;  /* 0x0000003c3c3c7980 */ /* 0x000f62000c101d00 */
[----:B------:R-:W-:-:S02]  /*268d0*/  IMAD R0, R0, UR4, RZ ;  /* 0x0000000400007c24 */ /* 0x000fc4000f8e02ff */
[----:B------:R-:W-:Y:S01]  /*268e0*/  IMAD R83, R28, R21, R85 ;  /* 0x000000151c537224 */ /* 0x000fe200078e0255 */
[----:B------:R-:W5:Y:S01]  /*268f0*/  LD.E.128 R64, desc[UR60][R64.64] ;  /* 0x0000003c40407980 */ /* 0x000f62000c101d00 */
[C---:B------:R-:W-:Y:S02]  /*26900*/  IMAD R85, R3.reuse, UR5, R0 ;  /* 0x0000000503557c24 */ /* 0x040fe4000f8e0200 */
[----:B------:R-:W-:Y:S01]  /*26910*/  IMAD.WIDE.U32 R20, R3, UR4, R80 ;  /* 0x0000000403147c25 */ /* 0x000fe2000f8e0050 */
[----:B------:R-:W5:Y:S01]  /*26920*/  LD.E.128 R68, desc[UR60][R68.64] ;  /* 0x0000003c44447980 */ /* 0x000f62000c101d00 */
[----:B------:R-:W-:Y:S01]  /*26930*/  SHF.R.S32.HI R0, RZ, 0x1f, R83 ;  /* 0x0000001fff007819 */ /* 0x000fe20000011453 */
[----:B------:R-:W-:Y:S02]  /*26940*/  ULDC.64 UR4, c[0x0][0xad8] ;  /* 0x0002b60000047ab9 */ /* 0x000fe40000000a00 */
        /* <DEDUP_REMOVED lines=10> */
[----:B------:R-:W-:Y:S02]  /*269f0*/  IMAD.IADD R87, R220, 0x1, R178 ;  /* 0x00000001dc577824 */ /* 0x000fe400078e02b2 */
        /* <DEDUP_REMOVED lines=8> */
[-C--:B------:R-:W-:Y:S02]  /*26a80*/  ISETP.GE.AND P1, PT, R3, R2.reuse, PT ;  /* 0x000000020300720c */ /* 0x080fe40003f26270 */
[----:B------:R-:W-:Y:S02]  /*26a90*/  IADD3 R3, R87, 0x40, RZ ;  /* 0x0000004057037810 */ /* 0x000fe40007ffe0ff */
[----:B------:R-:W-:Y:S02]  /*26aa0*/  LEA.HI.X R86, R20, UR5, R21, 0x1, P3 ;  /* 0x0000000514567c11 */ /* 0x000fe400098f0c15 */
[----:B------:R-:W-:Y:S01]  /*26ab0*/  PRMT R0, RZ, 0x654, R0 ;  /* 0x00000654ff007816 */ /* 0x000fe20000000000 */
[----:B0-----:R0:W1:Y:S01]  /*26ac0*/  SHFL.IDX PT, R84, R28, RZ, 0x181f ;  /* 0x00181fff1c547589 */ /* 0x00106200000e0000 */
[----:B------:R-:W-:Y:S02]  /*26ad0*/  ISETP.GE.AND P0, PT, R3, R2, PT ;  /* 0x000000020300720c */ /* 0x000fe40003f06270 */
[----:B------:R0:W-:Y:S01]  /*26ae0*/  SYNCS.ARRIVE.TRANS64.RED.A1T0 RZ, [R0+URZ], RZ ;  /* 0x000000ff00ff79a7 */ /* 0x0001e2000810043f */
[----:B------:R0:W2:Y:S01]  /*26af0*/  SHFL.IDX PT, R3, R86, RZ, 0x181f ;  /* 0x00181fff56037589 */ /* 0x0000a200000e0000 */
        /* <DEDUP_REMOVED lines=18> */
.L_x_2940:
[----:B------:R-:W-:Y:S05]  /*26c20*/  BSYNC B1 ;  /* 0x0000000000017941 */ /* 0x000fea0003800000 */
.L_x_2939:
        /* <DEDUP_REMOVED lines=21> */
.L_x_2942:
[----:B------:R-:W-:Y:S05]  /*26d80*/  BSYNC B1 ;  /* 0x0000000000017941 */ /* 0x000fea0003800000 */
.L_x_2941:
        /* <DEDUP_REMOVED lines=11> */
[-C--:B------:R-:W-:Y:S02]  /*26e40*/  @!P1 LEA R8, P4, R18, R10.reuse, 0x1 ;  /* 0x0000000a12089211 */ /* 0x080fe400078808ff */
[-C--:B0-----:R-:W-:Y:S02]  /*26e50*/  @!P3 LEA.HI.X R5, R16, R3.reuse, R17, 0x1, P6 ;  /* 0x000000031005b211 */ /* 0x081fe400030f0c11 */
        /* <DEDUP_REMOVED lines=8> */
.L_x_2944:
[----:B------:R-:W-:Y:S05]  /*26ee0*/  BSYNC B1 ;  /* 0x0000000000017941 */ /* 0x000fea0003800000 */
.L_x_2943:
[----:B0-----:R-:W-:Y:S01]  /*26ef0*/  VIADD R3, R87, 0x60 ;  /* 0x0000006057037836 */ /* 0x001fe20000000000 */
[----:B------:R0:W0:Y:S04]  /*26f00*/  SHFL.IDX PT, R9, R86, 0x3, 0x181f ;  /* 0x00781f0056097f89 */ /* 0x00002800000e0000 */
[----:B------:R-:W-:Y:S01]  /*26f10*/  ISETP.GE.AND P0, PT, R3, R2, PT ;  /* 0x000000020300720c */ /* 0x000fe20003f06270 */
[----:B--2-4-:R-:W2:-:S12]  /*26f20*/  SHFL.IDX PT, R28, R28, 0x3, 0x181f ;  /* 0x00781f001c1c7f89 */ /* 0x014e9800000e0000 */
[----:B------:R-:W-:Y:S05]  /*26f30*/  @P0 BRA `(.L_x_2945) ;  /* 0x0000000c00ac0947 */ /* 0x000fea0003800000 */
[----:B------:R-:W-:Y:S02]  /*26f40*/  ULDC UR4, c[0x0][0xac8] ;  /* 0x0002b20000047ab9 */ /* 0x000fe40000000800 */
[----:B------:R-:W-:Y:S02]  /*26f50*/  ISETP.GE.AND P3, PT, R16, UR4, PT ;  /* 0x0000000410007c0c */ /* 0x000fe4000bf66270 */
[----:B------:R-:W-:Y:S02]  /*26f60*/  ISETP.GE.AND P4, PT, R213, UR4, PT ;  /* 0x00000004d5007c0c */ /* 0x000fe4000bf86270 */
[----:B------:R-:W-:-:S09]  /*26f70*/  ISETP.GE.AND P5, PT, R18, UR4, PT ;  /* 0x0000000412007c0c */ /* 0x000fd2000bfa6270 */
[-C--:B--2---:R-:W-:Y:S02]  /*26f80*/  @!P3 LEA R2, P0, R16, R28.reuse, 0x1 ;  /* 0x0000001c1002b211 */ /* 0x084fe400078008ff */
[CC--:B------:R-:W-:Y:S02]  /*26f90*/  @!P4 LEA R4, P1, R23.reuse, R28.reuse, 0x1 ;  /* 0x0000001c1704c211 */ /* 0x0c0fe400078208ff */
        /* <DEDUP_REMOVED lines=13> */
.L_x_2937:
[----:B------:R-:W2:Y:S01]  /*27070*/  LDL R11, [R1+0x7c] ;  /* 0x00007c00010b7983 */ /* 0x000ea20000100800 */
[----:B------:R-:W-:Y:S01]  /*27080*/  ULDC.64 UR4, c[0x0][0xc00] ;  /* 0x0003000000047ab9 */ /* 0x000fe20000000a00 */
[----:B------:R-:W-:Y:S01]  /*27090*/  IMAD.MOV.U32 R6, RZ, RZ, RZ ;  /* 0x000000ffff067224 */ /* 0x000fe200078e00ff */
[----:B------:R-:W-:Y:S01]  /*270a0*/  ISETP.NE.U32.AND P0, PT, RZ, UR4, PT ;  /* 0x00000004ff007c0c */ /* 0x000fe2000bf05070 */
[----:B------:R-:W3:Y:S03]  /*270b0*/  LDC R25, c[0x0][0xbe8] ;  /* 0x0002fa00ff197b82 */ /* 0x000ee60000000800 */
[----:B------:R-:W-:Y:S02]  /*270c0*/  ISETP.NE.AND.EX P0, PT, RZ, UR5, PT, P0 ;  /* 0x00000005ff007c0c */ /* 0x000fe4000bf05300 */
[----:B--2---:R-:W-:Y:S02]  /*270d0*/  SHF.L.U32 R4, R11, 0x2, RZ ;  /* 0x000000020b047819 */ /* 0x004fe400000006ff */
[----:B------:R-:W-:-:S02]  /*270e0*/  SHF.R.S32.HI R12, RZ, 0x1f, R11 ;  /* 0x0000001fff0c7819 */ /* 0x000fc4000001140b */
        /* <DEDUP_REMOVED lines=9> */
[----:B------:R-:W-:Y:S01]  /*27180*/  @P1 IADD3.X R5, R0, UR5, RZ, P2, !PT ;  /* 0x0000000500051c10 */ /* 0x000fe200097fe4ff */
[----:B------:R-:W-:-:S06]  /*27190*/  IMAD.U32 R0, RZ, RZ, UR4 ;  /* 0x00000004ff007e24 */ /* 0x000fcc000f8e00ff */
[----:B------:R2:W5:Y:S01]  /*271a0*/  @P1 LDG.E R0, desc[UR60][R4.64] ;  /* 0x0000003c04001981 */ /* 0x000562000c1e1900 */
[----:B---3--:R-:W-:Y:S01]  /*271b0*/  ISETP.NE.AND P2, PT, R25, 0x1, PT ;  /* 0x000000011900780c */ /* 0x008fe20003f45270 */
[----:B------:R-:W3:Y:S01]  /*271c0*/  S2R R8, SR_TID.X ;  /* 0x0000000000087919 */ /* 0x000ee20000002100 */
[----:B------:R-:W4:Y:S11]  /*271d0*/  S2R R9, SR_TID.X ;  /* 0x0000000000097919 */ /* 0x000f360000002100 */
[----:B------:R-:W0:Y:S01]  /*271e0*/  @P2 LDC R14, c[0x0][0xbec] ;  /* 0x0002fb00ff0e2b82 */ /* 0x000e220000000800 */
[----:B---3--:R-:W-:-:S04]  /*271f0*/  IADD3 R7, R8, -0x80, RZ ;  /* 0xffffff8008077810 */ /* 0x008fc80007ffe0ff */
[----:B------:R-:W-:Y:S01]  /*27200*/  ISETP.GE.AND P3, PT, R7, 0x80, PT ;  /* 0x000000800700780c */ /* 0x000fe20003f66270 */
[----:B----4-:R-:W-:Y:S01]  /*27210*/  VIADD R20, R9, 0xffffff80 ;  /* 0xffffff8009147836 */ /* 0x010fe20000000000 */
[----:B--2---:R-:W-:Y:S11]  /*27220*/  @P1 BRA `(.L_x_2946) ;  /* 0x0000000000101947 */ /* 0x004ff60003800000 */
[----:B------:R-:W-:Y:S05]  /*27230*/  @!P0 BRA `(.L_x_2946) ;  /* 0x00000000000c8947 */ /* 0x000fea0003800000 */
[----:B------:R-:W2:Y:S04]  /*27240*/  LDG.E R5, desc[UR60][R2.64] ;  /* 0x0000003c02057981 */ /* 0x000ea8000c1e1900 */
[----:B-----5:R-:W2:Y:S02]  /*27250*/  LDG.E R0, desc[UR60][R2.64+0x4] ;  /* 0x0000043c02007981 */ /* 0x020ea4000c1e1900 */
[----:B--2---:R-:W-:-:S07]  /*27260*/  IMAD.IADD R0, R0, 0x1, -R5 ;  /* 0x0000000100007824 */ /* 0x004fce00078e0a05 */
.L_x_2946:
[----:B------:R-:W2:Y:S04]  /*27270*/  LDL R27, [R1+0x80] ;  /* 0x00008000011b7983 */ /* 0x000ea80000100800 */
[----:B------:R3:W5:Y:S01]  /*27280*/  LDL R26, [R1+0x68] ;  /* 0x00006800011a7983 */ /* 0x0007620000100800 */
[----:B------:R-:W-:Y:S01]  /*27290*/  SHF.R.S32.HI R3, RZ, 0x1f, R20 ;  /* 0x0000001fff037819 */ /* 0x000fe20000011414 */
[----:B------:R-:W-:Y:S01]  /*272a0*/  BSSY B1, `(.L_x_2947) ;  /* 0x000002d000017945 */ /* 0x000fe20003800000 */
[----:B------:R-:W-:Y:S02]  /*272b0*/  SEL R13, R11, RZ, !P0 ;  /* 0x000000ff0b0d7207 */ /* 0x000fe40004000000 */
[----:B------:R-:W-:Y:S02]  /*272c0*/  SEL R12, R12, RZ, !P0 ;  /* 0x000000ff0c0c7207 */ /* 0x000fe40004000000 */
[----:B------:R-:W-:-:S02]  /*272d0*/  LEA.HI R24, R3, R20, RZ, 0x3 ;  /* 0x0000001403187211 */ /* 0x000fc400078f18ff */
[----:B-----5:R-:W-:Y:S02]  /*272e0*/  SHF.R.S32.HI R11, RZ, 0x1f, R6 ;  /* 0x0000001fff0b7819 */ /* 0x020fe40000011406 */
[----:B--2---:R-:W-:Y:S01]  /*272f0*/  SHF.R.S32.HI R10, RZ, 0x1f, R27 ;  /* 0x0000001fff0a7819 */ /* 0x004fe2000001141b */
[----:B---3--:R-:W-:Y:S06]  /*27300*/  @P3 BRA `(.L_x_2948) ;  /* 0x0000000000983947 */ /* 0x008fec0003800000 */
[----:B------:R-:W2:Y:S01]  /*27310*/  LDC R9, c[0x0][0xbe8] ;  /* 0x0002fa00ff097b82 */ /* 0x000ea20000000800 */
[----:B------:R-:W-:Y:S01]  /*27320*/  IADD3 R8, R26, -0x80, R8 ;  /* 0xffffff801a087810 */ /* 0x000fe20007ffe008 */
[----:B--2---:R-:W-:-:S05]  /*27330*/  IMAD R2, R0, R9, RZ ;  /* 0x0000000900027224 */ /* 0x004fca00078e02ff */
[----:B------:R-:W-:-:S13]  /*27340*/  ISETP.GE.AND P0, PT, R8, R2, PT ;  /* 0x000000020800720c */ /* 0x000fda0003f06270 */
[----:B------:R-:W-:Y:S05]  /*27350*/  @P0 BRA `(.L_x_2948) ;  /* 0x0000000000840947 */ /* 0x000fea0003800000 */
[----:B------:R-:W-:Y:S01]  /*27360*/  ISETP.NE.AND P0, PT, R9, 0x1, PT ;  /* 0x000000010900780c */ /* 0x000fe20003f05270 */
[----:B------:R-:W-:Y:S01]  /*27370*/  ULDC.64 UR4, c[0x0][0xb90] ;  /* 0x0002e40000047ab9 */ /* 0x000fe20000000a00 */
[----:B------:R-:W-:Y:S01]  /*27380*/  IMAD.MOV.U32 R2, RZ, RZ, R6 ;  /* 0x000000ffff027224 */ /* 0x000fe200078e0006 */
[----:B------:R-:W-:Y:S01]  /*27390*/  MOV R5, R8 ;  /* 0x0000000800057202 */ /* 0x000fe20000000f00 */
[----:B------:R-:W-:Y:S02]  /*273a0*/  IMAD R7, R10, UR4, RZ ;  /* 0x000000040a077c24 */ /* 0x000fe4000f8e02ff */
[----:B------:R-:W-:Y:S02]  /*273b0*/  IMAD.MOV.U32 R3, RZ, RZ, R11 ;  /* 0x000000ffff037224 */ /* 0x000fe400078e000b */
[C---:B------:R-:W-:Y:S02]  /*273c0*/  IMAD R7, R27.reuse, UR5, R7 ;  /* 0x000000051b077c24 */ /* 0x040fe4000f8e0207 */
[----:B------:R-:W-:Y:S01]  /*273d0*/  IMAD.WIDE.U32 R2, R27, UR4, R2 ;  /* 0x000000041b027c25 */ /* 0x000fe2000f8e0002 */
[----:B------:R-:W-:-:S02]  /*273e0*/  ULDC.64 UR4, c[0x0][0xb98] ;  /* 0x0002e60000047ab9 */ /* 0x000fc40000000a00 */
[----:B------:R-:W2:Y:S02]  /*273f0*/  @P0 LDC R15, c[0x0][0xbec] ;  /* 0x0002fb00ff0f0b82 */ /* 0x000ea40000000800 */
[----:B------:R-:W-:-:S03]  /*27400*/  IADD3 R3, R3, R7, RZ ;  /* 0x0000000703037210 */ /* 0x000fc60007ffe0ff */
[----:B------:R-:W-:-:S03]  /*27410*/  IMAD.WIDE.U32 R2, R13, UR4, R2 ;  /* 0x000000040d027c25 */ /* 0x000fc6000f8e0002 */
[----:B------:R-:W3:Y:S01]  /*27420*/  @P0 LDC R21, c[0x0][0xbf0] ;  /* 0x0002fc00ff150b82 */ /* 0x000ee20000000800 */
[----:B--2---:R-:W-:-:S05]  /*27430*/  @P0 IMAD.HI.U32 R4, R8, R15, RZ ;  /* 0x0000000f08040227 */ /* 0x004fca00078e00ff */
[----:B---3--:R-:W-:Y:S01]  /*27440*/  @P0 SHF.R.U32.HI R5, RZ, R21, R4 ;  /* 0x00000015ff050219 */ /* 0x008fe20000011604 */
        /* <DEDUP_REMOVED lines=15> */
[----:B------:R-:W-:Y:S02]  /*27540*/  LEA.HI.X R5, R2, UR5, R3, 0x2, P0 ;  /* 0x0000000502057c11 */ /* 0x000fe400080f1403 */
[----:B------:R-:W-:-:S05]  /*27550*/  MOV R3, 0xff800000 ;  /* 0xff80000000037802 */ /* 0x000fca0000000f00 */
[----:B------:R2:W-:Y:S02]  /*27560*/  STG.E desc[UR60][R4.64], R3 ;  /* 0x0000000304007986 */ /* 0x0005e4000c10193c */
.L_x_2948:
[----:B------:R-:W-:Y:S05]  /*27570*/  BSYNC B1 ;  /* 0x0000000000017941 */ /* 0x000fea0003800000 */
.L_x_2947:
[----:B------:R-:W3:Y:S01]  /*27580*/  @P2 LDC R15, c[0x0][0xbf0] ;  /* 0x0002fc00ff0f2b82 */ /* 0x000ee20000000800 */
[----:B------:R-:W-:Y:S01]  /*27590*/  ULDC.64 UR4, c[0x0][0xaa0] ;  /* 0x0002a80000047ab9 */ /* 0x000fe20000000a00 */
[----:B--2---:R-:W-:Y:S01]  /*275a0*/  LOP3.LUT R5, R24, 0xfffffff8, RZ, 0xc0, !PT ;  /* 0xfffffff818057812 */ /* 0x004fe200078ec0ff */
[----:B------:R-:W-:Y:S01]  /*275b0*/  IMAD R3, R11, UR4, RZ ;  /* 0x000000040b037c24 */ /* 0x000fe2000f8e02ff */
[----:B------:R-:W-:Y:S03]  /*275c0*/  BSSY B1, `(.L_x_2949) ;  /* 0x0000040000017945 */ /* 0x000fe60003800000 */
[----:B------:R-:W-:Y:S02]  /*275d0*/  IMAD.IADD R7, R20, 0x1, -R5 ;  /* 0x0000000114077824 */ /* 0x000fe400078e0a05 */
[C---:B------:R-:W-:Y:S02]  /*275e0*/  IMAD R5, R6.reuse, UR5, R3 ;  /* 0x0000000506057c24 */ /* 0x040fe4000f8e0203 */
[----:B------:R-:W-:Y:S01]  /*275f0*/  IMAD.WIDE.U32 R2, R6, UR4, RZ ;  /* 0x0000000406027c25 */ /* 0x000fe2000f8e00ff */
[----:B------:R-:W-:-:S03]  /*27600*/  ULDC.64 UR4, c[0x0][0xae8] ;  /* 0x0002ba0000047ab9 */ /* 0x000fc60000000a00 */
[----:B------:R-:W-:Y:S01]  /*27610*/  IMAD R4, R7, 0x20, R220 ;  /* 0x0000002007047824 */ /* 0x000fe200078e02dc */
[----:B------:R-:W-:Y:S01]  /*27620*/  IADD3 R3, R3, R5, RZ ;  /* 0x0000000503037210 */ /* 0x000fe20007ffe0ff */
[----:B------:R-:W-:Y:S02]  /*27630*/  IMAD R6, R10, UR4, RZ ;  /* 0x000000040a067c24 */ /* 0x000fe4000f8e02ff */
[----:B------:R-:W-:Y:S02]  /*27640*/  IMAD.IADD R9, R26, 0x1, R4 ;  /* 0x000000011a097824 */ /* 0x000fe400078e0204 */
[C---:B------:R-:W-:Y:S02]  /*27650*/  IMAD R7, R27.reuse, UR5, R6 ;  /* 0x000000051b077c24 */ /* 0x040fe4000f8e0206 */
[----:B------:R-:W-:Y:S01]  /*27660*/  IMAD.WIDE.U32 R2, R27, UR4, R2 ;  /* 0x000000041b027c25 */ /* 0x000fe2000f8e0002 */
[----:B------:R-:W-:-:S03]  /*27670*/  ULDC.64 UR4, c[0x0][0xaf0] ;  /* 0x0002bc0000047ab9 */ /* 0x000fc60000000a00 */
[----:B0-----:R-:W-:Y:S01]  /*27680*/  @P2 IMAD.HI.U32 R4, R9, R14, RZ ;  /* 0x0000000e09042227 */ /* 0x001fe200078e00ff */
[----:B------:R-:W-:-:S03]  /*27690*/  IADD3 R3, R3, R7, RZ ;  /* 0x0000000703037210 */ /* 0x000fc60007ffe0ff */
[----:B------:R-:W-:Y:S01]  /*276a0*/  IMAD.MOV.U32 R5, RZ, RZ, R9 ;  /* 0x000000ffff057224 */ /* 0x000fe200078e0009 */
[----:B---3--:R-:W-:Y:S01]  /*276b0*/  @P2 SHF.R.U32.HI R5, RZ, R15, R4 ;  /* 0x0000000fff052219 */ /* 0x008fe20000011604 */
[----:B------:R-:W-:Y:S02]  /*276c0*/  IMAD R6, R12, UR4, RZ ;  /* 0x000000040c067c24 */ /* 0x000fe4000f8e02ff */
[----:B------:R-:W-:Y:S01]  /*276d0*/  IMAD.WIDE.U32 R2, R13, UR4, R2 ;  /* 0x000000040d027c25 */ /* 0x000fe2000f8e0002 */
[----:B------:R-:W-:-:S03]  /*276e0*/  SHF.R.S32.HI R4, RZ, 0x1f, R5 ;  /* 0x0000001fff047819 */ /* 0x000fc60000011405 */
[----:B------:R-:W-:Y:S01]  /*276f0*/  IMAD R7, R13, UR5, R6 ;  /* 0x000000050d077c24 */ /* 0x000fe2000f8e0206 */
[----:B------:R-:W-:Y:S01]  /*27700*/  ULDC.64 UR4, c[0x0][0xae0] ;  /* 0x0002b80000047ab9 */ /* 0x000fe20000000a00 */
[----:B------:R-:W-:Y:S02]  /*27710*/  IMAD.MOV R6, RZ, RZ, -R5 ;  /* 0x000000ffff067224 */ /* 0x000fe400078e0a05 */
[----:B------:R-:W-:Y:S02]  /*27720*/  IMAD.IADD R3, R3, 0x1, R7 ;  /* 0x0000000103037824 */ /* 0x000fe400078e0207 */
[----:B------:R-:W-:Y:S02]  /*27730*/  IMAD R4, R4, UR4, RZ ;  /* 0x0000000404047c24 */ /* 0x000fe4000f8e02ff */
[----:B------:R-:W-:Y:S02]  /*27740*/  IMAD R7, R25, R6, R9 ;  /* 0x0000000619077224 */ /* 0x000fe400078e0209 */
[----:B------:R-:W-:-:S02]  /*27750*/  IMAD R9, R5, UR5, R4 ;  /* 0x0000000505097c24 */ /* 0x000fc4000f8e0204 */
[----:B------:R-:W-:Y:S01]  /*27760*/  IMAD.WIDE.U32 R2, R5, UR4, R2 ;  /* 0x0000000405027c25 */ /* 0x000fe2000f8e0002 */
[----:B------:R-:W-:Y:S01]  /*27770*/  SHF.R.S32.HI R4, RZ, 0x1f, R7 ;  /* 0x0000001fff047819 */ /* 0x000fe20000011407 */
[----:B------:R-:W-:Y:S02]  /*27780*/  ULDC.64 UR4, c[0x0][0xad8] ;  /* 0x0002b60000047ab9 */ /* 0x000fe40000000a00 */
[----:B------:R-:W-:Y:S01]  /*27790*/  IMAD.IADD R6, R220, 0x1, R26 ;  /* 0x00000001dc067824 */ /* 0x000fe200078e021a */
[----:B------:R-:W-:Y:S01]  /*277a0*/  IADD3 R3, R3, R9, RZ ;  /* 0x0000000903037210 */ /* 0x000fe20007ffe0ff */
[----:B------:R-:W-:Y:S02]  /*277b0*/  IMAD R4, R4, UR4, RZ ;  /* 0x0000000404047c24 */ /* 0x000fe4000f8e02ff */
[----:B------:R-:W-:Y:S02]  /*277c0*/  IMAD R25, R0, R25, RZ ;  /* 0x0000001900197224 */ /* 0x000fe400078e02ff */
[----:B------:R-:W-:-:S02]  /*277d0*/  IMAD R5, R7, UR5, R4 ;  /* 0x0000000507057c24 */ /* 0x000fc4000f8e0204 */
[----:B------:R-:W-:Y:S01]  /*277e0*/  IMAD.WIDE.U32 R2, R7, UR4, R2 ;  /* 0x0000000407027c25 */ /* 0x000fe2000f8e0002 */
[----:B------:R-:W-:Y:S01]  /*277f0*/  ISETP.GE.AND P2, PT, R6, R25, PT ;  /* 0x000000190600720c */ /* 0x000fe20003f46270 */
[----:B------:R-:W-:Y:S02]  /*27800*/  ULDC.64 UR4, c[0x0][0xa80] ;  /* 0x0002a00000047ab9 */ /* 0x000fe40000000a00 */
[----:B------:R-:W-:Y:S01]  /*27810*/  IMAD.IADD R3, R3, 0x1, R5 ;  /* 0x0000000103037824 */ /* 0x000fe200078e0205 */
[----:B------:R-:W-:Y:S01]  /*27820*/  LEA R4, P3, R2, UR4, 0x1 ;  /* 0x0000000402047c11 */ /* 0x000fe2000f8608ff */
[----:B------:R-:W-:-:S03]  /*27830*/  VIADD R0, R6, 0x20 ;  /* 0x0000002006007836 */ /* 0x000fc60000000000 */
[----:B------:R-:W-:Y:S02]  /*27840*/  LEA.HI.X R5, R2, UR5, R3, 0x1, P3 ;  /* 0x0000000502057c11 */ /* 0x000fe400098f0c03 */
[----:B------:R-:W-:Y:S01]  /*27850*/  ISETP.GE.AND P1, PT, R0, R25, PT ;  /* 0x000000190000720c */ /* 0x000fe20003f26270 */
[----:B------:R0:W2:Y:S01]  /*27860*/  SHFL.IDX PT, R2, R4, RZ, 0x181f ;  /* 0x00181fff04027589 */ /* 0x0000a200000e0000 */
[----:B------:R-:W-:-:S03]  /*27870*/  IADD3 R0, R6, 0x40, RZ ;  /* 0x0000004006007810 */ /* 0x000fc60007ffe0ff */
[----:B------:R0:W3:Y:S01]  /*27880*/  SHFL.IDX PT, R3, R5, RZ, 0x181f ;  /* 0x00181fff05037589 */ /* 0x0000e200000e0000 */
[----:B------:R-:W-:Y:S01]  /*27890*/  ISETP.GE.AND P0, PT, R0, R25, PT ;  /* 0x000000190000720c */ /* 0x000fe20003f06270 */
[----:B------:R-:W-:-:S12]  /*278a0*/  @P2 BRA `(.L_x_2950) ;  /* 0x0000000000442947 */ /* 0x000fd80003800000 */
[----:B------:R-:W-:Y:S02]  /*278b0*/  ULDC UR4, c[0x0][0xac8] ;  /* 0x0002b20000047ab9 */ /* 0x000fe40000000800 */
[----:B------:R-:W-:Y:S02]  /*278c0*/  ISETP.GE.AND P5, PT, R16, UR4, PT ;  /* 0x0000000410007c0c */ /* 0x000fe4000bfa6270 */
[----:B------:R-:W-:Y:S02]  /*278d0*/  ISETP.GE.AND P4, PT, R213, UR4, PT ;  /* 0x00000004d5007c0c */ /* 0x000fe4000bf86270 */
[----:B------:R-:W-:Y:S02]  /*278e0*/  ISETP.GE.AND P3, PT, R18, UR4, PT ;  /* 0x0000000412007c0c */ /* 0x000fe4000bf66270 */
[----:B------:R-:W-:-:S07]  /*278f0*/  ISETP.GE.AND P2, PT, R19, UR4, PT ;  /* 0x0000000413007c0c */ /* 0x000fce000bf46270 */
[----:B--2---:R-:W-:-:S04]  /*27900*/  @!P5 LEA R8, P6, R16, R2, 0x1 ;  /* 0x000000021008d211 */ /* 0x004fc800078c08ff */
        /* <DEDUP_REMOVED lines=11> */
.L_x_2950:
[----:B------:R-:W-:Y:S05]  /*279c0*/  BSYNC B1 ;  /* 0x0000000000017941 */ /* 0x000fea0003800000 */
.L_x_2949:
[----:B---34-:R3:W4:Y:S01]  /*279d0*/  SHFL.IDX PT, R3, R5, 0x1, 0x181f ;  /* 0x00381f0005037f89 */ /* 0x01872200000e0000 */
        /* <DEDUP_REMOVED lines=8> */
[CC--:B--2---:R-:W-:Y:S02]  /*27a60*/  @!P4 LEA R8, P6, R16.reuse, R2.reuse, 0x1 ;  /* 0x000000021008c211 */ /* 0x0c4fe400078c08ff */
[CC--:B------:R-:W-:Y:S02]  /*27a70*/  @!P3 LEA R10, P5, R23.reuse, R2.reuse, 0x1 ;  /* 0x00000002170ab211 */ /* 0x0c0fe400078a08ff */
[-C--:B----4-:R-:W-:Y:S02]  /*27a80*/  @!P4 LEA.HI.X R9, R16, R3.reuse, R17, 0x1, P6 ;  /* 0x000000031009c211 */ /* 0x090fe400030f0c11 */
        /* <DEDUP_REMOVED lines=9> */
.L_x_2952:
[----:B------:R-:W-:Y:S05]  /*27b20*/  BSYNC B1 ;  /* 0x0000000000017941 */ /* 0x000fea0003800000 */
.L_x_2951:
[----:B--2-4-:R2:W4:Y:S01]  /*27b30*/  SHFL.IDX PT, R3, R5, 0x2, 0x181f ;  /* 0x00581f0005037f89 */ /* 0x01452200000e0000 */
        /* <DEDUP_REMOVED lines=20> */
.L_x_2954:
[----:B------:R-:W-:Y:S05]  /*27c80*/  BSYNC B1 ;  /* 0x0000000000017941 */ /* 0x000fea0003800000 */
.L_x_2953:
[----:B------:R-:W-:Y:S01]  /*27c90*/  VIADD R0, R6, 0x60 ;  /* 0x0000006006007836 */ /* 0x000fe20000000000 */
[----:B0-23--:R-:W0:Y:S04]  /*27ca0*/  SHFL.IDX PT, R5, R5, 0x3, 0x181f ;  /* 0x00781f0005057f89 */ /* 0x00de2800000e0000 */
[----:B------:R-:W-:Y:S01]  /*27cb0*/  ISETP.GE.AND P0, PT, R0, R25, PT ;  /* 0x000000190000720c */ /* 0x000fe20003f06270 */
[----:B------:R2:W3:-:S12]  /*27cc0*/  SHFL.IDX PT, R2, R4, 0x3, 0x181f ;  /* 0x00781f0004027f89 */ /* 0x0004d800000e0000 */
[----:B--2---:R-:W-:Y:S05]  /*27cd0*/  @P0 BRA `(.L_x_2945) ;  /* 0x0000000000440947 */ /* 0x004fea0003800000 */
        /* <DEDUP_REMOVED lines=17> */
.L_x_2945:
[----:B------:R-:W-:Y:S05]  /*27df0*/  BSYNC B0 ;  /* 0x0000000000007941 */ /* 0x000fea0003800000 */
.L_x_2936:
[----:B------:R-:W-:Y:S02]  /*27e00*/  ULDC UR4, c[0x0][0xc3c] ;  /* 0x00030f0000047ab9 */ /* 0x000fe40000000800 */
[----:B-1----:R-:W-:-:S13]  /*27e10*/  ISETP.GE.AND P0, PT, R31, UR4, PT ;  /* 0x000000041f007c0c */ /* 0x002fda000bf06270 */
[----:B------:R-:W-:Y:S05]  /*27e20*/  @!P0 BRA `(.L_x_2955) ;  /* 0xfffffd9000a48947 */ /* 0x000fea000383ffff */
[----:B------:R-:W-:Y:S05]  /*27e30*/  BRA `(.L_x_2683) ;  /* 0x0000007400647947 */ /* 0x000fea0003800000 */
.L_x_2681:
[----:B------:R-:W-:-:S08]  /*27e40*/  NOP ;  /* 0x0000000000007918 */ /* 0x000fd00000000000 */
[----:B0-----:R-:W0:-:S00]  /*27e50*/  USETMAXREG.DEALLOC.CTAPOOL 0x28 ;  /* 0x00000028000079c8 */ /* 0x001e0000080e0500 */
[----:B0-----:R-:W-:Y:S02]  /*27e60*/  LOP3.LUT R2, R2, 0x3, RZ, 0xc0, !PT ;  /* 0x0000000302027812 */ /* 0x001fe400078ec0ff */
[----:B------:R-:W-:Y:S02]  /*27e70*/  LOP3.LUT R23, R23, 0xffffffbf, RZ, 0xc0, !PT ;  /* 0xffffffbf17177812 */ /* 0x000fe400078ec0ff */
[----:B------:R-:W-:Y:S02]  /*27e80*/  MOV R4, RZ ;  /* 0x000000ff00047202 */ /* 0x000fe40000000f00 */
        /* <DEDUP_REMOVED lines=11> */
.L_x_2956:
        /* <DEDUP_REMOVED lines=11> */
[C---:B------:R-:W-:Y:S02]  /*27ff0*/  ISETP.GE.U32.AND P2, PT, R5.reuse, 0x2, PT ;  /* 0x000000020500780c */ /* 0x040fe40003f46070 */
[C---:B------:R-:W-:Y:S02]  /*28000*/  ISETP.GE.U32.AND P3, PT, R5.reuse, 0x4, PT ;  /* 0x000000040500780c */ /* 0x040fe40003f66070 */
[C---:B------:R-:W-:Y:S02]  /*28010*/  ISETP.GE.U32.AND P4, PT, R5.reuse, 0x8, PT ;  /* 0x000000080500780c */ /* 0x040fe40003f86070 */
[----:B------:R-:W-:Y:S02]  /*28020*/  ISETP.GE.U32.AND P5, PT, R5, 0x10, PT ;  /* 0x000000100500780c */ /* 0x000fe40003fa6070 */
[----:B------:R-:W-:Y:S01]  /*28030*/  MOV R16, RZ ;  /* 0x000000ff00107202 */ /* 0x000fe20000000f00 */
        /* <DEDUP_REMOVED lines=20> */
[----:B------:R-:W0:Y:S01]  /*28180*/  LDC R10, c[0x0][0xc3c] ;  /* 0x00030f00ff0a7b82 */ /* 0x000e220000000800 */
[----:B------:R-:W-:Y:S01]  /*28190*/  IMAD.MOV.U32 R6, RZ, RZ, R3 ;  /* 0x000000ffff067224 */ /* 0x000fe200078e0003 */
[----:B------:R-:W-:Y:S01]  /*281a0*/  UMOV UR4, URZ ;  /* 0x0000003f00047c82 */ /* 0x000fe20008000000 */
[----:B------:R-:W-:Y:S01]  /*281b0*/  ULDC UR7, c[0x0][0xc3c] ;  /* 0x00030f0000077ab9 */ /* 0x000fe20000000800 */
[----:B------:R-:W-:-:S05]  /*281c0*/  ULDC UR5, c[0x0][0xc38] ;  /* 0x00030e0000057ab9 */ /* 0x000fca0000000800 */
.L_x_2962:
[----:B------:R-:W-:Y:S01]  /*281d0*/  UIADD3 UR4, UR4, 0x1f, URZ ;  /* 0x0000001f04047890 */ /* 0x000fe2000fffe03f */
[----:B------:R-:W-:-:S05]  /*281e0*/  MOV R19, UR7 ;  /* 0x0000000700137c02 */ /* 0x000fca0008000f00 */
        /* <DEDUP_REMOVED lines=10> */
.L_x_2961:
[----:B------:R-:W-:Y:S05]  /*28290*/  BSYNC B0 ;  /* 0x0000000000007941 */ /* 0x000fea0003800000 */
.L_x_2960:
[----:B0----5:R-:W0:Y:S02]  /*282a0*/  SHFL.UP PT, R2, R4, 0x1, RZ ;  /* 0x0420000004027989 */ /* 0x021e2400000e00ff */
        /* <DEDUP_REMOVED lines=19> */
.L_x_2958:
        /* <DEDUP_REMOVED lines=18> */
[----:B------:R-:W-:-:S05]  /*28500*/  IADD3 R9, R15, -0x1, RZ ;  /* 0xffffffff0f097810 */ /* 0x000fca0007ffe0ff */
[----:B------:R2:W3:Y:S02]  /*28510*/  SHFL.IDX PT, R16, R8, R9, 0x1f ;  /* 0x00001f0908107589 */ /* 0x0004e400000e0000 */
.L_x_2963:
[----:B---3--:R-:W-:Y:S01]  /*28520*/  IMAD R16, R16, UR5, R13 ;  /* 0x0000000510107c24 */ /* 0x008fe2000f8e020d */
[----:B------:R-:W-:Y:S01]  /*28530*/  IABS R2, R6 ;  /* 0x0000000600027213 */ /* 0x000fe20000000000 */
[----:B01----:R-:W-:-:S03]  /*28540*/  IMAD.MOV R11, RZ, RZ, -R3 ;  /* 0x000000ffff0b7224 */ /* 0x003fc600078e0a03 */
[----:B--2---:R-:W-:Y:S01]  /*28550*/  IADD3 R9, -R16, UR6, RZ ;  /* 0x0000000610097c10 */ /* 0x004fe2000fffe1ff */
[----:B------:R-:W-:Y:S01]  /*28560*/  IMAD.MOV R10, RZ, RZ, -R2 ;  /* 0x000000ffff0a7224 */ /* 0x000fe200078e0a02 */
[----:B------:R-:W-:Y:S01]  /*28570*/  MOV R2, RZ ;  /* 0x000000ff00027202 */ /* 0x000fe20000000f00 */
[----:B------:R-:W-:Y:S01]  /*28580*/  IMAD R11, R11, R12, RZ ;  /* 0x0000000c0b0b7224 */ /* 0x000fe200078e02ff */
        /* <DEDUP_REMOVED lines=16> */
[----:B------:R-:W-:Y:S01]  /*28690*/  IMAD R8, R7, R2, RZ ;  /* 0x0000000207087224 */ /* 0x000fe200078e02ff */
[----:B------:R-:W-:-:S03]  /*286a0*/  IADD3 R2, -R2, RZ, RZ ;  /* 0x000000ff02027210 */ /* 0x000fc60007ffe1ff */
[----:B------:R-:W-:Y:S02]  /*286b0*/  IMAD.MOV R10, RZ, RZ, -R8 ;  /* 0x000000ffff0a7224 */ /* 0x000fe400078e0a08 */
[----:B------:R-:W-:Y:S01]  /*286c0*/  IMAD R13, R6, R2, R9 ;  /* 0x00000002060d7224 */ /* 0x000fe200078e0209 */
[----:B------:R-:W-:Y:S02]  /*286d0*/  MOV R2, RZ ;  /* 0x000000ff00027202 */ /* 0x000fe40000000f00 */
[----:B------:R-:W-:-:S04]  /*286e0*/  VIADDMNMX R18, R10, UR5, R7, PT ;  /* 0x000000050a127c46 */ /* 0x000fc8000b800107 */
[-C--:B------:R-:W-:Y:S02]  /*286f0*/  IABS R10, R18.reuse ;  /* 0x00000012000a7213 */ /* 0x080fe40000000000 */
[----:B------:R-:W-:Y:S02]  /*28700*/  IABS R6, R18 ;  /* 0x0000001200067213 */ /* 0x000fe40000000000 */
        /* <DEDUP_REMOVED lines=18> */
[----:B------:R-:W-:Y:S02]  /*28830*/  ISETP.GE.AND P2, PT, R3, RZ, PT ;  /* 0x000000ff0300720c */ /* 0x000fe40003f46270 */
[----:B------:R-:W-:-:S05]  /*28840*/  IADD3 R3, R13, R8, RZ ;  /* 0x000000080d037210 */ /* 0x000fca0007ffe0ff */
[----:B------:R-:W-:-:S06]  /*28850*/  @P0 VIADD R2, R2, 0x1 ;  /* 0x0000000102020836 */ /* 0x000fcc0000000000 */
[----:B------:R-:W-:Y:S01]  /*28860*/  @!P2 IMAD.MOV R2, RZ, RZ, -R2 ;  /* 0x000000ffff02a224 */ /* 0x000fe200078e0a02 */
[----:B------:R-:W-:Y:S01]  /*28870*/  @!P1 LOP3.LUT R2, RZ, R18, RZ, 0x33, !PT ;  /* 0x00000012ff029212 */ /* 0x000fe200078e33ff */
[----:B------:R-:W-:-:S03]  /*28880*/  IMAD.MOV R18, RZ, RZ, -R18 ;  /* 0x000000ffff127224 */ /* 0x000fc600078e0a12 */
[----:B------:R-:W-:Y:S01]  /*28890*/  LOP3.LUT R17, RZ, R2, RZ, 0x33, !PT ;  /* 0x00000002ff117212 */ /* 0x000fe200078e33ff */
[----:B------:R-:W-:-:S04]  /*288a0*/  IMAD R18, R2, R18, R3 ;  /* 0x0000001202127224 */ /* 0x000fc800078e0203 */
[----:B------:R-:W-:Y:S01]  /*288b0*/  IMAD.IADD R17, R4, 0x1, R17 ;  /* 0x0000000104117824 */ /* 0x000fe200078e0211 */
[----:B------:R-:W-:Y:S06]  /*288c0*/  BRA `(.L_x_2964) ;  /* 0x00000000000c7947 */ /* 0x000fec0003800000 */
.L_x_2959:
[----:B------:R-:W-:Y:S01]  /*288d0*/  MOV R17, RZ ;  /* 0x000000ff00117202 */ /* 0x000fe20000000f00 */
[----:B------:R-:W-:Y:S02]  /*288e0*/  IMAD.U32 R16, RZ, RZ, UR6 ;  /* 0x00000006ff107e24 */ /* 0x000fe4000f8e00ff */
[----:B------:R-:W-:-:S07]  /*288f0*/  IMAD.MOV.U32 R18, RZ, RZ, RZ ;  /* 0x000000ffff127224 */ /* 0x000fce00078e00ff */
.L_x_2964:
[----:B------:R-:W-:-:S13]  /*28900*/  ISETP.NE.AND P0, PT, R5, RZ, PT ;  /* 0x000000ff0500720c */ /* 0x000fda0003f05270 */
[----:B------:R-:W0:Y:S01]  /*28910*/  @!P0 S2R R3, SR_CgaCtaId ;  /* 0x0000000000038919 */ /* 0x000e220000008800 */
[----:B------:R-:W-:-:S04]  /*28920*/  @!P0 MOV R2, 0x400 ;  /* 0x0000040000028802 */ /* 0x000fc80000000f00 */
[----:B0-----:R-:W-:-:S05]  /*28930*/  @!P0 LEA R2, R3, R2, 0x18 ;  /* 0x0000000203028211 */ /* 0x001fca00078ec0ff */
[----:B------:R1:W-:Y:S01]  /*28940*/  @!P0 STS.128 [R2+0x388d0], R16 ;  /* 0x0388d01002008388 */ /* 0x0003e20000000c00 */
[----:B------:R-:W-:Y:S06]  /*28950*/  BAR.ARV 0x5, 0x180 ;  /* 0x0146000000007b1d */ /* 0x000fec0000002000 */
.L_x_2957:
[----:B------:R2:W-:Y:S01]  /*28960*/  STL [R1+0x30], RZ ;  /* 0x000030ff01007387 */ /* 0x0005e20000100800 */
[----:B------:R-:W-:Y:S01]  /*28970*/  ULDC UR4, c[0x0][0xc3c] ;  /* 0x00030f0000047ab9 */ /* 0x000fe20000000800 */
[----:B------:R-:W-:Y:S01]  /*28980*/  MOV R29, 0x1 ;  /* 0x00000001001d7802 */ /* 0x000fe20000000f00 */
[----:B------:R-:W-:Y:S01]  /*28990*/  IMAD.MOV.U32 R27, RZ, RZ, RZ ;  /* 0x000000ffff1b7224 */ /* 0x000fe200078e00ff */
[----:B0-----:R-:W-:-:S13]  /*289a0*/  ISETP.GE.AND P0, PT, R19, UR4, PT ;  /* 0x0000000413007c0c */ /* 0x001fda000bf06270 */
[----:B--2---:R-:W-:Y:S05]  /*289b0*/  @P0 BRA `(.L_x_2965) ;  /* 0x0000006400a00947 */ /* 0x004fea0003800000 */
[----:B-1----:R-:W2:Y:S01]  /*289c0*/  LDL R2, [R1+0x90] ;  /* 0x0000900001027983 */ /* 0x002ea20000100800 */
[----:B------:R-:W0:Y:S01]  /*289d0*/  S2UR UR5, SR_CgaCtaId ;  /* 0x00000000000579c3 */ /* 0x000e220000008800 */
[----:B------:R-:W-:Y:S01]  /*289e0*/  IMAD.SHL.U32 R36, R0, 0x8, RZ ;  /* 0x0000000800247824 */ /* 0x000fe200078e00ff */
[----:B------:R-:W-:Y:S01]  /*289f0*/  BSSY B8, `(.L_x_2965) ;  /* 0x0000664000087945 */ /* 0x000fe20003800000 */
[----:B------:R1:W-:Y:S01]  /*28a00*/  STL [R1+0x30], RZ ;  /* 0x000030ff01007387 */ /* 0x0003e20000100800 */
[----:B------:R-:W-:Y:S01]  /*28a10*/  IMAD.MOV.U32 R29, RZ, RZ, 0x1 ;  /* 0x00000001ff1d7424 */ /* 0x000fe200078e00ff */
[----:B------:R-:W-:Y:S01]  /*28a20*/  MOV R27, RZ ;  /* 0x000000ff001b7202 */ /* 0x000fe20000000f00 */
[----:B------:R-:W-:Y:S01]  /*28a30*/  IMAD.MOV.U32 R28, RZ, RZ, RZ ;  /* 0x000000ffff1c7224 */ /* 0x000fe200078e00ff */
[C---:B------:R-:W-:Y:S01]  /*28a40*/  LOP3.LUT R3, R36.reuse, 0x1f8, RZ, 0xc0, !PT ;  /* 0x000001f824037812 */ /* 0x040fe200078ec0ff */
[----:B------:R-:W-:Y:S01]  /*28a50*/  IMAD.MOV.U32 R30, RZ, RZ, 0x1 ;  /* 0x00000001ff1e7424 */ /* 0x000fe200078e00ff */
[----:B------:R-:W-:Y:S01]  /*28a60*/  LOP3.LUT R36, R36, 0x38, RZ, 0xc0, !PT ;  /* 0x0000003824247812 */ /* 0x000fe200078ec0ff */
[----:B------:R-:W-:Y:S01]  /*28a70*/  ULDC.64 UR36, c[0x0][0x198] ;  /* 0x0000660000247ab9 */ /* 0x000fe20000000a00 */
[----:B------:R-:W-:Y:S01]  /*28a80*/  LOP3.LUT R3, R3, 0x38, R0, 0x78, !PT ;  /* 0x0000003803037812 */ /* 0x000fe200078e7800 */
[----:B------:R-:W-:Y:S01]  /*28a90*/  ULDC UR38, c[0x0][0xc] ;  /* 0x0000030000267ab9 */ /* 0x000fe20000000800 */
[----:B--2---:R-:W-:-:S02]  /*28aa0*/  R2UR UR4, R2 ;  /* 0x00000000020472ca */ /* 0x004fc400000e0000 */
[C---:B------:R-:W-:Y:S01]  /*28ab0*/  LOP3.LUT R2, R0.reuse, 0x7f, RZ, 0xc0, !PT ;  /* 0x0000007f00027812 */ /* 0x040fe200078ec0ff */
[----:B------:R-:W-:-:S03]  /*28ac0*/  IMAD.SHL.U32 R0, R0, 0x10, RZ ;  /* 0x0000001000007824 */ /* 0x000fc600078e00ff */
[----:B------:R-:W-:Y:S02]  /*28ad0*/  SHF.L.U32 R34, R2, 0x3, RZ ;  /* 0x0000000302227819 */ /* 0x000fe400000006ff */
[----:B------:R-:W-:Y:S02]  /*28ae0*/  SHF.R.U32.HI R2, RZ, 0x3, R2 ;  /* 0x00000003ff027819 */ /* 0x000fe40000011602 */
[----:B------:R-:W-:Y:S02]  /*28af0*/  LOP3.LUT R34, R3, 0x200, R34, 0xf8, !PT ;  /* 0x0000020003227812 */ /* 0x000fe400078ef822 */
[----:B------:R-:W-:Y:S01]  /*28b00*/  LOP3.LUT R0, R2, 0x70, R0, 0xf8, !PT ;  /* 0x0000007002007812 */ /* 0x000fe200078ef800 */
[----:B------:R-:W-:Y:S01]  /*28b10*/  ULOP3.LUT UR39, UR4, 0x2, URZ, 0xfc, !UPT ;  /* 0x0000000204277892 */ /* 0x000fe2000f8efc3f */
[C---:B------:R-:W-:Y:S02]  /*28b20*/  LOP3.LUT R3, R36.reuse, 0x40, RZ, 0xfc, !PT ;  /* 0x0000004024037812 */ /* 0x040fe400078efcff */
[----:B------:R-:W-:Y:S01]  /*28b30*/  UMOV UR4, 0x400 ;  /* 0x0000040000047882 */ /* 0x000fe20000000000 */
[C---:B------:R-:W-:Y:S01]  /*28b40*/  LOP3.LUT R2, R36.reuse, 0x80, RZ, 0xfc, !PT ;  /* 0x0000008024027812 */ /* 0x040fe200078efcff */
[----:B0-----:R-:W-:Y:S01]  /*28b50*/  ULEA UR4, UR5, UR4, 0x18 ;  /* 0x0000000405047291 */ /* 0x001fe2000f8ec03f */
[----:B------:R-:W-:-:S05]  /*28b60*/  LOP3.LUT R0, R36, 0xc0, RZ, 0xfc, !PT ;  /* 0x000000c024007812 */ /* 0x000fca00078efcff */
[----:B------:R-:W-:-:S05]  /*28b70*/  MOV R22, UR4 ;  /* 0x0000000400167c02 */ /* 0x000fca0008000f00 */
[----:B-1----:R-:W-:-:S07]  /*28b80*/  IMAD R37, R34, 0x2, R22 ;  /* 0x0000000222257824 */ /* 0x002fce00078e0216 */
.L_x_3074:
[----:B0-----:R-:W0:Y:S02]  /*28b90*/  LDC.64 R2, c[0x0][0xc88] ;  /* 0x00032200ff027b82 */ /* 0x001e240000000a00 */
[----:B0-----:R-:W-:-:S05]  /*28ba0*/  IMAD.WIDE R2, R19, 0x4, R2 ;  /* 0x0000000413027825 */ /* 0x001fca00078e0202 */
[----:B--2---:R-:W2:Y:S01]  /*28bb0*/  LDG.E R31, desc[UR60][R2.64] ;  /* 0x0000003c021f7981 */ /* 0x004ea2000c1e1900 */
[----:B------:R-:W-:Y:S05]  /*28bc0*/  YIELD ;  /* 0x0000000000007946 */ /* 0x000fea0003800000 */
[----:B------:R-:W-:Y:S01]  /*28bd0*/  ULDC.64 UR4, c[0x0][0xa28] ;  /* 0x00028a0000047ab9 */ /* 0x000fe20000000a00 */
[----:B------:R-:W-:Y:S01]  /*28be0*/  ULDC.64 UR8, c[0x0][0xa18] ;  /* 0x0002860000087ab9 */ /* 0x000fe20000000a00 */
[----:B------:R-:W-:Y:S01]  /*28bf0*/  ISETP.NE.U32.AND P0, PT, RZ, UR4, PT ;  /* 0x00000004ff007c0c */ /* 0x000fe2000bf05070 */
[----:B------:R-:W-:Y:S01]  /*28c00*/  IMAD.MOV.U32 R11, RZ, RZ, RZ ;  /* 0x000000ffff0b7224 */ /* 0x000fe200078e00ff */
[----:B------:R-:W-:-:S02]  /*28c10*/  ULDC.64 UR6, c[0x0][0xa10] ;  /* 0x0002840000067ab9 */ /* 0x000fc40000000a00 */
[----:B------:R-:W-:Y:S02]  /*28c20*/  ISETP.NE.AND.EX P0, PT, RZ, UR5, PT, P0 ;  /* 0x00000005ff007c0c */ /* 0x000fe4000bf05300 */
[----:B------:R-:W-:-:S04]  /*28c30*/  ISETP.NE.U32.AND P2, PT, RZ, UR8, PT ;  /* 0x00000008ff007c0c */ /* 0x000fc8000bf45070 */
[----:B------:R-:W-:Y:S01]  /*28c40*/  ISETP.NE.AND.EX P2, PT, RZ, UR9, PT, P2 ;  /* 0x00000009ff007c0c */ /* 0x000fe2000bf45320 */
[----:B------:R-:W-:Y:S01]  /*28c50*/  IMAD.MOV.U32 R35, RZ, RZ, RZ ;  /* 0x000000ffff237224 */ /* 0x000fe200078e00ff */
[----:B--2---:R-:W-:-:S05]  /*28c60*/  SHF.R.S32.HI R0, RZ, 0x1f, R31 ;  /* 0x0000001fff007819 */ /* 0x004fca000001141f */
[C---:B------:R-:W-:Y:S02]  /*28c70*/  @P0 LEA R2, P1, R31.reuse, UR4, 0x2 ;  /* 0x000000041f020c11 */ /* 0x040fe4000f8210ff */
[C---:B------:R-:W-:Y:S01]  /*28c80*/  SHF.L.U32 R24, R31.reuse, 0x2, RZ ;  /* 0x000000021f187819 */ /* 0x040fe200000006ff */
[----:B------:R0:W-:Y:S01]  /*28c90*/  STL [R1+0x24], R0 ;  /* 0x0000240001007387 */ /* 0x0001e20000100800 */
[C-C-:B------:R-:W-:Y:S01]  /*28ca0*/  @P0 LEA.HI.X R3, R31.reuse, UR5, R0.reuse, 0x2, P1 ;  /* 0x000000051f030c11 */ /* 0x140fe200088f1400 */
[----:B------:R-:W-:Y:S01]  /*28cb0*/  ULDC.64 UR4, c[0x0][0xa00] ;  /* 0x0002800000047ab9 */ /* 0x000fe20000000a00 */
[----:B------:R-:W-:-:S03]  /*28cc0*/  SHF.L.U64.HI R25, R31, 0x2, R0 ;  /* 0x000000021f197819 */ /* 0x000fc60000010200 */
[----:B-1----:R1:W2:Y:S01]  /*28cd0*/  @P0 LDG.E R11, desc[UR60][R2.64] ;  /* 0x0000003c020b0981 */ /* 0x0022a2000c1e1900 */
        /* <DEDUP_REMOVED lines=8> */
[----:B------:R-:W-:-:S02]  /*28d60*/  IADD3.X R5, R25, UR7, RZ, P4, !PT ;  /* 0x0000000719057c10 */ /* 0x000fc4000a7fe4ff */
[C---:B------:R-:W-:Y:S02]  /*28d70*/  IADD3.X R3, R25.reuse, UR5, RZ, P3, !PT ;  /* 0x0000000519037c10 */ /* 0x040fe40009ffe4ff */
[----:B------:R-:W-:Y:S02]  /*28d80*/  @P2 IADD3 R6, P3, R24, UR8, RZ ;  /* 0x0000000818062c10 */ /* 0x000fe4000ff7e0ff */
[----:B------:R-:W-:Y:S01]  /*28d90*/  MOV R8, UR4 ;  /* 0x0000000400087c02 */ /* 0x000fe20008000f00 */
[----:B------:R-:W5:Y:S01]  /*28da0*/  @P0 LDG.E R35, desc[UR60][R2.64] ;  /* 0x0000003c02230981 */ /* 0x000f62000c1e1900 */
[----:B------:R-:W-:Y:S01]  /*28db0*/  @P2 IADD3.X R7, R25, UR9, RZ, P3, !PT ;  /* 0x0000000919072c10 */ /* 0x000fe20009ffe4ff */
[----:B------:R-:W-:Y:S02]  /*28dc0*/  ULDC.64 UR4, c[0x0][0x418] ;  /* 0x0001060000047ab9 */ /* 0x000fe40000000a00 */
[----:B------:R-:W5:Y:S04]  /*28dd0*/  @P1 LDG.E R0, desc[UR60][R4.64] ;  /* 0x0000003c04001981 */ /* 0x000f68000c1e1900 */
[----:B------:R0:W3:Y:S01]  /*28de0*/  @P2 LDG.E R8, desc[UR60][R6.64] ;  /* 0x0000003c06082981 */ /* 0x0000e2000c1e1900 */
[----:B------:R-:W-:-:S03]  /*28df0*/  UISETP.NE.U32.AND UP0, UPT, UR4, URZ, UPT ;  /* 0x0000003f0400728c */ /* 0x000fc6000bf05070 */
[----:B------:R-:W-:Y:S01]  /*28e00*/  ULDC UR4, c[0x0][0x424] ;  /* 0x0001090000047ab9 */ /* 0x000fe20000000800 */
[----:B------:R-:W-:-:S03]  /*28e10*/  UISETP.NE.AND.EX UP0, UPT, UR5, URZ, UPT, UP0 ;  /* 0x0000003f0500728c */ /* 0x000fc6000bf05300 */
[----:B------:R-:W-:Y:S01]  /*28e20*/  ULDC UR5, c[0x0][0x2f0] ;  /* 0x0000bc0000057ab9 */ /* 0x000fe20000000800 */
[----:B------:R-:W-:-:S04]  /*28e30*/  USEL UR4, UR4, 0x1, UP0 ;  /* 0x0000000104047887 */ /* 0x000fc80008000000 */
[----:B------:R-:W-:-:S03]  /*28e40*/  UIMAD UR4, UR4, UR5, URZ ;  /* 0x00000005040472a4 */ /* 0x000fc6000f8e023f */
[----:B------:R-:W-:Y:S02]  /*28e50*/  ULDC UR5, c[0x0][0x348] ;  /* 0x0000d20000057ab9 */ /* 0x000fe40000000800 */
[----:B0-----:R-:W-:Y:S01]  /*28e60*/  IMAD.U32 R6, RZ, RZ, UR5 ;  /* 0x00000005ff067e24 */ /* 0x001fe2000f8e00ff */
[----:B------:R-:W-:Y:S01]  /*28e70*/  MOV R7, UR4 ;  /* 0x0000000400077c02 */ /* 0x000fe20008000f00 */
[----:B---3--:R0:W-:Y:S01]  /*28e80*/  STL [R1+0x1c], R8 ;  /* 0x00001c0801007387 */ /* 0x0081e20000100800 */
[----:B------:R-:W-:-:S03]  /*28e90*/  IMAD.MOV.U32 R10, RZ, RZ, R8 ;  /* 0x000000ffff0a7224 */ /* 0x000fc600078e0008 */
[----:B--2---:R0:W-:Y:S01]  /*28ea0*/  STL [R1+0x10], R11 ;  /* 0x0000100b01007387 */ /* 0x0041e20000100800 */
[----:B------:R-:W-:Y:S05]  /*28eb0*/  @P2 BRA `(.L_x_2966) ;  /* 0x0000000000142947 */ /* 0x000fea0003800000 */
[----:B------:R-:W-:Y:S05]  /*28ec0*/  @!P0 BRA `(.L_x_2966) ;  /* 0x0000000000108947 */ /* 0x000fea0003800000 */
[----:B0-----:R-:W2:Y:S04]  /*28ed0*/  LDG.E R8, desc[UR60][R2.64] ;  /* 0x0000003c02087981 */ /* 0x001ea8000c1e1900 */
[----:B------:R-:W2:Y:S02]  /*28ee0*/  LDG.E R9, desc[UR60][R2.64+0x4] ;  /* 0x0000043c02097981 */ /* 0x000ea4000c1e1900 */
[----:B--2---:R-:W-:-:S05]  /*28ef0*/  IMAD.IADD R10, R9, 0x1, -R8 ;  /* 0x00000001090a7824 */ /* 0x004fca00078e0a08 */
[----:B------:R1:W-:Y:S02]  /*28f00*/  STL [R1+0x1c], R10 ;  /* 0x00001c0a01007387 */ /* 0x0003e40000100800 */
.L_x_2966:
[----:B------:R-:W-:Y:S01]  /*28f10*/  ULDC.64 UR4, c[0x0][0xa20] ;  /* 0x0002880000047ab9 */ /* 0x000fe20000000a00 */
[----:B------:R-:W-:Y:S01]  /*28f20*/  IMAD.MOV.U32 R33, RZ, RZ, R31 ;  /* 0x000000ffff217224 */ /* 0x000fe200078e001f */
[----:B------:R-:W-:-:S04]  /*28f30*/  ISETP.NE.U32.AND P0, PT, RZ, UR4, PT ;  /* 0x00000004ff007c0c */ /* 0x000fc8000bf05070 */
[----:B------:R-:W-:-:S13]  /*28f40*/  ISETP.NE.AND.EX P0, PT, RZ, UR5, PT, P0 ;  /* 0x00000005ff007c0c */ /* 0x000fda000bf05300 */
[----:B------:R-:W-:Y:S05]  /*28f50*/  @!P0 BRA `(.L_x_2967) ;  /* 0x0000000000108947 */ /* 0x000fea0003800000 */
[----:B------:R-:W-:-:S04]  /*28f60*/  IADD3 R2, P0, R24, UR4, RZ ;  /* 0x0000000418027c10 */ /* 0x000fc8000ff1e0ff */
[----:B------:R-:W-:-:S05]  /*28f70*/  IADD3.X R3, R25, UR5, RZ, P0, !PT ;  /* 0x0000000519037c10 */ /* 0x000fca00087fe4ff */
[----:B------:R2:W5:Y:S01]  /*28f80*/  LDG.E R7, desc[UR60][R2.64] ;  /* 0x0000003c02077981 */ /* 0x000562000c1e1900 */
[----:B------:R-:W-:Y:S05]  /*28f90*/  BRA `(.L_x_2968) ;  /* 0x0000000000247947 */ /* 0x000fea0003800000 */
.L_x_2967:
[----:B------:R-:W-:Y:S02]  /*28fa0*/  ULDC.64 UR4, c[0x0][0xa08] ;  /* 0x0002820000047ab9 */ /* 0x000fe40000000a00 */
[----:B------:R-:W-:-:S04]  /*28fb0*/  ISETP.NE.U32.AND P0, PT, RZ, UR4, PT ;  /* 0x00000004ff007c0c */ /* 0x000fc8000bf05070 */
[----:B------:R-:W-:-:S13]  /*28fc0*/  ISETP.NE.AND.EX P0, PT, RZ, UR5, PT, P0 ;  /* 0x00000005ff007c0c */ /* 0x000fda000bf05300 */
[----:B------:R-:W-:Y:S05]  /*28fd0*/  @!P0 BRA `(.L_x_2968) ;  /* 0x0000000000148947 */ /* 0x000fea0003800000 */
[----:B------:R-:W2:Y:S02]  /*28fe0*/  LDC.64 R2, c[0x0][0xa08] ;  /* 0x00028200ff027b82 */ /* 0x000ea40000000a00 */
[----:B--2---:R-:W-:-:S05]  /*28ff0*/  IMAD.WIDE R2, R33, 0x4, R2 ;  /* 0x0000000421027825 */ /* 0x004fca00078e0202 */
[----:B------:R-:W2:Y:S04]  /*29000*/  LDG.E R7, desc[UR60][R2.64] ;  /* 0x0000003c02077981 */ /* 0x000ea8000c1e1900 */
[----:B0-----:R-:W2:Y:S02]  /*29010*/  LDG.E R8, desc[UR60][R2.64+0x4] ;  /* 0x0000043c02087981 */ /* 0x001ea4000c1e1900 */
[----:B--2---:R-:W-:-:S07]  /*29020*/  IADD3 R7, -R7, R8, RZ ;  /* 0x0000000807077210 */ /* 0x004fce0007ffe1ff */
.L_x_2968:
[----:B--2---:R-:W2:Y:S01]  /*29030*/  @P1 LDG.E R2, desc[UR60][R4.64] ;  /* 0x0000003c04021981 */ /* 0x004ea2000c1e1900 */
[----:B------:R-:W3:Y:S03]  /*29040*/  LDC R3, c[0x0][0x448] ;  /* 0x00011200ff037b82 */ /* 0x000ee60000000800 */
[----:B------:R4:W2:Y:S01]  /*29050*/  @P1 LDG.E R5, desc[UR60][R4.64+0x4] ;  /* 0x0000043c04051981 */ /* 0x0008a2000c1e1900 */
[----:B-----5:R-:W-:Y:S01]  /*29060*/  IMAD.IADD R7, R7, 0x1, -R11 ;  /* 0x0000000107077824 */ /* 0x020fe200078e0a0b */
[----:B------:R-:W-:Y:S01]  /*29070*/  BSSY B0, `(.L_x_2969) ;  /* 0x00001a3000007945 */ /* 0x000fe20003800000 */
[----:B---3--:R-:W-:-:S13]  /*29080*/  ISETP.NE.AND P0, PT, R3, 0x1, PT ;  /* 0x000000010300780c */ /* 0x008fda0003f05270 */
[----:B----4-:R-:W3:Y:S08]  /*29090*/  @P0 LDC R4, c[0x0][0x44c] ;  /* 0x00011300ff040b82 */ /* 0x010ef00000000800 */
[----:B------:R-:W4:Y:S01]  /*290a0*/  @P0 LDC R3, c[0x0][0x450] ;  /* 0x00011400ff030b82 */ /* 0x000f220000000800 */
[----:B--2---:R-:W-:Y:S02]  /*290b0*/  @P1 IMAD.IADD R6, R5, 0x1, -R2 ;  /* 0x0000000105061824 */ /* 0x004fe400078e0a02 */
[----:B------:R-:W-:-:S05]  /*290c0*/  IMAD.SHL.U32 R2, R17, 0x80, RZ ;  /* 0x0000008011027824 */ /* 0x000fca00078e00ff */
[----:B------:R-:W-:-:S05]  /*290d0*/  IADD3 R2, R2, 0x7f, RZ ;  /* 0x0000007f02027810 */ /* 0x000fca0007ffe0ff */
[----:B---3--:R-:W-:-:S04]  /*290e0*/  @P0 IMAD.HI.U32 R5, R2, R4, RZ ;  /* 0x0000000402050227 */ /* 0x008fc800078e00ff */
[----:B------:R-:W-:Y:S01]  /*290f0*/  IMAD.MOV.U32 R4, RZ, RZ, R2 ;  /* 0x000000ffff047224 */ /* 0x000fe200078e0002 */
[----:B----4-:R-:W-:Y:S02]  /*29100*/  @P0 SHF.R.U32.HI R4, RZ, R3, R5 ;  /* 0x00000003ff040219 */ /* 0x010fe40000011605 */
[----:B------:R-:W-:-:S05]  /*29110*/  IADD3 R5, R7, R6, RZ ;  /* 0x0000000607057210 */ /* 0x000fca0007ffe0ff */
[----:B------:R-:W-:Y:S01]  /*29120*/  VIADD R3, R5, 0x4f ;  /* 0x0000004f05037836 */ /* 0x000fe20000000000 */
[----:B------:R2:W-:Y:S03]  /*29130*/  STL [R1+0xc], R5 ;  /* 0x00000c0501007387 */ /* 0x0005e60000100800 */
[----:B------:R-:W-:-:S05]  /*29140*/  IMAD.HI R3, R3, 0x66666667, RZ ;  /* 0x6666666703037827 */ /* 0x000fca00078e02ff */
[----:B------:R-:W-:-:S04]  /*29150*/  SHF.R.U32.HI R2, RZ, 0x1f, R3 ;  /* 0x0000001fff027819 */ /* 0x000fc80000011603 */
[----:B------:R-:W-:Y:S02]  /*29160*/  LEA.HI.SX32 R3, R3, R2, 0x1b ;  /* 0x0000000203037211 */ /* 0x000fe400078fdaff */
[----:B------:R-:W-:-:S05]  /*29170*/  IADD3 R2, R5, 0x50, -R10 ;  /* 0x0000005005027810 */ /* 0x000fca0007ffe80a */
[----:B------:R-:W-:-:S04]  /*29180*/  IMAD.IADD R4, R2, 0x1, R4 ;  /* 0x0000000102047824 */ /* 0x000fc800078e0204 */
[----:B------:R-:W-:-:S05]  /*29190*/  IMAD.HI R4, R4, 0x66666667, RZ ;  /* 0x6666666704047827 */ /* 0x000fca00078e02ff */
[----:B--2---:R-:W-:-:S04]  /*291a0*/  SHF.R.U32.HI R5, RZ, 0x1f, R4 ;  /* 0x0000001fff057819 */ /* 0x004fc80000011604 */
[----:B------:R-:W-:-:S04]  /*291b0*/  LEA.HI.SX32 R5, R4, R5, 0x1b ;  /* 0x0000000504057211 */ /* 0x000fc800078fdaff */
[----:B------:R-:W-:-:S05]  /*291c0*/  VIMNMX R4, R3, R5, PT ;  /* 0x0000000503047248 */ /* 0x000fca0003fe0100 */
[----:B------:R-:W-:Y:S01]  /*291d0*/  IMAD R4, R4, 0x50, -R7 ;  /* 0x0000005004047824 */ /* 0x000fe200078e0a07 */
[----:B------:R-:W-:-:S04]  /*291e0*/  IADD3 R7, -R7, RZ, RZ ;  /* 0x000000ff07077210 */ /* 0x000fc80007ffe1ff */
[----:B------:R-:W-:Y:S02]  /*291f0*/  VIMNMX R4, R4, R6, PT ;  /* 0x0000000604047248 */ /* 0x000fe40003fe0100 */
[----:B------:R-:W-:-:S04]  /*29200*/  VIMNMX R7, RZ, R7, !PT ;  /* 0x00000007ff077248 */ /* 0x000fc80007fe0100 */
        /* <DEDUP_REMOVED lines=14> */
[----:B------:R-:W2:Y:S02]  /*292f0*/  S2R R7, SR_TID.X ;  /* 0x0000000000077919 */ /* 0x000ea40000002100 */
[----:B--2---:R-:W-:-:S04]  /*29300*/  SHF.R.U32.HI R7, RZ, 0x5, R7 ;  /* 0x00000005ff077819 */ /* 0x004fc80000011607 */
[----:B------:R-:W-:-:S05]  /*29310*/  LOP3.LUT R7, R7, 0x3, RZ, 0xc0, !PT ;  /* 0x0000000307077812 */ /* 0x000fca00078ec0ff */
[----:B------:R2:W3:Y:S02]  /*29320*/  SHFL.IDX PT, R14, R7, RZ, 0x1f ;  /* 0x00001fff070e7589 */ /* 0x0004e400000e0000 */
.L_x_3178:
[----:B---3--:R-:W-:Y:S02]  /*29330*/  ISETP.NE.AND P0, PT, R14, RZ, PT ;  /* 0x000000ff0e00720c */ /* 0x008fe40003f05270 */
[----:B------:R-:W-:-:S11]  /*29340*/  PLOP3.LUT P6, PT, PT, PT, PT, 0x8, 0x0 ;  /* 0x000000000000781c */ /* 0x000fd60003fce170 */
[----:B------:R-:W-:Y:S05]  /*29350*/  @P0 BRA `(.L_x_2972) ;  /* 0x00000000000c0947 */ /* 0x000fea0003800000 */
[----:B------:R-:W-:-:S03]  /*29360*/  UMOV UR4, 0xffffffff ;  /* 0xffffffff00047882 */ /* 0x000fc60000000000 */
[----:B------:R-:W-:Y:S05]  /*29370*/  BRA.DIV UR4, `(.L_x_2973) ;  /* 0x0000007e04707947 */ /* 0x000fea000b800000 */
[----:B------:R-:W-:-:S13]  /*29380*/  ELECT P6, URZ, PT ;  /* 0x00000000003f782f */ /* 0x000fda00038c0000 */
.L_x_2972:
[----:B--2---:R-:W2:Y:S01]  /*29390*/  LDL R7, [R1+0x30] ;  /* 0x0000300001077983 */ /* 0x004ea20000100800 */
[----:B------:R-:W-:Y:S01]  /*293a0*/  BSSY B1, `(.L_x_2974) ;  /* 0x0000008000017945 */ /* 0x000fe20003800000 */
[----:B--2---:R-:W-:-:S04]  /*293b0*/  IADD3 R7, R7, 0x1, RZ ;  /* 0x0000000107077810 */ /* 0x004fc80007ffe0ff */
[----:B0-----:R-:W-:-:S04]  /*293c0*/  LEA.HI R8, R7, R7, RZ, 0x1 ;  /* 0x0000000707087211 */ /* 0x001fc800078f08ff */
[----:B------:R-:W-:-:S05]  /*293d0*/  LOP3.LUT R8, R8, 0xfffffffe, RZ, 0xc0, !PT ;  /* 0xfffffffe08087812 */ /* 0x000fca00078ec0ff */
[----:B------:R-:W-:-:S05]  /*293e0*/  IMAD.IADD R7, R7, 0x1, -R8 ;  /* 0x0000000107077824 */ /* 0x000fca00078e0a08 */
[----:B------:R-:W-:-:S04]  /*293f0*/  SHF.L.U32 R7, R7, 0x1f, RZ ;  /* 0x0000001f07077819 */ /* 0x000fc800000006ff */
[----:B------:R-:W0:Y:S02]  /*29400*/  SYNCS.PHASECHK.TRANS64.TRYWAIT P0, [R22+URZ+0x38820], R7 ;  /* 0x03882007160075a7 */ /* 0x000e24000800017f */
[----:B0-----:R-:W-:Y:S05]  /*29410*/  @!P0 BRA `(.L_x_2975) ;  /* 0x0000007c00688947 */ /* 0x001fea0003800000 */
.L_x_3181:
[----:B------:R-:W-:Y:S05]  /*29420*/  BSYNC B1 ;  /* 0x0000000000017941 */ /* 0x000fea0003800000 */
.L_x_2974:
[----:B------:R-:W-:Y:S04]  /*29430*/  BSSY B1, `(.L_x_2976) ;  /* 0x00000aa000017945 */ /* 0x000fe80003800000 */
[----:B------:R-:W-:Y:S05]  /*29440*/  @!P6 BRA `(.L_x_2977) ;  /* 0x0000000800a0e947 */ /* 0x000fea0003800000 */
[----:B------:R-:W-:Y:S01]  /*29450*/  IMAD R11, R28, 0x8, R22 ;  /* 0x000000081c0b7824 */ /* 0x000fe200078e0216 */
[----:B-1----:R-:W-:Y:S01]  /*29460*/  SHF.L.U32 R10, R30, 0x1f, RZ ;  /* 0x0000001f1e0a7819 */ /* 0x002fe200000006ff */
[----:B------:R-:W1:Y:S01]  /*29470*/  S2R R8, SR_TID.X ;  /* 0x0000000000087919 */ /* 0x000e620000002100 */
[----:B------:R-:W-:Y:S02]  /*29480*/  BSSY B2, `(.L_x_2978) ;  /* 0x0000005000027945 */ /* 0x000fe40003800000 */
[----:B------:R-:W2:Y:S01]  /*29490*/  SYNCS.PHASECHK.TRANS64.TRYWAIT P0, [R11+URZ+0x388a0], R10 ;  /* 0x0388a00a0b0075a7 */ /* 0x000ea2000800017f */
[----:B-1----:R-:W-:-:S04]  /*294a0*/  LOP3.LUT R8, R8, 0x7f, RZ, 0xc0, !PT ;  /* 0x0000007f08087812 */ /* 0x002fc800078ec0ff */
[----:B------:R-:W-:Y:S01]  /*294b0*/  ISETP.NE.AND P1, PT, R8, RZ, PT ;  /* 0x000000ff0800720c */ /* 0x000fe20003f25270 */
[----:B--2---:R-:W-:-:S12]  /*294c0*/  @!P0 BRA `(.L_x_2979) ;  /* 0x0000007c00508947 */ /* 0x004fd80003800000 */
.L_x_3182:
[----:B------:R-:W-:Y:S05]  /*294d0*/  BSYNC B2 ;  /* 0x0000000000027941 */ /* 0x000fea0003800000 */
.L_x_2978:
        /* <DEDUP_REMOVED lines=9> */
.L_x_2981:
[----:B------:R-:W-:Y:S05]  /*29570*/  BSYNC B2 ;  /* 0x0000000000027941 */ /* 0x000fea0003800000 */
.L_x_2980:
        /* <DEDUP_REMOVED lines=12> */
.L_x_2982:
        /* <DEDUP_REMOVED lines=16> */
.L_x_2983:
        /* <DEDUP_REMOVED lines=16> */
.L_x_2984:
        /* <DEDUP_REMOVED lines=16> */
.L_x_2985:
        /* <DEDUP_REMOVED lines=13> */
.L_x_3183:
[----:B------:R-:W-:Y:S05]  /*29a10*/  BSYNC B2 ;  /* 0x0000000000027941 */ /* 0x000fea0003800000 */
.L_x_2986:
        /* <DEDUP_REMOVED lines=11> */
.L_x_2989:
[----:B------:R-:W-:Y:S05]  /*29ad0*/  BSYNC B2 ;  /* 0x0000000000027941 */ /* 0x000fea0003800000 */
.L_x_2988:
        /* <DEDUP_REMOVED lines=8> */
.L_x_2990:
        /* <DEDUP_REMOVED lines=15> */
.L_x_2991:
        /* <DEDUP_REMOVED lines=15> */
.L_x_2992:
        /* <DEDUP_REMOVED lines=15> */
.L_x_2993:
        /* <DEDUP_REMOVED lines=10> */
.L_x_2977:
[----:B------:R-:W-:Y:S05]  /*29ed0*/  BSYNC B1 ;  /* 0x0000000000017941 */ /* 0x000fea0003800000 */
.L_x_2976:
        /* <DEDUP_REMOVED lines=9> */
.L_x_3012:
[----:B------:R-:W-:Y:S05]  /*29f70*/  YIELD ;  /* 0x0000000000007946 */ /* 0x000fea0003800000 */
[----:B------:R-:W-:Y:S04]  /*29f80*/  BSSY B1, `(.L_x_2994) ;  /* 0x00000a9000017945 */ /* 0x000fe80003800000 */
[----:B------:R-:W-:Y:S05]  /*29f90*/  @!P6 BRA `(.L_x_2995) ;  /* 0x00000008009ce947 */ /* 0x000fea0003800000 */
[----:B-1----:R-:W-:Y:S01]  /*29fa0*/  LEA R10, R28, R22, 0x3 ;  /* 0x000000161c0a7211 */ /* 0x002fe200078e18ff */
[----:B------:R-:W1:Y:S01]  /*29fb0*/  S2R R5, SR_TID.X ;  /* 0x0000000000057919 */ /* 0x000e620000002100 */
[----:B------:R-:W-:Y:S01]  /*29fc0*/  SHF.L.U32 R9, R30, 0x1f, RZ ;  /* 0x0000001f1e097819 */ /* 0x000fe200000006ff */
[----:B------:R-:W-:Y:S03]  /*29fd0*/  BSSY B2, `(.L_x_2996) ;  /* 0x0000005000027945 */ /* 0x000fe60003800000 */
[----:B------:R-:W2:Y:S01]  /*29fe0*/  SYNCS.PHASECHK.TRANS64.TRYWAIT P1, [R10+URZ+0x388a0], R9 ;  /* 0x0388a0090a0075a7 */ /* 0x000ea2000802017f */
[----:B-1----:R-:W-:-:S04]  /*29ff0*/  LOP3.LUT R5, R5, 0x7f, RZ, 0xc0, !PT ;  /* 0x0000007f05057812 */ /* 0x002fc800078ec0ff */
[----:B------:R-:W-:Y:S01]  /*2a000*/  ISETP.NE.AND P2, PT, R5, RZ, PT ;  /* 0x000000ff0500720c */ /* 0x000fe20003f45270 */
[----:B--2---:R-:W-:-:S12]  /*2a010*/  @!P1 BRA `(.L_x_2997) ;  /* 0x0000007000a49947 */ /* 0x004fd80003800000 */
.L_x_3184:
[----:B------:R-:W-:Y:S05]  /*2a020*/  BSYNC B2 ;  /* 0x0000000000027941 */ /* 0x000fea0003800000 */
.L_x_2996:
        /* <DEDUP_REMOVED lines=9> */
.L_x_2999:
[----:B------:R-:W-:Y:S05]  /*2a0c0*/  BSYNC B2 ;  /* 0x0000000000027941 */ /* 0x000fea0003800000 */
.L_x_2998:
        /* <DEDUP_REMOVED lines=11> */
.L_x_3000:
        /* <DEDUP_REMOVED lines=16> */
.L_x_3001:
        /* <DEDUP_REMOVED lines=16> */
.L_x_3002:
        /* <DEDUP_REMOVED lines=16> */
.L_x_3003:
        /* <DEDUP_REMOVED lines=13> */
.L_x_3185:
[----:B------:R-:W-:Y:S05]  /*2a550*/  BSYNC B2 ;  /* 0x0000000000027941 */ /* 0x000fea0003800000 */
.L_x_3004:
        /* <DEDUP_REMOVED lines=11> */
.L_x_3007:
[----:B------:R-:W-:Y:S05]  /*2a610*/  BSYNC B2 ;  /* 0x0000000000027941 */ /* 0x000fea0003800000 */
.L_x_3006:
        /* <DEDUP_REMOVED lines=8> */
.L_x_3008:
        /* <DEDUP_REMOVED lines=15> */
.L_x_3009:
        /* <DEDUP_REMOVED lines=15> */
.L_x_3010:
        /* <DEDUP_REMOVED lines=15> */
.L_x_3011:
        /* <DEDUP_REMOVED lines=10> */
.L_x_2995:
[----:B------:R-:W-:Y:S05]  /*2aa10*/  BSYNC B1 ;  /* 0x0000000000017941 */ /* 0x000fea0003800000 */
.L_x_2994:
        /* <DEDUP_REMOVED lines=8> */
.L_x_2970:
[----:B------:R-:W-:Y:S05]  /*2aaa0*/  BSYNC B0 ;  /* 0x0000000000007941 */ /* 0x000fea0003800000 */
.L_x_2969:
[----:B------:R-:W2:Y:S01]  /*2aab0*/  LDC R0, c[0x0][0x448] ;  /* 0x00011200ff007b82 */ /* 0x000ea20000000800 */
[----:B------:R-:W-:Y:S01]  /*2aac0*/  LEA R4, R17, 0x7f, 0x7 ;  /* 0x0000007f11047811 */ /* 0x000fe200078e38ff */
[----:B------:R-:W-:Y:S05]  /*2aad0*/  @!P0 WARPSYNC.ALL ;  /* 0x0000000000008948 */ /* 0x000fea0003800000 */
[----:B------:R-:W-:Y:S01]  /*2aae0*/  BSSY B7, `(.L_x_3013) ;  /* 0x0000393000077945 */ /* 0x000fe20003800000 */
[----:B------:R-:W-:Y:S01]  /*2aaf0*/  @!P0 BAR.SYNC.DEFER_BLOCKING 0xc, 0x180 ;  /* 0x0306000000008b1d */ /* 0x000fe20000010000 */
[----:B--2---:R-:W-:-:S13]  /*2ab00*/  ISETP.NE.AND P1, PT, R0, 0x1, PT ;  /* 0x000000010000780c */ /* 0x004fda0003f25270 */
[----:B0-----:R-:W0:Y:S08]  /*2ab10*/  @P1 LDC R7, c[0x0][0x44c] ;  /* 0x00011300ff071b82 */ /* 0x001e300000000800 */
[----:B------:R-:W2:Y:S01]  /*2ab20*/  @P1 LDC R5, c[0x0][0x450] ;  /* 0x00011400ff051b82 */ /* 0x000ea20000000800 */
[----:B0-----:R-:W-:-:S05]  /*2ab30*/  @P1 IMAD.HI.U32 R0, R4, R7, RZ ;  /* 0x0000000704001227 */ /* 0x001fca00078e00ff */
[----:B--2---:R-:W-:-:S04]  /*2ab40*/  @P1 SHF.R.U32.HI R4, RZ, R5, R0 ;  /* 0x00000005ff041219 */ /* 0x004fc80000011600 */
[----:B------:R-:W-:-:S05]  /*2ab50*/  IADD3 R4, R2, R4, RZ ;  /* 0x0000000402047210 */ /* 0x000fca0007ffe0ff */
[----:B------:R-:W-:-:S05]  /*2ab60*/  IMAD.HI R4, R4, 0x66666667, RZ ;  /* 0x6666666704047827 */ /* 0x000fca00078e02ff */
[----:B------:R-:W-:-:S04]  /*2ab70*/  SHF.R.U32.HI R5, RZ, 0x1f, R4 ;  /* 0x0000001fff057819 */ /* 0x000fc80000011604 */
        /* <DEDUP_REMOVED lines=11> */
[----:B------:R-:W2:Y:S01]  /*2ac30*/  LDC.64 R2, c[0x0][0xc60] ;  /* 0x00031800ff027b82 */ /* 0x000ea20000000a00 */
[----:B------:R-:W0:Y:S02]  /*2ac40*/  FLO.U32 R0, UR4 ;  /* 0x0000000400007d00 */ /* 0x000e2400080e0000 */
[----:B0-----:R-:W-:-:S06]  /*2ac50*/  ISETP.EQ.U32.AND P0, PT, R0, R5, PT ;  /* 0x000000050000720c */ /* 0x001fcc0003f02070 */
[----:B------:R-:W2:Y:S07]  /*2ac60*/  POPC R5, UR4 ;  /* 0x0000000400057d09 */ /* 0x000eae0008000000 */
[----:B--2---:R-:W2:Y:S01]  /*2ac70*/  @P0 ATOMG.E.ADD.STRONG.GPU PT, R3, desc[UR60][R2.64], R5 ;  /* 0x00000005020309a8 */ /* 0x004ea200081ee1fc */
[----:B------:R-:W0:Y:S02]  /*2ac80*/  S2R R4, SR_LTMASK ;  /* 0x0000000000047919 */ /* 0x000e240000003900 */
[----:B0-----:R-:W-:-:S04]  /*2ac90*/  LOP3.LUT R4, R4, UR4, RZ, 0xc0, !PT ;  /* 0x0000000404047c12 */ /* 0x001fc8000f8ec0ff */
[----:B------:R-:W0:Y:S01]  /*2aca0*/  POPC R7, R4 ;  /* 0x0000000400077309 */ /* 0x000e220000000000 */
[----:B--2---:R-:W0:Y:S02]  /*2acb0*/  SHFL.IDX PT, R0, R3, R0, 0x1f ;  /* 0x00001f0003007589 */ /* 0x004e2400000e0000 */
[----:B0-----:R-:W-:Y:S01]  /*2acc0*/  IADD3 R16, R0, UR38, R7 ;  /* 0x0000002600107c10 */ /* 0x001fe2000fffe007 */
[----:B------:R-:W-:Y:S06]  /*2acd0*/  BRA `(.L_x_3015) ;  /* 0x0000003400cc7947 */ /* 0x000fec0003800000 */
.L_x_3014:
        /* <DEDUP_REMOVED lines=12> */
[----:B-1----:R-:W-:Y:S01]  /*2ada0*/  MOV R10, UR4 ;  /* 0x00000004000a7c02 */ /* 0x002fe20008000f00 */
[----:B------:R-:W-:Y:S01]  /*2adb0*/  IMAD.U32 R7, RZ, RZ, UR9 ;  /* 0x00000009ff077e24 */ /* 0x000fe2000f8e00ff */
[----:B------:R-:W-:Y:S01]  /*2adc0*/  MOV R12, 0x1 ;  /* 0x00000001000c7802 */ /* 0x000fe20000000f00 */
[----:B------:R-:W-:-:S02]  /*2add0*/  IMAD.U32 R11, RZ, RZ, UR5 ;  /* 0x00000005ff0b7e24 */ /* 0x000fc4000f8e00ff */
[----:B------:R-:W-:Y:S02]  /*2ade0*/  IMAD.MOV.U32 R8, RZ, RZ, 0x70 ;  /* 0x00000070ff087424 */ /* 0x000fe400078e00ff */
[----:B------:R-:W-:-:S07]  /*2adf0*/  IMAD.MOV.U32 R13, RZ, RZ, RZ ;  /* 0x000000ffff0d7224 */ /* 0x000fce00078e00ff */
[----:B------:R-:W-:-:S07]  /*2ae00*/  LEPC R20, `(.L_x_3017) ;  /* 0x000000001014794e */ /* 0x000fce0000000000 */
[----:B0-----:R-:W-:Y:S05]  /*2ae10*/  CALL.ABS.NOINC R2 ;  /* 0x0000000002007343 */ /* 0x001fea0003c00000 */
.L_x_3017:
[----:B------:R-:W-:Y:S05]  /*2ae20*/  BSYNC B6 ;  /* 0x0000000000067941 */ /* 0x000fea0003800000 */
.L_x_3016:
        /* <DEDUP_REMOVED lines=9> */
[----:B------:R-:W-:Y:S01]  /*2aec0*/  MOV R4, UR6 ;  /* 0x0000000600047c02 */ /* 0x000fe20008000f00 */
[----:B------:R-:W-:Y:S01]  /*2aed0*/  IMAD.U32 R5, RZ, RZ, UR7 ;  /* 0x00000007ff057e24 */ /* 0x000fe2000f8e00ff */
[----:B------:R-:W-:Y:S01]  /*2aee0*/  MOV R7, UR9 ;  /* 0x0000000900077c02 */ /* 0x000fe20008000f00 */
[----:B------:R-:W-:Y:S01]  /*2aef0*/  IMAD.U32 R6, RZ, RZ, UR8 ;  /* 0x00000008ff067e24 */ /* 0x000fe2000f8e00ff */
[----:B------:R-:W-:Y:S01]  /*2af00*/  MOV R8, 0x70 ;  /* 0x0000007000087802 */ /* 0x000fe20000000f00 */
[----:B-1----:R-:W-:-:S02]  /*2af10*/  IMAD.U32 R10, RZ, RZ, UR4 ;  /* 0x00000004ff0a7e24 */ /* 0x002fc4000f8e00ff */
[----:B------:R-:W-:Y:S02]  /*2af20*/  IMAD.U32 R11, RZ, RZ, UR5 ;  /* 0x00000005ff0b7e24 */ /* 0x000fe4000f8e00ff */
[----:B------:R-:W-:Y:S02]  /*2af30*/  IMAD.MOV.U32 R12, RZ, RZ, 0x1 ;  /* 0x00000001ff0c7424 */ /* 0x000fe400078e00ff */
[----:B0-----:R-:W-:-:S07]  /*2af40*/  IMAD.MOV.U32 R13, RZ, RZ, RZ ;  /* 0x000000ffff0d7224 */ /* 0x001fce00078e00ff */
[----:B------:R-:W-:-:S07]  /*2af50*/  LEPC R20, `(.L_x_3020) ;  /* 0x000000001014794e */ /* 0x000fce0000000000 */
[----:B--2---:R-:W-:Y:S05]  /*2af60*/  CALL.ABS.NOINC R2 ;  /* 0x0000000002007343 */ /* 0x004fea0003c00000 */
.L_x_3020:
[----:B------:R0:W1:Y:S01]  /*2af70*/  LDC.64 R2, c[0x4][R26] ;  /* 0x010000001a027b82 */ /* 0x0000620000000a00 */
[----:B------:R-:W-:Y:S01]  /*2af80*/  ULDC.64 UR4, c[0x4][0xa8] ;  /* 0x01002a0000047ab9 */ /* 0x000fe20000000a00 */
[----:B------:R-:W-:Y:S01]  /*2af90*/  ULDC.64 UR6, c[0x4][0xb0] ;  /* 0x01002c0000067ab9 */ /* 0x000fe20000000a00 */
[----:B------:R-:W-:Y:S01]  /*2afa0*/  ULDC.64 UR8, c[0x4][0x18] ;  /* 0x0100060000087ab9 */ /* 0x000fe20000000a00 */
[----:B------:R-:W-:Y:S01]  /*2afb0*/  MOV R4, UR4 ;  /* 0x0000000400047c02 */ /* 0x000fe20008000f00 */
[----:B------:R-:W-:Y:S01]  /*2afc0*/  IMAD.U32 R5, RZ, RZ, UR5 ;  /* 0x00000005ff057e24 */ /* 0x000fe2000f8e00ff */
[----:B------:R-:W-:Y:S01]  /*2afd0*/  MOV R7, UR7 ;  /* 0x0000000700077c02 */ /* 0x000fe20008000f00 */
[----:B------:R-:W-:Y:S01]  /*2afe0*/  IMAD.U32 R6, RZ, RZ, UR6 ;  /* 0x00000006ff067e24 */ /* 0x000fe2000f8e00ff */
[----:B------:R-:W-:Y:S01]  /*2aff0*/  MOV R8, 0x70 ;  /* 0x0000007000087802 */ /* 0x000fe20000000f00 */
[----:B------:R-:W-:Y:S02]  /*2b000*/  IMAD.U32 R10, RZ, RZ, UR8 ;  /* 0x00000008ff0a7e24 */ /* 0x000fe4000f8e00ff */
[----:B------:R-:W-:-:S02]  /*2b010*/  IMAD.U32 R11, RZ, RZ, UR9 ;  /* 0x00000009ff0b7e24 */ /* 0x000fc4000f8e00ff */
[----:B------:R-:W-:Y:S02]  /*2b020*/  IMAD.MOV.U32 R12, RZ, RZ, 0x1 ;  /* 0x00000001ff0c7424 */ /* 0x000fe400078e00ff */
[----:B0-----:R-:W-:-:S07]  /*2b030*/  IMAD.MOV.U32 R13, RZ, RZ, RZ ;  /* 0x000000ffff0d7224 */ /* 0x001fce00078e00ff */
[----:B------:R-:W-:-:S07]  /*2b040*/  LEPC R20, `(.L_x_3019) ;  /* 0x000000001014794e */ /* 0x000fce0000000000 */
[----:B-1----:R-:W-:Y:S05]  /*2b050*/  CALL.ABS.NOINC R2 ;  /* 0x0000000002007343 */ /* 0x002fea0003c00000 */
.L_x_3019:
[----:B------:R-:W-:Y:S05]  /*2b060*/  BSYNC B6 ;  /* 0x0000000000067941 */ /* 0x000fea0003800000 */
.L_x_3018:
[----:B------:R-:W2:Y:S01]  /*2b070*/  LDL R21, [R1+0xc] ;  /* 0x00000c0001157983 */ /* 0x000ea20000100800 */
[----:B------:R-:W-:Y:S01]  /*2b080*/  ULDC.64 UR4, c[0x0][0x9f8] ;  /* 0x00027e0000047ab9 */ /* 0x000fe20000000a00 */
[----:B------:R-:W0:Y:S01]  /*2b090*/  LDC R0, c[0x0][0x430] ;  /* 0x00010c00ff007b82 */ /* 0x000e220000000800 */
[----:B------:R-:W-:Y:S01]  /*2b0a0*/  ISETP.NE.U32.AND P0, PT, RZ, UR4, PT ;  /* 0x00000004ff007c0c */ /* 0x000fe2000bf05070 */
[----:B------:R-:W3:Y:S03]  /*2b0b0*/  LDL R2, [R1+0x10] ;  /* 0x0000100001027983 */ /* 0x000ee60000100800 */
[----:B------:R-:W-:Y:S01]  /*2b0c0*/  ISETP.NE.AND.EX P0, PT, RZ, UR5, PT, P0 ;  /* 0x00000005ff007c0c */ /* 0x000fe2000bf05300 */
[----:B------:R-:W4:-:S12]  /*2b0d0*/  S2R R20, SR_TID.X ;  /* 0x0000000000147919 */ /* 0x000f180000002100 */
[----:B------:R-:W-:Y:S01]  /*2b0e0*/  @P0 IADD3 R24, P1, R24, UR4, RZ ;  /* 0x0000000418180c10 */ /* 0x000fe2000ff3e0ff */
[----:B------:R-:W-:-:S03]  /*2b0f0*/  ULDC UR4, c[0x0][0x2f4] ;  /* 0x0000bd0000047ab9 */ /* 0x000fc60000000800 */
[----:B------:R-:W-:-:S05]  /*2b100*/  @P0 IADD3.X R25, R25, UR5, RZ, P1, !PT ;  /* 0x0000000519190c10 */ /* 0x000fca0008ffe4ff */
[----:B------:R-:W3:Y:S01]  /*2b110*/  @P0 LDG.E R33, desc[UR60][R24.64] ;  /* 0x0000003c18210981 */ /* 0x000ee2000c1e1900 */
[----:B----4-:R-:W-:-:S04]  /*2b120*/  LOP3.LUT R20, R20, 0x7f, RZ, 0xc0, !PT ;  /* 0x0000007f14147812 */ /* 0x010fc800078ec0ff */
[----:B------:R-:W-:Y:S02]  /*2b130*/  SHF.R.U32.HI R26, RZ, 0x3, R20 ;  /* 0x00000003ff1a7819 */ /* 0x000fe40000011614 */
[----:B------:R-:W4:Y:S01]  /*2b140*/  S2R R20, SR_TID.X ;  /* 0x0000000000147919 */ /* 0x000f220000002100 */
[----:B0-----:R-:W-:-:S13]  /*2b150*/  ISETP.NE.AND P1, PT, R0, 0x1, PT ;  /* 0x000000010000780c */ /* 0x001fda0003f25270 */
[----:B------:R-:W0:Y:S08]  /*2b160*/  @P1 LDC R7, c[0x0][0x434] ;  /* 0x00010d00ff071b82 */ /* 0x000e300000000800 */
[----:B------:R-:W1:Y:S01]  /*2b170*/  @P1 LDC R5, c[0x0][0x438] ;  /* 0x00010e00ff051b82 */ /* 0x000e620000000800 */
[----:B----4-:R-:W-:-:S04]  /*2b180*/  SHF.L.U32 R20, R20, 0x4, RZ ;  /* 0x0000000414147819 */ /* 0x010fc800000006ff */
[----:B------:R-:W-:Y:S01]  /*2b190*/  LOP3.LUT R20, R26, 0x70, R20, 0xf8, !PT ;  /* 0x000000701a147812 */ /* 0x000fe200078ef814 */
[----:B------:R-:W-:-:S04]  /*2b1a0*/  VIADD R26, R32, 0xffffffff ;  /* 0xffffffff201a7836 */ /* 0x000fc80000000000 */
[----:B------:R-:W-:Y:S01]  /*2b1b0*/  IMAD R6, R26, 0x50, R20 ;  /* 0x000000501a067824 */ /* 0x000fe200078e0214 */
[----:B------:R-:W-:Y:S02]  /*2b1c0*/  LOP3.LUT R23, R23, 0xfffffffe, RZ, 0xc0, !PT ;  /* 0xfffffffe17177812 */ /* 0x000fe400078ec0ff */
[----:B------:R-:W-:Y:S01]  /*2b1d0*/  LOP3.LUT R9, R36, 0x80, RZ, 0xfc, !PT ;  /* 0x0000008024097812 */ /* 0x000fe200078efcff */
[----:B------:R-:W-:Y:S01]  /*2b1e0*/  UMOV UR5, 0xffffffff ;  /* 0xffffffff00057882 */ /* 0x000fe20000000000 */
[----:B--2---:R-:W-:-:S04]  /*2b1f0*/  ISETP.GE.AND P0, PT, R6, R21, PT ;  /* 0x000000150600720c */ /* 0x004fc80003f06270 */
[----:B------:R-:W-:Y:S01]  /*2b200*/  ISETP.GT.U32.OR P0, PT, R20, 0x4f, P0 ;  /* 0x0000004f1400780c */ /* 0x000fe20000704470 */
[----:B---3--:R-:W-:-:S04]  /*2b210*/  IMAD.IADD R6, R6, 0x1, R2 ;  /* 0x0000000106067824 */ /* 0x008fc800078e0202 */
[----:B0-----:R-:W-:-:S08]  /*2b220*/  @P1 IMAD.HI.U32 R7, R6, R7, RZ ;  /* 0x0000000706071227 */ /* 0x001fd000078e00ff */
[----:B------:R-:W0:Y:S01]  /*2b230*/  @!P0 LDC.64 R2, c[0x0][0x428] ;  /* 0x00010a00ff028b82 */ /* 0x000e220000000a00 */
[----:B------:R-:W-:Y:S02]  /*2b240*/  MOV R4, R6 ;  /* 0x0000000600047202 */ /* 0x000fe40000000f00 */
[----:B-1----:R-:W-:-:S05]  /*2b250*/  @P1 SHF.R.U32.HI R4, RZ, R5, R7 ;  /* 0x00000005ff041219 */ /* 0x002fca0000011607 */
[----:B------:R-:W-:Y:S01]  /*2b260*/  IMAD.MOV R5, RZ, RZ, -R4 ;  /* 0x000000ffff057224 */ /* 0x000fe200078e0a04 */
[----:B------:R-:W-:-:S03]  /*2b270*/  SHF.R.S32.HI R8, RZ, 0x1f, R33 ;  /* 0x0000001fff087819 */ /* 0x000fc60000011421 */
[----:B------:R-:W-:Y:S01]  /*2b280*/  IMAD R0, R0, R5, R6 ;  /* 0x0000000500007224 */ /* 0x000fe200078e0206 */
[--C-:B------:R-:W-:Y:S01]  /*2b290*/  @!P0 SHF.R.S32.HI R5, RZ, 0x1f, R4.reuse ;  /* 0x0000001fff058819 */ /* 0x100fe20000011404 */
[-C--:B0-----:R-:W-:Y:S02]  /*2b2a0*/  @!P0 IMAD R6, R8, R2.reuse, RZ ;  /* 0x0000000208068224 */ /* 0x081fe400078e02ff */
[----:B------:R-:W-:-:S04]  /*2b2b0*/  @!P0 IMAD.WIDE.U32 R4, R33, R2, R4 ;  /* 0x0000000221048225 */ /* 0x000fc800078e0004 */
[----:B------:R-:W-:Y:S02]  /*2b2c0*/  @!P0 IMAD R6, R33, R3, R6 ;  /* 0x0000000321068224 */ /* 0x000fe400078e0206 */
[----:B------:R-:W0:Y:S02]  /*2b2d0*/  @!P0 LDC.64 R2, c[0x0][0x418] ;  /* 0x00010600ff028b82 */ /* 0x000e240000000a00 */
[----:B------:R-:W-:Y:S02]  /*2b2e0*/  @!P0 IMAD.IADD R6, R5, 0x1, R6 ;  /* 0x0000000105068824 */ /* 0x000fe400078e0206 */
[----:B------:R-:W-:Y:S01]  /*2b2f0*/  IMAD.U32 R5, RZ, RZ, UR39 ;  /* 0x00000027ff057e24 */ /* 0x000fe2000f8e00ff */
[----:B0-----:R-:W-:-:S04]  /*2b300*/  @!P0 LEA R2, P1, R4, R2, 0x2 ;  /* 0x0000000204028211 */ /* 0x001fc800078210ff */
[----:B------:R-:W-:Y:S02]  /*2b310*/  @!P0 LEA.HI.X R3, R4, R3, R6, 0x2, P1 ;  /* 0x0000000304038211 */ /* 0x000fe400008f1406 */
[----:B------:R-:W-:-:S06]  /*2b320*/  MOV R4, RZ ;  /* 0x000000ff00047202 */ /* 0x000fcc0000000f00 */
        /* <DEDUP_REMOVED lines=22> */
.L_x_3188:
[----:B------:R-:W-:Y:S01]  /*2b490*/  SHF.R.S32.HI R32, RZ, 0x1f, R18 ;  /* 0x0000001fff207819 */ /* 0x000fe20000011412 */
[----:B------:R-:W-:Y:S06]  /*2b4a0*/  @!P2 BRA `(.L_x_3022) ;  /* 0x000000000004a947 */ /* 0x000fec0003800000 */
[----:B------:R-:W-:Y:S01]  /*2b4b0*/  BPT.TRAP 0x1 ;  /* 0x000000040000795c */ /* 0x000fe20000300000 */
.L_x_3022:
        /* <DEDUP_REMOVED lines=25> */
.L_x_3189:
[----:B------:R-:W-:Y:S05]  /*2b650*/  BSYNC B0 ;  /* 0x0000000000007941 */ /* 0x000fea0003800000 */
.L_x_3023:
        /* <DEDUP_REMOVED lines=8> */
[----:B------:R-:W-:Y:S02]  /*2b6e0*/  IADD3 R3, R3, R6, RZ ;  /* 0x0000000603037210 */ /* 0x000fe40007ffe0ff */
        /* <DEDUP_REMOVED lines=10> */
[----:B-1----:R-:W-:Y:S02]  /*2b790*/  LOP3.LUT R8, R8, 0x7f, RZ, 0xc0, !PT ;  /* 0x0000007f08087812 */ /* 0x002fe400078ec0ff */
[C---:B------:R-:W-:Y:S01]  /*2b7a0*/  LEA R0, P0, R2.reuse, UR4, 0x1 ;  /* 0x0000000402007c11 */ /* 0x040fe2000f8008ff */
[----:B------:R-:W-:Y:S01]  /*2b7b0*/  UMOV UR4, 0xffffffff ;  /* 0xffffffff00047882 */ /* 0x000fe20000000000 */
[----:B------:R-:W-:Y:S02]  /*2b7c0*/  SHF.R.U32.HI R8, RZ, 0x3, R8 ;  /* 0x00000003ff087819 */ /* 0x000fe40000011608 */
[----:B------:R-:W-:Y:S01]  /*2b7d0*/  LEA.HI.X R6, R2, UR5, R6, 0x1, P0 ;  /* 0x0000000502067c11 */ /* 0x000fe200080f0c06 */
[----:B--2---:R-:W-:-:S05]  /*2b7e0*/  IMAD R4, R26, -0x50, R9 ;  /* 0xffffffb01a047824 */ /* 0x004fca00078e0209 */
[----:B------:R-:W-:-:S04]  /*2b7f0*/  IADD3 R4, -R8, R4, RZ ;  /* 0x0000000408047210 */ /* 0x000fc80007ffe1ff */
        /* <DEDUP_REMOVED lines=24> */
[----:B------:R-:W-:Y:S04]  /*2b980*/  SHFL.IDX PT, R8, R6, 0x2, 0x181f ;  /* 0x00581f0006087f89 */ /* 0x000fe800000e0000 */
[----:B------:R-:W-:Y:S04]  /*2b990*/  @P0 LDGSTS.E.BYPASS.LTC128B.128 [R21+0x24c00], desc[UR60][R2.64], !P5 ;  /* 0x24c0000002150fae */ /* 0x000fe8000e901d7c */
[----:B------:R-:W-:Y:S04]  /*2b9a0*/  @P0 LDGSTS.E.BYPASS.LTC128B.128 [R21+0x27400], desc[UR60][R2.64+0x80], !P4 ;  /* 0x2740008002150fae */ /* 0x000fe8000e101d7c */
[----:B------:R-:W-:Y:S04]  /*2b9b0*/  @P0 LDGSTS.E.BYPASS.LTC128B.128 [R21+0x29c00], desc[UR60][R2.64+0x100], !P3 ;  /* 0x29c0010002150fae */ /* 0x000fe8000d901d7c */
[----:B------:R0:W-:Y:S01]  /*2b9c0*/  @P0 LDGSTS.E.BYPASS.LTC128B.128 [R21+0x2c400], desc[UR60][R2.64+0x180], !P2 ;  /* 0x2c40018002150fae */ /* 0x0001e2000d101d7c */
[----:B------:R-:W-:-:S03]  /*2b9d0*/  ISETP.GE.AND P0, PT, R4, 0x21, PT ;  /* 0x000000210400780c */ /* 0x000fc60003f06270 */
[----:B0-----:R-:W0:Y:S10]  /*2b9e0*/  SHFL.IDX PT, R2, R0, 0x2, 0x181f ;  /* 0x00581f0000027f89 */ /* 0x001e3400000e0000 */
[----:B------:R-:W-:-:S02]  /*2b9f0*/  @P0 LEA R9, R7, R22, 0x1 ;  /* 0x0000001607090211 */ /* 0x000fc400078e08ff */
        /* <DEDUP_REMOVED lines=18> */
.L_x_3201:
        /* <DEDUP_REMOVED lines=8> */
[----:B0-----:R-:W-:-:S04]  /*2bba0*/  LEA R2, P0, R36, R0, 0x1 ;  /* 0x0000000024027211 */ /* 0x001fc800078008ff */
[----:B--2---:R-:W-:-:S05]  /*2bbb0*/  IADD3.X R3, RZ, R8, RZ, P0, !PT ;  /* 0x00000008ff037210 */ /* 0x004fca00007fe4ff */
[----:B------:R-:W-:Y:S01]  /*2bbc0*/  @!PT LDS RZ, [RZ] ;  /* 0x00000000fffff984 */ /* 0x000fe20000000800 */
[----:B------:R-:W-:Y:S01]  /*2bbd0*/  @!PT LDS RZ, [RZ] ;  /* 0x00000000fffff984 */ /* 0x000fe20000000800 */
[----:B------:R-:W-:Y:S01]  /*2bbe0*/  @!PT LDS RZ, [RZ] ;  /* 0x00000000fffff984 */ /* 0x000fe20000000800 */
[----:B------:R1:W-:Y:S04]  /*2bbf0*/  LDGSTS.E.BYPASS.LTC128B.128 [R7+0x26400], desc[UR60][R2.64], !P4 ;  /* 0x2640000002077fae */ /* 0x0003e8000e101d7c */
[----:B------:R1:W-:Y:S04]  /*2bc00*/  LDGSTS.E.BYPASS.LTC128B.128 [R7+0x28c00], desc[UR60][R2.64+0x80], !P3 ;  /* 0x28c0008002077fae */ /* 0x0003e8000d901d7c */
[----:B------:R1:W-:Y:S04]  /*2bc10*/  LDGSTS.E.BYPASS.LTC128B.128 [R7+0x2b400], desc[UR60][R2.64+0x100], !P2 ;  /* 0x2b40010002077fae */ /* 0x0003e8000d101d7c */
[----:B------:R1:W-:Y:S02]  /*2bc20*/  LDGSTS.E.BYPASS.LTC128B.128 [R7+0x2dc00], desc[UR60][R2.64+0x180], !P1 ;  /* 0x2dc0018002077fae */ /* 0x0003e4000c901d7c */
.L_x_3027:
[----:B------:R-:W-:Y:S05]  /*2bc30*/  BSYNC B0 ;  /* 0x0000000000007941 */ /* 0x000fea0003800000 */
.L_x_3026:
[----:B------:R-:W-:Y:S01]  /*2bc40*/  NOP ;  /* 0x0000000000007918 */ /* 0x000fe20000000000 */
[----:B------:R-:W-:-:S13]  /*2bc50*/  PLOP3.LUT P0, PT, PT, PT, PT, 0x80, 0x0 ;  /* 0x000000000000781c */ /* 0x000fda0003f0f070 */
.L_x_3028:
        /* <DEDUP_REMOVED lines=10> */
.L_x_3029:
        /* <DEDUP_REMOVED lines=37> */
.L_x_3031:
[----:B------:R-:W-:Y:S05]  /*2bf50*/  BSYNC B6 ;  /* 0x0000000000067941 */ /* 0x000fea0003800000 */
.L_x_3030:
[----:B------:R-:W3:Y:S01]  /*2bf60*/  LDL.LU R20, [R1+0x24] ;  /* 0x0000240001147983 */ /* 0x000ee20000300800 */
[----:B------:R-:W-:Y:S01]  /*2bf70*/  ULDC.64 UR4, c[0x0][0x2d8] ;  /* 0x0000b60000047ab9 */ /* 0x000fe20000000a00 */
[----:B------:R-:W0:Y:S02]  /*2bf80*/  LDC R7, c[0x0][0x448] ;  /* 0x00011200ff077b82 */ /* 0x000e240000000800 */
[----:B------:R-:W4:Y:S01]  /*2bf90*/  LDL.LU.64 R2, [R1+0x28] ;  /* 0x0000280001027983 */ /* 0x000f220000300a00 */
[----:B------:R-:W-:-:S03]  /*2bfa0*/  IMAD R0, R32, UR4, RZ ;  /* 0x0000000420007c24 */ /* 0x000fc6000f8e02ff */
[----:B------:R1:W5:Y:S01]  /*2bfb0*/  LDL R9, [R1+0x1c] ;  /* 0x00001c0001097983 */ /* 0x0003620000100800 */
[----:B------:R-:W-:Y:S01]  /*2bfc0*/  IMAD R0, R18, UR5, R0 ;  /* 0x0000000512007c24 */ /* 0x000fe2000f8e0200 */
[----:B0-----:R-:W-:-:S13]  /*2bfd0*/  ISETP.NE.AND P0, PT, R7, 0x1, PT ;  /* 0x000000010700780c */ /* 0x001fda0003f05270 */
[----:B------:R-:W0:Y:S01]  /*2bfe0*/  @P0 LDC R6, c[0x0][0x44c] ;  /* 0x00011300ff060b82 */ /* 0x000e220000000800 */
[C---:B------:R-:W-:Y:S02]  /*2bff0*/  LOP3.LUT R11, R36.reuse, 0x40, RZ, 0xfc, !PT ;  /* 0x00000040240b7812 */ /* 0x040fe400078efcff */
[C---:B--2---:R-:W-:Y:S02]  /*2c000*/  LOP3.LUT R8, R36.reuse, 0x80, RZ, 0xfc, !PT ;  /* 0x0000008024087812 */ /* 0x044fe400078efcff */
[----:B------:R-:W-:Y:S01]  /*2c010*/  LOP3.LUT R10, R36, 0xc0, RZ, 0xfc, !PT ;  /* 0x000000c0240a7812 */ /* 0x000fe200078efcff */
[----:B----4-:R-:W-:Y:S02]  /*2c020*/  IMAD.MOV.U32 R3, RZ, RZ, R35 ;  /* 0x000000ffff037224 */ /* 0x010fe400078e0023 */
        /* <DEDUP_REMOVED lines=8> */
[----:B------:R-:W-:Y:S02]  /*2c0b0*/  IADD3 R3, R3, R0, RZ ;  /* 0x0000000003037210 */ /* 0x000fe40007ffe0ff */
[----:B------:R-:W3:Y:S01]  /*2c0c0*/  @P0 LDC R0, c[0x0][0x450] ;  /* 0x00011400ff000b82 */ /* 0x000ee20000000800 */
[----:B--2---:R-:W-:-:S04]  /*2c0d0*/  LOP3.LUT R20, R20, 0x7f, RZ, 0xc0, !PT ;  /* 0x0000007f14147812 */ /* 0x004fc800078ec0ff */
[----:B------:R-:W-:Y:S02]  /*2c0e0*/  SHF.R.U32.HI R21, RZ, 0x3, R20 ;  /* 0x00000003ff157819 */ /* 0x000fe40000011614 */
[----:B------:R-:W2:Y:S02]  /*2c0f0*/  S2R R20, SR_TID.X ;  /* 0x0000000000147919 */ /* 0x000ea40000002100 */
[----:B--2---:R-:W-:-:S05]  /*2c100*/  IMAD.SHL.U32 R20, R20, 0x10, RZ ;  /* 0x0000001014147824 */ /* 0x004fca00078e00ff */
[----:B------:R-:W-:-:S05]  /*2c110*/  LOP3.LUT R20, R21, 0x70, R20, 0xf8, !PT ;  /* 0x0000007015147812 */ /* 0x000fca00078ef814 */
[----:B------:R-:W-:-:S04]  /*2c120*/  IMAD R5, R17, 0x80, R20 ;  /* 0x0000008011057824 */ /* 0x000fc800078e0214 */
[----:B0-----:R-:W-:Y:S01]  /*2c130*/  @P0 IMAD.HI.U32 R6, R5, R6, RZ ;  /* 0x0000000605060227 */ /* 0x001fe200078e00ff */
[----:B------:R-:W-:-:S04]  /*2c140*/  MOV R4, R5 ;  /* 0x0000000500047202 */ /* 0x000fc80000000f00 */
[----:B---3--:R-:W-:Y:S01]  /*2c150*/  @P0 SHF.R.U32.HI R4, RZ, R0, R6 ;  /* 0x00000000ff040219 */ /* 0x008fe20000011606 */
        /* <DEDUP_REMOVED lines=15> */
[----:B------:R-:W-:Y:S01]  /*2c250*/  ULDC UR4, c[0x0][0x2b8] ;  /* 0x0000ae0000047ab9 */ /* 0x000fe20000000800 */
[----:B------:R-:W-:Y:S02]  /*2c260*/  IADD3 R0, R3, R5, RZ ;  /* 0x0000000503007210 */ /* 0x000fe40007ffe0ff */
[----:B0-----:R-:W-:Y:S02]  /*2c270*/  LOP3.LUT R20, R20, 0x7f, RZ, 0xc0, !PT ;  /* 0x0000007f14147812 */ /* 0x001fe400078ec0ff */
[----:B------:R-:W-:Y:S01]  /*2c280*/  LEA.HI.X R0, R2, UR5, R0, 0x1, P0 ;  /* 0x0000000502007c11 */ /* 0x000fe200080f0c00 */
[----:B------:R-:W-:Y:S01]  /*2c290*/  UMOV UR5, 0xffffffff ;  /* 0xffffffff00057882 */ /* 0x000fe20000000000 */
[----:B------:R-:W-:-:S02]  /*2c2a0*/  ISETP.GE.AND P4, PT, R36, UR4, PT ;  /* 0x0000000424007c0c */ /* 0x000fc4000bf86270 */
[----:B------:R-:W-:Y:S02]  /*2c2b0*/  ISETP.GE.AND P3, PT, R11, UR4, PT ;  /* 0x000000040b007c0c */ /* 0x000fe4000bf66270 */
[----:B------:R-:W-:Y:S02]  /*2c2c0*/  ISETP.GE.AND P2, PT, R8, UR4, PT ;  /* 0x0000000408007c0c */ /* 0x000fe4000bf46270 */
[----:B------:R-:W-:Y:S02]  /*2c2d0*/  ISETP.GE.AND P1, PT, R10, UR4, PT ;  /* 0x000000040a007c0c */ /* 0x000fe4000bf26270 */
[----:B------:R-:W-:Y:S01]  /*2c2e0*/  SHF.R.U32.HI R8, RZ, 0x3, R20 ;  /* 0x00000003ff087819 */ /* 0x000fe20000011614 */
[----:B-1----:R-:W-:Y:S10]  /*2c2f0*/  BRA.DIV UR5, `(.L_x_3032) ;  /* 0x0000005a052c7947 */ /* 0x002ff4000b800000 */
[----:B------:R-:W0:Y:S01]  /*2c300*/  SHFL.IDX PT, R3, R4, RZ, 0x181f ;  /* 0x00181fff04037589 */ /* 0x000e2200000e0000 */
[----:B-----5:R-:W-:Y:S02]  /*2c310*/  IMAD R5, R9, R7, RZ ;  /* 0x0000000709057224 */ /* 0x020fe400078e02ff */
[----:B------:R-:W-:Y:S01]  /*2c320*/  IMAD R17, R17, 0x80, R8 ;  /* 0x0000008011117824 */ /* 0x000fe200078e0208 */
        /* <DEDUP_REMOVED lines=77> */
[----:B------:R0:W1:Y:S01]  /*2c800*/  SHFL.IDX PT, R6, R0, 0x7, 0x181f ;  /* 0x00f81f0000067f89 */ /* 0x00006200000e0000 */
[----:B------:R-:W-:-:S05]  /*2c810*/  @!P0 MOV R3, R7 ;  /* 0x0000000700038202 */ /* 0x000fca0000000f00 */
[----:B------:R0:W-:Y:S04]  /*2c820*/  @!P0 LDGSTS.E.BYPASS.LTC128B.128 [R37+0x17400], desc[UR60][R2.64], !P4 ;  /* 0x1740000002258fae */ /* 0x0001e8000e101d7c */
[----:B------:R0:W-:Y:S04]  /*2c830*/  @!P0 LDGSTS.E.BYPASS.LTC128B.128 [R37+0x1b400], desc[UR60][R2.64+0x80], !P3 ;  /* 0x1b40008002258fae */ /* 0x0001e8000d901d7c */
[----:B------:R0:W-:Y:S04]  /*2c840*/  @!P0 LDGSTS.E.BYPASS.LTC128B.128 [R37+0x1f400], desc[UR60][R2.64+0x100], !P2 ;  /* 0x1f40010002258fae */ /* 0x0001e8000d101d7c */
[----:B------:R0:W-:Y:S02]  /*2c850*/  @!P0 LDGSTS.E.BYPASS.LTC128B.128 [R37+0x23400], desc[UR60][R2.64+0x180], !P1 ;  /* 0x2340018002258fae */ /* 0x0001e4000c901d7c */
.L_x_3218:
        /* <DEDUP_REMOVED lines=13> */
.L_x_3034:
[----:B------:R-:W-:Y:S05]  /*2c930*/  BSYNC B0 ;  /* 0x0000000000007941 */ /* 0x000fea0003800000 */
.L_x_3033:
[----:B------:R-:W-:Y:S01]  /*2c940*/  NOP ;  /* 0x0000000000007918 */ /* 0x000fe20000000000 */
[----:B------:R-:W-:-:S13]  /*2c950*/  PLOP3.LUT P0, PT, PT, PT, PT, 0x80, 0x0 ;  /* 0x000000000000781c */ /* 0x000fda0003f0f070 */
.L_x_3035:
        /* <DEDUP_REMOVED lines=18> */
.L_x_3219:
[----:B------:R-:W-:Y:S05]  /*2ca80*/  BSYNC B0 ;  /* 0x0000000000007941 */ /* 0x000fea0003800000 */
.L_x_3036:
[----:B------:R-:W2:Y:S01]  /*2ca90*/  LDL R0, [R1+0x20] ;  /* 0x0000200001007983 */ /* 0x000ea20000100800 */
[----:B------:R-:W-:Y:S01]  /*2caa0*/  BSSY B0, `(.L_x_3038) ;  /* 0x0000117000007945 */ /* 0x000fe20003800000 */
[----:B--2---:R-:W-:-:S13]  /*2cab0*/  ISETP.GE.AND P0, PT, R0, 0x2, PT ;  /* 0x000000020000780c */ /* 0x004fda0003f06270 */
[----:B------:R-:W-:Y:S05]  /*2cac0*/  @!P0 BRA `(.L_x_3039) ;  /* 0x0000001000508947 */ /* 0x000fea0003800000 */
[C---:B------:R-:W-:Y:S01]  /*2cad0*/  LOP3.LUT R5, R36.reuse, 0x40, RZ, 0xfc, !PT ;  /* 0x0000004024057812 */ /* 0x040fe200078efcff */
[----:B------:R-:W-:Y:S01]  /*2cae0*/  ULDC UR4, c[0x0][0x2f4] ;  /* 0x0000bd0000047ab9 */ /* 0x000fe20000000800 */
[----:B------:R-:W-:Y:S01]  /*2caf0*/  LOP3.LUT R4, R36, 0x80, RZ, 0xfc, !PT ;  /* 0x0000008024047812 */ /* 0x000fe200078efcff */
[----:B------:R-:W-:Y:S01]  /*2cb00*/  VIADD R0, R0, 0xfffffffe ;  /* 0xfffffffe00007836 */ /* 0x000fe20000000000 */
[C---:B------:R-:W-:Y:S01]  /*2cb10*/  LOP3.LUT R2, R36.reuse, 0xc0, RZ, 0xfc, !PT ;  /* 0x000000c024027812 */ /* 0x040fe200078efcff */
[----:B------:R-:W-:Y:S01]  /*2cb20*/  IMAD.MOV.U32 R7, RZ, RZ, R27 ;  /* 0x000000ffff077224 */ /* 0x000fe200078e001b */
[----:B------:R-:W-:Y:S01]  /*2cb30*/  MOV R17, R29 ;  /* 0x0000001d00117202 */ /* 0x000fe20000000f00 */
[----:B------:R-:W-:Y:S01]  /*2cb40*/  IMAD.MOV.U32 R31, RZ, RZ, R26 ;  /* 0x000000ffff1f7224 */ /* 0x000fe200078e001a */
[----:B------:R-:W-:Y:S02]  /*2cb50*/  ISETP.GE.AND P4, PT, R36, UR4, PT ;  /* 0x0000000424007c0c */ /* 0x000fe4000bf86270 */
[----:B------:R-:W-:-:S02]  /*2cb60*/  ISETP.GE.AND P3, PT, R5, UR4, PT ;  /* 0x0000000405007c0c */ /* 0x000fc4000bf66270 */
[----:B------:R-:W-:Y:S02]  /*2cb70*/  ISETP.GE.AND P2, PT, R4, UR4, PT ;  /* 0x0000000404007c0c */ /* 0x000fe4000bf46270 */
[----:B------:R-:W-:-:S13]  /*2cb80*/  ISETP.GE.AND P1, PT, R2, UR4, PT ;  /* 0x0000000402007c0c */ /* 0x000fda000bf26270 */
.L_x_3052:
[----:B------:R-:W1:Y:S01]  /*2cb90*/  LDL R5, [R1+0x10] ;  /* 0x0000100001057983 */ /* 0x000e620000100800 */
[----:B------:R-:W2:Y:S03]  /*2cba0*/  LDC R11, c[0x0][0x430] ;  /* 0x00010c00ff0b7b82 */ /* 0x000ea60000000800 */
[----:B------:R-:W3:Y:S01]  /*2cbb0*/  LDL R8, [R1+0x14] ;  /* 0x0000140001087983 */ /* 0x000ee20000100800 */
[----:B------:R-:W4:Y:S01]  /*2cbc0*/  S2R R2, SR_TID.X ;  /* 0x0000000000027919 */ /* 0x000f220000002100 */
[----:B------:R-:W4:Y:S01]  /*2cbd0*/  S2R R4, SR_TID.X ;  /* 0x0000000000047919 */ /* 0x000f220000002100 */
[----:B--2---:R-:W-:-:S13]  /*2cbe0*/  ISETP.NE.AND P0, PT, R11, 0x1, PT ;  /* 0x000000010b00780c */ /* 0x004fda0003f05270 */
[----:B0-----:R-:W0:Y:S01]  /*2cbf0*/  @P0 LDC R3, c[0x0][0x434] ;  /* 0x00010d00ff030b82 */ /* 0x001e220000000800 */
[----:B----4-:R-:W-:-:S04]  /*2cc00*/  LOP3.LUT R2, R2, 0x7f, RZ, 0xc0, !PT ;  /* 0x0000007f02027812 */ /* 0x010fc800078ec0ff */
[----:B------:R-:W-:Y:S02]  /*2cc10*/  SHF.R.U32.HI R2, RZ, 0x3, R2 ;  /* 0x00000003ff027819 */ /* 0x000fe40000011602 */
[----:B------:R-:W-:-:S04]  /*2cc20*/  SHF.L.U32 R4, R4, 0x4, RZ ;  /* 0x0000000404047819 */ /* 0x000fc800000006ff */
[----:B------:R-:W-:Y:S02]  /*2cc30*/  LOP3.LUT R4, R2, 0x70, R4, 0xf8, !PT ;  /* 0x0000007002047812 */ /* 0x000fe400078ef804 */
[----:B------:R-:W2:Y:S02]  /*2cc40*/  @P0 LDC R2, c[0x0][0x438] ;  /* 0x00010e00ff020b82 */ /* 0x000ea40000000800 */
[----:B------:R-:W-:Y:S01]  /*2cc50*/  ISETP.GT.U32.AND P6, PT, R4, 0x4f, PT ;  /* 0x0000004f0400780c */ /* 0x000fe20003fc4070 */
[----:B-1----:R-:W-:-:S04]  /*2cc60*/  IMAD R6, R0, 0x50, R5 ;  /* 0x0000005000067824 */ /* 0x002fc800078e0205 */
[----:B------:R-:W-:-:S08]  /*2cc70*/  IMAD.IADD R6, R4, 0x1, R6 ;  /* 0x0000000104067824 */ /* 0x000fd000078e0206 */
[----:B------:R-:W1:Y:S01]  /*2cc80*/  @!P6 LDC.64 R4, c[0x0][0x428] ;  /* 0x00010a00ff04eb82 */ /* 0x000e620000000a00 */
[----:B0-----:R-:W-:-:S04]  /*2cc90*/  @P0 IMAD.HI.U32 R3, R6, R3, RZ ;  /* 0x0000000306030227 */ /* 0x001fc800078e00ff */
[----:B------:R-:W-:Y:S01]  /*2cca0*/  IMAD.MOV.U32 R10, RZ, RZ, R6 ;  /* 0x000000ffff0a7224 */ /* 0x000fe200078e0006 */
[----:B--2---:R-:W-:-:S04]  /*2ccb0*/  @P0 SHF.R.U32.HI R10, RZ, R2, R3 ;  /* 0x00000002ff0a0219 */ /* 0x004fc80000011603 */
[----:B------:R-:W-:Y:S02]  /*2ccc0*/  @!P6 SHF.R.S32.HI R3, RZ, 0x1f, R10 ;  /* 0x0000001fff03e819 */ /* 0x000fe4000001140a */
[----:B------:R-:W-:-:S05]  /*2ccd0*/  @!P6 MOV R2, R10 ;  /* 0x0000000a0002e202 */ /* 0x000fca0000000f00 */
[----:B-1----:R-:W-:-:S04]  /*2cce0*/  @!P6 IMAD.WIDE.U32 R2, R33, R4, R2 ;  /* 0x000000042102e225 */ /* 0x002fc800078e0002 */
[----:B---3--:R-:W-:Y:S02]  /*2ccf0*/  @!P6 IMAD R4, R8, R4, RZ ;  /* 0x000000040804e224 */ /* 0x008fe400078e02ff */
[----:B------:R-:W0:Y:S02]  /*2cd00*/  @!P6 LDC.64 R8, c[0x0][0x418] ;  /* 0x00010600ff08eb82 */ /* 0x000e240000000a00 */
[----:B------:R-:W-:-:S04]  /*2cd10*/  @!P6 IMAD R5, R33, R5, R4 ;  /* 0x000000052105e224 */ /* 0x000fc800078e0204 */
[----:B------:R-:W-:Y:S02]  /*2cd20*/  @!P6 IMAD.IADD R3, R5, 0x1, R3 ;  /* 0x000000010503e824 */ /* 0x000fe400078e0203 */
[----:B------:R-:W-:Y:S01]  /*2cd30*/  IMAD.MOV.U32 R4, RZ, RZ, RZ ;  /* 0x000000ffff047224 */ /* 0x000fe200078e00ff */
[----:B0-----:R-:W-:-:S04]  /*2cd40*/  @!P6 LEA R8, P0, R2, R8, 0x2 ;  /* 0x000000080208e211 */ /* 0x001fc800078010ff */
[----:B------:R-:W-:-:S05]  /*2cd50*/  @!P6 LEA.HI.X R9, R2, R9, R3, 0x2, P0 ;  /* 0x000000090209e211 */ /* 0x000fca00000f1403 */
[----:B------:R0:W5:Y:S01]  /*2cd60*/  @!P6 LDG.E R4, desc[UR60][R8.64] ;  /* 0x0000003c0804e981 */ /* 0x000162000c1e1900 */
[----:B------:R-:W-:Y:S02]  /*2cd70*/  LOP3.LUT P5, RZ, R23, 0x20, RZ, 0xc0, !PT ;  /* 0x0000002017ff7812 */ /* 0x000fe400078ac0ff */
[----:B------:R-:W-:-:S04]  /*2cd80*/  IADD3 R27, R7, 0x1, RZ ;  /* 0x00000001071b7810 */ /* 0x000fc80007ffe0ff */
[----:B------:R-:W-:Y:S01]  /*2cd90*/  ISETP.NE.AND P0, PT, R27, 0x2, PT ;  /* 0x000000021b00780c */ /* 0x000fe20003f05270 */
[----:B------:R-:W-:Y:S01]  /*2cda0*/  IMAD.MOV R5, RZ, RZ, -R10 ;  /* 0x000000ffff057224 */ /* 0x000fe200078e0a0a */
[----:B------:R-:W-:Y:S05]  /*2cdb0*/  YIELD ;  /* 0x0000000000007946 */ /* 0x000fea0003800000 */
[----:B------:R-:W-:Y:S01]  /*2cdc0*/  SEL R29, RZ, 0x1, P0 ;  /* 0x00000001ff1d7807 */ /* 0x000fe20000000000 */
[----:B------:R-:W-:Y:S01]  /*2cdd0*/  IMAD R5, R11, R5, R6 ;  /* 0x000000050b057224 */ /* 0x000fe200078e0206 */
[----:B------:R-:W-:Y:S01]  /*2cde0*/  SEL R27, R27, RZ, P0 ;  /* 0x000000ff1b1b7207 */ /* 0x000fe20000000000 */
[----:B------:R-:W-:Y:S01]  /*2cdf0*/  IMAD.MOV.U32 R26, RZ, RZ, R0 ;  /* 0x000000ffff1a7224 */ /* 0x000fe200078e0000 */
[----:B------:R-:W-:Y:S01]  /*2ce00*/  LOP3.LUT R29, R17, R29, RZ, 0x3c, !PT ;  /* 0x0000001d111d7212 */ /* 0x000fe200078e3cff */
[----:B0-----:R-:W-:Y:S06]  /*2ce10*/  @!P5 BRA `(.L_x_3040) ;  /* 0x000000000004d947 */ /* 0x001fec0003800000 */
[----:B------:R-:W-:Y:S01]  /*2ce20*/  BPT.TRAP 0x1 ;  /* 0x000000040000795c */ /* 0x000fe20000300000 */
.L_x_3040:
[----:B------:R-:W-:Y:S01]  /*2ce30*/  LEA R6, R27, R22, 0x3 ;  /* 0x000000161b067211 */ /* 0x000fe200078e18ff */
[----:B------:R-:W-:Y:S01]  /*2ce40*/  BSSY B1, `(.L_x_3041) ;  /* 0x0000004000017945 */ /* 0x000fe20003800000 */
[----:B------:R-:W-:-:S04]  /*2ce50*/  SHF.L.U32 R3, R29, 0x1f, RZ ;  /* 0x0000001f1d037819 */ /* 0x000fc800000006ff */
[----:B------:R-:W0:Y:S02]  /*2ce60*/  SYNCS.PHASECHK.TRANS64.TRYWAIT P0, [R6+URZ+0x38840], R3 ;  /* 0x03884003060075a7 */ /* 0x000e24000800017f */
[----:B0-----:R-:W-:Y:S05]  /*2ce70*/  @!P0 BRA `(.L_x_3042) ;  /* 0x0000005800348947 */ /* 0x001fea0003800000 */
.L_x_3220:
[----:B------:R-:W-:Y:S05]  /*2ce80*/  BSYNC B1 ;  /* 0x0000000000017941 */ /* 0x000fea0003800000 */
.L_x_3041:
        /* <DEDUP_REMOVED lines=69> */
.L_x_3232:
        /* <DEDUP_REMOVED lines=17> */
.L_x_3044:
        /* <DEDUP_REMOVED lines=10> */
.L_x_3045:
[----:B------:R2:W-:Y:S01]  /*2d490*/  SYNCS.ARRIVE.TRANS64.A1T0 RZ, [R6+URZ+0x38830], RZ ;  /* 0x038830ff06ff79a7 */ /* 0x0005e2000810003f */
[----:B------:R-:W-:Y:S05]  /*2d4a0*/  @!P6 BRA `(.L_x_3046) ;  /* 0x000000000004e947 */ /* 0x000fea0003800000 */
[----:B------:R-:W-:Y:S01]  /*2d4b0*/  BPT.TRAP 0x1 ;  /* 0x000000040000795c */ /* 0x000fe20000300000 */
.L_x_3046:
[----:B-1----:R-:W-:Y:S01]  /*2d4c0*/  SHF.L.U32 R2, R17, 0x1f, RZ ;  /* 0x0000001f11027819 */ /* 0x002fe200000006ff */
[----:B--2---:R-:W-:Y:S01]  /*2d4d0*/  IMAD R6, R7, 0x8, R22 ;  /* 0x0000000807067824 */ /* 0x004fe200078e0216 */
[----:B------:R-:W-:Y:S03]  /*2d4e0*/  BSSY B1, `(.L_x_3047) ;  /* 0x0000003000017945 */ /* 0x000fe60003800000 */
[----:B------:R-:W1:Y:S02]  /*2d4f0*/  SYNCS.PHASECHK.TRANS64.TRYWAIT P0, [R6+URZ+0x38860], R2 ;  /* 0x03886002060075a7 */ /* 0x000e64000800017f */
[----:B-1----:R-:W-:Y:S05]  /*2d500*/  @!P0 BRA `(.L_x_3048) ;  /* 0x0000005800688947 */ /* 0x002fea0003800000 */
.L_x_3233:
[----:B------:R-:W-:Y:S05]  /*2d510*/  BSYNC B1 ;  /* 0x0000000000017941 */ /* 0x000fea0003800000 */
.L_x_3047:
        /* <DEDUP_REMOVED lines=61> */
.L_x_3245:
[----:B-1----:R-:W-:Y:S01]  /*2d8f0*/  IADD3 R2, P0, R2, R0, RZ ;  /* 0x0000000002027210 */ /* 0x002fe20007f1e0ff */
[----:B------:R-:W-:Y:S02]  /*2d900*/  ULDC.64 UR4, c[0x0][0x328] ;  /* 0x0000ca0000047ab9 */ /* 0x000fe40000000a00 */
[----:B------:R-:W-:Y:S01]  /*2d910*/  IMAD R20, R20, UR4, RZ ;  /* 0x0000000414147c24 */ /* 0x000fe2000f8e02ff */
[----:B------:R-:W-:Y:S02]  /*2d920*/  IADD3.X R3, RZ, R25, RZ, P0, !PT ;  /* 0x00000019ff037210 */ /* 0x000fe400007fe4ff */
        /* <DEDUP_REMOVED lines=13> */
[----:B-1----:R-:W-:Y:S01]  /*2da00*/  IMAD.WIDE.U32 R2, R5, UR4, RZ ;  /* 0x0000000405027c25 */ /* 0x002fe2000f8e00ff */
        /* <DEDUP_REMOVED lines=15> */
.L_x_3050:
        /* <DEDUP_REMOVED lines=10> */
.L_x_3051:
[C---:B------:R-:W-:Y:S01]  /*2dba0*/  ISETP.GT.AND P0, PT, R26.reuse, RZ, PT ;  /* 0x000000ff1a00720c */ /* 0x040fe20003f04270 */
[----:B------:R2:W-:Y:S01]  /*2dbb0*/  SYNCS.ARRIVE.TRANS64.A1T0 RZ, [R6+URZ+0x38850], RZ ;  /* 0x038850ff06ff79a7 */ /* 0x0005e2000810003f */
[----:B------:R-:W-:Y:S01]  /*2dbc0*/  VIADD R0, R26, 0xffffffff ;  /* 0xffffffff1a007836 */ /* 0x000fe20000000000 */
[----:B------:R-:W-:Y:S01]  /*2dbd0*/  MOV R7, R27 ;  /* 0x0000001b00077202 */ /* 0x000fe20000000f00 */
[----:B------:R-:W-:Y:S02]  /*2dbe0*/  IMAD.MOV.U32 R17, RZ, RZ, R29 ;  /* 0x000000ffff117224 */ /* 0x000fe400078e001d */
[----:B------:R-:W-:-:S07]  /*2dbf0*/  IMAD.MOV.U32 R31, RZ, RZ, R26 ;  /* 0x000000ffff1f7224 */ /* 0x000fce00078e001a */
[----:B--2---:R-:W-:Y:S05]  /*2dc00*/  @P0 BRA `(.L_x_3052) ;  /* 0xffffffec00e00947 */ /* 0x004fea000383ffff */
.L_x_3039:
[----:B------:R-:W-:Y:S05]  /*2dc10*/  BSYNC B0 ;  /* 0x0000000000007941 */ /* 0x000fea0003800000 */
.L_x_3038:
        /* <DEDUP_REMOVED lines=17> */
.L_x_3054:
[----:B------:R-:W-:Y:S05]  /*2dd30*/  BSYNC B0 ;  /* 0x0000000000007941 */ /* 0x000fea0003800000 */
.L_x_3053:
[----:B------:R-:W-:-:S13]  /*2dd40*/  LOP3.LUT P0, RZ, R23, 0x20, RZ, 0xc0, !PT ;  /* 0x0000002017ff7812 */ /* 0x000fda000780c0ff */
[----:B------:R-:W-:Y:S05]  /*2dd50*/  @!P0 BRA `(.L_x_3055) ;  /* 0x0000000000048947 */ /* 0x000fea0003800000 */
[----:B------:R-:W-:Y:S01]  /*2dd60*/  BPT.TRAP 0x1 ;  /* 0x000000040000795c */ /* 0x000fe20000300000 */
.L_x_3055:
[----:B------:R-:W2:Y:S01]  /*2dd70*/  LDL.LU R0, [R1+0xc] ;  /* 0x00000c0001007983 */ /* 0x000ea20000300800 */
[----:B------:R-:W-:Y:S01]  /*2dd80*/  IMAD R4, R27, 0x8, R22 ;  /* 0x000000081b047824 */ /* 0x000fe200078e0216 */
[----:B0-----:R-:W-:Y:S01]  /*2dd90*/  SHF.L.U32 R3, R29, 0x1f, RZ ;  /* 0x0000001f1d037819 */ /* 0x001fe200000006ff */
[----:B------:R-:W-:Y:S03]  /*2dda0*/  BSSY B0, `(.L_x_3056) ;  /* 0x0000004000007945 */ /* 0x000fe60003800000 */
[----:B------:R-:W0:Y:S01]  /*2ddb0*/  SYNCS.PHASECHK.TRANS64.TRYWAIT P0, [R4+URZ+0x38860], R3 ;  /* 0x03886003040075a7 */ /* 0x000e22000800017f */
[----:B--2---:R-:W-:Y:S01]  /*2ddc0*/  IMAD R5, R26, -0x50, R0 ;  /* 0xffffffb01a057824 */ /* 0x004fe200078e0200 */
[----:B0-----:R-:W-:Y:S06]  /*2ddd0*/  @!P0 BRA `(.L_x_3057) ;  /* 0x0000005800248947 */ /* 0x001fec0003800000 */
.L_x_3246:
[----:B------:R-:W-:Y:S05]  /*2dde0*/  BSYNC B0 ;  /* 0x0000000000007941 */ /* 0x000fea0003800000 */
.L_x_3056:
[----:B------:R-:W2:Y:S01]  /*2ddf0*/  S2R R0, SR_TID.X ;  /* 0x0000000000007919 */ /* 0x000ea20000002100 */
[----:B------:R-:W-:Y:S01]  /*2de00*/  UMOV UR4, 0xffffffff ;  /* 0xffffffff00047882 */ /* 0x000fe20000000000 */
[----:B------:R-:W-:Y:S01]  /*2de10*/  IMAD R7, R27, 0x5000, R34 ;  /* 0x000050001b077824 */ /* 0x000fe200078e0222 */
        /* <DEDUP_REMOVED lines=10> */
[----:B------:R-:W-:Y:S01]  /*2dec0*/  IMAD R0, R7, 0x2, R22 ;  /* 0x0000000207007824 */ /* 0x000fe200078e0216 */
[----:B------:R-:W-:Y:S02]  /*2ded0*/  ISETP.LT.OR P4, PT, R5, 0x1, P3 ;  /* 0x000000010500780c */ /* 0x000fe40001f81670 */
[----:B------:R-:W-:Y:S02]  /*2dee0*/  ISETP.GE.AND P2, PT, R2, UR4, PT ;  /* 0x0000000402007c0c */ /* 0x000fe4000bf46270 */
[----:B------:R-:W-:-:S04]  /*2def0*/  LOP3.LUT R2, R36, 0x80, RZ, 0xfc, !PT ;  /* 0x0000008024027812 */ /* 0x000fc800078efcff */
[----:B------:R-:W-:Y:S02]  /*2df00*/  ISETP.GE.AND P1, PT, R2, UR4, PT ;  /* 0x0000000402007c0c */ /* 0x000fe4000bf26270 */
[----:B------:R-:W-:Y:S02]  /*2df10*/  LOP3.LUT R2, R36, 0xc0, RZ, 0xfc, !PT ;  /* 0x000000c024027812 */ /* 0x000fe400078efcff */
[----:B-1----:R-:W-:Y:S02]  /*2df20*/  IADD3 R6, P0, R14, R8, RZ ;  /* 0x000000080e067210 */ /* 0x002fe40007f1e0ff */
[----:B------:R-:W1:Y:S02]  /*2df30*/  SHFL.IDX PT, R14, R24, 0x1, 0x181f ;  /* 0x00381f00180e7f89 */ /* 0x000e6400000e0000 */
[----:B0-----:R-:W-:Y:S02]  /*2df40*/  IADD3.X R7, RZ, R3, RZ, P0, !PT ;  /* 0x00000003ff077210 */ /* 0x001fe400007fe4ff */
        /* <DEDUP_REMOVED lines=45> */
.L_x_3258:
        /* <DEDUP_REMOVED lines=15> */
.L_x_3059:
        /* <DEDUP_REMOVED lines=10> */
.L_x_3060:
[----:B------:R1:W-:Y:S01]  /*2e3b0*/  SYNCS.ARRIVE.TRANS64.A1T0 RZ, [R4+URZ+0x38850], RZ ;  /* 0x038850ff04ff79a7 */ /* 0x0003e2000810003f */
[----:B------:R-:W-:-:S05]  /*2e3c0*/  VIADD R27, R27, 0x1 ;  /* 0x000000011b1b7836 */ /* 0x000fca0000000000 */
[----:B------:R-:W-:-:S04]  /*2e3d0*/  ISETP.NE.AND P0, PT, R27, 0x2, PT ;  /* 0x000000021b00780c */ /* 0x000fc80003f05270 */
[----:B0-----:R-:W-:Y:S02]  /*2e3e0*/  SEL R0, RZ, 0x1, P0 ;  /* 0x00000001ff007807 */ /* 0x001fe40000000000 */
[----:B------:R-:W-:Y:S02]  /*2e3f0*/  SEL R27, R27, RZ, P0 ;  /* 0x000000ff1b1b7207 */ /* 0x000fe40000000000 */
[----:B-1----:R-:W-:-:S07]  /*2e400*/  LOP3.LUT R29, R29, R0, RZ, 0x3c, !PT ;  /* 0x000000001d1d7212 */ /* 0x002fce00078e3cff */
.L_x_3015:
[----:B------:R-:W-:Y:S05]  /*2e410*/  BSYNC B7 ;  /* 0x0000000000077941 */ /* 0x000fea0003800000 */
.L_x_3013:
        /* <DEDUP_REMOVED lines=8> */
[----:B------:R2:W3:Y:S01]  /*2e4a0*/  LDS.128 R16, [R22+0x388d0] ;  /* 0x0388d00016107984 */ /* 0x0004e20000000c00 */
[----:B------:R-:W-:Y:S06]  /*2e4b0*/  BAR.ARV 0x4, 0x180 ;  /* 0x0106000000007b1d */ /* 0x000fec0000002000 */
[----:B------:R-:W-:Y:S05]  /*2e4c0*/  BRA `(.L_x_3062) ;  /* 0x0000000800cc7947 */ /* 0x000fea0003800000 */
.L_x_3061:
        /* <DEDUP_REMOVED lines=16> */
[----:B------:R-:W-:Y:S01]  /*2e5d0*/  ISETP.GE.U32.AND P5, PT, R7, 0x10, PT ;  /* 0x000000100700780c */ /* 0x000fe20003fa6070 */
[----:B------:R-:W-:Y:S01]  /*2e5e0*/  SHFL.IDX PT, R4, R16, 0x1, 0x1f ;  /* 0x00201f0010047f89 */ /* 0x000fe200000e0000 */
[----:B--2---:R-:W-:-:S02]  /*2e5f0*/  @!P1 MOV R17, R2 ;  /* 0x0000000200119202 */ /* 0x004fc40000000f00 */
[----:B------:R-:W-:-:S03]  /*2e600*/  ISETP.NE.AND P1, PT, R7, RZ, PT ;  /* 0x000000ff0700720c */ /* 0x000fc60003f25270 */
        /* <DEDUP_REMOVED lines=15> */
[----:B------:R0:W2:Y:S02]  /*2e700*/  SHFL.IDX PT, R14, R2, 0x1f, 0x1f ;  /* 0x03e01f00020e7f89 */ /* 0x0000a400000e0000 */
.L_x_3268:
[----:B------:R-:W-:Y:S02]  /*2e710*/  ULDC UR4, c[0x0][0xc38] ;  /* 0x00030e0000047ab9 */ /* 0x000fe40000000800 */
[----:B------:R-:W-:-:S05]  /*2e720*/  MOV R5, UR4 ;  /* 0x0000000400057c02 */ /* 0x000fca0008000f00 */
[----:B--2---:R-:W-:-:S04]  /*2e730*/  IMAD R14, R14, R5, RZ ;  /* 0x000000050e0e7224 */ /* 0x004fc800078e02ff */
[----:B------:R-:W-:-:S05]  /*2e740*/  IMAD.IADD R7, R4, 0x1, R14 ;  /* 0x0000000104077824 */ /* 0x000fca00078e020e */
[----:B------:R-:W-:-:S13]  /*2e750*/  ISETP.GT.AND P6, PT, R7, R0, PT ;  /* 0x000000000700720c */ /* 0x000fda0003fc4270 */
[----:B------:R-:W-:Y:S05]  /*2e760*/  @P6 BRA `(.L_x_3064) ;  /* 0x00000000009c6947 */ /* 0x000fea0003800000 */
.L_x_3069:
[----:B0-----:R-:W0:Y:S01]  /*2e770*/  LDC R2, c[0x0][0xc3c] ;  /* 0x00030f00ff027b82 */ /* 0x001e220000000800 */
[----:B------:R-:W-:-:S05]  /*2e780*/  VIADD R19, R19, 0x1f ;  /* 0x0000001f13137836 */ /* 0x000fca0000000000 */
[----:B0-----:R-:W-:-:S13]  /*2e790*/  ISETP.GE.AND P6, PT, R19, R2, PT ;  /* 0x000000021300720c */ /* 0x001fda0003fc6270 */
[----:B------:R-:W-:Y:S05]  /*2e7a0*/  @P6 BRA `(.L_x_3065) ;  /* 0x0000000400d06947 */ /* 0x000fea0003800000 */
[----:B------:R-:W0:Y:S01]  /*2e7b0*/  S2R R3, SR_TID.X ;  /* 0x0000000000037919 */ /* 0x000e220000002100 */
[----:B------:R-:W-:Y:S01]  /*2e7c0*/  BSSY B0, `(.L_x_3066) ;  /* 0x0000009000007945 */ /* 0x000fe20003800000 */
[----:B------:R-:W-:Y:S01]  /*2e7d0*/  IMAD.MOV.U32 R17, RZ, RZ, RZ ;  /* 0x000000ffff117224 */ /* 0x000fe200078e00ff */
[----:B0-----:R-:W-:-:S04]  /*2e7e0*/  LOP3.LUT R3, R3, 0x1f, RZ, 0xc0, !PT ;  /* 0x0000001f03037812 */ /* 0x001fc800078ec0ff */
[----:B------:R-:W-:-:S04]  /*2e7f0*/  IADD3 R5, R19, R3, RZ ;  /* 0x0000000313057210 */ /* 0x000fc80007ffe0ff */
[----:B------:R-:W-:-:S13]  /*2e800*/  ISETP.GE.OR P6, PT, R5, R2, !P0 ;  /* 0x000000020500720c */ /* 0x000fda00047c6670 */
[----:B------:R-:W-:Y:S05]  /*2e810*/  @P6 BRA `(.L_x_3067) ;  /* 0x00000000000c6947 */ /* 0x000fea0003800000 */
[----:B------:R-:W0:Y:S02]  /*2e820*/  LDC.64 R2, c[0x0][0xc80] ;  /* 0x00032000ff027b82 */ /* 0x000e240000000a00 */
[----:B0-----:R-:W-:-:S05]  /*2e830*/  IMAD.WIDE R2, R5, 0x4, R2 ;  /* 0x0000000405027825 */ /* 0x001fca00078e0202 */
[----:B------:R0:W5:Y:S02]  /*2e840*/  LDG.E R17, desc[UR60][R2.64] ;  /* 0x0000003c02117981 */ /* 0x000164000c1e1900 */
.L_x_3067:
[----:B------:R-:W-:Y:S05]  /*2e850*/  BSYNC B0 ;  /* 0x0000000000007941 */ /* 0x000fea0003800000 */
.L_x_3066:
[----:B------:R-:W-:-:S03]  /*2e860*/  UMOV UR4, 0xffffffff ;  /* 0xffffffff00047882 */ /* 0x000fc60000000000 */
[----:B------:R-:W-:Y:S05]  /*2e870*/  BRA.DIV UR4, `(.L_x_3068) ;  /* 0x0000005a04b87947 */ /* 0x000fea000b800000 */
[----:B-----5:R-:W2:Y:S02]  /*2e880*/  SHFL.UP PT, R14, R17, 0x1, RZ ;  /* 0x04200000110e7989 */ /* 0x020ea400000e00ff */
[----:B--2---:R-:W-:-:S05]  /*2e890*/  SEL R14, R14, RZ, P1 ;  /* 0x000000ff0e0e7207 */ /* 0x004fca0000800000 */
        /* <DEDUP_REMOVED lines=13> */
[----:B------:R0:W2:Y:S02]  /*2e970*/  SHFL.IDX PT, R14, R2, 0x1f, 0x1f ;  /* 0x03e01f00020e7f89 */ /* 0x0000a400000e0000 */
.L_x_3276:
[----:B------:R-:W-:Y:S02]  /*2e980*/  ULDC UR4, c[0x0][0xc38] ;  /* 0x00030e0000047ab9 */ /* 0x000fe40000000800 */
[----:B------:R-:W-:-:S04]  /*2e990*/  IMAD.U32 R5, RZ, RZ, UR4 ;  /* 0x00000004ff057e24 */ /* 0x000fc8000f8e00ff */
[----:B--2---:R-:W-:-:S04]  /*2e9a0*/  IMAD R14, R14, R5, RZ ;  /* 0x000000050e0e7224 */ /* 0x004fc800078e02ff */
[----:B------:R-:W-:-:S05]  /*2e9b0*/  IMAD.IADD R7, R14, 0x1, R7 ;  /* 0x000000010e077824 */ /* 0x000fca00078e0207 */
[----:B------:R-:W-:-:S13]  /*2e9c0*/  ISETP.GT.AND P6, PT, R7, R0, PT ;  /* 0x000000000700720c */ /* 0x000fda0003fc4270 */
[----:B------:R-:W-:Y:S05]  /*2e9d0*/  @!P6 BRA `(.L_x_3069) ;  /* 0xfffffffc0064e947 */ /* 0x000fea000383ffff */
.L_x_3064:
        /* <DEDUP_REMOVED lines=8> */
.L_x_3280:
[----:B------:R-:W-:Y:S01]  /*2ea60*/  ISETP.NE.AND P0, PT, R3, RZ, PT ;  /* 0x000000ff0300720c */ /* 0x000fe20003f05270 */
[----:B------:R-:W-:-:S12]  /*2ea70*/  IMAD.MOV.U32 R14, RZ, RZ, RZ ;  /* 0x000000ffff0e7224 */ /* 0x000fd800078e00ff */
[----:B------:R-:W-:Y:S05]  /*2ea80*/  @!P0 BRA `(.L_x_3071) ;  /* 0x0000000000108947 */ /* 0x000fea0003800000 */
[----:B------:R-:W-:Y:S01]  /*2ea90*/  UMOV UR4, 0xffffffff ;  /* 0xffffffff00047882 */ /* 0x000fe20000000000 */
[----:B------:R-:W-:Y:S02]  /*2eaa0*/  VIADD R12, R4, 0xffffffff ;  /* 0xffffffff040c7836 */ /* 0x000fe40000000000 */
[----:B------:R-:W-:Y:S05]  /*2eab0*/  BRA.DIV UR4, `(.L_x_3072) ;  /* 0x0000005e042c7947 */ /* 0x000fea000b800000 */
[----:B------:R4:W0:Y:S02]  /*2eac0*/  SHFL.IDX PT, R14, R2, R12, 0x1f ;  /* 0x00001f0c020e7589 */ /* 0x00082400000e0000 */
.L_x_3071:
[----:B0---4-:R-:W0:Y:S01]  /*2ead0*/  LDC.64 R2, c[0x0][0xc90] ;  /* 0x00032400ff027b82 */ /* 0x011e220000000a00 */
[----:B------:R-:W-:-:S05]  /*2eae0*/  IADD3 R19, R4, R19, RZ ;  /* 0x0000001304137210 */ /* 0x000fca0007ffe0ff */
[----:B0-----:R-:W-:-:S05]  /*2eaf0*/  IMAD.WIDE R2, R19, 0x4, R2 ;  /* 0x0000000413027825 */ /* 0x001fca00078e0202 */
[----:B------:R0:W2:Y:S01]  /*2eb00*/  LDG.E R6, desc[UR60][R2.64] ;  /* 0x0000003c02067981 */ /* 0x0000a2000c1e1900 */
[----:B------:R-:W-:Y:S01]  /*2eb10*/  IMAD R16, R14, R5, R16 ;  /* 0x000000050e107224 */ /* 0x000fe200078e0210 */
[----:B0-----:R-:W-:Y:S01]  /*2eb20*/  MOV R2, RZ ;  /* 0x000000ff00027202 */ /* 0x001fe20000000f00 */
[----:B--23--:R-:W-:-:S05]  /*2eb30*/  IMAD R4, R17, R6, RZ ;  /* 0x0000000611047224 */ /* 0x00cfca00078e02ff */
[----:B------:R-:W-:-:S04]  /*2eb40*/  IABS R7, R4 ;  /* 0x0000000400077213 */ /* 0x000fc80000000000 */
[----:B------:R-:W0:Y:S08]  /*2eb50*/  I2F.RP R8, R7 ;  /* 0x0000000700087306 */ /* 0x000e300000209400 */
[----:B0-----:R-:W1:Y:S02]  /*2eb60*/  MUFU.RCP R8, R8 ;  /* 0x0000000800087308 */ /* 0x001e640000001000 */
[----:B-1----:R-:W-:-:S06]  /*2eb70*/  VIADD R10, R8, 0xffffffe ;  /* 0x0ffffffe080a7836 */ /* 0x002fcc0000000000 */
        /* <DEDUP_REMOVED lines=23> */
[----:B------:R-:W-:Y:S02]  /*2ecf0*/  IMAD R4, R4, R2, R9 ;  /* 0x0000000204047224 */ /* 0x000fe400078e0209 */
[----:B------:R-:W-:Y:S01]  /*2ed00*/  IMAD.MOV.U32 R2, RZ, RZ, RZ ;  /* 0x000000ffff027224 */ /* 0x000fe200078e00ff */
[----:B------:R-:W-:-:S04]  /*2ed10*/  VIADDMNMX R5, R3, R5, R6, PT ;  /* 0x0000000503057246 */ /* 0x000fc80003800106 */
[-C--:B------:R-:W-:Y:S02]  /*2ed20*/  IABS R6, R5.reuse ;  /* 0x0000000500067213 */ /* 0x080fe40000000000 */
[----:B------:R-:W-:Y:S02]  /*2ed30*/  IABS R8, R5 ;  /* 0x0000000500087213 */ /* 0x000fe40000000000 */
[----:B------:R-:W0:Y:S08]  /*2ed40*/  I2F.RP R7, R6 ;  /* 0x0000000600077306 */ /* 0x000e300000209400 */
[----:B0-----:R-:W0:Y:S02]  /*2ed50*/  MUFU.RCP R7, R7 ;  /* 0x0000000700077308 */ /* 0x001e240000001000 */
[----:B0-----:R-:W-:Y:S01]  /*2ed60*/  VIADD R3, R7, 0xffffffe ;  /* 0x0ffffffe07037836 */ /* 0x001fe20000000000 */
[----:B------:R-:W-:-:S05]  /*2ed70*/  IABS R7, R4 ;  /* 0x0000000400077213 */ /* 0x000fca0000000000 */
[----:B------:R-:W0:Y:S02]  /*2ed80*/  F2I.FTZ.U32.TRUNC.NTZ R3, R3 ;  /* 0x0000000300037305 */ /* 0x000e24000021f000 */
[----:B0-----:R-:W-:-:S04]  /*2ed90*/  IMAD.MOV R9, RZ, RZ, -R3 ;  /* 0x000000ffff097224 */ /* 0x001fc800078e0a03 */
        /* <DEDUP_REMOVED lines=13> */
[----:B------:R-:W-:-:S06]  /*2ee70*/  @P0 IADD3 R2, R2, 0x1, RZ ;  /* 0x0000000102020810 */ /* 0x000fcc0007ffe0ff */
[----:B------:R-:W-:Y:S01]  /*2ee80*/  @!P2 IMAD.MOV R2, RZ, RZ, -R2 ;  /* 0x000000ffff02a224 */ /* 0x000fe200078e0a02 */
[----:B------:R-:W-:Y:S02]  /*2ee90*/  @!P1 LOP3.LUT R2, RZ, R5, RZ, 0x33, !PT ;  /* 0x00000005ff029212 */ /* 0x000fe400078e33ff */
[----:B------:R-:W-:-:S05]  /*2eea0*/  IADD3 R5, -R5, RZ, RZ ;  /* 0x000000ff05057210 */ /* 0x000fca0007ffe1ff */
[----:B------:R-:W-:Y:S01]  /*2eeb0*/  IMAD R18, R2, R5, R3 ;  /* 0x0000000502127224 */ /* 0x000fe200078e0203 */
[----:B------:R-:W-:-:S05]  /*2eec0*/  LOP3.LUT R2, RZ, R2, RZ, 0x33, !PT ;  /* 0x00000002ff027212 */ /* 0x000fca00078e33ff */
[----:B------:R-:W-:Y:S01]  /*2eed0*/  IMAD.IADD R17, R17, 0x1, R2 ;  /* 0x0000000111117824 */ /* 0x000fe200078e0202 */
[----:B------:R-:W-:Y:S06]  /*2eee0*/  BRA `(.L_x_3073) ;  /* 0x00000000001c7947 */ /* 0x000fec0003800000 */
.L_x_3065:
[----:B------:R-:W-:Y:S01]  /*2eef0*/  UMOV UR4, URZ ;  /* 0x0000003f00047c82 */ /* 0x000fe20008000000 */
[----:B------:R-:W-:Y:S01]  /*2ef00*/  UMOV UR5, URZ ;  /* 0x0000003f00057c82 */ /* 0x000fe20008000000 */
[----:B------:R-:W-:Y:S01]  /*2ef10*/  ULDC UR6, c[0x0][0xc3c] ;  /* 0x00030f0000067ab9 */ /* 0x000fe20000000800 */
[----:B------:R-:W-:Y:S01]  /*2ef20*/  IMAD.MOV.U32 R16, RZ, RZ, R0 ;  /* 0x000000ffff107224 */ /* 0x000fe200078e0000 */
[----:B------:R-:W-:Y:S01]  /*2ef30*/  MOV R17, UR4 ;  /* 0x0000000400117c02 */ /* 0x000fe20008000f00 */
[----:B------:R-:W-:Y:S02]  /*2ef40*/  IMAD.U32 R18, RZ, RZ, UR5 ;  /* 0x00000005ff127e24 */ /* 0x000fe4000f8e00ff */
[----:B------:R-:W-:-:S07]  /*2ef50*/  IMAD.U32 R19, RZ, RZ, UR6 ;  /* 0x00000006ff137e24 */ /* 0x000fce000f8e00ff */
.L_x_3073:
        /* <DEDUP_REMOVED lines=10> */
.L_x_3062:
[----:B------:R-:W-:Y:S02]  /*2f000*/  ULDC UR4, c[0x0][0xc3c] ;  /* 0x00030f0000047ab9 */ /* 0x000fe40000000800 */
[----:B---3--:R-:W-:-:S13]  /*2f010*/  ISETP.GE.AND P0, PT, R19, UR4, PT ;  /* 0x0000000413007c0c */ /* 0x008fda000bf06270 */
[----:B------:R-:W-:Y:S05]  /*2f020*/  @!P0 BRA `(.L_x_3074) ;  /* 0xffffff9800d88947 */ /* 0x000fea000383ffff */
[----:B------:R-:W-:Y:S05]  /*2f030*/  BSYNC B8 ;  /* 0x0000000000087941 */ /* 0x000fea0003800000 */
.L_x_2965:
[----:B------:R-:W3:Y:S01]  /*2f040*/  LDL.LU R0, [R1+0x30] ;  /* 0x0000300001007983 */ /* 0x000ee20000300800 */
[----:B------:R-:W-:Y:S01]  /*2f050*/  BSSY B0, `(.L_x_3075) ;  /* 0x000000b000007945 */ /* 0x000fe20003800000 */
[----:B------:R-:W4:Y:S01]  /*2f060*/  S2R R5, SR_CgaCtaId ;  /* 0x0000000000057919 */ /* 0x000f220000008800 */
[----:B---3--:R-:W-:-:S04]  /*2f070*/  IADD3 R0, R0, 0x1, RZ ;  /* 0x0000000100007810 */ /* 0x008fc80007ffe0ff */
        /* <DEDUP_REMOVED lines=8> */
.L_x_3283:
[----:B------:R-:W-:Y:S05]  /*2f100*/  BSYNC B0 ;  /* 0x0000000000007941 */ /* 0x000fea0003800000 */
.L_x_3075:
[----:B------:R-:W-:-:S03]  /*2f110*/  UMOV UR4, 0xffffffff ;  /* 0xffffffff00047882 */ /* 0x000fc60000000000 */
[----:B------:R-:W-:Y:S05]  /*2f120*/  BRA.DIV UR4, `(.L_x_3077) ;  /* 0x0000005604c87947 */ /* 0x000fea000b800000 */
[----:B-1----:R-:W1:Y:S02]  /*2f130*/  S2R R0, SR_TID.X ;  /* 0x0000000000007919 */ /* 0x002e640000002100 */
[----:B-1----:R-:W-:-:S04]  /*2f140*/  SHF.R.U32.HI R0, RZ, 0x5, R0 ;  /* 0x00000005ff007819 */ /* 0x002fc80000011600 */
[----:B------:R-:W-:-:S05]  /*2f150*/  LOP3.LUT R0, R0, 0x3, RZ, 0xc0, !PT ;  /* 0x0000000300007812 */ /* 0x000fca00078ec0ff */
[----:B------:R1:W3:Y:S02]  /*2f160*/  SHFL.IDX PT, R14, R0, RZ, 0x1f ;  /* 0x00001fff000e7589 */ /* 0x0002e400000e0000 */
.L_x_3286:
[----:B---3--:R-:W-:-:S13]  /*2f170*/  ISETP.NE.AND P0, PT, R14, RZ, PT ;  /* 0x000000ff0e00720c */ /* 0x008fda0003f05270 */
[----:B------:R-:W-:Y:S05]  /*2f180*/  @P0 BRA `(.L_x_2683) ;  /* 0x0000000000900947 */ /* 0x000fea0003800000 */
[----:B------:R-:W-:-:S03]  /*2f190*/  UMOV UR4, 0xffffffff ;  /* 0xffffffff00047882 */ /* 0x000fc60000000000 */
[----:B------:R-:W-:Y:S05]  /*2f1a0*/  BRA.DIV UR4, `(.L_x_3078) ;  /* 0x0000005604dc7947 */ /* 0x000fea000b800000 */
[----:B------:R-:W-:-:S13]  /*2f1b0*/  ELECT P6, URZ, PT ;  /* 0x00000000003f782f */ /* 0x000fda00038c0000 */
.L_x_3289:
        /* <DEDUP_REMOVED lines=8> */
.L_x_3079:
[C---:B------:R-:W-:Y:S01]  /*2f240*/  LEA R3, R27.reuse, R5, 0x3 ;  /* 0x000000051b037211 */ /* 0x040fe200078e18ff */
[----:B------:R-:W-:Y:S01]  /*2f250*/  VIADD R27, R27, 0x1 ;  /* 0x000000011b1b7836 */ /* 0x000fe20000000000 */
[----:B------:R-:W-:-:S04]  /*2f260*/  SHF.L.U32 R2, R29, 0x1f, RZ ;  /* 0x0000001f1d027819 */ /* 0x000fc800000006ff */
[----:B------:R-:W1:Y:S01]  /*2f270*/  SYNCS.PHASECHK.TRANS64.TRYWAIT P1, [R3+URZ+0x38840], R2 ;  /* 0x03884002030075a7 */ /* 0x000e62000802017f */
[----:B------:R-:W-:-:S04]  /*2f280*/  ISETP.NE.AND P2, PT, R27, 0x2, PT ;  /* 0x000000021b00780c */ /* 0x000fc80003f45270 */
[----:B------:R-:W-:Y:S01]  /*2f290*/  SEL R0, RZ, 0x1, P2 ;  /* 0x00000001ff007807 */ /* 0x000fe20001000000 */
[----:B-1----:R-:W-:Y:S08]  /*2f2a0*/  @!P1 BRA `(.L_x_3080) ;  /* 0x0000005400bc9947 */ /* 0x002ff00003800000 */
.L_x_3290:
[----:B------:R-:W-:Y:S02]  /*2f2b0*/  SEL R27, R27, RZ, P2 ;  /* 0x000000ff1b1b7207 */ /* 0x000fe40001000000 */
[----:B------:R-:W-:Y:S01]  /*2f2c0*/  LOP3.LUT R0, R29, R0, RZ, 0x3c, !PT ;  /* 0x000000001d007212 */ /* 0x000fe200078e3cff */
[----:B------:R-:W-:Y:S06]  /*2f2d0*/  @!P0 BRA `(.L_x_3081) ;  /* 0x0000000000048947 */ /* 0x000fec0003800000 */
[----:B------:R-:W-:Y:S01]  /*2f2e0*/  BPT.TRAP 0x1 ;  /* 0x000000040000795c */ /* 0x000fe20000300000 */
.L_x_3081:
[----:B------:R-:W-:Y:S01]  /*2f2f0*/  IMAD R27, R27, 0x8, R5 ;  /* 0x000000081b1b7824 */ /* 0x000fe200078e0205 */
[----:B------:R-:W-:-:S04]  /*2f300*/  SHF.L.U32 R0, R0, 0x1f, RZ ;  /* 0x0000001f00007819 */ /* 0x000fc800000006ff */
[----:B------:R-:W3:Y:S02]  /*2f310*/  SYNCS.PHASECHK.TRANS64.TRYWAIT P1, [R27+URZ+0x38840], R0 ;  /* 0x038840001b0075a7 */ /* 0x000ee4000802017f */
[----:B---3--:R-:W-:Y:S05]  /*2f320*/  @!P1 BRA `(.L_x_3082) ;  /* 0x0000005400b09947 */ /* 0x008fea0003800000 */
.L_x_3291:
[----:B------:R-:W-:Y:S05]  /*2f330*/  @!P0 BRA `(.L_x_3083) ;  /* 0x0000000000048947 */ /* 0x000fea0003800000 */
[----:B------:R-:W-:Y:S01]  /*2f340*/  BPT.TRAP 0x1 ;  /* 0x000000040000795c */ /* 0x000fe20000300000 */
.L_x_3083:
[----:B------:R-:W4:Y:S02]  /*2f350*/  SYNCS.PHASECHK.TRANS64.TRYWAIT P1, [R3+URZ+0x38860], R2 ;  /* 0x03886002030075a7 */ /* 0x000f24000802017f */
[----:B----4-:R-:W-:Y:S05]  /*2f360*/  @!P1 BRA `(.L_x_3084) ;  /* 0x0000005400b49947 */ /* 0x010fea0003800000 */
.L_x_3292:
[----:B------:R-:W-:Y:S05]  /*2f370*/  @!P0 BRA `(.L_x_3085) ;  /* 0x0000000000048947 */ /* 0x000fea0003800000 */
[----:B------:R-:W-:Y:S01]  /*2f380*/  BPT.TRAP 0x1 ;  /* 0x000000040000795c */ /* 0x000fe20000300000 */
.L_x_3085:
[----:B------:R0:W0:Y:S02]  /*2f390*/  SYNCS.PHASECHK.TRANS64.TRYWAIT P0, [R27+URZ+0x38860], R0 ;  /* 0x038860001b0075a7 */ /* 0x000024000800017f */
[----:B0-----:R-:W-:Y:S05]  /*2f3a0*/  @!P0 NANOSLEEP.SYNCS 0x989680 ;  /* 0x009896800000895d */ /* 0x001fea0003900000 */
[----:B------:R-:W0:Y:S02]  /*2f3b0*/  @!P0 SYNCS.PHASECHK.TRANS64 P0, [R27+URZ+0x38860], R0 ;  /* 0x038860001b0085a7 */ /* 0x000e24000800007f */
[----:B0-----:R-:W-:Y:S05]  /*2f3c0*/  @!P0 BRA `(.L_x_3085) ;  /* 0xfffffffc00f08947 */ /* 0x001fea000383ffff */
.L_x_2683:
[----:B------:R-:W-:Y:S05]  /*2f3d0*/  BSYNC B9 ;  /* 0x0000000000097941 */ /* 0x000fea0003800000 */
.L_x_2680:
[----:B------:R-:W-:Y:S05]  /*2f3e0*/  EXIT ;  /* 0x000000000000794d */ /* 0x000fea0003800000 */
.L_x_2703:
[----:B0-----:R0:W1:Y:S02]  /*2f3f0*/  SYNCS.PHASECHK.TRANS64.TRYWAIT P6, [R89+URZ+0x38890], R90 ;  /* 0x0388905a590075a7 */ /* 0x00106400080c017f */
[----:B-1----:R-:W-:Y:S05]  /*2f400*/  @!P6 NANOSLEEP.SYNCS 0x989680 ;  /* 0x009896800000e95d */ /* 0x002fea0003900000 */
[----:B------:R-:W1:Y:S02]  /*2f410*/  @!P6 SYNCS.PHASECHK.TRANS64 P6, [R89+URZ+0x38890], R90 ;  /* 0x0388905a5900e5a7 */ /* 0x000e6400080c007f */
[----:B-1----:R-:W-:Y:S05]  /*2f420*/  @!P6 BRA `(.L_x_2703) ;  /* 0xfffffffc00f0e947 */ /* 0x002fea000383ffff */
[----:B------:R-:W-:Y:S05]  /*2f430*/  BRA `(.L_x_3086) ;  /* 0xfffffd4000647947 */ /* 0x000fea000383ffff */
.L_x_2704:
        /* <DEDUP_REMOVED lines=8> */
.L_x_3088:
[----:B------:R-:W-:Y:S05]  /*2f4c0*/  BSYNC B1 ;  /* 0x0000000000017941 */ /* 0x000fea0003800000 */
.L_x_3087:
[----:B------:R-:W-:Y:S01]  /*2f4d0*/  IMAD.MOV.U32 R13, RZ, RZ, R120 ;  /* 0x000000ffff0d7224 */ /* 0x000fe200078e0078 */
[----:B------:R-:W-:Y:S01]  /*2f4e0*/  MOV R12, RZ ;  /* 0x000000ff000c7202 */ /* 0x000fe20000000f00 */
[----:B------:R-:W-:Y:S02]  /*2f4f0*/  IMAD.MOV.U32 R11, RZ, RZ, 0x181f ;  /* 0x0000181fff0b7424 */ /* 0x000fe400078e00ff */
[----:B------:R-:W-:Y:S02]  /*2f500*/  IMAD.MOV.U32 R15, RZ, RZ, -0x1 ;  /* 0xffffffffff0f7424 */ /* 0x000fe400078e00ff */
[----:B------:R-:W-:-:S07]  /*2f510*/  IMAD.MOV.U32 R83, RZ, RZ, R14 ;  /* 0x000000ffff537224 */ /* 0x000fce00078e000e */
[----:B------:R-:W-:Y:S05]  /*2f520*/  WARPSYNC.COLLECTIVE R15, `(.L_x_3089) ;  /* 0x000000000f087348 */ /* 0x000fea0003c00000 */
[----:B------:R0:W1:Y:S02]  /*2f530*/  SHFL.IDX P6, R14, R13, R12, R11 ;  /* 0x0000000c0d0e7389 */ /* 0x00006400000c000b */
[----:B01----:R-:W-:Y:S01]  /*2f540*/  ENDCOLLECTIVE ;  /* 0x000000000000791b */ /* 0x003fe20003800000 */
.L_x_3089:
[----:B------:R-:W-:Y:S01]  /*2f550*/  MOV R82, R14 ;  /* 0x0000000e00527202 */ /* 0x000fe20000000f00 */
[----:B------:R-:W-:Y:S06]  /*2f560*/  BRA `(.L_x_3090) ;  /* 0xfffffd40002c7947 */ /* 0x000fec000383ffff */
.L_x_2721:
[----:B------:R-:W-:Y:S01]  /*2f570*/  BSSY B1, `(.L_x_3091) ;  /* 0x0000008000017945 */ /* 0x000fe20003800000 */
[----:B0---4-:R-:W-:Y:S01]  /*2f580*/  IMAD.MOV.U32 R13, RZ, RZ, R119 ;  /* 0x000000ffff0d7224 */ /* 0x011fe200078e0077 */
[----:B------:R-:W-:Y:S01]  /*2f590*/  MOV R11, 0x181f ;  /* 0x0000181f000b7802 */ /* 0x000fe20000000f00 */
[----:B------:R-:W-:Y:S02]  /*2f5a0*/  IMAD.MOV.U32 R12, RZ, RZ, 0x1 ;  /* 0x00000001ff0c7424 */ /* 0x000fe400078e00ff */
[----:B------:R-:W-:-:S07]  /*2f5b0*/  IMAD.MOV.U32 R15, RZ, RZ, -0x1 ;  /* 0xffffffffff0f7424 */ /* 0x000fce00078e00ff */
[----:B-123--:R-:W-:Y:S05]  /*2f5c0*/  WARPSYNC.COLLECTIVE R15, `(.L_x_3092) ;  /* 0x000000000f087348 */ /* 0x00efea0003c00000 */
[----:B------:R0:W4:Y:S02]  /*2f5d0*/  SHFL.IDX P6, R14, R13, R12, R11 ;  /* 0x0000000c0d0e7389 */ /* 0x00012400000c000b */
[----:B01234-:R-:W-:Y:S01]  /*2f5e0*/  ENDCOLLECTIVE ;  /* 0x000000000000791b */ /* 0x01ffe20003800000 */
.L_x_3092:
[----:B------:R-:W-:Y:S05]  /*2f5f0*/  BSYNC B1 ;  /* 0x0000000000017941 */ /* 0x000fea0003800000 */
.L_x_3091:
[----:B------:R-:W-:Y:S01]  /*2f600*/  MOV R13, R120 ;  /* 0x00000078000d7202 */ /* 0x000fe20000000f00 */
[----:B------:R-:W-:Y:S01]  /*2f610*/  IMAD.MOV.U32 R12, RZ, RZ, 0x1 ;  /* 0x00000001ff0c7424 */ /* 0x000fe200078e00ff */
[----:B------:R-:W-:Y:S01]  /*2f620*/  MOV R15, 0xffffffff ;  /* 0xffffffff000f7802 */ /* 0x000fe20000000f00 */
[----:B------:R-:W-:Y:S02]  /*2f630*/  IMAD.MOV.U32 R11, RZ, RZ, 0x181f ;  /* 0x0000181fff0b7424 */ /* 0x000fe400078e00ff */
[----:B------:R-:W-:-:S07]  /*2f640*/  IMAD.MOV.U32 R67, RZ, RZ, R14 ;  /* 0x000000ffff437224 */ /* 0x000fce00078e000e */
[----:B------:R-:W-:Y:S05]  /*2f650*/  WARPSYNC.COLLECTIVE R15, `(.L_x_3093) ;  /* 0x000000000f087348 */ /* 0x000fea0003c00000 */
[----:B------:R0:W1:Y:S02]  /*2f660*/  SHFL.IDX P6, R14, R13, R12, R11 ;  /* 0x0000000c0d0e7389 */ /* 0x00006400000c000b */
[----:B01----:R-:W-:Y:S01]  /*2f670*/  ENDCOLLECTIVE ;  /* 0x000000000000791b */ /* 0x003fe20003800000 */
.L_x_3093:
[----:B------:R-:W-:Y:S01]  /*2f680*/  IMAD.MOV.U32 R66, RZ, RZ, R14 ;  /* 0x000000ffff427224 */ /* 0x000fe200078e000e */
[----:B------:R-:W-:Y:S06]  /*2f690*/  BRA `(.L_x_3094) ;  /* 0xfffffd4c00547947 */ /* 0x000fec000383ffff */
.L_x_2738:
        /* <DEDUP_REMOVED lines=8> */
.L_x_3096:
[----:B------:R-:W-:Y:S05]  /*2f720*/  BSYNC B1 ;  /* 0x0000000000017941 */ /* 0x000fea0003800000 */
.L_x_3095:
[----:B------:R-:W-:Y:S01]  /*2f730*/  IMAD.MOV.U32 R13, RZ, RZ, R120 ;  /* 0x000000ffff0d7224 */ /* 0x000fe200078e0078 */
[----:B------:R-:W-:Y:S01]  /*2f740*/  MOV R11, 0x181f ;  /* 0x0000181f000b7802 */ /* 0x000fe20000000f00 */
[----:B------:R-:W-:Y:S01]  /*2f750*/  IMAD.MOV.U32 R12, RZ, RZ, 0x2 ;  /* 0x00000002ff0c7424 */ /* 0x000fe200078e00ff */
[----:B------:R-:W-:Y:S01]  /*2f760*/  MOV R119, R14 ;  /* 0x0000000e00777202 */ /* 0x000fe20000000f00 */
[----:B------:R-:W-:-:S07]  /*2f770*/  IMAD.MOV.U32 R15, RZ, RZ, -0x1 ;  /* 0xffffffffff0f7424 */ /* 0x000fce00078e00ff */
[----:B------:R-:W-:Y:S05]  /*2f780*/  WARPSYNC.COLLECTIVE R15, `(.L_x_3097) ;  /* 0x000000000f087348 */ /* 0x000fea0003c00000 */
[----:B------:R0:W1:Y:S02]  /*2f790*/  SHFL.IDX P6, R14, R13, R12, R11 ;  /* 0x0000000c0d0e7389 */ /* 0x00006400000c000b */
[----:B01----:R-:W-:Y:S01]  /*2f7a0*/  ENDCOLLECTIVE ;  /* 0x000000000000791b */ /* 0x003fe20003800000 */
.L_x_3097:
[----:B------:R-:W-:Y:S01]  /*2f7b0*/  IMAD.MOV.U32 R120, RZ, RZ, R14 ;  /* 0x000000ffff787224 */ /* 0x000fe200078e000e */
[----:B------:R-:W-:Y:S06]  /*2f7c0*/  BRA `(.L_x_3098) ;  /* 0xfffffd5800607947 */ /* 0x000fec000383ffff */
.L_x_2762:
[----:B-1----:R1:W2:Y:S02]  /*2f7d0*/  SYNCS.PHASECHK.TRANS64.TRYWAIT P6, [R89+URZ+0x38890], R90 ;  /* 0x0388905a590075a7 */ /* 0x0022a400080c017f */
[----:B--2---:R-:W-:Y:S05]  /*2f7e0*/  @!P6 NANOSLEEP.SYNCS 0x989680 ;  /* 0x009896800000e95d */ /* 0x004fea0003900000 */
[----:B------:R-:W2:Y:S02]  /*2f7f0*/  @!P6 SYNCS.PHASECHK.TRANS64 P6, [R89+URZ+0x38890], R90 ;  /* 0x0388905a5900e5a7 */ /* 0x000ea400080c007f */
[----:B--2---:R-:W-:Y:S05]  /*2f800*/  @!P6 BRA `(.L_x_2762) ;  /* 0xfffffffc00f0e947 */ /* 0x004fea000383ffff */
[----:B------:R-:W-:Y:S05]  /*2f810*/  BRA `(.L_x_3099) ;  /* 0xfffffd7000bc7947 */ /* 0x000fea000383ffff */
.L_x_2763:
[----:B------:R-:W-:Y:S01]  /*2f820*/  BSSY B1, `(.L_x_3100) ;  /* 0x0000008000017945 */ /* 0x000fe20003800000 */
[----:B------:R-:W-:Y:S01]  /*2f830*/  MOV R13, R119 ;  /* 0x00000077000d7202 */ /* 0x000fe20000000f00 */
[----:B------:R-:W-:Y:S01]  /*2f840*/  IMAD.MOV.U32 R12, RZ, RZ, RZ ;  /* 0x000000ffff0c7224 */ /* 0x000fe200078e00ff */
[----:B------:R-:W-:Y:S01]  /*2f850*/  MOV R15, 0xffffffff ;  /* 0xffffffff000f7802 */ /* 0x000fe20000000f00 */
[----:B------:R-:W-:-:S07]  /*2f860*/  IMAD.MOV.U32 R11, RZ, RZ, 0x181f ;  /* 0x0000181fff0b7424 */ /* 0x000fce00078e00ff */
[----:B-1----:R-:W-:Y:S05]  /*2f870*/  WARPSYNC.COLLECTIVE R15, `(.L_x_3101) ;  /* 0x000000000f087348 */ /* 0x002fea0003c00000 */
[----:B------:R0:W2:Y:S02]  /*2f880*/  SHFL.IDX P6, R14, R13, R12, R11 ;  /* 0x0000000c0d0e7389 */ /* 0x0000a400000c000b */
[----:B012---:R-:W-:Y:S01]  /*2f890*/  ENDCOLLECTIVE ;  /* 0x000000000000791b */ /* 0x007fe20003800000 */
.L_x_3101:
[----:B------:R-:W-:Y:S05]  /*2f8a0*/  BSYNC B1 ;  /* 0x0000000000017941 */ /* 0x000fea0003800000 */
.L_x_3100:
        /* <DEDUP_REMOVED lines=8> */
.L_x_3102:
[----:B------:R-:W-:Y:S01]  /*2f930*/  MOV R124, R14 ;  /* 0x0000000e007c7202 */ /* 0x000fe20000000f00 */
[----:B------:R-:W-:Y:S06]  /*2f940*/  BRA `(.L_x_3103) ;  /* 0xfffffd7000887947 */ /* 0x000fec000383ffff */
.L_x_2772:
[----:B------:R-:W-:Y:S01]  /*2f950*/  BSSY B1, `(.L_x_3104) ;  /* 0x0000008000017945 */ /* 0x000fe20003800000 */
[----:B--2-4-:R-:W-:Y:S01]  /*2f960*/  IMAD.MOV.U32 R13, RZ, RZ, R119 ;  /* 0x000000ffff0d7224 */ /* 0x014fe200078e0077 */
[----:B------:R-:W-:Y:S01]  /*2f970*/  MOV R11, 0x181f ;  /* 0x0000181f000b7802 */ /* 0x000fe20000000f00 */
[----:B------:R-:W-:Y:S02]  /*2f980*/  IMAD.MOV.U32 R12, RZ, RZ, 0x1 ;  /* 0x00000001ff0c7424 */ /* 0x000fe400078e00ff */
[----:B------:R-:W-:-:S07]  /*2f990*/  IMAD.MOV.U32 R15, RZ, RZ, -0x1 ;  /* 0xffffffffff0f7424 */ /* 0x000fce00078e00ff */
[----:B01-3--:R-:W-:Y:S05]  /*2f9a0*/  WARPSYNC.COLLECTIVE R15, `(.L_x_3105) ;  /* 0x000000000f087348 */ /* 0x00bfea0003c00000 */
[----:B------:R2:W4:Y:S02]  /*2f9b0*/  SHFL.IDX P6, R14, R13, R12, R11 ;  /* 0x0000000c0d0e7389 */ /* 0x00052400000c000b */
[----:B01234-:R-:W-:Y:S01]  /*2f9c0*/  ENDCOLLECTIVE ;  /* 0x000000000000791b */ /* 0x01ffe20003800000 */
.L_x_3105:
[----:B------:R-:W-:Y:S05]  /*2f9d0*/  BSYNC B1 ;  /* 0x0000000000017941 */ /* 0x000fea0003800000 */
.L_x_3104:
        /* <DEDUP_REMOVED lines=8> */
.L_x_3106:
[----:B------:R-:W-:Y:S01]  /*2fa60*/  IMAD.MOV.U32 R36, RZ, RZ, R14 ;  /* 0x000000ffff247224 */ /* 0x000fe200078e000e */
[----:B------:R-:W-:Y:S06]  /*2fa70*/  BRA `(.L_x_3107) ;  /* 0xfffffd8000007947 */ /* 0x000fec000383ffff */
.L_x_2781:
[----:B------:R-:W-:Y:S01]  /*2fa80*/  BSSY B1, `(.L_x_3108) ;  /* 0x0000008000017945 */ /* 0x000fe20003800000 */
[----:B----4-:R-:W-:Y:S01]  /*2fa90*/  IMAD.MOV.U32 R13, RZ, RZ, R119 ;  /* 0x000000ffff0d7224 */ /* 0x010fe200078e0077 */
[----:B------:R-:W-:Y:S01]  /*2faa0*/  MOV R12, 0x2 ;  /* 0x00000002000c7802 */ /* 0x000fe20000000f00 */
[----:B------:R-:W-:Y:S02]  /*2fab0*/  IMAD.MOV.U32 R11, RZ, RZ, 0x181f ;  /* 0x0000181fff0b7424 */ /* 0x000fe400078e00ff */
[----:B------:R-:W-:-:S07]  /*2fac0*/  IMAD.MOV.U32 R15, RZ, RZ, -0x1 ;  /* 0xffffffffff0f7424 */ /* 0x000fce00078e00ff */
[----:B0123--:R-:W-:Y:S05]  /*2fad0*/  WARPSYNC.COLLECTIVE R15, `(.L_x_3109) ;  /* 0x000000000f087348 */ /* 0x00ffea0003c00000 */
[----:B------:R4:W0:Y:S02]  /*2fae0*/  SHFL.IDX P6, R14, R13, R12, R11 ;  /* 0x0000000c0d0e7389 */ /* 0x00082400000c000b */
[----:B01234-:R-:W-:Y:S01]  /*2faf0*/  ENDCOLLECTIVE ;  /* 0x000000000000791b */ /* 0x01ffe20003800000 */
.L_x_3109:
[----:B------:R-:W-:Y:S05]  /*2fb00*/  BSYNC B1 ;  /* 0x0000000000017941 */ /* 0x000fea0003800000 */
.L_x_3108:
        /* <DEDUP_REMOVED lines=8> */
.L_x_3110:
[----:B------:R-:W-:Y:S01]  /*2fb90*/  IMAD.MOV.U32 R36, RZ, RZ, R14 ;  /* 0x000000ffff247224 */ /* 0x000fe200078e000e */
[----:B------:R-:W-:Y:S06]  /*2fba0*/  BRA `(.L_x_3111) ;  /* 0xfffffd8c00b87947 */ /* 0x000fec000383ffff */
.L_x_2790:
[----:B0-----:R0:W1:Y:S02]  /*2fbb0*/  SYNCS.PHASECHK.TRANS64.TRYWAIT P3, [R89+URZ+0x38890], R90 ;  /* 0x0388905a590075a7 */ /* 0x001064000806017f */
[----:B-1----:R-:W-:Y:S05]  /*2fbc0*/  @!P3 NANOSLEEP.SYNCS 0x989680 ;  /* 0x009896800000b95d */ /* 0x002fea0003900000 */
[----:B------:R-:W1:Y:S02]  /*2fbd0*/  @!P3 SYNCS.PHASECHK.TRANS64 P3, [R89+URZ+0x38890], R90 ;  /* 0x0388905a5900b5a7 */ /* 0x000e64000806007f */
[----:B-1----:R-:W-:Y:S05]  /*2fbe0*/  @!P3 BRA `(.L_x_2790) ;  /* 0xfffffffc00f0b947 */ /* 0x002fea000383ffff */
[----:B------:R-:W-:Y:S05]  /*2fbf0*/  BRA `(.L_x_3112) ;  /* 0xfffffd9c00907947 */ /* 0x000fea000383ffff */
.L_x_2791:
        /* <DEDUP_REMOVED lines=8> */
.L_x_3114:
[----:B------:R-:W-:Y:S05]  /*2fc80*/  BSYNC B1 ;  /* 0x0000000000017941 */ /* 0x000fea0003800000 */
.L_x_3113:
        /* <DEDUP_REMOVED lines=8> */
.L_x_3115:
[----:B------:R-:W-:Y:S01]  /*2fd10*/  MOV R38, R14 ;  /* 0x0000000e00267202 */ /* 0x000fe20000000f00 */
[----:B------:R-:W-:Y:S06]  /*2fd20*/  BRA `(.L_x_3116) ;  /* 0xfffffd9c00b47947 */ /* 0x000fec000383ffff */
.L_x_2794:
        /* <DEDUP_REMOVED lines=8> */
.L_x_3118:
[----:B------:R-:W-:Y:S05]  /*2fdb0*/  BSYNC B1 ;  /* 0x0000000000017941 */ /* 0x000fea0003800000 */
.L_x_3117:
        /* <DEDUP_REMOVED lines=8> */
.L_x_3119:
[----:B------:R-:W-:Y:S01]  /*2fe40*/  IMAD.MOV.U32 R38, RZ, RZ, R14 ;  /* 0x000000ffff267224 */ /* 0x000fe200078e000e */
[----:B------:R-:W-:Y:S06]  /*2fe50*/  BRA `(.L_x_3120) ;  /* 0xfffffd9c00d87947 */ /* 0x000fec000383ffff */
.L_x_2797:
        /* <DEDUP_REMOVED lines=8> */
.L_x_3122:
[----:B------:R-:W-:Y:S05]  /*2fee0*/  BSYNC B1 ;  /* 0x0000000000017941 */ /* 0x000fea0003800000 */
.L_x_3121:
        /* <DEDUP_REMOVED lines=8> */
.L_x_3123:
[----:B------:R-:W-:Y:S01]  /*2ff70*/  IMAD.MOV.U32 R38, RZ, RZ, R14 ;  /* 0x000000ffff267224 */ /* 0x000fe200078e000e */
[----:B------:R-:W-:Y:S06]  /*2ff80*/  BRA `(.L_x_3124) ;  /* 0xfffffda000007947 */ /* 0x000fec000383ffff */
.L_x_2801:
[----:B------:R0:W0:Y:S02]  /*2ff90*/  SYNCS.PHASECHK.TRANS64.TRYWAIT P0, [R89+URZ+0x388b0], R90 ;  /* 0x0388b05a590075a7 */ /* 0x000024000800017f */
[----:B0-----:R-:W-:Y:S05]  /*2ffa0*/  @!P0 NANOSLEEP.SYNCS 0x989680 ;  /* 0x009896800000895d */ /* 0x001fea0003900000 */
[----:B------:R-:W0:Y:S02]  /*2ffb0*/  @!P0 SYNCS.PHASECHK.TRANS64 P0, [R89+URZ+0x388b0], R90 ;  /* 0x0388b05a590085a7 */ /* 0x000e24000800007f */
[----:B0-----:R-:W-:Y:S05]  /*2ffc0*/  @!P0 BRA `(.L_x_2801) ;  /* 0xfffffffc00f08947 */ /* 0x001fea000383ffff */
[----:B------:R-:W-:Y:S05]  /*2ffd0*/  BRA `(.L_x_3125) ;  /* 0xfffffda000a07947 */ /* 0x000fea000383ffff */
.L_x_2821:
[----:B------:R-:W-:Y:S01]  /*2ffe0*/  BSSY B1, `(.L_x_3126) ;  /* 0x0000008000017945 */ /* 0x000fe20003800000 */
[----:B------:R-:W-:Y:S01]  /*2fff0*/  MOV R13, R7 ;  /* 0x00000007000d7202 */ /* 0x000fe20000000f00 */
[----:B------:R-:W-:Y:S01]  /*30000*/  IMAD.MOV.U32 R12, RZ, RZ, RZ ;  /* 0x000000ffff0c7224 */ /* 0x000fe200078e00ff */
[----:B------:R-:W-:Y:S01]  /*30010*/  MOV R15, 0xffffffff ;  /* 0xffffffff000f7802 */ /* 0x000fe20000000f00 */
[----:B------:R-:W-:-:S07]  /*30020*/  IMAD.MOV.U32 R11, RZ, RZ, 0x181f ;  /* 0x0000181fff0b7424 */ /* 0x000fce00078e00ff */
[----:B------:R-:W-:Y:S05]  /*30030*/  WARPSYNC.COLLECTIVE R15, `(.L_x_3127) ;  /* 0x000000000f087348 */ /* 0x000fea0003c00000 */
[----:B------:R0:W1:Y:S02]  /*30040*/  SHFL.IDX P6, R14, R13, R12, R11 ;  /* 0x0000000c0d0e7389 */ /* 0x00006400000c000b */
[----:B01----:R-:W-:Y:S01]  /*30050*/  ENDCOLLECTIVE ;  /* 0x000000000000791b */ /* 0x003fe20003800000 */
.L_x_3127:
[----:B------:R-:W-:Y:S05]  /*30060*/  BSYNC B1 ;  /* 0x0000000000017941 */ /* 0x000fea0003800000 */
.L_x_3126:
        /* <DEDUP_REMOVED lines=8> */
.L_x_3128:
[----:B------:R-:W-:Y:S01]  /*300f0*/  IMAD.MOV.U32 R13, RZ, RZ, R8 ;  /* 0x000000ffff0d7224 */ /* 0x000fe200078e0008 */
[----:B------:R-:W-:-:S07]  /*30100*/  MOV R5, R14 ;  /* 0x0000000e00057202 */ /* 0x000fce0000000f00 */
[----:B------:R-:W-:Y:S05]  /*30110*/  WARPSYNC.COLLECTIVE R15, `(.L_x_3129) ;  /* 0x000000000f087348 */ /* 0x000fea0003c00000 */
[----:B------:R0:W1:Y:S02]  /*30120*/  SHFL.IDX P6, R14, R13, R12, R11 ;  /* 0x0000000c0d0e7389 */ /* 0x00006400000c000b */
[----:B01----:R-:W-:Y:S01]  /*30130*/  ENDCOLLECTIVE ;  /* 0x000000000000791b */ /* 0x003fe20003800000 */
.L_x_3129:
[----:B------:R-:W-:Y:S01]  /*30140*/  MOV R13, R0 ;  /* 0x00000000000d7202 */ /* 0x000fe20000000f00 */
[----:B------:R-:W-:-:S07]  /*30150*/  IMAD.MOV.U32 R9, RZ, RZ, R14 ;  /* 0x000000ffff097224 */ /* 0x000fce00078e000e */
[----:B------:R-:W-:Y:S05]  /*30160*/  WARPSYNC.COLLECTIVE R15, `(.L_x_3130) ;  /* 0x000000000f087348 */ /* 0x000fea0003c00000 */
[----:B------:R0:W1:Y:S02]  /*30170*/  SHFL.IDX P6, R14, R13, R12, R11 ;  /* 0x0000000c0d0e7389 */ /* 0x00006400000c000b */
[----:B01----:R-:W-:Y:S01]  /*30180*/  ENDCOLLECTIVE ;  /* 0x000000000000791b */ /* 0x003fe20003800000 */
.L_x_3130:
[----:B------:R-:W-:Y:S05]  /*30190*/  BRA `(.L_x_3131) ;  /* 0xfffffdb400a47947 */ /* 0x000fea000383ffff */
.L_x_2824:
[----:B------:R-:W-:Y:S01]  /*301a0*/  BSSY B1, `(.L_x_3132) ;  /* 0x0000008000017945 */ /* 0x000fe20003800000 */
[----:B------:R-:W-:Y:S01]  /*301b0*/  IMAD.MOV.U32 R13, RZ, RZ, R7 ;  /* 0x000000ffff0d7224 */ /* 0x000fe200078e0007 */
[----:B------:R-:W-:Y:S01]  /*301c0*/  MOV R11, 0x181f ;  /* 0x0000181f000b7802 */ /* 0x000fe20000000f00 */
[----:B------:R-:W-:Y:S02]  /*301d0*/  IMAD.MOV.U32 R12, RZ, RZ, 0x1 ;  /* 0x00000001ff0c7424 */ /* 0x000fe400078e00ff */
[----:B------:R-:W-:-:S07]  /*301e0*/  IMAD.MOV.U32 R15, RZ, RZ, -0x1 ;  /* 0xffffffffff0f7424 */ /* 0x000fce00078e00ff */
[----:B0---4-:R-:W-:Y:S05]  /*301f0*/  WARPSYNC.COLLECTIVE R15, `(.L_x_3133) ;  /* 0x000000000f087348 */ /* 0x011fea0003c00000 */
[----:B----4-:R1:W2:Y:S02]  /*30200*/  SHFL.IDX P6, R14, R13, R12, R11 ;  /* 0x0000000c0d0e7389 */ /* 0x0102a400000c000b */
[----:B012---:R-:W-:Y:S01]  /*30210*/  ENDCOLLECTIVE ;  /* 0x000000000000791b */ /* 0x007fe20003800000 */
.L_x_3133:
[----:B------:R-:W-:Y:S05]  /*30220*/  BSYNC B1 ;  /* 0x0000000000017941 */ /* 0x000fea0003800000 */
.L_x_3132:
        /* <DEDUP_REMOVED lines=8> */
.L_x_3134:
[----:B------:R-:W-:Y:S02]  /*302b0*/  IMAD.MOV.U32 R13, RZ, RZ, R8 ;  /* 0x000000ffff0d7224 */ /* 0x000fe400078e0008 */
[----:B------:R-:W-:-:S07]  /*302c0*/  IMAD.MOV.U32 R5, RZ, RZ, R14 ;  /* 0x000000ffff057224 */ /* 0x000fce00078e000e */
[----:B------:R-:W-:Y:S05]  /*302d0*/  WARPSYNC.COLLECTIVE R15, `(.L_x_3135) ;  /* 0x000000000f087348 */ /* 0x000fea0003c00000 */
[----:B------:R0:W1:Y:S02]  /*302e0*/  SHFL.IDX P6, R14, R13, R12, R11 ;  /* 0x0000000c0d0e7389 */ /* 0x00006400000c000b */
[----:B01----:R-:W-:Y:S01]  /*302f0*/  ENDCOLLECTIVE ;  /* 0x000000000000791b */ /* 0x003fe20003800000 */
.L_x_3135:
[----:B------:R-:W-:Y:S01]  /*30300*/  IMAD.MOV.U32 R13, RZ, RZ, R0 ;  /* 0x000000ffff0d7224 */ /* 0x000fe200078e0000 */
[----:B------:R-:W-:-:S07]  /*30310*/  MOV R9, R14 ;  /* 0x0000000e00097202 */ /* 0x000fce0000000f00 */
[----:B------:R-:W-:Y:S05]  /*30320*/  WARPSYNC.COLLECTIVE R15, `(.L_x_3136) ;  /* 0x000000000f087348 */ /* 0x000fea0003c00000 */
[----:B------:R0:W1:Y:S02]  /*30330*/  SHFL.IDX P6, R14, R13, R12, R11 ;  /* 0x0000000c0d0e7389 */ /* 0x00006400000c000b */
[----:B01----:R-:W-:Y:S01]  /*30340*/  ENDCOLLECTIVE ;  /* 0x000000000000791b */ /* 0x003fe20003800000 */
.L_x_3136:
[----:B------:R-:W-:Y:S05]  /*30350*/  BRA `(.L_x_3137) ;  /* 0xfffffdb8009c7947 */ /* 0x000fea000383ffff */
.L_x_2827:
        /* <DEDUP_REMOVED lines=8> */
.L_x_3139:
[----:B------:R-:W-:Y:S05]  /*303e0*/  BSYNC B1 ;  /* 0x0000000000017941 */ /* 0x000fea0003800000 */
.L_x_3138:
        /* <DEDUP_REMOVED lines=8> */
.L_x_3140:
[----:B------:R-:W-:Y:S01]  /*30470*/  MOV R13, R8 ;  /* 0x00000008000d7202 */ /* 0x000fe20000000f00 */
[----:B------:R-:W-:-:S07]  /*30480*/  IMAD.MOV.U32 R5, RZ, RZ, R14 ;  /* 0x000000ffff057224 */ /* 0x000fce00078e000e */
[----:B------:R-:W-:Y:S05]  /*30490*/  WARPSYNC.COLLECTIVE R15, `(.L_x_3141) ;  /* 0x000000000f087348 */ /* 0x000fea0003c00000 */
[----:B------:R0:W1:Y:S02]  /*304a0*/  SHFL.IDX P6, R14, R13, R12, R11 ;  /* 0x0000000c0d0e7389 */ /* 0x00006400000c000b */
[----:B01----:R-:W-:Y:S01]  /*304b0*/  ENDCOLLECTIVE ;  /* 0x000000000000791b */ /* 0x003fe20003800000 */
.L_x_3141:
[----:B------:R-:W-:Y:S02]  /*304c0*/  IMAD.MOV.U32 R13, RZ, RZ, R0 ;  /* 0x000000ffff0d7224 */ /* 0x000fe400078e0000 */
[----:B------:R-:W-:-:S07]  /*304d0*/  IMAD.MOV.U32 R9, RZ, RZ, R14 ;  /* 0x000000ffff097224 */ /* 0x000fce00078e000e */
[----:B------:R-:W-:Y:S05]  /*304e0*/  WARPSYNC.COLLECTIVE R15, `(.L_x_3142) ;  /* 0x000000000f087348 */ /* 0x000fea0003c00000 */
[----:B------:R0:W1:Y:S02]  /*304f0*/  SHFL.IDX P6, R14, R13, R12, R11 ;  /* 0x0000000c0d0e7389 */ /* 0x00006400000c000b */
[----:B01----:R-:W-:Y:S01]  /*30500*/  ENDCOLLECTIVE ;  /* 0x000000000000791b */ /* 0x003fe20003800000 */
.L_x_3142:
[----:B------:R-:W-:Y:S05]  /*30510*/  BRA `(.L_x_3143) ;  /* 0xfffffdbc00887947 */ /* 0x000fea000383ffff */
.L_x_2830:
[----:B------:R-:W-:Y:S01]  /*30520*/  BSSY B1, `(.L_x_3144) ;  /* 0x0000008000017945 */ /* 0x000fe20003800000 */
[----:B------:R-:W-:Y:S01]  /*30530*/  MOV R13, R7 ;  /* 0x00000007000d7202 */ /* 0x000fe20000000f00 */
[----:B------:R-:W-:Y:S01]  /*30540*/  IMAD.MOV.U32 R12, RZ, RZ, 0x3 ;  /* 0x00000003ff0c7424 */ /* 0x000fe200078e00ff */
[----:B------:R-:W-:Y:S01]  /*30550*/  MOV R15, 0xffffffff ;  /* 0xffffffff000f7802 */ /* 0x000fe20000000f00 */
[----:B------:R-:W-:-:S07]  /*30560*/  IMAD.MOV.U32 R11, RZ, RZ, 0x181f ;  /* 0x0000181fff0b7424 */ /* 0x000fce00078e00ff */
[----:B-1--4-:R-:W-:Y:S05]  /*30570*/  WARPSYNC.COLLECTIVE R15, `(.L_x_3145) ;  /* 0x000000000f087348 */ /* 0x012fea0003c00000 */
[----:B------:R0:W2:Y:S02]  /*30580*/  SHFL.IDX P6, R14, R13, R12, R11 ;  /* 0x0000000c0d0e7389 */ /* 0x0000a400000c000b */
[----:B012-4-:R-:W-:Y:S01]  /*30590*/  ENDCOLLECTIVE ;  /* 0x000000000000791b */ /* 0x017fe20003800000 */
.L_x_3145:
[----:B------:R-:W-:Y:S05]  /*305a0*/  BSYNC B1 ;  /* 0x0000000000017941 */ /* 0x000fea0003800000 */
.L_x_3144:
        /* <DEDUP_REMOVED lines=8> */
.L_x_3146:
[----:B------:R-:W-:Y:S01]  /*30630*/  IMAD.MOV.U32 R13, RZ, RZ, R8 ;  /* 0x000000ffff0d7224 */ /* 0x000fe200078e0008 */
[----:B------:R-:W-:-:S07]  /*30640*/  MOV R71, R14 ;  /* 0x0000000e00477202 */ /* 0x000fce0000000f00 */
[----:B------:R-:W-:Y:S05]  /*30650*/  WARPSYNC.COLLECTIVE R15, `(.L_x_3147) ;  /* 0x000000000f087348 */ /* 0x000fea0003c00000 */
[----:B------:R0:W1:Y:S02]  /*30660*/  SHFL.IDX P6, R14, R13, R12, R11 ;  /* 0x0000000c0d0e7389 */ /* 0x00006400000c000b */
[----:B01----:R-:W-:Y:S01]  /*30670*/  ENDCOLLECTIVE ;  /* 0x000000000000791b */ /* 0x003fe20003800000 */
.L_x_3147:
[----:B------:R-:W-:Y:S01]  /*30680*/  MOV R13, R0 ;  /* 0x00000000000d7202 */ /* 0x000fe20000000f00 */
[----:B------:R-:W-:-:S07]  /*30690*/  IMAD.MOV.U32 R76, RZ, RZ, R14 ;  /* 0x000000ffff4c7224 */ /* 0x000fce00078e000e */
[----:B------:R-:W-:Y:S05]  /*306a0*/  WARPSYNC.COLLECTIVE R15, `(.L_x_3148) ;  /* 0x000000000f087348 */ /* 0x000fea0003c00000 */
[----:B------:R0:W1:Y:S02]  /*306b0*/  SHFL.IDX P6, R14, R13, R12, R11 ;  /* 0x0000000c0d0e7389 */ /* 0x00006400000c000b */
[----:B01----:R-:W-:Y:S01]  /*306c0*/  ENDCOLLECTIVE ;  /* 0x000000000000791b */ /* 0x003fe20003800000 */
.L_x_3148:
[----:B------:R-:W-:Y:S05]  /*306d0*/  BRA `(.L_x_3149) ;  /* 0xfffffdc0007c7947 */ /* 0x000fea000383ffff */
.L_x_2834:
[----:B0-----:R0:W1:Y:S02]  /*306e0*/  SYNCS.PHASECHK.TRANS64.TRYWAIT P0, [R22+URZ+0x38800], R125 ;  /* 0x0388007d160075a7 */ /* 0x001064000800017f */
[----:B-1----:R-:W-:Y:S05]  /*306f0*/  @!P0 NANOSLEEP.SYNCS 0x989680 ;  /* 0x009896800000895d */ /* 0x002fea0003900000 */
[----:B------:R-:W1:Y:S02]  /*30700*/  @!P0 SYNCS.PHASECHK.TRANS64 P0, [R22+URZ+0x38800], R125 ;  /* 0x0388007d160085a7 */ /* 0x000e64000800007f */
[----:B-1----:R-:W-:Y:S05]  /*30710*/  @!P0 BRA `(.L_x_2834) ;  /* 0xfffffffc00f08947 */ /* 0x002fea000383ffff */
[----:B------:R-:W-:Y:S05]  /*30720*/  BRA `(.L_x_3150) ;  /* 0xfffffdc400d87947 */ /* 0x000fea000383ffff */
.L_x_2866:
        /* <DEDUP_REMOVED lines=8> */
.L_x_3152:
[----:B------:R-:W-:Y:S05]  /*307b0*/  BSYNC B1 ;  /* 0x0000000000017941 */ /* 0x000fea0003800000 */
.L_x_3151:
[----:B------:R-:W-:Y:S01]  /*307c0*/  MOV R13, R7 ;  /* 0x00000007000d7202 */ /* 0x000fe20000000f00 */
[----:B------:R-:W-:Y:S01]  /*307d0*/  IMAD.MOV.U32 R12, RZ, RZ, RZ ;  /* 0x000000ffff0c7224 */ /* 0x000fe200078e00ff */
[----:B------:R-:W-:Y:S01]  /*307e0*/  MOV R15, 0xffffffff ;  /* 0xffffffff000f7802 */ /* 0x000fe20000000f00 */
[----:B------:R-:W-:Y:S02]  /*307f0*/  IMAD.MOV.U32 R11, RZ, RZ, 0x181f ;  /* 0x0000181fff0b7424 */ /* 0x000fe400078e00ff */
[----:B------:R-:W-:-:S07]  /*30800*/  IMAD.MOV.U32 R4, RZ, RZ, R14 ;  /* 0x000000ffff047224 */ /* 0x000fce00078e000e */
[----:B------:R-:W-:Y:S05]  /*30810*/  WARPSYNC.COLLECTIVE R15, `(.L_x_3153) ;  /* 0x000000000f087348 */ /* 0x000fea0003c00000 */
[----:B------:R0:W1:Y:S02]  /*30820*/  SHFL.IDX P6, R14, R13, R12, R11 ;  /* 0x0000000c0d0e7389 */ /* 0x00006400000c000b */
[----:B01----:R-:W-:Y:S01]  /*30830*/  ENDCOLLECTIVE ;  /* 0x000000000000791b */ /* 0x003fe20003800000 */
.L_x_3153:
[----:B------:R-:W-:Y:S02]  /*30840*/  IMAD.MOV.U32 R13, RZ, RZ, R9 ;  /* 0x000000ffff0d7224 */ /* 0x000fe400078e0009 */
[----:B------:R-:W-:-:S07]  /*30850*/  IMAD.MOV.U32 R5, RZ, RZ, R14 ;  /* 0x000000ffff057224 */ /* 0x000fce00078e000e */
[----:B------:R-:W-:Y:S05]  /*30860*/  WARPSYNC.COLLECTIVE R15, `(.L_x_3154) ;  /* 0x000000000f087348 */ /* 0x000fea0003c00000 */
[----:B------:R0:W1:Y:S02]  /*30870*/  SHFL.IDX P6, R14, R13, R12, R11 ;  /* 0x0000000c0d0e7389 */ /* 0x00006400000c000b */
[----:B01----:R-:W-:Y:S01]  /*30880*/  ENDCOLLECTIVE ;  /* 0x000000000000791b */ /* 0x003fe20003800000 */
.L_x_3154:
[----:B------:R-:W-:Y:S01]  /*30890*/  IMAD.MOV.U32 R13, RZ, RZ, R6 ;  /* 0x000000ffff0d7224 */ /* 0x000fe200078e0006 */
[----:B------:R-:W-:-:S07]  /*308a0*/  MOV R10, R14 ;  /* 0x0000000e000a7202 */ /* 0x000fce0000000f00 */
[----:B------:R-:W-:Y:S05]  /*308b0*/  WARPSYNC.COLLECTIVE R15, `(.L_x_3155) ;  /* 0x000000000f087348 */ /* 0x000fea0003c00000 */
[----:B------:R0:W1:Y:S02]  /*308c0*/  SHFL.IDX P6, R14, R13, R12, R11 ;  /* 0x0000000c0d0e7389 */ /* 0x00006400000c000b */
[----:B01----:R-:W-:Y:S01]  /*308d0*/  ENDCOLLECTIVE ;  /* 0x000000000000791b */ /* 0x003fe20003800000 */
.L_x_3155:
[----:B------:R-:W-:Y:S05]  /*308e0*/  BRA `(.L_x_3156) ;  /* 0xfffffdf400987947 */ /* 0x000fea000383ffff */
.L_x_2869:
        /* <DEDUP_REMOVED lines=8> */
.L_x_3158:
[----:B------:R-:W-:Y:S05]  /*30970*/  BSYNC B1 ;  /* 0x0000000000017941 */ /* 0x000fea0003800000 */
.L_x_3157:
        /* <DEDUP_REMOVED lines=8> */
.L_x_3159:
[----:B------:R-:W-:Y:S01]  /*30a00*/  MOV R13, R9 ;  /* 0x00000009000d7202 */ /* 0x000fe20000000f00 */
[----:B------:R-:W-:-:S07]  /*30a10*/  IMAD.MOV.U32 R5, RZ, RZ, R14 ;  /* 0x000000ffff057224 */ /* 0x000fce00078e000e */
[----:B------:R-:W-:Y:S05]  /*30a20*/  WARPSYNC.COLLECTIVE R15, `(.L_x_3160) ;  /* 0x000000000f087348 */ /* 0x000fea0003c00000 */
[----:B------:R0:W1:Y:S02]  /*30a30*/  SHFL.IDX P6, R14, R13, R12, R11 ;  /* 0x0000000c0d0e7389 */ /* 0x00006400000c000b */
[----:B01----:R-:W-:Y:S01]  /*30a40*/  ENDCOLLECTIVE ;  /* 0x000000000000791b */ /* 0x003fe20003800000 */
.L_x_3160:
[----:B------:R-:W-:Y:S02]  /*30a50*/  IMAD.MOV.U32 R13, RZ, RZ, R6 ;  /* 0x000000ffff0d7224 */ /* 0x000fe400078e0006 */
[----:B------:R-:W-:-:S07]  /*30a60*/  IMAD.MOV.U32 R10, RZ, RZ, R14 ;  /* 0x000000ffff0a7224 */ /* 0x000fce00078e000e */
[----:B------:R-:W-:Y:S05]  /*30a70*/  WARPSYNC.COLLECTIVE R15, `(.L_x_3161) ;  /* 0x000000000f087348 */ /* 0x000fea0003c00000 */
[----:B------:R0:W1:Y:S02]  /*30a80*/  SHFL.IDX P6, R14, R13, R12, R11 ;  /* 0x0000000c0d0e7389 */ /* 0x00006400000c000b */
[----:B01----:R-:W-:Y:S01]  /*30a90*/  ENDCOLLECTIVE ;  /* 0x000000000000791b */ /* 0x003fe20003800000 */
.L_x_3161:
[----:B------:R-:W-:Y:S05]  /*30aa0*/  BRA `(.L_x_3162) ;  /* 0xfffffdf800507947 */ /* 0x000fea000383ffff */
.L_x_2872:
[----:B------:R-:W-:Y:S01]  /*30ab0*/  BSSY B1, `(.L_x_3163) ;  /* 0x0000008000017945 */ /* 0x000fe20003800000 */
[----:B------:R-:W-:Y:S01]  /*30ac0*/  MOV R13, R8 ;  /* 0x00000008000d7202 */ /* 0x000fe20000000f00 */
[----:B------:R-:W-:Y:S01]  /*30ad0*/  IMAD.MOV.U32 R12, RZ, RZ, 0x2 ;  /* 0x00000002ff0c7424 */ /* 0x000fe200078e00ff */
[----:B------:R-:W-:Y:S01]  /*30ae0*/  MOV R15, 0xffffffff ;  /* 0xffffffff000f7802 */ /* 0x000fe20000000f00 */
[----:B------:R-:W-:-:S07]  /*30af0*/  IMAD.MOV.U32 R11, RZ, RZ, 0x181f ;  /* 0x0000181fff0b7424 */ /* 0x000fce00078e00ff */
[----:B-1--4-:R-:W-:Y:S05]  /*30b00*/  WARPSYNC.COLLECTIVE R15, `(.L_x_3164) ;  /* 0x000000000f087348 */ /* 0x012fea0003c00000 */
[----:B----4-:R0:W2:Y:S02]  /*30b10*/  SHFL.IDX P6, R14, R13, R12, R11 ;  /* 0x0000000c0d0e7389 */ /* 0x0100a400000c000b */
[----:B012---:R-:W-:Y:S01]  /*30b20*/  ENDCOLLECTIVE ;  /* 0x000000000000791b */ /* 0x007fe20003800000 */
.L_x_3164:
[----:B------:R-:W-:Y:S05]  /*30b30*/  BSYNC B1 ;  /* 0x0000000000017941 */ /* 0x000fea0003800000 */
.L_x_3163:
        /* <DEDUP_REMOVED lines=8> */
.L_x_3165:
[----:B------:R-:W-:Y:S01]  /*30bc0*/  IMAD.MOV.U32 R13, RZ, RZ, R9 ;  /* 0x000000ffff0d7224 */ /* 0x000fe200078e0009 */
[----:B------:R-:W-:-:S07]  /*30bd0*/  MOV R5, R14 ;  /* 0x0000000e00057202 */ /* 0x000fce0000000f00 */
[----:B------:R-:W-:Y:S05]  /*30be0*/  WARPSYNC.COLLECTIVE R15, `(.L_x_3166) ;  /* 0x000000000f087348 */ /* 0x000fea0003c00000 */
[----:B------:R0:W1:Y:S02]  /*30bf0*/  SHFL.IDX P6, R14, R13, R12, R11 ;  /* 0x0000000c0d0e7389 */ /* 0x00006400000c000b */
[----:B01----:R-:W-:Y:S01]  /*30c00*/  ENDCOLLECTIVE ;  /* 0x000000000000791b */ /* 0x003fe20003800000 */
.L_x_3166:
[----:B------:R-:W-:Y:S01]  /*30c10*/  MOV R13, R6 ;  /* 0x00000006000d7202 */ /* 0x000fe20000000f00 */
[----:B------:R-:W-:-:S07]  /*30c20*/  IMAD.MOV.U32 R10, RZ, RZ, R14 ;  /* 0x000000ffff0a7224 */ /* 0x000fce00078e000e */
[----:B------:R-:W-:Y:S05]  /*30c30*/  WARPSYNC.COLLECTIVE R15, `(.L_x_3167) ;  /* 0x000000000f087348 */ /* 0x000fea0003c00000 */
[----:B------:R0:W1:Y:S02]  /*30c40*/  SHFL.IDX P6, R14, R13, R12, R11 ;  /* 0x0000000c0d0e7389 */ /* 0x00006400000c000b */
[----:B01----:R-:W-:Y:S01]  /*30c50*/  ENDCOLLECTIVE ;  /* 0x000000000000791b */ /* 0x003fe20003800000 */
.L_x_3167:
[----:B------:R-:W-:Y:S05]  /*30c60*/  BRA `(.L_x_3168) ;  /* 0xfffffdf800f47947 */ /* 0x000fea000383ffff */
.L_x_2875:
        /* <DEDUP_REMOVED lines=8> */
.L_x_3170:
[----:B------:R-:W-:Y:S05]  /*30cf0*/  BSYNC B1 ;  /* 0x0000000000017941 */ /* 0x000fea0003800000 */
.L_x_3169:
        /* <DEDUP_REMOVED lines=8> */
.L_x_3171:
[----:B------:R-:W-:Y:S02]  /*30d80*/  IMAD.MOV.U32 R13, RZ, RZ, R9 ;  /* 0x000000ffff0d7224 */ /* 0x000fe400078e0009 */
[----:B------:R-:W-:-:S07]  /*30d90*/  IMAD.MOV.U32 R21, RZ, RZ, R14 ;  /* 0x000000ffff157224 */ /* 0x000fce00078e000e */
[----:B------:R-:W-:Y:S05]  /*30da0*/  WARPSYNC.COLLECTIVE R15, `(.L_x_3172) ;  /* 0x000000000f087348 */ /* 0x000fea0003c00000 */
[----:B------:R0:W1:Y:S02]  /*30db0*/  SHFL.IDX P6, R14, R13, R12, R11 ;  /* 0x0000000c0d0e7389 */ /* 0x00006400000c000b */
[----:B01----:R-:W-:Y:S01]  /*30dc0*/  ENDCOLLECTIVE ;  /* 0x000000000000791b */ /* 0x003fe20003800000 */
.L_x_3172:
[----:B------:R-:W-:Y:S01]  /*30dd0*/  IMAD.MOV.U32 R13, RZ, RZ, R6 ;  /* 0x000000ffff0d7224 */ /* 0x000fe200078e0006 */
[----:B------:R-:W-:-:S07]  /*30de0*/  MOV R76, R14 ;  /* 0x0000000e004c7202 */ /* 0x000fce0000000f00 */
[----:B------:R-:W-:Y:S05]  /*30df0*/  WARPSYNC.COLLECTIVE R15, `(.L_x_3173) ;  /* 0x000000000f087348 */ /* 0x000fea0003c00000 */
[----:B------:R0:W1:Y:S02]  /*30e00*/  SHFL.IDX P6, R14, R13, R12, R11 ;  /* 0x0000000c0d0e7389 */ /* 0x00006400000c000b */
[----:B01----:R-:W-:Y:S01]  /*30e10*/  ENDCOLLECTIVE ;  /* 0x000000000000791b */ /* 0x003fe20003800000 */
.L_x_3173:
[----:B------:R-:W-:Y:S01]  /*30e20*/  IMAD.MOV.U32 R77, RZ, RZ, R14 ;  /* 0x000000ffff4d7224 */ /* 0x000fe200078e000e */
[----:B------:R-:W-:Y:S06]  /*30e30*/  BRA `(.L_x_3174) ;  /* 0xfffffdfc009c7947 */ /* 0x000fec000383ffff */
.L_x_2879:
[----:B0-----:R0:W1:Y:S02]  /*30e40*/  SYNCS.PHASECHK.TRANS64.TRYWAIT P0, [R22+URZ+0x38800], R85 ;  /* 0x03880055160075a7 */ /* 0x001064000800017f */
[----:B-1----:R-:W-:Y:S05]  /*30e50*/  @!P0 NANOSLEEP.SYNCS 0x989680 ;  /* 0x009896800000895d */ /* 0x002fea0003900000 */
[----:B------:R-:W1:Y:S02]  /*30e60*/  @!P0 SYNCS.PHASECHK.TRANS64 P0, [R22+URZ+0x38800], R85 ;  /* 0x03880055160085a7 */ /* 0x000e64000800007f */
[----:B-1----:R-:W-:Y:S05]  /*30e70*/  @!P0 BRA `(.L_x_2879) ;  /* 0xfffffffc00f08947 */ /* 0x002fea000383ffff */
[----:B------:R-:W-:Y:S05]  /*30e80*/  BRA `(.L_x_3175) ;  /* 0xfffffe0000c07947 */ /* 0x000fea000383ffff */
.L_x_2897:
[----:B-1----:R1:W2:Y:S02]  /*30e90*/  SYNCS.PHASECHK.TRANS64.TRYWAIT P1, [R0+URZ+0x38830], R3 ;  /* 0x03883003000075a7 */ /* 0x0022a4000802017f */
[----:B--2---:R-:W-:Y:S05]  /*30ea0*/  @!P1 NANOSLEEP.SYNCS 0x989680 ;  /* 0x009896800000995d */ /* 0x004fea0003900000 */
[----:B------:R-:W2:Y:S02]  /*30eb0*/  @!P1 SYNCS.PHASECHK.TRANS64 P1, [R0+URZ+0x38830], R3 ;  /* 0x03883003000095a7 */ /* 0x000ea4000802007f */
[----:B--2---:R-:W-:Y:S05]  /*30ec0*/  @!P1 BRA `(.L_x_2897) ;  /* 0xfffffffc00f09947 */ /* 0x004fea000383ffff */
[----:B------:R-:W-:Y:S05]  /*30ed0*/  BRA `(.L_x_2896) ;  /* 0xfffffe3800907947 */ /* 0x000fea000383ffff */
.L_x_2906:
[----:B-1----:R1:W2:Y:S02]  /*30ee0*/  SYNCS.PHASECHK.TRANS64.TRYWAIT P2, [R9+URZ+0x38830], R4 ;  /* 0x03883004090075a7 */ /* 0x0022a4000804017f */
[----:B--2---:R-:W-:Y:S05]  /*30ef0*/  @!P2 NANOSLEEP.SYNCS 0x989680 ;  /* 0x009896800000a95d */ /* 0x004fea0003900000 */
[----:B------:R-:W2:Y:S02]  /*30f00*/  @!P2 SYNCS.PHASECHK.TRANS64 P2, [R9+URZ+0x38830], R4 ;  /* 0x038830040900a5a7 */ /* 0x000ea4000804007f */
[----:B--2---:R-:W-:Y:S05]  /*30f10*/  @!P2 BRA `(.L_x_2906) ;  /* 0xfffffffc00f0a947 */ /* 0x004fea000383ffff */
[----:B------:R-:W-:Y:S05]  /*30f20*/  BRA `(.L_x_2905) ;  /* 0xfffffe8800307947 */ /* 0x000fea000383ffff */
.L_x_2911:
[----:B-1----:R1:W2:Y:S02]  /*30f30*/  SYNCS.PHASECHK.TRANS64.TRYWAIT P2, [R7+URZ+0x38850], R0 ;  /* 0x03885000070075a7 */ /* 0x0022a4000804017f */
[----:B--2---:R-:W-:Y:S05]  /*30f40*/  @!P2 NANOSLEEP.SYNCS 0x989680 ;  /* 0x009896800000a95d */ /* 0x004fea0003900000 */
[----:B------:R-:W2:Y:S02]  /*30f50*/  @!P2 SYNCS.PHASECHK.TRANS64 P2, [R7+URZ+0x38850], R0 ;  /* 0x038850000700a5a7 */ /* 0x000ea4000804007f */
[----:B--2---:R-:W-:Y:S05]  /*30f60*/  @!P2 BRA `(.L_x_2911) ;  /* 0xfffffffc00f0a947 */ /* 0x004fea000383ffff */
[----:B------:R-:W-:Y:S05]  /*30f70*/  BRA `(.L_x_2910) ;  /* 0xfffffebc00f07947 */ /* 0x000fea000383ffff */
.L_x_2921:
[----:B-1----:R1:W2:Y:S02]  /*30f80*/  SYNCS.PHASECHK.TRANS64.TRYWAIT P1, [R3+URZ+0x38830], R6 ;  /* 0x03883006030075a7 */ /* 0x0022a4000802017f */
[----:B--2---:R-:W-:Y:S05]  /*30f90*/  @!P1 NANOSLEEP.SYNCS 0x989680 ;  /* 0x009896800000995d */ /* 0x004fea0003900000 */
[----:B------:R-:W2:Y:S02]  /*30fa0*/  @!P1 SYNCS.PHASECHK.TRANS64 P1, [R3+URZ+0x38830], R6 ;  /* 0x03883006030095a7 */ /* 0x000ea4000802007f */
[----:B--2---:R-:W-:Y:S05]  /*30fb0*/  @!P1 BRA `(.L_x_2921) ;  /* 0xfffffffc00f09947 */ /* 0x004fea000383ffff */
[----:B------:R-:W-:Y:S05]  /*30fc0*/  BRA `(.L_x_2920) ;  /* 0xfffffedc00447947 */ /* 0x000fea000383ffff */
.L_x_2926:
[----:B-1----:R1:W2:Y:S02]  /*30fd0*/  SYNCS.PHASECHK.TRANS64.TRYWAIT P1, [R6+URZ+0x38850], R0 ;  /* 0x03885000060075a7 */ /* 0x0022a4000802017f */
[----:B--2---:R-:W-:Y:S05]  /*30fe0*/  @!P1 NANOSLEEP.SYNCS 0x989680 ;  /* 0x009896800000995d */ /* 0x004fea0003900000 */
[----:B------:R-:W2:Y:S02]  /*30ff0*/  @!P1 SYNCS.PHASECHK.TRANS64 P1, [R6+URZ+0x38850], R0 ;  /* 0x03885000060095a7 */ /* 0x000ea4000802007f */
[----:B--2---:R-:W-:Y:S05]  /*31000*/  @!P1 BRA `(.L_x_2926) ;  /* 0xfffffffc00f09947 */ /* 0x004fea000383ffff */
[----:B------:R-:W-:Y:S05]  /*31010*/  BRA `(.L_x_2925) ;  /* 0xffffff1400047947 */ /* 0x000fea000383ffff */
.L_x_2934:
[----:B-1----:R1:W2:Y:S02]  /*31020*/  SYNCS.PHASECHK.TRANS64.TRYWAIT P1, [R8+URZ+0x38850], R7 ;  /* 0x03885007080075a7 */ /* 0x0022a4000802017f */
[----:B--2---:R-:W-:Y:S05]  /*31030*/  @!P1 NANOSLEEP.SYNCS 0x989680 ;  /* 0x009896800000995d */ /* 0x004fea0003900000 */
[----:B------:R-:W2:Y:S02]  /*31040*/  @!P1 SYNCS.PHASECHK.TRANS64 P1, [R8+URZ+0x38850], R7 ;  /* 0x03885007080095a7 */ /* 0x000ea4000802007f */
[----:B--2---:R-:W-:Y:S05]  /*31050*/  @!P1 BRA `(.L_x_2934) ;  /* 0xfffffffc00f09947 */ /* 0x004fea000383ffff */
[----:B------:R-:W-:Y:S05]  /*31060*/  BRA `(.L_x_2933) ;  /* 0xffffff3000847947 */ /* 0x000fea000383ffff */
.L_x_2971:
[----:B0-----:R-:W0:Y:S01]  /*31070*/  S2R R8, SR_TID.X ;  /* 0x0000000000087919 */ /* 0x001e220000002100 */
[----:B------:R-:W-:Y:S01]  /*31080*/  BSSY B1, `(.L_x_3176) ;  /* 0x000000a000017945 */ /* 0x000fe20003800000 */
[----:B------:R-:W-:Y:S01]  /*31090*/  IMAD.MOV.U32 R12, RZ, RZ, RZ ;  /* 0x000000ffff0c7224 */ /* 0x000fe200078e00ff */
[----:B------:R-:W-:Y:S01]  /*310a0*/  MOV R15, 0xffffffff ;  /* 0xffffffff000f7802 */ /* 0x000fe20000000f00 */
[----:B------:R-:W-:Y:S01]  /*310b0*/  IMAD.MOV.U32 R11, RZ, RZ, 0x1f ;  /* 0x0000001fff0b7424 */ /* 0x000fe200078e00ff */
[----:B0-----:R-:W-:-:S04]  /*310c0*/  SHF.R.U32.HI R8, RZ, 0x5, R8 ;  /* 0x00000005ff087819 */ /* 0x001fc80000011608 */
[----:B------:R-:W-:-:S04]  /*310d0*/  LOP3.LUT R8, R8, 0x3, RZ, 0xc0, !PT ;  /* 0x0000000308087812 */ /* 0x000fc800078ec0ff */
[----:B------:R-:W-:-:S07]  /*310e0*/  MOV R13, R8 ;  /* 0x00000008000d7202 */ /* 0x000fce0000000f00 */
[----:B-1----:R-:W-:Y:S05]  /*310f0*/  WARPSYNC.COLLECTIVE R15, `(.L_x_3177) ;  /* 0x000000000f087348 */ /* 0x002fea0003c00000 */
[----:B------:R0:W2:Y:S02]  /*31100*/  SHFL.IDX P6, R14, R13, R12, R11 ;  /* 0x0000000c0d0e7389 */ /* 0x0000a400000c000b */
[----:B012---:R-:W-:Y:S01]  /*31110*/  ENDCOLLECTIVE ;  /* 0x000000000000791b */ /* 0x007fe20003800000 */
.L_x_3177:
[----:B------:R-:W-:Y:S05]  /*31120*/  BSYNC B1 ;  /* 0x0000000000017941 */ /* 0x000fea0003800000 */
.L_x_3176:
[----:B------:R-:W-:Y:S05]  /*31130*/  BRA `(.L_x_3178) ;  /* 0xffffff80007c7947 */ /* 0x000fea000383ffff */
.L_x_2973:
[----:B------:R-:W-:Y:S01]  /*31140*/  BSSY B1, `(.L_x_3179) ;  /* 0x0000006000017945 */ /* 0x000fe20003800000 */
[----:B------:R-:W-:-:S07]  /*31150*/  IMAD.MOV.U32 R15, RZ, RZ, -0x1 ;  /* 0xffffffffff0f7424 */ /* 0x000fce00078e00ff */
[----:B012---:R-:W-:Y:S05]  /*31160*/  WARPSYNC.COLLECTIVE R15, `(.L_x_3180) ;  /* 0x000000000f0c7348 */ /* 0x007fea0003c00000 */
[----:B------:R-:W-:Y:S02]  /*31170*/  ELECT P6, UR62, PT ;  /* 0x00000000003e782f */ /* 0x000fe400038c0000 */
[----:B------:R-:W-:Y:S01]  /*31180*/  MOV R14, UR62 ;  /* 0x0000003e000e7c02 */ /* 0x000fe20008000f00 */
[----:B012---:R-:W-:Y:S10]  /*31190*/  ENDCOLLECTIVE ;  /* 0x000000000000791b */ /* 0x007ff40003800000 */
.L_x_3180:
[----:B------:R-:W-:Y:S05]  /*311a0*/  BSYNC B1 ;  /* 0x0000000000017941 */ /* 0x000fea0003800000 */
.L_x_3179:
[----:B------:R-:W-:Y:S05]  /*311b0*/  BRA `(.L_x_2972) ;  /* 0xffffff8000747947 */ /* 0x000fea000383ffff */
.L_x_2975:
[----:B0-----:R0:W2:Y:S02]  /*311c0*/  SYNCS.PHASECHK.TRANS64.TRYWAIT P0, [R22+URZ+0x38820], R7 ;  /* 0x03882007160075a7 */ /* 0x0010a4000800017f */
[----:B--2---:R-:W-:Y:S05]  /*311d0*/  @!P0 NANOSLEEP.SYNCS 0x989680 ;  /* 0x009896800000895d */ /* 0x004fea0003900000 */
[----:B------:R-:W2:Y:S02]  /*311e0*/  @!P0 SYNCS.PHASECHK.TRANS64 P0, [R22+URZ+0x38820], R7 ;  /* 0x03882007160085a7 */ /* 0x000ea4000800007f */
[----:B--2---:R-:W-:Y:S05]  /*311f0*/  @!P0 BRA `(.L_x_2975) ;  /* 0xfffffffc00f08947 */ /* 0x004fea000383ffff */
[----:B------:R-:W-:Y:S05]  /*31200*/  BRA `(.L_x_3181) ;  /* 0xffffff8000847947 */ /* 0x000fea000383ffff */
.L_x_2979:
[----:B-1----:R1:W2:Y:S02]  /*31210*/  SYNCS.PHASECHK.TRANS64.TRYWAIT P0, [R11+URZ+0x388a0], R10 ;  /* 0x0388a00a0b0075a7 */ /* 0x0022a4000800017f */
[----:B--2---:R-:W-:Y:S05]  /*31220*/  @!P0 NANOSLEEP.SYNCS 0x989680 ;  /* 0x009896800000895d */ /* 0x004fea0003900000 */
[----:B------:R-:W2:Y:S02]  /*31230*/  @!P0 SYNCS.PHASECHK.TRANS64 P0, [R11+URZ+0x388a0], R10 ;  /* 0x0388a00a0b0085a7 */ /* 0x000ea4000800007f */
[----:B--2---:R-:W-:Y:S05]  /*31240*/  @!P0 BRA `(.L_x_2979) ;  /* 0xfffffffc00f08947 */ /* 0x004fea000383ffff */
[----:B------:R-:W-:Y:S05]  /*31250*/  BRA `(.L_x_3182) ;  /* 0xffffff80009c7947 */ /* 0x000fea000383ffff */
.L_x_2987:
[----:B0-----:R0:W2:Y:S02]  /*31260*/  SYNCS.PHASECHK.TRANS64.TRYWAIT P0, [R11+URZ+0x388c0], R10 ;  /* 0x0388c00a0b0075a7 */ /* 0x0010a4000800017f */
[----:B--2---:R-:W-:Y:S05]  /*31270*/  @!P0 NANOSLEEP.SYNCS 0x989680 ;  /* 0x009896800000895d */ /* 0x004fea0003900000 */
[----:B------:R-:W2:Y:S02]  /*31280*/  @!P0 SYNCS.PHASECHK.TRANS64 P0, [R11+URZ+0x388c0], R10 ;  /* 0x0388c00a0b0085a7 */ /* 0x000ea4000800007f */
[----:B--2---:R-:W-:Y:S05]  /*31290*/  @!P0 BRA `(.L_x_2987) ;  /* 0xfffffffc00f08947 */ /* 0x004fea000383ffff */
[----:B------:R-:W-:Y:S05]  /*312a0*/  BRA `(.L_x_3183) ;  /* 0xffffff8400d87947 */ /* 0x000fea000383ffff */
.L_x_2997:
[----:B-1----:R1:W2:Y:S02]  /*312b0*/  SYNCS.PHASECHK.TRANS64.TRYWAIT P1, [R10+URZ+0x388a0], R9 ;  /* 0x0388a0090a0075a7 */ /* 0x0022a4000802017f */
[----:B--2---:R-:W-:Y:S05]  /*312c0*/  @!P1 NANOSLEEP.SYNCS 0x989680 ;  /* 0x009896800000995d */ /* 0x004fea0003900000 */
[----:B------:R-:W2:Y:S02]  /*312d0*/  @!P1 SYNCS.PHASECHK.TRANS64 P1, [R10+URZ+0x388a0], R9 ;  /* 0x0388a0090a0095a7 */ /* 0x000ea4000802007f */
[----:B--2---:R-:W-:Y:S05]  /*312e0*/  @!P1 BRA `(.L_x_2997) ;  /* 0xfffffffc00f09947 */ /* 0x004fea000383ffff */
[----:B------:R-:W-:Y:S05]  /*312f0*/  BRA `(.L_x_3184) ;  /* 0xffffff8c00487947 */ /* 0x000fea000383ffff */
.L_x_3005:
[----:B0-----:R0:W2:Y:S02]  /*31300*/  SYNCS.PHASECHK.TRANS64.TRYWAIT P1, [R10+URZ+0x388c0], R9 ;  /* 0x0388c0090a0075a7 */ /* 0x0010a4000802017f */
[----:B--2---:R-:W-:Y:S05]  /*31310*/  @!P1 NANOSLEEP.SYNCS 0x989680 ;  /* 0x009896800000995d */ /* 0x004fea0003900000 */
[----:B------:R-:W2:Y:S02]  /*31320*/  @!P1 SYNCS.PHASECHK.TRANS64 P1, [R10+URZ+0x388c0], R9 ;  /* 0x0388c0090a0095a7 */ /* 0x000ea4000802007f */
[----:B--2---:R-:W-:Y:S05]  /*31330*/  @!P1 BRA `(.L_x_3005) ;  /* 0xfffffffc00f09947 */ /* 0x004fea000383ffff */
[----:B------:R-:W-:Y:S05]  /*31340*/  BRA `(.L_x_3185) ;  /* 0xffffff9000807947 */ /* 0x000fea000383ffff */
.L_x_3021:
[----:B------:R-:W0:Y:S01]  /*31350*/  S2R R7, SR_TID.X ;  /* 0x0000000000077919 */ /* 0x000e220000002100 */
[----:B------:R-:W-:Y:S01]  /*31360*/  BSSY B0, `(.L_x_3186) ;  /* 0x000000a000007945 */ /* 0x000fe20003800000 */
[----:B------:R-:W-:Y:S01]  /*31370*/  MOV R12, RZ ;  /* 0x000000ff000c7202 */ /* 0x000fe20000000f00 */
        /* <DEDUP_REMOVED lines=8> */
.L_x_3187:
[----:B------:R-:W-:Y:S05]  /*31400*/  BSYNC B0 ;  /* 0x0000000000007941 */ /* 0x000fea0003800000 */
.L_x_3186:
[----:B------:R-:W-:Y:S05]  /*31410*/  BRA `(.L_x_3188) ;  /* 0xffffffa0001c7947 */ /* 0x000fea000383ffff */
.L_x_3024:
[----:B0-----:R0:W1:Y:S02]  /*31420*/  SYNCS.PHASECHK.TRANS64.TRYWAIT P0, [R5+URZ+0x38840], R2 ;  /* 0x03884002050075a7 */ /* 0x001064000800017f */
[----:B-1----:R-:W-:Y:S05]  /*31430*/  @!P0 NANOSLEEP.SYNCS 0x989680 ;  /* 0x009896800000895d */ /* 0x002fea0003900000 */
[----:B------:R-:W1:Y:S02]  /*31440*/  @!P0 SYNCS.PHASECHK.TRANS64 P0, [R5+URZ+0x38840], R2 ;  /* 0x03884002050085a7 */ /* 0x000e64000800007f */
[----:B-1----:R-:W-:Y:S05]  /*31450*/  @!P0 BRA `(.L_x_3024) ;  /* 0xfffffffc00f08947 */ /* 0x002fea000383ffff */
[----:B------:R-:W-:Y:S05]  /*31460*/  BRA `(.L_x_3189) ;  /* 0xffffffa000787947 */ /* 0x000fea000383ffff */
.L_x_3025:
        /* <DEDUP_REMOVED lines=8> */
.L_x_3191:
[----:B------:R-:W-:Y:S05]  /*314f0*/  BSYNC B0 ;  /* 0x0000000000007941 */ /* 0x000fea0003800000 */
.L_x_3190:
[----:B------:R-:W-:Y:S01]  /*31500*/  IMAD.MOV.U32 R13, RZ, RZ, R0 ;  /* 0x000000ffff0d7224 */ /* 0x000fe200078e0000 */
[----:B------:R-:W-:Y:S01]  /*31510*/  MOV R12, RZ ;  /* 0x000000ff000c7202 */ /* 0x000fe20000000f00 */
[----:B------:R-:W-:Y:S01]  /*31520*/  IMAD.MOV.U32 R11, RZ, RZ, 0x181f ;  /* 0x0000181fff0b7424 */ /* 0x000fe200078e00ff */
[C---:B------:R-:W-:Y:S01]  /*31530*/  LOP3.LUT P5, RZ, R23.reuse, 0x10, RZ, 0xc0, !PT ;  /* 0x0000001017ff7812 */ /* 0x040fe200078ac0ff */
[----:B------:R-:W-:Y:S01]  /*31540*/  IMAD.MOV.U32 R15, RZ, RZ, -0x1 ;  /* 0xffffffffff0f7424 */ /* 0x000fe200078e00ff */
[C---:B------:R-:W-:Y:S01]  /*31550*/  LOP3.LUT P4, RZ, R23.reuse, 0x8, RZ, 0xc0, !PT ;  /* 0x0000000817ff7812 */ /* 0x040fe2000788c0ff */
[----:B------:R-:W-:Y:S01]  /*31560*/  IMAD.MOV.U32 R2, RZ, RZ, R14 ;  /* 0x000000ffff027224 */ /* 0x000fe200078e000e */
[----:B------:R-:W-:Y:S01]  /*31570*/  LOP3.LUT P3, RZ, R23, 0x4, RZ, 0xc0, !PT ;  /* 0x0000000417ff7812 */ /* 0x000fe2000786c0ff */
[----:B------:R-:W-:-:S12]  /*31580*/  @P0 IMAD R9, R7, 0x2, R22 ;  /* 0x0000000207090824 */ /* 0x000fd800078e0216 */
[----:B------:R-:W-:Y:S05]  /*31590*/  WARPSYNC.COLLECTIVE R15, `(.L_x_3192) ;  /* 0x000000000f087348 */ /* 0x000fea0003c00000 */
[----:B------:R0:W1:Y:S02]  /*315a0*/  SHFL.IDX P6, R14, R13, R12, R11 ;  /* 0x0000000c0d0e7389 */ /* 0x00006400000c000b */
[----:B01----:R-:W-:Y:S01]  /*315b0*/  ENDCOLLECTIVE ;  /* 0x000000000000791b */ /* 0x003fe20003800000 */
.L_x_3192:
[----:B------:R-:W-:Y:S02]  /*315c0*/  LOP3.LUT P2, RZ, R23, 0x2, RZ, 0xc0, !PT ;  /* 0x0000000217ff7812 */ /* 0x000fe4000784c0ff */
[----:B------:R-:W-:Y:S01]  /*315d0*/  MOV R13, R6 ;  /* 0x00000006000d7202 */ /* 0x000fe20000000f00 */
[----:B------:R-:W-:Y:S01]  /*315e0*/  IMAD.MOV.U32 R12, RZ, RZ, 0x1 ;  /* 0x00000001ff0c7424 */ /* 0x000fe200078e00ff */
[----:B------:R-:W-:-:S09]  /*315f0*/  MOV R3, R14 ;  /* 0x0000000e00037202 */ /* 0x000fd20000000f00 */
[----:B------:R-:W-:Y:S05]  /*31600*/  WARPSYNC.COLLECTIVE R15, `(.L_x_3193) ;  /* 0x000000000f087348 */ /* 0x000fea0003c00000 */
[----:B------:R0:W1:Y:S02]  /*31610*/  SHFL.IDX P6, R14, R13, R12, R11 ;  /* 0x0000000c0d0e7389 */ /* 0x00006400000c000b */
[----:B01----:R-:W-:Y:S01]  /*31620*/  ENDCOLLECTIVE ;  /* 0x000000000000791b */ /* 0x003fe20003800000 */
.L_x_3193:
[----:B------:R-:W-:-:S05]  /*31630*/  @P0 LEA R3, P1, R36, R3, 0x1 ;  /* 0x0000000324030211 */ /* 0x000fca00078208ff */
[----:B------:R-:W-:-:S05]  /*31640*/  @P0 IMAD.X R2, RZ, RZ, R2, P1 ;  /* 0x000000ffff020224 */ /* 0x000fca00008e0602 */
[----:B------:R-:W-:Y:S02]  /*31650*/  @P0 LOP3.LUT R3, R3, R2, RZ, 0x3c, !PT ;  /* 0x0000000203030212 */ /* 0x000fe400078e3cff */
[----:B------:R-:W-:Y:S02]  /*31660*/  MOV R13, R0 ;  /* 0x00000000000d7202 */ /* 0x000fe40000000f00 */
        /* <DEDUP_REMOVED lines=10> */
.L_x_3194:
        /* <DEDUP_REMOVED lines=13> */
.L_x_3195:
        /* <DEDUP_REMOVED lines=16> */
.L_x_3196:
[----:B------:R-:W-:Y:S02]  /*318e0*/  @P0 IMAD R9, R7, 0x2, R22 ;  /* 0x0000000207090824 */ /* 0x000fe400078e0216 */
[----:B------:R-:W-:Y:S01]  /*318f0*/  IMAD.MOV.U32 R13, RZ, RZ, R6 ;  /* 0x000000ffff0d7224 */ /* 0x000fe200078e0006 */
[----:B------:R-:W-:Y:S01]  /*31900*/  MOV R12, 0x3 ;  /* 0x00000003000c7802 */ /* 0x000fe20000000f00 */
[----:B------:R-:W-:-:S07]  /*31910*/  IMAD.MOV.U32 R2, RZ, RZ, R14 ;  /* 0x000000ffff027224 */ /* 0x000fce00078e000e */
[----:B------:R-:W-:Y:S05]  /*31920*/  WARPSYNC.COLLECTIVE R15, `(.L_x_3197) ;  /* 0x000000000f087348 */ /* 0x000fea0003c00000 */
[----:B------:R0:W1:Y:S02]  /*31930*/  SHFL.IDX P6, R14, R13, R12, R11 ;  /* 0x0000000c0d0e7389 */ /* 0x00006400000c000b */
[----:B01----:R-:W-:Y:S01]  /*31940*/  ENDCOLLECTIVE ;  /* 0x000000000000791b */ /* 0x003fe20003800000 */
.L_x_3197:
[----:B------:R-:W-:-:S04]  /*31950*/  @P0 LEA R2, P1, R36, R2, 0x1 ;  /* 0x0000000224020211 */ /* 0x000fc800078208ff */
[----:B------:R-:W-:-:S05]  /*31960*/  @P0 IADD3.X R3, RZ, R8, RZ, P1, !PT ;  /* 0x00000008ff030210 */ /* 0x000fca0000ffe4ff */
        /* <DEDUP_REMOVED lines=13> */
.L_x_3198:
[----:B------:R-:W-:Y:S01]  /*31a40*/  @P0 IMAD R21, R7, 0x2, R22 ;  /* 0x0000000207150824 */ /* 0x000fe200078e0216 */
[----:B------:R-:W-:Y:S01]  /*31a50*/  MOV R13, R6 ;  /* 0x00000006000d7202 */ /* 0x000fe20000000f00 */
[----:B------:R-:W-:Y:S01]  /*31a60*/  IMAD.MOV.U32 R12, RZ, RZ, 0x4 ;  /* 0x00000004ff0c7424 */ /* 0x000fe200078e00ff */
[----:B------:R-:W-:-:S07]  /*31a70*/  MOV R2, R14 ;  /* 0x0000000e00027202 */ /* 0x000fce0000000f00 */
[----:B------:R-:W-:Y:S05]  /*31a80*/  WARPSYNC.COLLECTIVE R15, `(.L_x_3199) ;  /* 0x000000000f087348 */ /* 0x000fea0003c00000 */
[----:B------:R0:W1:Y:S02]  /*31a90*/  SHFL.IDX P6, R14, R13, R12, R11 ;  /* 0x0000000c0d0e7389 */ /* 0x00006400000c000b */
[----:B01----:R-:W-:Y:S01]  /*31aa0*/  ENDCOLLECTIVE ;  /* 0x000000000000791b */ /* 0x003fe20003800000 */
.L_x_3199:
        /* <DEDUP_REMOVED lines=10> */
[----:B------:R0:W-:Y:S04]  /*31b50*/  @P0 LDGSTS.E.BYPASS.LTC128B.128 [R21+0x2d400], desc[UR60][R2.64+0x180], !P2 ;  /* 0x2d40018002150fae */ /* 0x0001e8000d101d7c */
[----:B0-----:R-:W-:Y:S05]  /*31b60*/  WARPSYNC.COLLECTIVE R15, `(.L_x_3200) ;  /* 0x000000000f087348 */ /* 0x001fea0003c00000 */
[----:B------:R1:W2:Y:S02]  /*31b70*/  SHFL.IDX P6, R14, R13, R12, R11 ;  /* 0x0000000c0d0e7389 */ /* 0x0002a400000c000b */
[----:B012---:R-:W-:Y:S01]  /*31b80*/  ENDCOLLECTIVE ;  /* 0x000000000000791b */ /* 0x007fe20003800000 */
.L_x_3200:
[----:B------:R-:W-:Y:S01]  /*31b90*/  IMAD.MOV.U32 R0, RZ, RZ, R14 ;  /* 0x000000ffff007224 */ /* 0x000fe200078e000e */
[----:B------:R-:W-:Y:S06]  /*31ba0*/  BRA `(.L_x_3201) ;  /* 0xffffff9c00dc7947 */ /* 0x000fec000383ffff */
.L_x_3032:
[----:B------:R-:W-:Y:S01]  /*31bb0*/  IMAD.MOV.U32 R13, RZ, RZ, R0 ;  /* 0x000000ffff0d7224 */ /* 0x000fe200078e0000 */
[----:B------:R-:W-:Y:S01]  /*31bc0*/  MOV R12, RZ ;  /* 0x000000ff000c7202 */ /* 0x000fe20000000f00 */
[----:B------:R-:W-:Y:S01]  /*31bd0*/  IMAD.MOV.U32 R11, RZ, RZ, 0x181f ;  /* 0x0000181fff0b7424 */ /* 0x000fe200078e00ff */
[----:B------:R-:W-:Y:S01]  /*31be0*/  LEA R17, R17, R8, 0x7 ;  /* 0x0000000811117211 */ /* 0x000fe200078e38ff */
[----:B------:R-:W-:Y:S02]  /*31bf0*/  IMAD.MOV.U32 R15, RZ, RZ, -0x1 ;  /* 0xffffffffff0f7424 */ /* 0x000fe400078e00ff */
[----:B-----5:R-:W-:-:S07]  /*31c00*/  IMAD R5, R9, R7, RZ ;  /* 0x0000000709057224 */ /* 0x020fce00078e02ff */
[----:B------:R-:W-:Y:S05]  /*31c10*/  WARPSYNC.COLLECTIVE R15, `(.L_x_3202) ;  /* 0x000000000f087348 */ /* 0x000fea0003c00000 */
[----:B------:R0:W1:Y:S02]  /*31c20*/  SHFL.IDX P6, R14, R13, R12, R11 ;  /* 0x0000000c0d0e7389 */ /* 0x00006400000c000b */
[----:B01----:R-:W-:Y:S01]  /*31c30*/  ENDCOLLECTIVE ;  /* 0x000000000000791b */ /* 0x003fe20003800000 */
.L_x_3202:
[----:B------:R-:W-:Y:S01]  /*31c40*/  ISETP.GE.AND P0, PT, R17, R5, PT ;  /* 0x000000051100720c */ /* 0x000fe20003f06270 */
[----:B------:R-:W-:Y:S01]  /*31c50*/  IMAD.MOV.U32 R13, RZ, RZ, R4 ;  /* 0x000000ffff0d7224 */ /* 0x000fe200078e0004 */
[----:B------:R-:W-:-:S11]  /*31c60*/  MOV R2, R14 ;  /* 0x0000000e00027202 */ /* 0x000fd60000000f00 */
[----:B------:R-:W-:Y:S05]  /*31c70*/  WARPSYNC.COLLECTIVE R15, `(.L_x_3203) ;  /* 0x000000000f087348 */ /* 0x000fea0003c00000 */
[----:B------:R0:W1:Y:S02]  /*31c80*/  SHFL.IDX P6, R14, R13, R12, R11 ;  /* 0x0000000c0d0e7389 */ /* 0x00006400000c000b */
[----:B01----:R-:W-:Y:S01]  /*31c90*/  ENDCOLLECTIVE ;  /* 0x000000000000791b */ /* 0x003fe20003800000 */
.L_x_3203:
[----:B------:R-:W-:Y:S02]  /*31ca0*/  IMAD.MOV.U32 R13, RZ, RZ, R0 ;  /* 0x000000ffff0d7224 */ /* 0x000fe400078e0000 */
[----:B------:R-:W-:Y:S02]  /*31cb0*/  IMAD.MOV.U32 R12, RZ, RZ, 0x1 ;  /* 0x00000001ff0c7424 */ /* 0x000fe400078e00ff */
[----:B------:R-:W-:-:S07]  /*31cc0*/  IMAD.MOV.U32 R3, RZ, RZ, R14 ;  /* 0x000000ffff037224 */ /* 0x000fce00078e000e */
[----:B------:R-:W-:Y:S05]  /*31cd0*/  WARPSYNC.COLLECTIVE R15, `(.L_x_3204) ;  /* 0x000000000f087348 */ /* 0x000fea0003c00000 */
[----:B------:R0:W1:Y:S02]  /*31ce0*/  SHFL.IDX P6, R14, R13, R12, R11 ;  /* 0x0000000c0d0e7389 */ /* 0x00006400000c000b */
[----:B01----:R-:W-:Y:S01]  /*31cf0*/  ENDCOLLECTIVE ;  /* 0x000000000000791b */ /* 0x003fe20003800000 */
.L_x_3204:
[----:B------:R-:W-:-:S05]  /*31d00*/  @!P0 LEA R6, P5, R36, R3, 0x1 ;  /* 0x0000000324068211 */ /* 0x000fca00078a08ff */
[----:B------:R-:W-:Y:S02]  /*31d10*/  @!P0 IMAD.X R3, RZ, RZ, R2, P5 ;  /* 0x000000ffff038224 */ /* 0x000fe400028e0602 */
[----:B------:R-:W-:Y:S01]  /*31d20*/  @!P0 IMAD.MOV.U32 R2, RZ, RZ, R6 ;  /* 0x000000ffff028224 */ /* 0x000fe200078e0006 */
[----:B------:R-:W-:Y:S01]  /*31d30*/  IADD3 R6, R17, 0x10, RZ ;  /* 0x0000001011067810 */ /* 0x000fe20007ffe0ff */
        /* <DEDUP_REMOVED lines=8> */
[----:B------:R-:W-:-:S02]  /*31dc0*/  ISETP.GE.AND P0, PT, R6, R5, PT ;  /* 0x000000050600720c */ /* 0x000fc40003f06270 */
[----:B0-----:R-:W-:-:S11]  /*31dd0*/  MOV R2, R14 ;  /* 0x0000000e00027202 */ /* 0x001fd60000000f00 */
[----:B------:R-:W-:Y:S05]  /*31de0*/  WARPSYNC.COLLECTIVE R15, `(.L_x_3205) ;  /* 0x000000000f087348 */ /* 0x000fea0003c00000 */
[----:B------:R0:W1:Y:S02]  /*31df0*/  SHFL.IDX P6, R14, R13, R12, R11 ;  /* 0x0000000c0d0e7389 */ /* 0x00006400000c000b */
[----:B01----:R-:W-:Y:S01]  /*31e00*/  ENDCOLLECTIVE ;  /* 0x000000000000791b */ /* 0x003fe20003800000 */
.L_x_3205:
[----:B------:R-:W-:Y:S02]  /*31e10*/  IMAD.MOV.U32 R13, RZ, RZ, R0 ;  /* 0x000000ffff0d7224 */ /* 0x000fe400078e0000 */
[----:B------:R-:W-:Y:S02]  /*31e20*/  IMAD.MOV.U32 R12, RZ, RZ, 0x2 ;  /* 0x00000002ff0c7424 */ /* 0x000fe400078e00ff */
[----:B------:R-:W-:-:S07]  /*31e30*/  IMAD.MOV.U32 R3, RZ, RZ, R14 ;  /* 0x000000ffff037224 */ /* 0x000fce00078e000e */
[----:B------:R-:W-:Y:S05]  /*31e40*/  WARPSYNC.COLLECTIVE R15, `(.L_x_3206) ;  /* 0x000000000f087348 */ /* 0x000fea0003c00000 */
[----:B------:R0:W1:Y:S02]  /*31e50*/  SHFL.IDX P6, R14, R13, R12, R11 ;  /* 0x0000000c0d0e7389 */ /* 0x00006400000c000b */
[----:B01----:R-:W-:Y:S01]  /*31e60*/  ENDCOLLECTIVE ;  /* 0x000000000000791b */ /* 0x003fe20003800000 */
.L_x_3206:
[----:B------:R-:W-:-:S04]  /*31e70*/  @!P0 LEA R6, P5, R36, R3, 0x1 ;  /* 0x0000000324068211 */ /* 0x000fc800078a08ff */
[----:B------:R-:W-:Y:S01]  /*31e80*/  @!P0 IADD3.X R7, RZ, R2, RZ, P5, !PT ;  /* 0x00000002ff078210 */ /* 0x000fe20002ffe4ff */
[----:B------:R-:W-:Y:S01]  /*31e90*/  @!P0 IMAD.MOV.U32 R2, RZ, RZ, R6 ;  /* 0x000000ffff028224 */ /* 0x000fe200078e0006 */
[----:B------:R-:W-:-:S03]  /*31ea0*/  IADD3 R6, R17, 0x20, RZ ;  /* 0x0000002011067810 */ /* 0x000fc60007ffe0ff */
        /* <DEDUP_REMOVED lines=14> */
.L_x_3207:
[----:B------:R-:W-:Y:S02]  /*31f90*/  IMAD.MOV.U32 R13, RZ, RZ, R0 ;  /* 0x000000ffff0d7224 */ /* 0x000fe400078e0000 */
[----:B------:R-:W-:Y:S02]  /*31fa0*/  IMAD.MOV.U32 R12, RZ, RZ, 0x3 ;  /* 0x00000003ff0c7424 */ /* 0x000fe400078e00ff */
[----:B------:R-:W-:-:S07]  /*31fb0*/  IMAD.MOV.U32 R3, RZ, RZ, R14 ;  /* 0x000000ffff037224 */ /* 0x000fce00078e000e */
[----:B------:R-:W-:Y:S05]  /*31fc0*/  WARPSYNC.COLLECTIVE R15, `(.L_x_3208) ;  /* 0x000000000f087348 */ /* 0x000fea0003c00000 */
[----:B------:R0:W1:Y:S02]  /*31fd0*/  SHFL.IDX P6, R14, R13, R12, R11 ;  /* 0x0000000c0d0e7389 */ /* 0x00006400000c000b */
[----:B01----:R-:W-:Y:S01]  /*31fe0*/  ENDCOLLECTIVE ;  /* 0x000000000000791b */ /* 0x003fe20003800000 */
.L_x_3208:
        /* <DEDUP_REMOVED lines=18> */
.L_x_3209:
[----:B------:R-:W-:Y:S02]  /*32110*/  IMAD.MOV.U32 R13, RZ, RZ, R0 ;  /* 0x000000ffff0d7224 */ /* 0x000fe400078e0000 */
[----:B------:R-:W-:Y:S02]  /*32120*/  IMAD.MOV.U32 R12, RZ, RZ, 0x4 ;  /* 0x00000004ff0c7424 */ /* 0x000fe400078e00ff */
[----:B------:R-:W-:-:S07]  /*32130*/  IMAD.MOV.U32 R3, RZ, RZ, R14 ;  /* 0x000000ffff037224 */ /* 0x000fce00078e000e */
[----:B------:R-:W-:Y:S05]  /*32140*/  WARPSYNC.COLLECTIVE R15, `(.L_x_3210) ;  /* 0x000000000f087348 */ /* 0x000fea0003c00000 */
[----:B------:R0:W1:Y:S02]  /*32150*/  SHFL.IDX P6, R14, R13, R12, R11 ;  /* 0x0000000c0d0e7389 */ /* 0x00006400000c000b */
[----:B01----:R-:W-:Y:S01]  /*32160*/  ENDCOLLECTIVE ;  /* 0x000000000000791b */ /* 0x003fe20003800000 */
.L_x_3210:
        /* <DEDUP_REMOVED lines=18> */
.L_x_3211:
[----:B------:R-:W-:Y:S02]  /*32290*/  IMAD.MOV.U32 R13, RZ, RZ, R0 ;  /* 0x000000ffff0d7224 */ /* 0x000fe400078e0000 */
[----:B------:R-:W-:Y:S02]  /*322a0*/  IMAD.MOV.U32 R12, RZ, RZ, 0x5 ;  /* 0x00000005ff0c7424 */ /* 0x000fe400078e00ff */
[----:B------:R-:W-:-:S07]  /*322b0*/  IMAD.MOV.U32 R3, RZ, RZ, R14 ;  /* 0x000000ffff037224 */ /* 0x000fce00078e000e */
[----:B------:R-:W-:Y:S05]  /*322c0*/  WARPSYNC.COLLECTIVE R15, `(.L_x_3212) ;  /* 0x000000000f087348 */ /* 0x000fea0003c00000 */
[----:B------:R0:W1:Y:S02]  /*322d0*/  SHFL.IDX P6, R14, R13, R12, R11 ;  /* 0x0000000c0d0e7389 */ /* 0x00006400000c000b */
[----:B01----:R-:W-:Y:S01]  /*322e0*/  ENDCOLLECTIVE ;  /* 0x000000000000791b */ /* 0x003fe20003800000 */
.L_x_3212:
        /* <DEDUP_REMOVED lines=18> */
.L_x_3213:
[----:B------:R-:W-:Y:S02]  /*32410*/  IMAD.MOV.U32 R13, RZ, RZ, R0 ;  /* 0x000000ffff0d7224 */ /* 0x000fe400078e0000 */
[----:B------:R-:W-:Y:S02]  /*32420*/  IMAD.MOV.U32 R12, RZ, RZ, 0x6 ;  /* 0x00000006ff0c7424 */ /* 0x000fe400078e00ff */
[----:B------:R-:W-:-:S07]  /*32430*/  IMAD.MOV.U32 R3, RZ, RZ, R14 ;  /* 0x000000ffff037224 */ /* 0x000fce00078e000e */
[----:B------:R-:W-:Y:S05]  /*32440*/  WARPSYNC.COLLECTIVE R15, `(.L_x_3214) ;  /* 0x000000000f087348 */ /* 0x000fea0003c00000 */
[----:B------:R0:W1:Y:S02]  /*32450*/  SHFL.IDX P6, R14, R13, R12, R11 ;  /* 0x0000000c0d0e7389 */ /* 0x00006400000c000b */
[----:B01----:R-:W-:Y:S01]  /*32460*/  ENDCOLLECTIVE ;  /* 0x000000000000791b */ /* 0x003fe20003800000 */
.L_x_3214:
        /* <DEDUP_REMOVED lines=18> */
.L_x_3215:
[----:B------:R-:W-:Y:S01]  /*32590*/  MOV R13, R0 ;  /* 0x00000000000d7202 */ /* 0x000fe20000000f00 */
[----:B------:R-:W-:Y:S02]  /*325a0*/  IMAD.MOV.U32 R12, RZ, RZ, 0x7 ;  /* 0x00000007ff0c7424 */ /* 0x000fe400078e00ff */
[----:B------:R-:W-:-:S07]  /*325b0*/  IMAD.MOV.U32 R3, RZ, RZ, R14 ;  /* 0x000000ffff037224 */ /* 0x000fce00078e000e */
[----:B------:R-:W-:Y:S05]  /*325c0*/  WARPSYNC.COLLECTIVE R15, `(.L_x_3216) ;  /* 0x000000000f087348 */ /* 0x000fea0003c00000 */
[----:B------:R0:W1:Y:S02]  /*325d0*/  SHFL.IDX P6, R14, R13, R12, R11 ;  /* 0x0000000c0d0e7389 */ /* 0x00006400000c000b */
[----:B01----:R-:W-:Y:S01]  /*325e0*/  ENDCOLLECTIVE ;  /* 0x000000000000791b */ /* 0x003fe20003800000 */
.L_x_3216:
[----:B------:R-:W-:-:S04]  /*325f0*/  @!P0 LEA R6, P5, R36, R3, 0x1 ;  /* 0x0000000324068211 */ /* 0x000fc800078a08ff */
[----:B------:R-:W-:Y:S01]  /*32600*/  @!P0 IADD3.X R7, RZ, R2, RZ, P5, !PT ;  /* 0x00000002ff078210 */ /* 0x000fe20002ffe4ff */
[----:B------:R-:W-:-:S04]  /*32610*/  @!P0 IMAD.MOV.U32 R2, RZ, RZ, R6 ;  /* 0x000000ffff028224 */ /* 0x000fc800078e0006 */
[----:B------:R-:W-:Y:S01]  /*32620*/  @!P0 IMAD.MOV.U32 R3, RZ, RZ, R7 ;  /* 0x000000ffff038224 */ /* 0x000fe200078e0007 */
[----:B------:R-:W-:-:S04]  /*32630*/  MOV R13, R4 ;  /* 0x00000004000d7202 */ /* 0x000fc80000000f00 */
[----:B------:R-:W-:Y:S01]  /*32640*/  @!PT LDS RZ, [RZ] ;  /* 0x00000000fffff984 */ /* 0x000fe20000000800 */
[----:B------:R-:W-:Y:S01]  /*32650*/  @!PT LDS RZ, [RZ] ;  /* 0x00000000fffff984 */ /* 0x000fe20000000800 */
[----:B------:R-:W-:Y:S01]  /*32660*/  @!PT LDS RZ, [RZ] ;  /* 0x00000000fffff984 */ /* 0x000fe20000000800 */
[----:B------:R0:W-:Y:S04]  /*32670*/  @!P0 LDGSTS.E.BYPASS.LTC128B.128 [R37+0x17400], desc[UR60][R2.64], !P4 ;  /* 0x1740000002258fae */ /* 0x0001e8000e101d7c */
[----:B------:R0:W-:Y:S01]  /*32680*/  @!P0 LDGSTS.E.BYPASS.LTC128B.128 [R37+0x1b400], desc[UR60][R2.64+0x80], !P3 ;  /* 0x1b40008002258fae */ /* 0x0001e2000d901d7c */
[----:B------:R-:W-:-:S03]  /*32690*/  IMAD.MOV.U32 R6, RZ, RZ, R14 ;  /* 0x000000ffff067224 */ /* 0x000fc600078e000e */
[----:B------:R0:W-:Y:S04]  /*326a0*/  @!P0 LDGSTS.E.BYPASS.LTC128B.128 [R37+0x1f400], desc[UR60][R2.64+0x100], !P2 ;  /* 0x1f40010002258fae */ /* 0x0001e8000d101d7c */
[----:B------:R0:W-:Y:S02]  /*326b0*/  @!P0 LDGSTS.E.BYPASS.LTC128B.128 [R37+0x23400], desc[UR60][R2.64+0x180], !P1 ;  /* 0x2340018002258fae */ /* 0x0001e4000c901d7c */
[----:B0-----:R-:W-:Y:S05]  /*326c0*/  WARPSYNC.COLLECTIVE R15, `(.L_x_3217) ;  /* 0x000000000f087348 */ /* 0x001fea0003c00000 */
[----:B------:R1:W2:Y:S02]  /*326d0*/  SHFL.IDX P6, R14, R13, R12, R11 ;  /* 0x0000000c0d0e7389 */ /* 0x0002a400000c000b */
[----:B012---:R-:W-:Y:S01]  /*326e0*/  ENDCOLLECTIVE ;  /* 0x000000000000791b */ /* 0x007fe20003800000 */
.L_x_3217:
[----:B------:R-:W-:Y:S05]  /*326f0*/  BRA `(.L_x_3218) ;  /* 0xffffffa000587947 */ /* 0x000fea000383ffff */
.L_x_3037:
[----:B0-----:R0:W2:Y:S02]  /*32700*/  SYNCS.PHASECHK.TRANS64.TRYWAIT P0, [R22+URZ+0x38820], R3 ;  /* 0x03882003160075a7 */ /* 0x0010a4000800017f */
[----:B--2---:R-:W-:Y:S05]  /*32710*/  @!P0 NANOSLEEP.SYNCS 0x989680 ;  /* 0x009896800000895d */ /* 0x004fea0003900000 */
[----:B------:R-:W2:Y:S02]  /*32720*/  @!P0 SYNCS.PHASECHK.TRANS64 P0, [R22+URZ+0x38820], R3 ;  /* 0x03882003160085a7 */ /* 0x000ea4000800007f */
[----:B--2---:R-:W-:Y:S05]  /*32730*/  @!P0 BRA `(.L_x_3037) ;  /* 0xfffffffc00f08947 */ /* 0x004fea000383ffff */
[----:B------:R-:W-:Y:S05]  /*32740*/  BRA `(.L_x_3219) ;  /* 0xffffffa000cc7947 */ /* 0x000fea000383ffff */
.L_x_3042:
[----:B0-----:R0:W1:Y:S02]  /*32750*/  SYNCS.PHASECHK.TRANS64.TRYWAIT P0, [R6+URZ+0x38840], R3 ;  /* 0x03884003060075a7 */ /* 0x001064000800017f */
[----:B-1----:R-:W-:Y:S05]  /*32760*/  @!P0 NANOSLEEP.SYNCS 0x989680 ;  /* 0x009896800000895d */ /* 0x002fea0003900000 */
[----:B------:R-:W1:Y:S02]  /*32770*/  @!P0 SYNCS.PHASECHK.TRANS64 P0, [R6+URZ+0x38840], R3 ;  /* 0x03884003060085a7 */ /* 0x000e64000800007f */
[----:B-1----:R-:W-:Y:S05]  /*32780*/  @!P0 BRA `(.L_x_3042) ;  /* 0xfffffffc00f08947 */ /* 0x002fea000383ffff */
[----:B------:R-:W-:Y:S05]  /*32790*/  BRA `(.L_x_3220) ;  /* 0xffffffa400b87947 */ /* 0x000fea000383ffff */
.L_x_3043:
        /* <DEDUP_REMOVED lines=8> */
.L_x_3222:
[----:B------:R-:W-:Y:S05]  /*32820*/  BSYNC B1 ;  /* 0x0000000000017941 */ /* 0x000fea0003800000 */
.L_x_3221:
[----:B------:R-:W-:Y:S01]  /*32830*/  MOV R13, R8 ;  /* 0x00000008000d7202 */ /* 0x000fe20000000f00 */
[----:B------:R-:W-:Y:S01]  /*32840*/  IMAD.MOV.U32 R12, RZ, RZ, RZ ;  /* 0x000000ffff0c7224 */ /* 0x000fe200078e00ff */
[----:B------:R-:W-:Y:S01]  /*32850*/  MOV R15, 0xffffffff ;  /* 0xffffffff000f7802 */ /* 0x000fe20000000f00 */
[----:B------:R-:W-:Y:S01]  /*32860*/  IMAD.MOV.U32 R11, RZ, RZ, 0x181f ;  /* 0x0000181fff0b7424 */ /* 0x000fe200078e00ff */
[----:B------:R-:W-:Y:S01]  /*32870*/  LOP3.LUT R23, R23, 0xfffffdff, RZ, 0xc0, !PT ;  /* 0xfffffdff17177812 */ /* 0x000fe200078ec0ff */
[----:B------:R-:W-:Y:S02]  /*32880*/  IMAD.MOV.U32 R3, RZ, RZ, R14 ;  /* 0x000000ffff037224 */ /* 0x000fe400078e000e */
[----:B------:R-:W-:-:S07]  /*32890*/  IMAD.SHL.U32 R0, R36, 0x2, RZ ;  /* 0x0000000224007824 */ /* 0x000fce00078e00ff */
[----:B------:R-:W-:Y:S05]  /*328a0*/  WARPSYNC.COLLECTIVE R15, `(.L_x_3223) ;  /* 0x000000000f087348 */ /* 0x000fea0003c00000 */
[----:B------:R0:W1:Y:S02]  /*328b0*/  SHFL.IDX P6, R14, R13, R12, R11 ;  /* 0x0000000c0d0e7389 */ /* 0x00006400000c000b */
[----:B01----:R-:W-:Y:S01]  /*328c0*/  ENDCOLLECTIVE ;  /* 0x000000000000791b */ /* 0x003fe20003800000 */
.L_x_3223:
[----:B------:R-:W-:Y:S01]  /*328d0*/  @P3 LOP3.LUT R23, R23, 0x200, RZ, 0xfc, !PT ;  /* 0x0000020017173812 */ /* 0x000fe200078efcff */
[----:B------:R-:W-:-:S03]  /*328e0*/  IMAD R9, R9, 0x2, R22 ;  /* 0x0000000209097824 */ /* 0x000fc600078e0216 */
        /* <DEDUP_REMOVED lines=8> */
[----:B------:R-:W-:-:S07]  /*32970*/  IMAD.MOV.U32 R2, RZ, RZ, R14 ;  /* 0x000000ffff027224 */ /* 0x000fce00078e000e */
[----:B------:R-:W-:Y:S05]  /*32980*/  WARPSYNC.COLLECTIVE R15, `(.L_x_3224) ;  /* 0x000000000f087348 */ /* 0x000fea0003c00000 */
[----:B------:R0:W1:Y:S02]  /*32990*/  SHFL.IDX P6, R14, R13, R12, R11 ;  /* 0x0000000c0d0e7389 */ /* 0x00006400000c000b */
[----:B01----:R-:W-:Y:S01]  /*329a0*/  ENDCOLLECTIVE ;  /* 0x000000000000791b */ /* 0x003fe20003800000 */
.L_x_3224:
[----:B------:R-:W-:Y:S02]  /*329b0*/  LOP3.LUT P1, RZ, R23, 0x4, RZ, 0xc0, !PT ;  /* 0x0000000417ff7812 */ /* 0x000fe4000782c0ff */
        /* <DEDUP_REMOVED lines=14> */
.L_x_3225:
[----:B------:R-:W-:Y:S01]  /*32aa0*/  IMAD.MOV.U32 R13, RZ, RZ, R10 ;  /* 0x000000ffff0d7224 */ /* 0x000fe200078e000a */
[----:B------:R-:W-:Y:S02]  /*32ab0*/  MOV R12, 0x2 ;  /* 0x00000002000c7802 */ /* 0x000fe40000000f00 */
[----:B------:R-:W-:-:S07]  /*32ac0*/  MOV R2, R14 ;  /* 0x0000000e00027202 */ /* 0x000fce0000000f00 */
[----:B------:R-:W-:Y:S05]  /*32ad0*/  WARPSYNC.COLLECTIVE R15, `(.L_x_3226) ;  /* 0x000000000f087348 */ /* 0x000fea0003c00000 */
[----:B------:R0:W1:Y:S02]  /*32ae0*/  SHFL.IDX P6, R14, R13, R12, R11 ;  /* 0x0000000c0d0e7389 */ /* 0x00006400000c000b */
[----:B01----:R-:W-:Y:S01]  /*32af0*/  ENDCOLLECTIVE ;  /* 0x000000000000791b */ /* 0x003fe20003800000 */
.L_x_3226:
        /* <DEDUP_REMOVED lines=14> */
.L_x_3227:
[----:B------:R-:W-:Y:S01]  /*32be0*/  IMAD.MOV.U32 R13, RZ, RZ, R10 ;  /* 0x000000ffff0d7224 */ /* 0x000fe200078e000a */
[----:B------:R-:W-:Y:S02]  /*32bf0*/  MOV R12, 0x3 ;  /* 0x00000003000c7802 */ /* 0x000fe40000000f00 */
[----:B------:R-:W-:-:S07]  /*32c00*/  MOV R2, R14 ;  /* 0x0000000e00027202 */ /* 0x000fce0000000f00 */
[----:B------:R-:W-:Y:S05]  /*32c10*/  WARPSYNC.COLLECTIVE R15, `(.L_x_3228) ;  /* 0x000000000f087348 */ /* 0x000fea0003c00000 */
[----:B------:R0:W1:Y:S02]  /*32c20*/  SHFL.IDX P6, R14, R13, R12, R11 ;  /* 0x0000000c0d0e7389 */ /* 0x00006400000c000b */
[----:B01----:R-:W-:Y:S01]  /*32c30*/  ENDCOLLECTIVE ;  /* 0x000000000000791b */ /* 0x003fe20003800000 */
.L_x_3228:
        /* <DEDUP_REMOVED lines=14> */
.L_x_3229:
[----:B------:R-:W-:Y:S01]  /*32d20*/  IMAD.MOV.U32 R13, RZ, RZ, R10 ;  /* 0x000000ffff0d7224 */ /* 0x000fe200078e000a */
[----:B------:R-:W-:Y:S02]  /*32d30*/  MOV R12, 0x4 ;  /* 0x00000004000c7802 */ /* 0x000fe40000000f00 */
[----:B------:R-:W-:-:S07]  /*32d40*/  MOV R2, R14 ;  /* 0x0000000e00027202 */ /* 0x000fce0000000f00 */
[----:B------:R-:W-:Y:S05]  /*32d50*/  WARPSYNC.COLLECTIVE R15, `(.L_x_3230) ;  /* 0x000000000f087348 */ /* 0x000fea0003c00000 */
[----:B------:R0:W1:Y:S02]  /*32d60*/  SHFL.IDX P6, R14, R13, R12, R11 ;  /* 0x0000000c0d0e7389 */ /* 0x00006400000c000b */
[----:B01----:R-:W-:Y:S01]  /*32d70*/  ENDCOLLECTIVE ;  /* 0x000000000000791b */ /* 0x003fe20003800000 */
.L_x_3230:
[----:B------:R-:W-:-:S05]  /*32d80*/  IADD3 R2, P0, R2, R0, RZ ;  /* 0x0000000002027210 */ /* 0x000fca0007f1e0ff */
[----:B------:R-:W-:-:S05]  /*32d90*/  IMAD.X R3, RZ, RZ, R35, P0 ;  /* 0x000000ffff037224 */ /* 0x000fca00000e0623 */
[----:B------:R-:W-:Y:S01]  /*32da0*/  @!PT LDS RZ, [RZ] ;  /* 0x00000000fffff984 */ /* 0x000fe20000000800 */
[----:B------:R-:W-:Y:S01]  /*32db0*/  @!PT LDS RZ, [RZ] ;  /* 0x00000000fffff984 */ /* 0x000fe20000000800 */
[----:B------:R-:W-:Y:S01]  /*32dc0*/  @!PT LDS RZ, [RZ] ;  /* 0x00000000fffff984 */ /* 0x000fe20000000800 */
[----:B------:R0:W-:Y:S01]  /*32dd0*/  LDGSTS.E.BYPASS.LTC128B.128 [R9+0x25c00], desc[UR60][R2.64], !P3 ;  /* 0x25c0000002097fae */ /* 0x0001e2000d901d7c */
[C---:B------:R-:W-:Y:S01]  /*32de0*/  LOP3.LUT P3, RZ, R23.reuse, 0x200, RZ, 0xc0, !PT ;  /* 0x0000020017ff7812 */ /* 0x040fe2000786c0ff */
[----:B------:R-:W-:Y:S02]  /*32df0*/  IMAD.MOV.U32 R13, RZ, RZ, R8 ;  /* 0x000000ffff0d7224 */ /* 0x000fe400078e0008 */
        /* <DEDUP_REMOVED lines=9> */
.L_x_3231:
[----:B------:R-:W-:Y:S01]  /*32e90*/  MOV R2, R14 ;  /* 0x0000000e00027202 */ /* 0x000fe20000000f00 */
[----:B------:R-:W-:Y:S06]  /*32ea0*/  BRA `(.L_x_3232) ;  /* 0xffffffa4000c7947 */ /* 0x000fec000383ffff */
.L_x_3048:
[----:B-1----:R1:W2:Y:S02]  /*32eb0*/  SYNCS.PHASECHK.TRANS64.TRYWAIT P0, [R6+URZ+0x38860], R2 ;  /* 0x03886002060075a7 */ /* 0x0022a4000800017f */
[----:B--2---:R-:W-:Y:S05]  /*32ec0*/  @!P0 NANOSLEEP.SYNCS 0x989680 ;  /* 0x009896800000895d */ /* 0x004fea0003900000 */
[----:B------:R-:W2:Y:S02]  /*32ed0*/  @!P0 SYNCS.PHASECHK.TRANS64 P0, [R6+URZ+0x38860], R2 ;  /* 0x03886002060085a7 */ /* 0x000ea4000800007f */
[----:B--2---:R-:W-:Y:S05]  /*32ee0*/  @!P0 BRA `(.L_x_3048) ;  /* 0xfffffffc00f08947 */ /* 0x004fea000383ffff */
[----:B------:R-:W-:Y:S05]  /*32ef0*/  BRA `(.L_x_3233) ;  /* 0xffffffa400847947 */ /* 0x000fea000383ffff */
.L_x_3049:
        /* <DEDUP_REMOVED lines=8> */
.L_x_3235:
[----:B------:R-:W-:Y:S05]  /*32f80*/  BSYNC B1 ;  /* 0x0000000000017941 */ /* 0x000fea0003800000 */
.L_x_3234:
[----:B------:R-:W-:Y:S01]  /*32f90*/  MOV R13, R24 ;  /* 0x00000018000d7202 */ /* 0x000fe20000000f00 */
[----:B------:R-:W-:Y:S01]  /*32fa0*/  IMAD.MOV.U32 R12, RZ, RZ, RZ ;  /* 0x000000ffff0c7224 */ /* 0x000fe200078e00ff */
[----:B------:R-:W-:Y:S01]  /*32fb0*/  MOV R15, 0xffffffff ;  /* 0xffffffff000f7802 */ /* 0x000fe20000000f00 */
[----:B------:R-:W-:Y:S01]  /*32fc0*/  IMAD.MOV.U32 R11, RZ, RZ, 0x181f ;  /* 0x0000181fff0b7424 */ /* 0x000fe200078e00ff */
[----:B------:R-:W-:Y:S01]  /*32fd0*/  LEA R7, R7, R22, 0x1 ;  /* 0x0000001607077211 */ /* 0x000fe200078e08ff */
[----:B------:R-:W-:-:S07]  /*32fe0*/  IMAD.MOV.U32 R3, RZ, RZ, R14 ;  /* 0x000000ffff037224 */ /* 0x000fce00078e000e */
[----:B------:R-:W-:Y:S05]  /*32ff0*/  WARPSYNC.COLLECTIVE R15, `(.L_x_3236) ;  /* 0x000000000f087348 */ /* 0x000fea0003c00000 */
[----:B------:R0:W1:Y:S02]  /*33000*/  SHFL.IDX P6, R14, R13, R12, R11 ;  /* 0x0000000c0d0e7389 */ /* 0x00006400000c000b */
[----:B01----:R-:W-:Y:S01]  /*33010*/  ENDCOLLECTIVE ;  /* 0x000000000000791b */ /* 0x003fe20003800000 */
.L_x_3236:
[----:B------:R-:W-:Y:S02]  /*33020*/  IMAD.MOV.U32 R13, RZ, RZ, R25 ;  /* 0x000000ffff0d7224 */ /* 0x000fe400078e0019 */
[----:B------:R-:W-:Y:S02]  /*33030*/  IMAD.MOV.U32 R12, RZ, RZ, 0x1 ;  /* 0x00000001ff0c7424 */ /* 0x000fe400078e00ff */
[----:B------:R-:W-:-:S07]  /*33040*/  IMAD.MOV.U32 R2, RZ, RZ, R14 ;  /* 0x000000ffff027224 */ /* 0x000fce00078e000e */
[----:B------:R-:W-:Y:S05]  /*33050*/  WARPSYNC.COLLECTIVE R15, `(.L_x_3237) ;  /* 0x000000000f087348 */ /* 0x000fea0003c00000 */
[----:B------:R0:W1:Y:S02]  /*33060*/  SHFL.IDX P6, R14, R13, R12, R11 ;  /* 0x0000000c0d0e7389 */ /* 0x00006400000c000b */
[----:B01----:R-:W-:Y:S01]  /*33070*/  ENDCOLLECTIVE ;  /* 0x000000000000791b */ /* 0x003fe20003800000 */
.L_x_3237:
        /* <DEDUP_REMOVED lines=18> */
.L_x_3238:
[----:B------:R-:W-:Y:S02]  /*331a0*/  IMAD.MOV.U32 R13, RZ, RZ, R25 ;  /* 0x000000ffff0d7224 */ /* 0x000fe400078e0019 */
[----:B------:R-:W-:Y:S02]  /*331b0*/  IMAD.MOV.U32 R12, RZ, RZ, 0x2 ;  /* 0x00000002ff0c7424 */ /* 0x000fe400078e00ff */
[----:B------:R-:W-:-:S07]  /*331c0*/  IMAD.MOV.U32 R2, RZ, RZ, R14 ;  /* 0x000000ffff027224 */ /* 0x000fce00078e000e */
[----:B------:R-:W-:Y:S05]  /*331d0*/  WARPSYNC.COLLECTIVE R15, `(.L_x_3239) ;  /* 0x000000000f087348 */ /* 0x000fea0003c00000 */
[----:B------:R0:W1:Y:S02]  /*331e0*/  SHFL.IDX P6, R14, R13, R12, R11 ;  /* 0x0000000c0d0e7389 */ /* 0x00006400000c000b */
[----:B01----:R-:W-:Y:S01]  /*331f0*/  ENDCOLLECTIVE ;  /* 0x000000000000791b */ /* 0x003fe20003800000 */
.L_x_3239:
        /* <DEDUP_REMOVED lines=18> */
.L_x_3240:
[----:B------:R-:W-:Y:S02]  /*33320*/  IMAD.MOV.U32 R13, RZ, RZ, R25 ;  /* 0x000000ffff0d7224 */ /* 0x000fe400078e0019 */
[----:B------:R-:W-:Y:S02]  /*33330*/  IMAD.MOV.U32 R12, RZ, RZ, 0x3 ;  /* 0x00000003ff0c7424 */ /* 0x000fe400078e00ff */
[----:B------:R-:W-:-:S07]  /*33340*/  IMAD.MOV.U32 R2, RZ, RZ, R14 ;  /* 0x000000ffff027224 */ /* 0x000fce00078e000e */
[----:B------:R-:W-:Y:S05]  /*33350*/  WARPSYNC.COLLECTIVE R15, `(.L_x_3241) ;  /* 0x000000000f087348 */ /* 0x000fea0003c00000 */
[----:B------:R0:W1:Y:S02]  /*33360*/  SHFL.IDX P6, R14, R13, R12, R11 ;  /* 0x0000000c0d0e7389 */ /* 0x00006400000c000b */
[----:B01----:R-:W-:Y:S01]  /*33370*/  ENDCOLLECTIVE ;  /* 0x000000000000791b */ /* 0x003fe20003800000 */
.L_x_3241:
        /* <DEDUP_REMOVED lines=18> */
.L_x_3242:
[----:B------:R-:W-:Y:S02]  /*334a0*/  IMAD.MOV.U32 R13, RZ, RZ, R25 ;  /* 0x000000ffff0d7224 */ /* 0x000fe400078e0019 */
[----:B------:R-:W-:Y:S02]  /*334b0*/  IMAD.MOV.U32 R12, RZ, RZ, 0x4 ;  /* 0x00000004ff0c7424 */ /* 0x000fe400078e00ff */
[----:B------:R-:W-:-:S07]  /*334c0*/  IMAD.MOV.U32 R2, RZ, RZ, R14 ;  /* 0x000000ffff027224 */ /* 0x000fce00078e000e */
[----:B------:R-:W-:Y:S05]  /*334d0*/  WARPSYNC.COLLECTIVE R15, `(.L_x_3243) ;  /* 0x000000000f087348 */ /* 0x000fea0003c00000 */
[----:B------:R0:W1:Y:S02]  /*334e0*/  SHFL.IDX P6, R14, R13, R12, R11 ;  /* 0x0000000c0d0e7389 */ /* 0x00006400000c000b */
[----:B01----:R-:W-:Y:S01]  /*334f0*/  ENDCOLLECTIVE ;  /* 0x000000000000791b */ /* 0x003fe20003800000 */
.L_x_3243:
[----:B------:R-:W-:-:S04]  /*33500*/  IADD3 R2, P0, R2, R0, RZ ;  /* 0x0000000002027210 */ /* 0x000fc80007f1e0ff */
        /* <DEDUP_REMOVED lines=12> */
.L_x_3244:
        /* <DEDUP_REMOVED lines=10> */
.L_x_3057:
[----:B0-----:R0:W2:Y:S02]  /*33670*/  SYNCS.PHASECHK.TRANS64.TRYWAIT P0, [R4+URZ+0x38860], R3 ;  /* 0x03886003040075a7 */ /* 0x0010a4000800017f */
[----:B--2---:R-:W-:Y:S05]  /*33680*/  @!P0 NANOSLEEP.SYNCS 0x989680 ;  /* 0x009896800000895d */ /* 0x004fea0003900000 */
[----:B------:R-:W2:Y:S02]  /*33690*/  @!P0 SYNCS.PHASECHK.TRANS64 P0, [R4+URZ+0x38860], R3 ;  /* 0x03886003040085a7 */ /* 0x000ea4000800007f */
[----:B--2---:R-:W-:Y:S05]  /*336a0*/  @!P0 BRA `(.L_x_3057) ;  /* 0xfffffffc00f08947 */ /* 0x004fea000383ffff */
[----:B------:R-:W-:Y:S05]  /*336b0*/  BRA `(.L_x_3246) ;  /* 0xffffffa400c87947 */ /* 0x000fea000383ffff */
.L_x_3058:
[----:B------:R-:W-:Y:S01]  /*336c0*/  BSSY B0, `(.L_x_3247) ;  /* 0x0000008000007945 */ /* 0x000fe20003800000 */
[----:B------:R-:W-:Y:S01]  /*336d0*/  MOV R13, R25 ;  /* 0x00000019000d7202 */ /* 0x000fe20000000f00 */
[----:B------:R-:W-:Y:S01]  /*336e0*/  IMAD.MOV.U32 R12, RZ, RZ, RZ ;  /* 0x000000ffff0c7224 */ /* 0x000fe200078e00ff */
[----:B------:R-:W-:Y:S01]  /*336f0*/  MOV R15, 0xffffffff ;  /* 0xffffffff000f7802 */ /* 0x000fe20000000f00 */
[----:B------:R-:W-:-:S07]  /*33700*/  IMAD.MOV.U32 R11, RZ, RZ, 0x181f ;  /* 0x0000181fff0b7424 */ /* 0x000fce00078e00ff */
[----:B01----:R-:W-:Y:S05]  /*33710*/  WARPSYNC.COLLECTIVE R15, `(.L_x_3248) ;  /* 0x000000000f087348 */ /* 0x003fea0003c00000 */
[----:B------:R2:W3:Y:S02]  /*33720*/  SHFL.IDX P6, R14, R13, R12, R11 ;  /* 0x0000000c0d0e7389 */ /* 0x0004e400000c000b */
[----:B0123--:R-:W-:Y:S01]  /*33730*/  ENDCOLLECTIVE ;  /* 0x000000000000791b */ /* 0x00ffe20003800000 */
.L_x_3248:
[----:B------:R-:W-:Y:S05]  /*33740*/  BSYNC B0 ;  /* 0x0000000000007941 */ /* 0x000fea0003800000 */
.L_x_3247:
[----:B------:R-:W-:Y:S01]  /*33750*/  IMAD.MOV.U32 R13, RZ, RZ, R24 ;  /* 0x000000ffff0d7224 */ /* 0x000fe200078e0018 */
[----:B------:R-:W-:Y:S01]  /*33760*/  MOV R12, RZ ;  /* 0x000000ff000c7202 */ /* 0x000fe20000000f00 */
[----:B------:R-:W-:Y:S01]  /*33770*/  IMAD.MOV.U32 R11, RZ, RZ, 0x181f ;  /* 0x0000181fff0b7424 */ /* 0x000fe200078e00ff */
[C---:B------:R-:W-:Y:S01]  /*33780*/  SHF.L.U32 R8, R36.reuse, 0x1, RZ ;  /* 0x0000000124087819 */ /* 0x040fe200000006ff */
[----:B------:R-:W-:Y:S01]  /*33790*/  IMAD.MOV.U32 R15, RZ, RZ, -0x1 ;  /* 0xffffffffff0f7424 */ /* 0x000fe200078e00ff */
[C---:B------:R-:W-:Y:S01]  /*337a0*/  LOP3.LUT R0, R36.reuse, 0x40, RZ, 0xfc, !PT ;  /* 0x0000004024007812 */ /* 0x040fe200078efcff */
[----:B------:R-:W-:Y:S01]  /*337b0*/  IMAD.MOV.U32 R3, RZ, RZ, R14 ;  /* 0x000000ffff037224 */ /* 0x000fe200078e000e */
[----:B------:R-:W-:-:S07]  /*337c0*/  LOP3.LUT R6, R36, 0x80, RZ, 0xfc, !PT ;  /* 0x0000008024067812 */ /* 0x000fce00078efcff */
[----:B------:R-:W-:Y:S05]  /*337d0*/  WARPSYNC.COLLECTIVE R15, `(.L_x_3249) ;  /* 0x000000000f087348 */ /* 0x000fea0003c00000 */
[----:B------:R0:W1:Y:S02]  /*337e0*/  SHFL.IDX P6, R14, R13, R12, R11 ;  /* 0x0000000c0d0e7389 */ /* 0x00006400000c000b */
[----:B01----:R-:W-:Y:S01]  /*337f0*/  ENDCOLLECTIVE ;  /* 0x000000000000791b */ /* 0x003fe20003800000 */
.L_x_3249:
[----:B------:R-:W-:Y:S02]  /*33800*/  ULDC UR4, c[0x0][0x2f4] ;  /* 0x0000bd0000047ab9 */ /* 0x000fe40000000800 */
[----:B------:R-:W-:Y:S02]  /*33810*/  ISETP.GE.AND P3, PT, R36, UR4, PT ;  /* 0x0000000424007c0c */ /* 0x000fe4000bf66270 */
[----:B------:R-:W-:Y:S01]  /*33820*/  ISETP.GE.AND P2, PT, R0, UR4, PT ;  /* 0x0000000400007c0c */ /* 0x000fe2000bf46270 */
[----:B------:R-:W-:Y:S01]  /*33830*/  IMAD R0, R7, 0x2, R22 ;  /* 0x0000000207007824 */ /* 0x000fe200078e0216 */
[----:B------:R-:W-:Y:S02]  /*33840*/  ISETP.LT.OR P4, PT, R5, 0x1, P3 ;  /* 0x000000010500780c */ /* 0x000fe40001f81670 */
[----:B------:R-:W-:Y:S02]  /*33850*/  ISETP.GE.AND P1, PT, R6, UR4, PT ;  /* 0x0000000406007c0c */ /* 0x000fe4000bf26270 */
[----:B------:R-:W-:-:S02]  /*33860*/  LOP3.LUT R6, R36, 0xc0, RZ, 0xfc, !PT ;  /* 0x000000c024067812 */ /* 0x000fc400078efcff */
[----:B------:R-:W-:Y:S01]  /*33870*/  MOV R13, R25 ;  /* 0x00000019000d7202 */ /* 0x000fe20000000f00 */
        /* <DEDUP_REMOVED lines=14> */
.L_x_3250:
[----:B------:R-:W-:Y:S01]  /*33960*/  @!PT LDS RZ, [RZ] ;  /* 0x00000000fffff984 */ /* 0x000fe20000000800 */
[----:B------:R-:W-:Y:S01]  /*33970*/  @!PT LDS RZ, [RZ] ;  /* 0x00000000fffff984 */ /* 0x000fe20000000800 */
[----:B------:R-:W-:Y:S01]  /*33980*/  @!PT LDS RZ, [RZ] ;  /* 0x00000000fffff984 */ /* 0x000fe20000000800 */
[----:B------:R-:W-:Y:S01]  /*33990*/  LDGSTS.E.BYPASS.LTC128B.128 [R0+0x5400], desc[UR60][R2.64+0x100], !P4 ;  /* 0x0540010002007fae */ /* 0x000fe2000e101d7c */
[----:B------:R-:W-:Y:S02]  /*339a0*/  ISETP.LT.OR P4, PT, R5, 0x1, P0 ;  /* 0x000000010500780c */ /* 0x000fe40000781670 */
[----:B------:R-:W-:-:S11]  /*339b0*/  MOV R13, R24 ;  /* 0x00000018000d7202 */ /* 0x000fd60000000f00 */
[----:B------:R0:W-:Y:S02]  /*339c0*/  LDGSTS.E.BYPASS.LTC128B.128 [R0+0x7c00], desc[UR60][R2.64+0x180], !P4 ;  /* 0x07c0018002007fae */ /* 0x0001e4000e101d7c */
[----:B0-----:R-:W-:-:S07]  /*339d0*/  IMAD.MOV.U32 R3, RZ, RZ, R14 ;  /* 0x000000ffff037224 */ /* 0x001fce00078e000e */
[----:B------:R-:W-:Y:S05]  /*339e0*/  WARPSYNC.COLLECTIVE R15, `(.L_x_3251) ;  /* 0x000000000f087348 */ /* 0x000fea0003c00000 */
[----:B------:R0:W1:Y:S02]  /*339f0*/  SHFL.IDX P6, R14, R13, R12, R11 ;  /* 0x0000000c0d0e7389 */ /* 0x00006400000c000b */
[----:B01----:R-:W-:Y:S01]  /*33a00*/  ENDCOLLECTIVE ;  /* 0x000000000000791b */ /* 0x003fe20003800000 */
.L_x_3251:
[----:B------:R-:W-:Y:S01]  /*33a10*/  IMAD.MOV.U32 R13, RZ, RZ, R25 ;  /* 0x000000ffff0d7224 */ /* 0x000fe200078e0019 */
[----:B------:R-:W-:Y:S02]  /*33a20*/  MOV R12, 0x2 ;  /* 0x00000002000c7802 */ /* 0x000fe40000000f00 */
[----:B------:R-:W-:-:S13]  /*33a30*/  IADD3 R2, P4, R14, R8, RZ ;  /* 0x000000080e027210 */ /* 0x000fda0007f9e0ff */
[----:B------:R-:W-:Y:S05]  /*33a40*/  WARPSYNC.COLLECTIVE R15, `(.L_x_3252) ;  /* 0x000000000f087348 */ /* 0x000fea0003c00000 */
[----:B------:R0:W1:Y:S02]  /*33a50*/  SHFL.IDX P6, R14, R13, R12, R11 ;  /* 0x0000000c0d0e7389 */ /* 0x00006400000c000b */
[----:B01----:R-:W-:Y:S01]  /*33a60*/  ENDCOLLECTIVE ;  /* 0x000000000000791b */ /* 0x003fe20003800000 */
.L_x_3252:
        /* <DEDUP_REMOVED lines=12> */
.L_x_3253:
        /* <DEDUP_REMOVED lines=14> */
.L_x_3254:
        /* <DEDUP_REMOVED lines=17> */
.L_x_3255:
[----:B------:R-:W-:Y:S01]  /*33d20*/  MOV R13, R25 ;  /* 0x00000019000d7202 */ /* 0x000fe20000000f00 */
[----:B------:R-:W-:Y:S01]  /*33d30*/  IMAD.MOV.U32 R12, RZ, RZ, 0x4 ;  /* 0x00000004ff0c7424 */ /* 0x000fe200078e00ff */
[----:B------:R-:W-:-:S13]  /*33d40*/  IADD3 R2, P4, R14, R8, RZ ;  /* 0x000000080e027210 */ /* 0x000fda0007f9e0ff */
[----:B------:R-:W-:Y:S05]  /*33d50*/  WARPSYNC.COLLECTIVE R15, `(.L_x_3256) ;  /* 0x000000000f087348 */ /* 0x000fea0003c00000 */
[----:B------:R0:W1:Y:S02]  /*33d60*/  SHFL.IDX P6, R14, R13, R12, R11 ;  /* 0x0000000c0d0e7389 */ /* 0x00006400000c000b */
[----:B01----:R-:W-:Y:S01]  /*33d70*/  ENDCOLLECTIVE ;  /* 0x000000000000791b */ /* 0x003fe20003800000 */
.L_x_3256:
        /* <DEDUP_REMOVED lines=12> */
.L_x_3257:
        /* <DEDUP_REMOVED lines=9> */
.L_x_3063:
        /* <DEDUP_REMOVED lines=8> */
.L_x_3260:
[----:B------:R-:W-:Y:S05]  /*33f50*/  BSYNC B0 ;  /* 0x0000000000007941 */ /* 0x000fea0003800000 */
.L_x_3259:
[----:B------:R-:W-:Y:S01]  /*33f60*/  MOV R13, R16 ;  /* 0x00000010000d7202 */ /* 0x000fe20000000f00 */
[----:B------:R-:W-:Y:S01]  /*33f70*/  IMAD.MOV.U32 R12, RZ, RZ, 0x1 ;  /* 0x00000001ff0c7424 */ /* 0x000fe200078e00ff */
[----:B------:R-:W-:Y:S01]  /*33f80*/  MOV R15, 0xffffffff ;  /* 0xffffffff000f7802 */ /* 0x000fe20000000f00 */
[----:B------:R-:W-:Y:S02]  /*33f90*/  IMAD.MOV.U32 R11, RZ, RZ, 0x1f ;  /* 0x0000001fff0b7424 */ /* 0x000fe400078e00ff */
[----:B------:R-:W-:Y:S02]  /*33fa0*/  IMAD.IADD R5, R19, 0x1, R7 ;  /* 0x0000000113057824 */ /* 0x000fe400078e0207 */
[----:B------:R-:W-:-:S07]  /*33fb0*/  IMAD.MOV.U32 R0, RZ, RZ, R14 ;  /* 0x000000ffff007224 */ /* 0x000fce00078e000e */
[----:B------:R-:W-:Y:S05]  /*33fc0*/  WARPSYNC.COLLECTIVE R15, `(.L_x_3261) ;  /* 0x000000000f087348 */ /* 0x000fea0003c00000 */
[----:B------:R0:W1:Y:S02]  /*33fd0*/  SHFL.IDX P6, R14, R13, R12, R11 ;  /* 0x0000000c0d0e7389 */ /* 0x00006400000c000b */
[----:B01----:R-:W-:Y:S01]  /*33fe0*/  ENDCOLLECTIVE ;  /* 0x000000000000791b */ /* 0x003fe20003800000 */
.L_x_3261:
[----:B------:R-:W-:Y:S02]  /*33ff0*/  ULDC UR4, c[0x0][0xc3c] ;  /* 0x00030f0000047ab9 */ /* 0x000fe40000000800 */
[----:B------:R-:W-:-:S13]  /*34000*/  ISETP.GE.OR P1, PT, R5, UR4, !P0 ;  /* 0x0000000405007c0c */ /* 0x000fda000c726670 */
[----:B------:R-:W0:Y:S01]  /*34010*/  @!P1 LDC.64 R2, c[0x0][0xc80] ;  /* 0x00032000ff029b82 */ /* 0x000e220000000a00 */
[----:B------:R-:W-:Y:S02]  /*34020*/  MOV R17, RZ ;  /* 0x000000ff00117202 */ /* 0x000fe40000000f00 */
[----:B------:R-:W-:Y:S01]  /*34030*/  MOV R11, RZ ;  /* 0x000000ff000b7202 */ /* 0x000fe20000000f00 */
        /* <DEDUP_REMOVED lines=13> */
.L_x_3262:
[----:B------:R-:W-:Y:S02]  /*34110*/  MOV R12, 0x2 ;  /* 0x00000002000c7802 */ /* 0x000fe40000000f00 */
[----:B------:R-:W-:-:S05]  /*34120*/  SEL R14, R14, RZ, P1 ;  /* 0x000000ff0e0e7207 */ /* 0x000fca0000800000 */
[----:B------:R-:W-:-:S04]  /*34130*/  IMAD.IADD R5, R17, 0x1, R14 ;  /* 0x0000000111057824 */ /* 0x000fc800078e020e */
[----:B------:R-:W-:-:S07]  /*34140*/  IMAD.MOV.U32 R13, RZ, RZ, R5 ;  /* 0x000000ffff0d7224 */ /* 0x000fce00078e0005 */
[----:B------:R-:W-:Y:S05]  /*34150*/  WARPSYNC.COLLECTIVE R15, `(.L_x_3263) ;  /* 0x000000000f087348 */ /* 0x000fea0003c00000 */
[----:B------:R0:W1:Y:S02]  /*34160*/  SHFL.UP P6, R14, R13, R12, R11 ;  /* 0x0400000c0d0e7389 */ /* 0x00006400000c000b */
[----:B01----:R-:W-:Y:S01]  /*34170*/  ENDCOLLECTIVE ;  /* 0x000000000000791b */ /* 0x003fe20003800000 */
.L_x_3263:
[----:B------:R-:W-:Y:S02]  /*34180*/  MOV R12, 0x4 ;  /* 0x00000004000c7802 */ /* 0x000fe40000000f00 */
[----:B------:R-:W-:-:S05]  /*34190*/  SEL R6, R14, RZ, P2 ;  /* 0x000000ff0e067207 */ /* 0x000fca0001000000 */
[----:B------:R-:W-:-:S04]  /*341a0*/  IMAD.IADD R6, R5, 0x1, R6 ;  /* 0x0000000105067824 */ /* 0x000fc800078e0206 */
[----:B------:R-:W-:-:S07]  /*341b0*/  IMAD.MOV.U32 R13, RZ, RZ, R6 ;  /* 0x000000ffff0d7224 */ /* 0x000fce00078e0006 */
[----:B------:R-:W-:Y:S05]  /*341c0*/  WARPSYNC.COLLECTIVE R15, `(.L_x_3264) ;  /* 0x000000000f087348 */ /* 0x000fea0003c00000 */
[----:B------:R0:W1:Y:S02]  /*341d0*/  SHFL.UP P6, R14, R13, R12, R11 ;  /* 0x0400000c0d0e7389 */ /* 0x00006400000c000b */
[----:B01----:R-:W-:Y:S01]  /*341e0*/  ENDCOLLECTIVE ;  /* 0x000000000000791b */ /* 0x003fe20003800000 */
.L_x_3264:
[----:B------:R-:W-:Y:S02]  /*341f0*/  MOV R12, 0x8 ;  /* 0x00000008000c7802 */ /* 0x000fe40000000f00 */
[----:B------:R-:W-:-:S05]  /*34200*/  SEL R3, R14, RZ, P3 ;  /* 0x000000ff0e037207 */ /* 0x000fca0001800000 */
[----:B------:R-:W-:-:S04]  /*34210*/  IMAD.IADD R2, R6, 0x1, R3 ;  /* 0x0000000106027824 */ /* 0x000fc800078e0203 */
[----:B------:R-:W-:-:S07]  /*34220*/  IMAD.MOV.U32 R13, RZ, RZ, R2 ;  /* 0x000000ffff0d7224 */ /* 0x000fce00078e0002 */
[----:B------:R-:W-:Y:S05]  /*34230*/  WARPSYNC.COLLECTIVE R15, `(.L_x_3265) ;  /* 0x000000000f087348 */ /* 0x000fea0003c00000 */
[----:B------:R0:W1:Y:S02]  /*34240*/  SHFL.UP P6, R14, R13, R12, R11 ;  /* 0x0400000c0d0e7389 */ /* 0x00006400000c000b */
[----:B01----:R-:W-:Y:S01]  /*34250*/  ENDCOLLECTIVE ;  /* 0x000000000000791b */ /* 0x003fe20003800000 */
.L_x_3265:
[----:B------:R-:W-:Y:S02]  /*34260*/  MOV R12, 0x10 ;  /* 0x00000010000c7802 */ /* 0x000fe40000000f00 */
[----:B------:R-:W-:-:S05]  /*34270*/  SEL R3, R14, RZ, P4 ;  /* 0x000000ff0e037207 */ /* 0x000fca0002000000 */
[----:B------:R-:W-:-:S04]  /*34280*/  IMAD.IADD R3, R2, 0x1, R3 ;  /* 0x0000000102037824 */ /* 0x000fc800078e0203 */
[----:B------:R-:W-:-:S07]  /*34290*/  IMAD.MOV.U32 R13, RZ, RZ, R3 ;  /* 0x000000ffff0d7224 */ /* 0x000fce00078e0003 */
[----:B------:R-:W-:Y:S05]  /*342a0*/  WARPSYNC.COLLECTIVE R15, `(.L_x_3266) ;  /* 0x000000000f087348 */ /* 0x000fea0003c00000 */
[----:B------:R0:W1:Y:S02]  /*342b0*/  SHFL.UP P6, R14, R13, R12, R11 ;  /* 0x0400000c0d0e7389 */ /* 0x00006400000c000b */
[----:B01----:R-:W-:Y:S01]  /*342c0*/  ENDCOLLECTIVE ;  /* 0x000000000000791b */ /* 0x003fe20003800000 */
.L_x_3266:
        /* <DEDUP_REMOVED lines=8> */
.L_x_3267:
[----:B------:R-:W-:Y:S05]  /*34350*/  BRA `(.L_x_3268) ;  /* 0xffffffa000ec7947 */ /* 0x000fea000383ffff */
.L_x_3068:
        /* <DEDUP_REMOVED lines=8> */
.L_x_3270:
[----:B------:R-:W-:Y:S05]  /*343e0*/  BSYNC B0 ;  /* 0x0000000000007941 */ /* 0x000fea0003800000 */
.L_x_3269:
[----:B------:R-:W-:Y:S01]  /*343f0*/  SEL R14, R14, RZ, P1 ;  /* 0x000000ff0e0e7207 */ /* 0x000fe20000800000 */
[----:B------:R-:W-:Y:S01]  /*34400*/  IMAD.MOV.U32 R12, RZ, RZ, 0x2 ;  /* 0x00000002ff0c7424 */ /* 0x000fe200078e00ff */
[----:B------:R-:W-:Y:S01]  /*34410*/  MOV R15, 0xffffffff ;  /* 0xffffffff000f7802 */ /* 0x000fe20000000f00 */
[----:B------:R-:W-:Y:S01]  /*34420*/  IMAD.MOV.U32 R11, RZ, RZ, RZ ;  /* 0x000000ffff0b7224 */ /* 0x000fe200078e00ff */
[----:B------:R-:W-:-:S07]  /*34430*/  IADD3 R13, R17, R14, RZ ;  /* 0x0000000e110d7210 */ /* 0x000fce0007ffe0ff */
[----:B------:R-:W-:Y:S05]  /*34440*/  WARPSYNC.COLLECTIVE R15, `(.L_x_3271) ;  /* 0x000000000f087348 */ /* 0x000fea0003c00000 */
[----:B------:R0:W1:Y:S02]  /*34450*/  SHFL.UP P6, R14, R13, R12, R11 ;  /* 0x0400000c0d0e7389 */ /* 0x00006400000c000b */
[----:B01----:R-:W-:Y:S01]  /*34460*/  ENDCOLLECTIVE ;  /* 0x000000000000791b */ /* 0x003fe20003800000 */
.L_x_3271:
[----:B------:R-:W-:Y:S02]  /*34470*/  MOV R12, 0x4 ;  /* 0x00000004000c7802 */ /* 0x000fe40000000f00 */
[----:B------:R-:W-:-:S05]  /*34480*/  SEL R2, R14, RZ, P2 ;  /* 0x000000ff0e027207 */ /* 0x000fca0001000000 */
[----:B------:R-:W-:-:S04]  /*34490*/  IMAD.IADD R2, R13, 0x1, R2 ;  /* 0x000000010d027824 */ /* 0x000fc800078e0202 */
[----:B------:R-:W-:-:S07]  /*344a0*/  IMAD.MOV.U32 R13, RZ, RZ, R2 ;  /* 0x000000ffff0d7224 */ /* 0x000fce00078e0002 */
[----:B------:R-:W-:Y:S05]  /*344b0*/  WARPSYNC.COLLECTIVE R15, `(.L_x_3272) ;  /* 0x000000000f087348 */ /* 0x000fea0003c00000 */
[----:B------:R0:W1:Y:S02]  /*344c0*/  SHFL.UP P6, R14, R13, R12, R11 ;  /* 0x0400000c0d0e7389 */ /* 0x00006400000c000b */
[----:B01----:R-:W-:Y:S01]  /*344d0*/  ENDCOLLECTIVE ;  /* 0x000000000000791b */ /* 0x003fe20003800000 */
.L_x_3272:
[----:B------:R-:W-:Y:S02]  /*344e0*/  MOV R12, 0x8 ;  /* 0x00000008000c7802 */ /* 0x000fe40000000f00 */
[----:B------:R-:W-:-:S05]  /*344f0*/  SEL R3, R14, RZ, P3 ;  /* 0x000000ff0e037207 */ /* 0x000fca0001800000 */
[----:B------:R-:W-:-:S04]  /*34500*/  IMAD.IADD R3, R2, 0x1, R3 ;  /* 0x0000000102037824 */ /* 0x000fc800078e0203 */
[----:B------:R-:W-:-:S07]  /*34510*/  IMAD.MOV.U32 R13, RZ, RZ, R3 ;  /* 0x000000ffff0d7224 */ /* 0x000fce00078e0003 */
[----:B------:R-:W-:Y:S05]  /*34520*/  WARPSYNC.COLLECTIVE R15, `(.L_x_3273) ;  /* 0x000000000f087348 */ /* 0x000fea0003c00000 */
[----:B------:R0:W1:Y:S02]  /*34530*/  SHFL.UP P6, R14, R13, R12, R11 ;  /* 0x0400000c0d0e7389 */ /* 0x00006400000c000b */
[----:B01----:R-:W-:Y:S01]  /*34540*/  ENDCOLLECTIVE ;  /* 0x000000000000791b */ /* 0x003fe20003800000 */
.L_x_3273:
[----:B------:R-:W-:Y:S02]  /*34550*/  MOV R12, 0x10 ;  /* 0x00000010000c7802 */ /* 0x000fe40000000f00 */
[----:B------:R-:W-:-:S05]  /*34560*/  SEL R4, R14, RZ, P4 ;  /* 0x000000ff0e047207 */ /* 0x000fca0002000000 */
[----:B------:R-:W-:-:S04]  /*34570*/  IMAD.IADD R4, R3, 0x1, R4 ;  /* 0x0000000103047824 */ /* 0x000fc800078e0204 */
[----:B------:R-:W-:-:S07]  /*34580*/  IMAD.MOV.U32 R13, RZ, RZ, R4 ;  /* 0x000000ffff0d7224 */ /* 0x000fce00078e0004 */
[----:B------:R-:W-:Y:S05]  /*34590*/  WARPSYNC.COLLECTIVE R15, `(.L_x_3274) ;  /* 0x000000000f087348 */ /* 0x000fea0003c00000 */
[----:B------:R0:W1:Y:S02]  /*345a0*/  SHFL.UP P6, R14, R13, R12, R11 ;  /* 0x0400000c0d0e7389 */ /* 0x00006400000c000b */
[----:B01----:R-:W-:Y:S01]  /*345b0*/  ENDCOLLECTIVE ;  /* 0x000000000000791b */ /* 0x003fe20003800000 */
.L_x_3274:
        /* <DEDUP_REMOVED lines=8> */
.L_x_3275:
[----:B------:R-:W-:Y:S05]  /*34640*/  BRA `(.L_x_3276) ;  /* 0xffffffa000cc7947 */ /* 0x000fea000383ffff */
.L_x_3070:
[----:B------:R-:W-:Y:S01]  /*34650*/  BSSY B0, `(.L_x_3277) ;  /* 0x0000006000007945 */ /* 0x000fe20003800000 */
[----:B------:R-:W-:Y:S01]  /*34660*/  PLOP3.LUT P6, PT, P6, PT, PT, 0x8, 0x0 ;  /* 0x000000000000781c */ /* 0x000fe200037ce170 */
[----:B------:R-:W-:-:S12]  /*34670*/  IMAD.MOV.U32 R15, RZ, RZ, -0x1 ;  /* 0xffffffffff0f7424 */ /* 0x000fd800078e00ff */
[----:B01----:R-:W-:Y:S05]  /*34680*/  WARPSYNC.COLLECTIVE R15, `(.L_x_3278) ;  /* 0x000000000f087348 */ /* 0x003fea0003c00000 */
[----:B------:R-:W-:Y:S01]  /*34690*/  VOTE.ANY R14, PT, P6 ;  /* 0x00000000000e7806 */ /* 0x000fe200030e0100 */
[----:B01----:R-:W-:Y:S06]  /*346a0*/  ENDCOLLECTIVE ;  /* 0x000000000000791b */ /* 0x003fec0003800000 */
.L_x_3278:
[----:B------:R-:W-:Y:S05]  /*346b0*/  BSYNC B0 ;  /* 0x0000000000007941 */ /* 0x000fea0003800000 */
.L_x_3277:
[----:B------:R-:W-:Y:S01]  /*346c0*/  MOV R3, R14 ;  /* 0x0000000e00037202 */ /* 0x000fe20000000f00 */
[----:B------:R-:W-:Y:S01]  /*346d0*/  IMAD.MOV.U32 R13, RZ, RZ, R17 ;  /* 0x000000ffff0d7224 */ /* 0x000fe200078e0011 */
[----:B------:R-:W-:Y:S01]  /*346e0*/  MOV R11, 0x1f ;  /* 0x0000001f000b7802 */ /* 0x000fe20000000f00 */
[----:B------:R-:W-:Y:S01]  /*346f0*/  IMAD.MOV.U32 R15, RZ, RZ, -0x1 ;  /* 0xffffffffff0f7424 */ /* 0x000fe200078e00ff */
[----:B------:R-:W0:Y:S02]  /*34700*/  POPC R4, R3 ;  /* 0x0000000300047309 */ /* 0x000e240000000000 */
[----:B0-----:R-:W-:-:S07]  /*34710*/  IMAD.MOV.U32 R12, RZ, RZ, R4 ;  /* 0x000000ffff0c7224 */ /* 0x001fce00078e0004 */
[----:B------:R-:W-:Y:S05]  /*34720*/  WARPSYNC.COLLECTIVE R15, `(.L_x_3279) ;  /* 0x000000000f087348 */ /* 0x000fea0003c00000 */
[----:B------:R0:W1:Y:S02]  /*34730*/  SHFL.IDX P6, R14, R13, R12, R11 ;  /* 0x0000000c0d0e7389 */ /* 0x00006400000c000b */
[----:B01----:R-:W-:Y:S01]  /*34740*/  ENDCOLLECTIVE ;  /* 0x000000000000791b */ /* 0x003fe20003800000 */
.L_x_3279:
[----:B------:R-:W-:Y:S01]  /*34750*/  IMAD.MOV.U32 R17, RZ, RZ, R14 ;  /* 0x000000ffff117224 */ /* 0x000fe200078e000e */
[----:B------:R-:W-:Y:S06]  /*34760*/  BRA `(.L_x_3280) ;  /* 0xffffffa000bc7947 */ /* 0x000fec000383ffff */
.L_x_3072:
[----:B------:R-:W-:Y:S01]  /*34770*/  BSSY B0, `(.L_x_3281) ;  /* 0x0000007000007945 */ /* 0x000fe20003800000 */
[----:B------:R-:W-:Y:S01]  /*34780*/  MOV R13, R2 ;  /* 0x00000002000d7202 */ /* 0x000fe20000000f00 */
[----:B------:R-:W-:Y:S02]  /*34790*/  IMAD.MOV.U32 R11, RZ, RZ, 0x1f ;  /* 0x0000001fff0b7424 */ /* 0x000fe400078e00ff */
[----:B------:R-:W-:-:S07]  /*347a0*/  IMAD.MOV.U32 R15, RZ, RZ, -0x1 ;  /* 0xffffffffff0f7424 */ /* 0x000fce00078e00ff */
[----:B0123--:R-:W-:Y:S05]  /*347b0*/  WARPSYNC.COLLECTIVE R15, `(.L_x_3282) ;  /* 0x000000000f087348 */ /* 0x00ffea0003c00000 */
[----:B------:R4:W0:Y:S02]  /*347c0*/  SHFL.IDX P6, R14, R13, R12, R11 ;  /* 0x0000000c0d0e7389 */ /* 0x00082400000c000b */
[----:B01234-:R-:W-:Y:S01]  /*347d0*/  ENDCOLLECTIVE ;  /* 0x000000000000791b */ /* 0x01ffe20003800000 */
.L_x_3282:
[----:B------:R-:W-:Y:S05]  /*347e0*/  BSYNC B0 ;  /* 0x0000000000007941 */ /* 0x000fea0003800000 */
.L_x_3281:
[----:B------:R-:W-:Y:S05]  /*347f0*/  BRA `(.L_x_3071) ;  /* 0xffffffa000b47947 */ /* 0x000fea000383ffff */
.L_x_3076:
[----:B-1----:R1:W3:Y:S02]  /*34800*/  SYNCS.PHASECHK.TRANS64.TRYWAIT P0, [R5+URZ+0x38820], R0 ;  /* 0x03882000050075a7 */ /* 0x0022e4000800017f */
[----:B---3--:R-:W-:Y:S05]  /*34810*/  @!P0 NANOSLEEP.SYNCS 0x989680 ;  /* 0x009896800000895d */ /* 0x008fea0003900000 */
[----:B------:R-:W3:Y:S02]  /*34820*/  @!P0 SYNCS.PHASECHK.TRANS64 P0, [R5+URZ+0x38820], R0 ;  /* 0x03882000050085a7 */ /* 0x000ee4000800007f */
[----:B---3--:R-:W-:Y:S05]  /*34830*/  @!P0 BRA `(.L_x_3076) ;  /* 0xfffffffc00f08947 */ /* 0x008fea000383ffff */
[----:B------:R-:W-:Y:S05]  /*34840*/  BRA `(.L_x_3283) ;  /* 0xffffffa8002c7947 */ /* 0x000fea000383ffff */
.L_x_3077:
        /* <DEDUP_REMOVED lines=11> */
.L_x_3285:
[----:B------:R-:W-:Y:S05]  /*34900*/  BSYNC B0 ;  /* 0x0000000000007941 */ /* 0x000fea0003800000 */
.L_x_3284:
[----:B------:R-:W-:Y:S05]  /*34910*/  BRA `(.L_x_3286) ;  /* 0xffffffa800147947 */ /* 0x000fea000383ffff */
.L_x_3078:
[----:B------:R-:W-:Y:S01]  /*34920*/  BSSY B0, `(.L_x_3287) ;  /* 0x0000006000007945 */ /* 0x000fe20003800000 */
[----:B------:R-:W-:-:S07]  /*34930*/  IMAD.MOV.U32 R15, RZ, RZ, -0x1 ;  /* 0xffffffffff0f7424 */ /* 0x000fce00078e00ff */
[----:B012---:R-:W-:Y:S05]  /*34940*/  WARPSYNC.COLLECTIVE R15, `(.L_x_3288) ;  /* 0x000000000f0c7348 */ /* 0x007fea0003c00000 */
[----:B------:R-:W-:Y:S02]  /*34950*/  ELECT P6, UR62, PT ;  /* 0x00000000003e782f */ /* 0x000fe400038c0000 */
[----:B------:R-:W-:Y:S01]  /*34960*/  MOV R14, UR62 ;  /* 0x0000003e000e7c02 */ /* 0x000fe20008000f00 */
[----:B012---:R-:W-:Y:S10]  /*34970*/  ENDCOLLECTIVE ;  /* 0x000000000000791b */ /* 0x007ff40003800000 */
.L_x_3288:
[----:B------:R-:W-:Y:S05]  /*34980*/  BSYNC B0 ;  /* 0x0000000000007941 */ /* 0x000fea0003800000 */
.L_x_3287:
[----:B------:R-:W-:Y:S05]  /*34990*/  BRA `(.L_x_3289) ;  /* 0xffffffa800087947 */ /* 0x000fea000383ffff */
.L_x_3080:
[----:B-1----:R1:W3:Y:S02]  /*349a0*/  SYNCS.PHASECHK.TRANS64.TRYWAIT P1, [R3+URZ+0x38840], R2 ;  /* 0x03884002030075a7 */ /* 0x0022e4000802017f */
[----:B---3--:R-:W-:Y:S05]  /*349b0*/  @!P1 NANOSLEEP.SYNCS 0x989680 ;  /* 0x009896800000995d */ /* 0x008fea0003900000 */
[----:B------:R-:W3:Y:S02]  /*349c0*/  @!P1 SYNCS.PHASECHK.TRANS64 P1, [R3+URZ+0x38840], R2 ;  /* 0x03884002030095a7 */ /* 0x000ee4000802007f */
[----:B---3--:R-:W-:Y:S05]  /*349d0*/  @!P1 BRA `(.L_x_3080) ;  /* 0xfffffffc00f09947 */ /* 0x008fea000383ffff */
[----:B------:R-:W-:Y:S05]  /*349e0*/  BRA `(.L_x_3290) ;  /* 0xffffffa800307947 */ /* 0x000fea000383ffff */
.L_x_3082:
[----:B---3--:R3:W4:Y:S02]  /*349f0*/  SYNCS.PHASECHK.TRANS64.TRYWAIT P1, [R27+URZ+0x38840], R0 ;  /* 0x038840001b0075a7 */ /* 0x008724000802017f */
[----:B----4-:R-:W-:Y:S05]  /*34a00*/  @!P1 NANOSLEEP.SYNCS 0x989680 ;  /* 0x009896800000995d */ /* 0x010fea0003900000 */
[----:B------:R-:W4:Y:S02]  /*34a10*/  @!P1 SYNCS.PHASECHK.TRANS64 P1, [R27+URZ+0x38840], R0 ;  /* 0x038840001b0095a7 */ /* 0x000f24000802007f */
[----:B----4-:R-:W-:Y:S05]  /*34a20*/  @!P1 BRA `(.L_x_3082) ;  /* 0xfffffffc00f09947 */ /* 0x010fea000383ffff */
[----:B------:R-:W-:Y:S05]  /*34a30*/  BRA `(.L_x_3291) ;  /* 0xffffffa8003c7947 */ /* 0x000fea000383ffff */
.L_x_3084:
[----:B----4-:R4:W0:Y:S02]  /*34a40*/  SYNCS.PHASECHK.TRANS64.TRYWAIT P1, [R3+URZ+0x38860], R2 ;  /* 0x03886002030075a7 */ /* 0x010824000802017f */
[----:B0-----:R-:W-:Y:S05]  /*34a50*/  @!P1 NANOSLEEP.SYNCS 0x989680 ;  /* 0x009896800000995d */ /* 0x001fea0003900000 */
[----:B------:R-:W0:Y:S02]  /*34a60*/  @!P1 SYNCS.PHASECHK.TRANS64 P1, [R3+URZ+0x38860], R2 ;  /* 0x03886002030095a7 */ /* 0x000e24000802007f */
[----:B0-----:R-:W-:Y:S05]  /*34a70*/  @!P1 BRA `(.L_x_3084) ;  /* 0xfffffffc00f09947 */ /* 0x001fea000383ffff */
[----:B------:R-:W-:Y:S05]  /*34a80*/  BRA `(.L_x_3292) ;  /* 0xffffffa800387947 */ /* 0x000fea000383ffff */
.L_x_3293:
        /* <DEDUP_REMOVED lines=15> */
.L_x_3302:


//--------------------- .nv.global.init           --------------------------
	.section	.nv.global.init,"aw",@progbits
.nv.global.init:
	.type		$str$23,@object
	.size		$str$23,($str$24 - $str$23)
$str$23:
        /*0000*/ 	.byte	0x28, 0x61, 0x64, 0x64, 0x72, 0x65, 0x73, 0x73, 0x20, 0x26, 0x20, 0x6d, 0x61, 0x73, 0x6b, 0x29
        /*0010*/ 	.byte	0x20, 0x3d, 0x3d, 0x20, 0x30, 0x00
	.type		$str$24,@object
	.size		$str$24,(__unnamed_9 - $str$24)
$str$24:
        /*0016*/ 	.byte	0x2f, 0x74, 0x6d, 0x70, 0x2f, 0x6f, 0x73, 0x73, 0x5f, 0x6b, 0x65, 0x72, 0x6e, 0x65, 0x6c, 0x73
        /*0026*/ 	.byte	0x5f, 0x73, 0x72, 0x63, 0x2f, 0x66, 0x6c, 0x61, 0x73, 0x68, 0x5f, 0x61, 0x74, 0x74, 0x65, 0x6e
        /*0036*/ 	.byte	0x74, 0x69, 0x6f, 0x6e, 0x2f, 0x63, 0x73, 0x72, 0x63, 0x2f, 0x63, 0x75, 0x74, 0x6c, 0x61, 0x73
        /*0046*/ 	.byte	0x73, 0x2f, 0x69, 0x6e, 0x63, 0x6c, 0x75, 0x64, 0x65, 0x2f, 0x63, 0x75, 0x74, 0x65, 0x2f, 0x70
        /*0056*/ 	.byte	0x6f, 0x69, 0x6e, 0x74, 0x65, 0x72, 0x5f, 0x66, 0x6c, 0x61, 0x67, 0x67, 0x65, 0x64, 0x2e, 0x68
        /*0066*/ 	.byte	0x70, 0x70, 0x00
	.type		__unnamed_9,@object
	.size		__unnamed_9,(__unnamed_5 - __unnamed_9)
__unnamed_9:
        /* <DEDUP_REMOVED lines=23> */
        /*01d9*/ 	.byte	0x3a, 0x43, 0x3c, 0x30, 0x3e, 0x3e, 0x3e, 0x3e, 0x3e, 0x20, 0x26, 0x5d, 0x00
	.type		__unnamed_5,@object
	.size		__unnamed_5,(__unnamed_4 - __unnamed_5)
__unnamed_5:
        /* <DEDUP_REMOVED lines=24> */
	.type		__unnamed_4,@object
	.size		__unnamed_4,(__unnamed_7 - __unnamed_4)
__unnamed_4:
        /* <DEDUP_REMOVED lines=24> */
	.type		__unnamed_7,@object
	.size		__unnamed_7,(__unnamed_8 - __unnamed_7)
__unnamed_7:
        /* <DEDUP_REMOVED lines=28> */
        /*06a6*/ 	.byte	0x36, 0x33, 0x38, 0x34, 0x3e, 0x3e, 0x3e, 0x3e, 0x3e, 0x5d, 0x00
	.type		__unnamed_8,@object
	.size		__unnamed_8,(__unnamed_3 - __unnamed_8)
__unnamed_8:
        /* <DEDUP_REMOVED lines=29> */
	.type		__unnamed_3,@object
	.size		__unnamed_3,(__unnamed_2 - __unnamed_3)
__unnamed_3:
        /* <DEDUP_REMOVED lines=29> */
	.type		__unnamed_2,@object
	.size		__unnamed_2,(__unnamed_6 - __unnamed_2)
__unnamed_2:
        /* <DEDUP_REMOVED lines=29> */
	.type		__unnamed_6,@object
	.size		__unnamed_6,(__unnamed_1 - __unnamed_6)
__unnamed_6:
        /* <DEDUP_REMOVED lines=29> */
	.type		__unnamed_1,@object
	.size		__unnamed_1,(.L_0 - __unnamed_1)
__unnamed_1:
        /* <DEDUP_REMOVED lines=28> */
        /*0fa1*/ 	.byte	0x32, 0x30, 0x34, 0x38, 0x30, 0x3e, 0x3e, 0x3e, 0x3e, 0x3e, 0x20, 0x26, 0x5d, 0x00
.L_0:


//--------------------- .nv.shared._ZN7cutlass13device_kernelIN5flash11enable_sm90INS1_16FlashAttnFwdSm90INS1_25CollectiveMainloopFwdSm90ILi2EN4cute5tupleIJNS5_1CILi1EEES8_S8_EEENS6_IJNS7_ILi128EEENS7_ILi80EEENS7_ILi256EEEEEELi256ENS_6half_tEfNS_4arch4Sm90ELb0ELb0ELb1ELb0ELb1ELb0ELb0ELb1ELb1ELb1ELb0ELb0EEENS1_21CollectiveEpilogueFwdINS6_IJSA_SC_SB_EEES9_SE_SG_Li256ELb0ELb1ELb0ELb0EEENS1_29StaticPersistentTileSchedulerILb0EEEEEEEEEvNT_6ParamsE --------------------------
	.section	.nv.shared._ZN7cutlass13device_kernelIN5flash11enable_sm90INS1_16FlashAttnFwdSm90INS1_25CollectiveMainloopFwdSm90ILi2EN4cute5tupleIJNS5_1CILi1EEES8_S8_EEENS6_IJNS7_ILi128EEENS7_ILi80EEENS7_ILi256EEEEEELi256ENS_6half_tEfNS_4arch4Sm90ELb0ELb0ELb1ELb0ELb1ELb0ELb0ELb1ELb1ELb1ELb0ELb0EEENS1_21CollectiveEpilogueFwdINS6_IJSA_SC_SB_EEES9_SE_SG_Li256ELb0ELb1ELb0ELb0EEENS1_29StaticPersistentTileSchedulerILb0EEEEEEEEEvNT_6ParamsE,"aw",@nobits
	.sectionflags	@""
	.align	16
	.zero		1024


//--------------------- .nv.shared.reserved.0     --------------------------
	.section	.nv.shared.reserved.0,"aw",@nobits
	.weak		__nv_reservedSMEM_offset_0_alias
	.size		__nv_reservedSMEM_offset_0_alias, 0, 0
	.other		__nv_reservedSMEM_offset_0_alias,@"STO_CUDA_RESERVED_SHARED STV_DEFAULT"
__nv_reservedSMEM_offset_0_alias:
	.zero		0


//--------------------- .nv.global                --------------------------
	.section	.nv.global,"aw",@nobits
.nv.global:
	.type		_ZN80_INTERNAL_f45ec788_44_flash_fwd_hdim256_fp16_paged_softcap_sm90_cu_d53ad458_34554cute1_E,@object
	.size		_ZN80_INTERNAL_f45ec788_44_flash_fwd_hdim256_fp16_paged_softcap_sm90_cu_d53ad458_34554cute1_E,(_ZN80_INTERNAL_f45ec788_44_flash_fwd_hdim256_fp16_paged_softcap_sm90_cu_d53ad458_34554cuda3std3__45__cpo6cbeginE - _ZN80_INTERNAL_f45ec788_44_flash_fwd_hdim256_fp16_paged_softcap_sm90_cu_d53ad458_34554cute1_E)
_ZN80_INTERNAL_f45ec788_44_flash_fwd_hdim256_fp16_paged_softcap_sm90_cu_d53ad458_34554cute1_E:
	.zero		1
	.type		_ZN80_INTERNAL_f45ec788_44_flash_fwd_hdim256_fp16_paged_softcap_sm90_cu_d53ad458_34554cuda3std3__45__cpo6cbeginE,@object
	.size		_ZN80_INTERNAL_f45ec788_44_flash_fwd_hdim256_fp16_paged_softcap_sm90_cu_d53ad458_34554cuda3std3__45__cpo6cbeginE,(_ZN80_INTERNAL_f45ec788_44_flash_fwd_hdim256_fp16_paged_softcap_sm90_cu_d53ad458_34554cuda3std3__48in_placeE - _ZN80_INTERNAL_f45ec788_44_flash_fwd_hdim256_fp16_paged_softcap_sm90_cu_d53ad458_34554cuda3std3__45__cpo6cbeginE)
_ZN80_INTERNAL_f45ec788_44_flash_fwd_hdim256_fp16_paged_softcap_sm90_cu_d53ad458_34554cuda3std3__45__cpo6cbeginE:
	.zero		1
	.type		_ZN80_INTERNAL_f45ec788_44_flash_fwd_hdim256_fp16_paged_softcap_sm90_cu_d53ad458_34554cuda3std3__48in_placeE,@object
	.size		_ZN80_INTERNAL_f45ec788_44_flash_fwd_hdim256_fp16_paged_softcap_sm90_cu_d53ad458_34554cuda3std3__48in_placeE,(_ZN80_INTERNAL_f45ec788_44_flash_fwd_hdim256_fp16_paged_softcap_sm90_cu_d53ad458_34554cuda3std6ranges3__45__cpo9iter_moveE - _ZN80_INTERNAL_f45ec788_44_flash_fwd_hdim256_fp16_paged_softcap_sm90_cu_d53ad458_34554cuda3std3__48in_placeE)
_ZN80_INTERNAL_f45ec788_44_flash_fwd_hdim256_fp16_paged_softcap_sm90_cu_d53ad458_34554cuda3std3__48in_placeE:
	.zero		1
	.type		_ZN80_INTERNAL_f45ec788_44_flash_fwd_hdim256_fp16_paged_softcap_sm90_cu_d53ad458_34554cuda3std6ranges3__45__cpo9iter_moveE,@object
	.size		_ZN80_INTERNAL_f45ec788_44_flash_fwd_hdim256_fp16_paged_softcap_sm90_cu_d53ad458_34554cuda3std6ranges3__45__cpo9iter_moveE,(_ZN80_INTERNAL_f45ec788_44_flash_fwd_hdim256_fp16_paged_softcap_sm90_cu_d53ad458_34554cuda3std3__45__cpo5beginE - _ZN80_INTERNAL_f45ec788_44_flash_fwd_hdim256_fp16_paged_softcap_sm90_cu_d53ad458_34554cuda3std6ranges3__45__cpo9iter_moveE)
_ZN80_INTERNAL_f45ec788_44_flash_fwd_hdim256_fp16_paged_softcap_sm90_cu_d53ad458_34554cuda3std6ranges3__45__cpo9iter_moveE:
	.zero		1
	.type		_ZN80_INTERNAL_f45ec788_44_flash_fwd_hdim256_fp16_paged_softcap_sm90_cu_d53ad458_34554cuda3std3__45__cpo5beginE,@object
	.size		_ZN80_INTERNAL_f45ec788_44_flash_fwd_hdim256_fp16_paged_softcap_sm90_cu_d53ad458_34554cuda3std3__45__cpo5beginE,(_ZN80_INTERNAL_f45ec788_44_flash_fwd_hdim256_fp16_paged_softcap_sm90_cu_d53ad458_34554cuda3std3__482_GLOBAL__N__f45ec788_44_flash_fwd_hdim256_fp16_paged_softcap_sm90_cu_d53ad458_34556ignoreE - _ZN80_INTERNAL_f45ec788_44_flash_fwd_hdim256_fp16_paged_softcap_sm90_cu_d53ad458_34554cuda3std3__45__cpo5beginE)
_ZN80_INTERNAL_f45ec788_44_flash_fwd_hdim256_fp16_paged_softcap_sm90_cu_d53ad458_34554cuda3std3__45__cpo5beginE:
	.zero		1
	.type		_ZN80_INTERNAL_f45ec788_44_flash_fwd_hdim256_fp16_paged_softcap_sm90_cu_d53ad458_34554cuda3std3__482_GLOBAL__N__f45ec788_44_flash_fwd_hdim256_fp16_paged_softcap_sm90_cu_d53ad458_34556ignoreE,@object
	.size		_ZN80_INTERNAL_f45ec788_44_flash_fwd_hdim256_fp16_paged_softcap_sm90_cu_d53ad458_34554cuda3std3__482_GLOBAL__N__f45ec788_44_flash_fwd_hdim256_fp16_paged_softcap_sm90_cu_d53ad458_34556ignoreE,(_ZN80_INTERNAL_f45ec788_44_flash_fwd_hdim256_fp16_paged_softcap_sm90_cu_d53ad458_34554cute7productE - _ZN80_INTERNAL_f45ec788_44_flash_fwd_hdim256_fp16_paged_softcap_sm90_cu_d53ad458_34554cuda3std3__482_GLOBAL__N__f45ec788_44_flash_fwd_hdim256_fp16_paged_softcap_sm90_cu_d53ad458_34556ignoreE)
_ZN80_INTERNAL_f45ec788_44_flash_fwd_hdim256_fp16_paged_softcap_sm90_cu_d53ad458_34554cuda3std3__482_GLOBAL__N__f45ec788_44_flash_fwd_hdim256_fp16_paged_softcap_sm90_cu_d53ad458_34556ignoreE:
	.zero		1
	.type		_ZN80_INTERNAL_f45ec788_44_flash_fwd_hdim256_fp16_paged_softcap_sm90_cu_d53ad458_34554cute7productE,@object
	.size		_ZN80_INTERNAL_f45ec788_44_flash_fwd_hdim256_fp16_paged_softcap_sm90_cu_d53ad458_34554cute7productE,(_ZN80_INTERNAL_f45ec788_44_flash_fwd_hdim256_fp16_paged_softcap_sm90_cu_d53ad458_34554cuda3std3__45__cpo3endE - _ZN80_INTERNAL_f45ec788_44_flash_fwd_hdim256_fp16_paged_softcap_sm90_cu_d53ad458_34554cute7productE)
_ZN80_INTERNAL_f45ec788_44_flash_fwd_hdim256_fp16_paged_softcap_sm90_cu_d53ad458_34554cute7productE:
	.zero		1
	.type		_ZN80_INTERNAL_f45ec788_44_flash_fwd_hdim256_fp16_paged_softcap_sm90_cu_d53ad458_34554cuda3std3__45__cpo3endE,@object
	.size		_ZN80_INTERNAL_f45ec788_44_flash_fwd_hdim256_fp16_paged_softcap_sm90_cu_d53ad458_34554cuda3std3__45__cpo3endE,(_ZN80_INTERNAL_f45ec788_44_flash_fwd_hdim256_fp16_paged_softcap_sm90_cu_d53ad458_34554cuda3std3__419piecewise_constructE - _ZN80_INTERNAL_f45ec788_44_flash_fwd_hdim256_fp16_paged_softcap_sm90_cu_d53ad458_34554cuda3std3__45__cpo3endE)
_ZN80_INTERNAL_f45ec788_44_flash_fwd_hdim256_fp16_paged_softcap_sm90_cu_d53ad458_34554cuda3std3__45__cpo3endE:
	.zero		1
	.type		_ZN80_INTERNAL_f45ec788_44_flash_fwd_hdim256_fp16_paged_softcap_sm90_cu_d53ad458_34554cuda3std3__419piecewise_constructE,@object
	.size		_ZN80_INTERNAL_f45ec788_44_flash_fwd_hdim256_fp16_paged_softcap_sm90_cu_d53ad458_34554cuda3std3__419piecewise_constructE,(_ZN80_INTERNAL_f45ec788_44_flash_fwd_hdim256_fp16_paged_softcap_sm90_cu_d53ad458_34554cuda3std3__45__cpo4cendE - _ZN80_INTERNAL_f45ec788_44_flash_fwd_hdim256_fp16_paged_softcap_sm90_cu_d53ad458_34554cuda3std3__419piecewise_constructE)
_ZN80_INTERNAL_f45ec788_44_flash_fwd_hdim256_fp16_paged_softcap_sm90_cu_d53ad458_34554cuda3std3__419piecewise_constructE:
	.zero		1
	.type		_ZN80_INTERNAL_f45ec788_44_flash_fwd_hdim256_fp16_paged_softcap_sm90_cu_d53ad458_34554cuda3std3__45__cpo4cendE,@object
	.size		_ZN80_INTERNAL_f45ec788_44_flash_fwd_hdim256_fp16_paged_softcap_sm90_cu_d53ad458_34554cuda3std3__45__cpo4cendE,(_ZN80_INTERNAL_f45ec788_44_flash_fwd_hdim256_fp16_paged_softcap_sm90_cu_d53ad458_34554cuda3std6ranges3__45__cpo4swapE - _ZN80_INTERNAL_f45ec788_44_flash_fwd_hdim256_fp16_paged_softcap_sm90_cu_d53ad458_34554cuda3std3__45__cpo4cendE)
_ZN80_INTERNAL_f45ec788_44_flash_fwd_hdim256_fp16_paged_softcap_sm90_cu_d53ad458_34554cuda3std3__45__cpo4cendE:
	.zero		1
	.type		_ZN80_INTERNAL_f45ec788_44_flash_fwd_hdim256_fp16_paged_softcap_sm90_cu_d53ad458_34554cuda3std6ranges3__45__cpo4swapE,@object
	.size		_ZN80_INTERNAL_f45ec788_44_flash_fwd_hdim256_fp16_paged_softcap_sm90_cu_d53ad458_34554cuda3std6ranges3__45__cpo4swapE,(.L_16 - _ZN80_INTERNAL_f45ec788_44_flash_fwd_hdim256_fp16_paged_softcap_sm90_cu_d53ad458_34554cuda3std6ranges3__45__cpo4swapE)
_ZN80_INTERNAL_f45ec788_44_flash_fwd_hdim256_fp16_paged_softcap_sm90_cu_d53ad458_34554cuda3std6ranges3__45__cpo4swapE:
	.zero		1
.L_16:


//--------------------- .nv.shared._ZN7cutlass13device_kernelIN5flash11enable_sm90INS1_16FlashAttnFwdSm90INS1_25CollectiveMainloopFwdSm90ILi2EN4cute5tupleIJNS5_1CILi1EEES8_S8_EEENS6_IJNS7_ILi128EEENS7_ILi80EEENS7_ILi256EEEEEELi256ENS_6half_tEfNS_4arch4Sm90ELb0ELb0ELb1ELb1ELb1ELb0ELb0ELb1ELb1ELb1ELb0ELb0EEENS1_21CollectiveEpilogueFwdINS6_IJSA_SC_SB_EEES9_SE_SG_Li256ELb1ELb1ELb0ELb0EEENS1_36VarlenDynamicPersistentTileSchedulerILi128ELi80ELi256ELi128ELb0ELb1ELb1ELb0ELb1ELb1EEEEEEEEEvNT_6ParamsE --------------------------
	.section	.nv.shared._ZN7cutlass13device_kernelIN5flash11enable_sm90INS1_16FlashAttnFwdSm90INS1_25CollectiveMainloopFwdSm90ILi2EN4cute5tupleIJNS5_1CILi1EEES8_S8_EEENS6_IJNS7_ILi128EEENS7_ILi80EEENS7_ILi256EEEEEELi256ENS_6half_tEfNS_4arch4Sm90ELb0ELb0ELb1ELb1ELb1ELb0ELb0ELb1ELb1ELb1ELb0ELb0EEENS1_21CollectiveEpilogueFwdINS6_IJSA_SC_SB_EEES9_SE_SG_Li256ELb1ELb1ELb0ELb0EEENS1_36VarlenDynamicPersistentTileSchedulerILi128ELi80ELi256ELi128ELb0ELb1ELb1ELb0ELb1ELb1EEEEEEEEEvNT_6ParamsE,"aw",@nobits
	.sectionflags	@""
	.align	16
	.zero		1024


//--------------------- .nv.shared._ZN7cutlass13device_kernelIN5flash11enable_sm90INS1_16FlashAttnFwdSm90INS1_25CollectiveMainloopFwdSm90ILi2EN4cute5tupleIJNS5_1CILi1EEES8_S8_EEENS6_IJNS7_ILi128EEENS7_ILi80EEENS7_ILi256EEEEEELi256ENS_6half_tEfNS_4arch4Sm90ELb0ELb0ELb1ELb1ELb1ELb1ELb0ELb1ELb1ELb1ELb0ELb0EEENS1_21CollectiveEpilogueFwdINS6_IJSA_SC_SB_EEES9_SE_SG_Li256ELb1ELb1ELb0ELb0EEENS1_36VarlenDynamicPersistentTileSchedulerILi128ELi80ELi256ELi128ELb0ELb1ELb1ELb0ELb1ELb1EEEEEEEEEvNT_6ParamsE --------------------------
	.section	.nv.shared._ZN7cutlass13device_kernelIN5flash11enable_sm90INS1_16FlashAttnFwdSm90INS1_25CollectiveMainloopFwdSm90ILi2EN4cute5tupleIJNS5_1CILi1EEES8_S8_EEENS6_IJNS7_ILi128EEENS7_ILi80EEENS7_ILi256EEEEEELi256ENS_6half_tEfNS_4arch4Sm90ELb0ELb0ELb1ELb1ELb1ELb1ELb0ELb1ELb1ELb1ELb0ELb0EEENS1_21CollectiveEpilogueFwdINS6_IJSA_SC_SB_EEES9_SE_SG_Li256ELb1ELb1ELb0ELb0EEENS1_36VarlenDynamicPersistentTileSchedulerILi128ELi80ELi256ELi128ELb0ELb1ELb1ELb0ELb1ELb1EEEEEEEEEvNT_6ParamsE,"aw",@nobits
	.sectionflags	@""
	.align	16
	.zero		1024


//--------------------- .nv.shared._ZN7cutlass13device_kernelIN5flash11enable_sm90INS1_16FlashAttnFwdSm90INS1_25CollectiveMainloopFwdSm90ILi2EN4cute5tupleIJNS5_1CILi1EEES8_S8_EEENS6_IJNS7_ILi128EEENS7_ILi64EEENS7_ILi256EEEEEELi256ENS_6half_tEfNS_4arch4Sm90ELb0ELb1ELb1ELb0ELb1ELb0ELb0ELb1ELb1ELb1ELb0ELb0EEENS1_21CollectiveEpilogueFwdINS6_IJSA_SC_SB_EEES9_SE_SG_Li256ELb0ELb1ELb0ELb0EEENS1_30DynamicPersistentTileSchedulerILi256ELi128ELb0ELb1ELb1EEEEEEEEEvNT_6ParamsE --------------------------
	.section	.nv.shared._ZN7cutlass13device_kernelIN5flash11enable_sm90INS1_16FlashAttnFwdSm90INS1_25CollectiveMainloopFwdSm90ILi2EN4cute5tupleIJNS5_1CILi1EEES8_S8_EEENS6_IJNS7_ILi128EEENS7_ILi64EEENS7_ILi256EEEEEELi256ENS_6half_tEfNS_4arch4Sm90ELb0ELb1ELb1ELb0ELb1ELb0ELb0ELb1ELb1ELb1ELb0ELb0EEENS1_21CollectiveEpilogueFwdINS6_IJSA_SC_SB_EEES9_SE_SG_Li256ELb0ELb1ELb0ELb0EEENS1_30DynamicPersistentTileSchedulerILi256ELi128ELb0ELb1ELb1EEEEEEEEEvNT_6ParamsE,"aw",@nobits
	.sectionflags	@""
	.align	16
	.zero		1024


//--------------------- .nv.shared._ZN7cutlass13device_kernelIN5flash11enable_sm90INS1_16FlashAttnFwdSm90INS1_25CollectiveMainloopFwdSm90ILi2EN4cute5tupleIJNS5_1CILi1EEES8_S8_EEENS6_IJNS7_ILi128EEENS7_ILi64EEENS7_ILi256EEEEEELi256ENS_6half_tEfNS_4arch4Sm90ELb0ELb1ELb1ELb1ELb1ELb0ELb0ELb1ELb1ELb1ELb0ELb0EEENS1_21CollectiveEpilogueFwdINS6_IJSA_SC_SB_EEES9_SE_SG_Li256ELb1ELb1ELb0ELb0EEENS1_36VarlenDynamicPersistentTileSchedulerILi128ELi64ELi256ELi128ELb0ELb1ELb1ELb1ELb0ELb1EEEEEEEEEvNT_6ParamsE --------------------------
	.section	.nv.shared._ZN7cutlass13device_kernelIN5flash11enable_sm90INS1_16FlashAttnFwdSm90INS1_25CollectiveMainloopFwdSm90ILi2EN4cute5tupleIJNS5_1CILi1EEES8_S8_EEENS6_IJNS7_ILi128EEENS7_ILi64EEENS7_ILi256EEEEEELi256ENS_6half_tEfNS_4arch4Sm90ELb0ELb1ELb1ELb1ELb1ELb0ELb0ELb1ELb1ELb1ELb0ELb0EEENS1_21CollectiveEpilogueFwdINS6_IJSA_SC_SB_EEES9_SE_SG_Li256ELb1ELb1ELb0ELb0EEENS1_36VarlenDynamicPersistentTileSchedulerILi128ELi64ELi256ELi128ELb0ELb1ELb1ELb1ELb0ELb1EEEEEEEEEvNT_6ParamsE,"aw",@nobits
	.sectionflags	@""
	.align	16
	.zero		1024


//--------------------- .nv.shared._ZN7cutlass13device_kernelIN5flash11enable_sm90INS1_16FlashAttnFwdSm90INS1_25CollectiveMainloopFwdSm90ILi2EN4cute5tupleIJNS5_1CILi1EEES8_S8_EEENS6_IJNS7_ILi128EEENS7_ILi64EEENS7_ILi256EEEEEELi256ENS_6half_tEfNS_4arch4Sm90ELb0ELb1ELb1ELb1ELb1ELb1ELb0ELb1ELb1ELb1ELb0ELb0EEENS1_21CollectiveEpilogueFwdINS6_IJSA_SC_SB_EEES9_SE_SG_Li256ELb1ELb1ELb0ELb0EEENS1_36VarlenDynamicPersistentTileSchedulerILi128ELi64ELi256ELi128ELb0ELb1ELb1ELb1ELb0ELb1EEEEEEEEEvNT_6ParamsE --------------------------
	.section	.nv.shared._ZN7cutlass13device_kernelIN5flash11enable_sm90INS1_16FlashAttnFwdSm90INS1_25CollectiveMainloopFwdSm90ILi2EN4cute5tupleIJNS5_1CILi1EEES8_S8_EEENS6_IJNS7_ILi128EEENS7_ILi64EEENS7_ILi256EEEEEELi256ENS_6half_tEfNS_4arch4Sm90ELb0ELb1ELb1ELb1ELb1ELb1ELb0ELb1ELb1ELb1ELb0ELb0EEENS1_21CollectiveEpilogueFwdINS6_IJSA_SC_SB_EEES9_SE_SG_Li256ELb1ELb1ELb0ELb0EEENS1_36VarlenDynamicPersistentTileSchedulerILi128ELi64ELi256ELi128ELb0ELb1ELb1ELb1ELb0ELb1EEEEEEEEEvNT_6ParamsE,"aw",@nobits
	.sectionflags	@""
	.align	16
	.zero		1024


//--------------------- .nv.shared._ZN7cutlass13device_kernelIN5flash11enable_sm90INS1_16FlashAttnFwdSm90INS1_25CollectiveMainloopFwdSm90ILi2EN4cute5tupleIJNS5_1CILi1EEES8_S8_EEENS6_IJNS7_ILi128EEENS7_ILi80EEENS7_ILi256EEEEEELi256ENS_6half_tEfNS_4arch4Sm90ELb1ELb0ELb1ELb0ELb1ELb0ELb0ELb1ELb1ELb1ELb0ELb0EEENS1_21CollectiveEpilogueFwdINS6_IJSA_SC_SB_EEES9_SE_SG_Li256ELb0ELb1ELb0ELb0EEENS1_30DynamicPersistentTileSchedulerILi256ELi128ELb0ELb1ELb1EEEEEEEEEvNT_6ParamsE --------------------------
	.section	.nv.shared._ZN7cutlass13device_kernelIN5flash11enable_sm90INS1_16FlashAttnFwdSm90INS1_25CollectiveMainloopFwdSm90ILi2EN4cute5tupleIJNS5_1CILi1EEES8_S8_EEENS6_IJNS7_ILi128EEENS7_ILi80EEENS7_ILi256EEEEEELi256ENS_6half_tEfNS_4arch4Sm90ELb1ELb0ELb1ELb0ELb1ELb0ELb0ELb1ELb1ELb1ELb0ELb0EEENS1_21CollectiveEpilogueFwdINS6_IJSA_SC_SB_EEES9_SE_SG_Li256ELb0ELb1ELb0ELb0EEENS1_30DynamicPersistentTileSchedulerILi256ELi128ELb0ELb1ELb1EEEEEEEEEvNT_6ParamsE,"aw",@nobits
	.sectionflags	@""
	.align	16
	.zero		1024


//--------------------- .nv.shared._ZN7cutlass13device_kernelIN5flash11enable_sm90INS1_16FlashAttnFwdSm90INS1_25CollectiveMainloopFwdSm90ILi2EN4cute5tupleIJNS5_1CILi1EEES8_S8_EEENS6_IJNS7_ILi128EEENS7_ILi80EEENS7_ILi256EEEEEELi256ENS_6half_tEfNS_4arch4Sm90ELb1ELb0ELb1ELb1ELb1ELb0ELb0ELb1ELb1ELb1ELb0ELb0EEENS1_21CollectiveEpilogueFwdINS6_IJSA_SC_SB_EEES9_SE_SG_Li256ELb1ELb1ELb0ELb0EEENS1_36VarlenDynamicPersistentTileSchedulerILi128ELi80ELi256ELi128ELb0ELb1ELb1ELb1ELb1ELb1EEEEEEEEEvNT_6ParamsE --------------------------
	.section	.nv.shared._ZN7cutlass13device_kernelIN5flash11enable_sm90INS1_16FlashAttnFwdSm90INS1_25CollectiveMainloopFwdSm90ILi2EN4cute5tupleIJNS5_1CILi1EEES8_S8_EEENS6_IJNS7_ILi128EEENS7_ILi80EEENS7_ILi256EEEEEELi256ENS_6half_tEfNS_4arch4Sm90ELb1ELb0ELb1ELb1ELb1ELb0ELb0ELb1ELb1ELb1ELb0ELb0EEENS1_21CollectiveEpilogueFwdINS6_IJSA_SC_SB_EEES9_SE_SG_Li256ELb1ELb1ELb0ELb0EEENS1_36VarlenDynamicPersistentTileSchedulerILi128ELi80ELi256ELi128ELb0ELb1ELb1ELb1ELb1ELb1EEEEEEEEEvNT_6ParamsE,"aw",@nobits
	.sectionflags	@""
	.align	16
	.zero		1024


//--------------------- .nv.shared._ZN7cutlass13device_kernelIN5flash11enable_sm90INS1_16FlashAttnFwdSm90INS1_25CollectiveMainloopFwdSm90ILi2EN4cute5tupleIJNS5_1CILi1EEES8_S8_EEENS6_IJNS7_ILi128EEENS7_ILi80EEENS7_ILi256EEEEEELi256ENS_6half_tEfNS_4arch4Sm90ELb1ELb0ELb1ELb1ELb1ELb1ELb0ELb1ELb1ELb1ELb0ELb0EEENS1_21CollectiveEpilogueFwdINS6_IJSA_SC_SB_EEES9_SE_SG_Li256ELb1ELb1ELb0ELb0EEENS1_36VarlenDynamicPersistentTileSchedulerILi128ELi80ELi256ELi128ELb0ELb1ELb1ELb1ELb1ELb1EEEEEEEEEvNT_6ParamsE --------------------------
	.section	.nv.shared._ZN7cutlass13device_kernelIN5flash11enable_sm90INS1_16FlashAttnFwdSm90INS1_25CollectiveMainloopFwdSm90ILi2EN4cute5tupleIJNS5_1CILi1EEES8_S8_EEENS6_IJNS7_ILi128EEENS7_ILi80EEENS7_ILi256EEEEEELi256ENS_6half_tEfNS_4arch4Sm90ELb1ELb0ELb1ELb1ELb1ELb1ELb0ELb1ELb1ELb1ELb0ELb0EEENS1_21CollectiveEpilogueFwdINS6_IJSA_SC_SB_EEES9_SE_SG_Li256ELb1ELb1ELb0ELb0EEENS1_36VarlenDynamicPersistentTileSchedulerILi128ELi80ELi256ELi128ELb0ELb1ELb1ELb1ELb1ELb1EEEEEEEEEvNT_6ParamsE,"aw",@nobits
	.sectionflags	@""
	.align	16
	.zero		1024


//--------------------- .nv.constant0._ZN7cutlass13device_kernelIN5flash11enable_sm90INS1_16FlashAttnFwdSm90INS1_25CollectiveMainloopFwdSm90ILi2EN4cute5tupleIJNS5_1CILi1EEES8_S8_EEENS6_IJNS7_ILi128EEENS7_ILi80EEENS7_ILi256EEEEEELi256ENS_6half_tEfNS_4arch4Sm90ELb0ELb0ELb1ELb0ELb1ELb0ELb0ELb1ELb1ELb1ELb0ELb0EEENS1_21CollectiveEpilogueFwdINS6_IJSA_SC_SB_EEES9_SE_SG_Li256ELb0ELb1ELb0ELb0EEENS1_29StaticPersistentTileSchedulerILb0EEEEEEEEEvNT_6ParamsE --------------------------
	.section	.nv.constant0._ZN7cutlass13device_kernelIN5flash11enable_sm90INS1_16FlashAttnFwdSm90INS1_25CollectiveMainloopFwdSm90ILi2EN4cute5tupleIJNS5_1CILi1EEES8_S8_EEENS6_IJNS7_ILi128EEENS7_ILi80EEENS7_ILi256EEEEEELi256ENS_6half_tEfNS_4arch4Sm90ELb0ELb0ELb1ELb0ELb1ELb0ELb0ELb1ELb1ELb1ELb0ELb0EEENS1_21CollectiveEpilogueFwdINS6_IJSA_SC_SB_EEES9_SE_SG_Li256ELb0ELb1ELb0ELb0EEENS1_29StaticPersistentTileSchedulerILb0EEEEEEEEEvNT_6ParamsE,"a",@progbits
	.sectionflags	@""
	.align	4
.nv.constant0._ZN7cutlass13device_kernelIN5flash11enable_sm90INS1_16FlashAttnFwdSm90INS1_25CollectiveMainloopFwdSm90ILi2EN4cute5tupleIJNS5_1CILi1EEES8_S8_EEENS6_IJNS7_ILi128EEENS7_ILi80EEENS7_ILi256EEEEEELi256ENS_6half_tEfNS_4arch4Sm90ELb0ELb0ELb1ELb0ELb1ELb0ELb0ELb1ELb1ELb1ELb0ELb0EEENS1_21CollectiveEpilogueFwdINS6_IJSA_SC_SB_EEES9_SE_SG_Li256ELb0ELb1ELb0ELb0EEENS1_29StaticPersistentTileSchedulerILb0EEEEEEEEEvNT_6ParamsE:
	.zero		3200


//--------------------- .nv.constant0._ZN7cutlass13device_kernelIN5flash11enable_sm90INS1_16FlashAttnFwdSm90INS1_25CollectiveMainloopFwdSm90ILi2EN4cute5tupleIJNS5_1CILi1EEES8_S8_EEENS6_IJNS7_ILi128EEENS7_ILi80EEENS7_ILi256EEEEEELi256ENS_6half_tEfNS_4arch4Sm90ELb0ELb0ELb1ELb1ELb1ELb0ELb0ELb1ELb1ELb1ELb0ELb0EEENS1_21CollectiveEpilogueFwdINS6_IJSA_SC_SB_EEES9_SE_SG_Li256ELb1ELb1ELb0ELb0EEENS1_36VarlenDynamicPersistentTileSchedulerILi128ELi80ELi256ELi128ELb0ELb1ELb1ELb0ELb1ELb1EEEEEEEEEvNT_6ParamsE --------------------------
	.section	.nv.constant0._ZN7cutlass13device_kernelIN5flash11enable_sm90INS1_16FlashAttnFwdSm90INS1_25CollectiveMainloopFwdSm90ILi2EN4cute5tupleIJNS5_1CILi1EEES8_S8_EEENS6_IJNS7_ILi128EEENS7_ILi80EEENS7_ILi256EEEEEELi256ENS_6half_tEfNS_4arch4Sm90ELb0ELb0ELb1ELb1ELb1ELb0ELb0ELb1ELb1ELb1ELb0ELb0EEENS1_21CollectiveEpilogueFwdINS6_IJSA_SC_SB_EEES9_SE_SG_Li256ELb1ELb1ELb0ELb0EEENS1_36VarlenDynamicPersistentTileSchedulerILi128ELi80ELi256ELi128ELb0ELb1ELb1ELb0ELb1ELb1EEEEEEEEEvNT_6ParamsE,"a",@progbits
	.sectionflags	@""
	.align	4
.nv.constant0._ZN7cutlass13device_kernelIN5flash11enable_sm90INS1_16FlashAttnFwdSm90INS1_25CollectiveMainloopFwdSm90ILi2EN4cute5tupleIJNS5_1CILi1EEES8_S8_EEENS6_IJNS7_ILi128EEENS7_ILi80EEENS7_ILi256EEEEEELi256ENS_6half_tEfNS_4arch4Sm90ELb0ELb0ELb1ELb1ELb1ELb0ELb0ELb1ELb1ELb1ELb0ELb0EEENS1_21CollectiveEpilogueFwdINS6_IJSA_SC_SB_EEES9_SE_SG_Li256ELb1ELb1ELb0ELb0EEENS1_36VarlenDynamicPersistentTileSchedulerILi128ELi80ELi256ELi128ELb0ELb1ELb1ELb0ELb1ELb1EEEEEEEEEvNT_6ParamsE:
	.zero		3328


//--------------------- .nv.constant0._ZN7cutlass13device_kernelIN5flash11enable_sm90INS1_16FlashAttnFwdSm90INS1_25CollectiveMainloopFwdSm90ILi2EN4cute5tupleIJNS5_1CILi1EEES8_S8_EEENS6_IJNS7_ILi128EEENS7_ILi80EEENS7_ILi256EEEEEELi256ENS_6half_tEfNS_4arch4Sm90ELb0ELb0ELb1ELb1ELb1ELb1ELb0ELb1ELb1ELb1ELb0ELb0EEENS1_21CollectiveEpilogueFwdINS6_IJSA_SC_SB_EEES9_SE_SG_Li256ELb1ELb1ELb0ELb0EEENS1_36VarlenDynamicPersistentTileSchedulerILi128ELi80ELi256ELi128ELb0ELb1ELb1ELb0ELb1ELb1EEEEEEEEEvNT_6ParamsE --------------------------
	.section	.nv.constant0._ZN7cutlass13device_kernelIN5flash11enable_sm90INS1_16FlashAttnFwdSm90INS1_25CollectiveMainloopFwdSm90ILi2EN4cute5tupleIJNS5_1CILi1EEES8_S8_EEENS6_IJNS7_ILi128EEENS7_ILi80EEENS7_ILi256EEEEEELi256ENS_6half_tEfNS_4arch4Sm90ELb0ELb0ELb1ELb1ELb1ELb1ELb0ELb1ELb1ELb1ELb0ELb0EEENS1_21CollectiveEpilogueFwdINS6_IJSA_SC_SB_EEES9_SE_SG_Li256ELb1ELb1ELb0ELb0EEENS1_36VarlenDynamicPersistentTileSchedulerILi128ELi80ELi256ELi128ELb0ELb1ELb1ELb0ELb1ELb1EEEEEEEEEvNT_6ParamsE,"a",@progbits
	.sectionflags	@""
	.align	4
.nv.constant0._ZN7cutlass13device_kernelIN5flash11enable_sm90INS1_16FlashAttnFwdSm90INS1_25CollectiveMainloopFwdSm90ILi2EN4cute5tupleIJNS5_1CILi1EEES8_S8_EEENS6_IJNS7_ILi128EEENS7_ILi80EEENS7_ILi256EEEEEELi256ENS_6half_tEfNS_4arch4Sm90ELb0ELb0ELb1ELb1ELb1ELb1ELb0ELb1ELb1ELb1ELb0ELb0EEENS1_21CollectiveEpilogueFwdINS6_IJSA_SC_SB_EEES9_SE_SG_Li256ELb1ELb1ELb0ELb0EEENS1_36VarlenDynamicPersistentTileSchedulerILi128ELi80ELi256ELi128ELb0ELb1ELb1ELb0ELb1ELb1EEEEEEEEEvNT_6ParamsE:
	.zero		3328


//--------------------- .nv.constant0._ZN7cutlass13device_kernelIN5flash11enable_sm90INS1_16FlashAttnFwdSm90INS1_25CollectiveMainloopFwdSm90ILi2EN4cute5tupleIJNS5_1CILi1EEES8_S8_EEENS6_IJNS7_ILi128EEENS7_ILi64EEENS7_ILi256EEEEEELi256ENS_6half_tEfNS_4arch4Sm90ELb0ELb1ELb1ELb0ELb1ELb0ELb0ELb1ELb1ELb1ELb0ELb0EEENS1_21CollectiveEpilogueFwdINS6_IJSA_SC_SB_EEES9_SE_SG_Li256ELb0ELb1ELb0ELb0EEENS1_30DynamicPersistentTileSchedulerILi256ELi128ELb0ELb1ELb1EEEEEEEEEvNT_6ParamsE --------------------------
	.section	.nv.constant0._ZN7cutlass13device_kernelIN5flash11enable_sm90INS1_16FlashAttnFwdSm90INS1_25CollectiveMainloopFwdSm90ILi2EN4cute5tupleIJNS5_1CILi1EEES8_S8_EEENS6_IJNS7_ILi128EEENS7_ILi64EEENS7_ILi256EEEEEELi256ENS_6half_tEfNS_4arch4Sm90ELb0ELb1ELb1ELb0ELb1ELb0ELb0ELb1ELb1ELb1ELb0ELb0EEENS1_21CollectiveEpilogueFwdINS6_IJSA_SC_SB_EEES9_SE_SG_Li256ELb0ELb1ELb0ELb0EEENS1_30DynamicPersistentTileSchedulerILi256ELi128ELb0ELb1ELb1EEEEEEEEEvNT_6ParamsE,"a",@progbits
	.sectionflags	@""
	.align	4
.nv.constant0._ZN7cutlass13device_kernelIN5flash11enable_sm90INS1_16FlashAttnFwdSm90INS1_25CollectiveMainloopFwdSm90ILi2EN4cute5tupleIJNS5_1CILi1EEES8_S8_EEENS6_IJNS7_ILi128EEENS7_ILi64EEENS7_ILi256EEEEEELi256ENS_6half_tEfNS_4arch4Sm90ELb0ELb1ELb1ELb0ELb1ELb0ELb0ELb1ELb1ELb1ELb0ELb0EEENS1_21CollectiveEpilogueFwdINS6_IJSA_SC_SB_EEES9_SE_SG_Li256ELb0ELb1ELb0ELb0EEENS1_30DynamicPersistentTileSchedulerILi256ELi128ELb0ELb1ELb1EEEEEEEEEvNT_6ParamsE:
	.zero		3328


//--------------------- .nv.constant0._ZN7cutlass13device_kernelIN5flash11enable_sm90INS1_16FlashAttnFwdSm90INS1_25CollectiveMainloopFwdSm90ILi2EN4cute5tupleIJNS5_1CILi1EEES8_S8_EEENS6_IJNS7_ILi128EEENS7_ILi64EEENS7_ILi256EEEEEELi256ENS_6half_tEfNS_4arch4Sm90ELb0ELb1ELb1ELb1ELb1ELb0ELb0ELb1ELb1ELb1ELb0ELb0EEENS1_21CollectiveEpilogueFwdINS6_IJSA_SC_SB_EEES9_SE_SG_Li256ELb1ELb1ELb0ELb0EEENS1_36VarlenDynamicPersistentTileSchedulerILi128ELi64ELi256ELi128ELb0ELb1ELb1ELb1ELb0ELb1EEEEEEEEEvNT_6ParamsE --------------------------
	.section	.nv.constant0._ZN7cutlass13device_kernelIN5flash11enable_sm90INS1_16FlashAttnFwdSm90INS1_25CollectiveMainloopFwdSm90ILi2EN4cute5tupleIJNS5_1CILi1EEES8_S8_EEENS6_IJNS7_ILi128EEENS7_ILi64EEENS7_ILi256EEEEEELi256ENS_6half_tEfNS_4arch4Sm90ELb0ELb1ELb1ELb1ELb1ELb0ELb0ELb1ELb1ELb1ELb0ELb0EEENS1_21CollectiveEpilogueFwdINS6_IJSA_SC_SB_EEES9_SE_SG_Li256ELb1ELb1ELb0ELb0EEENS1_36VarlenDynamicPersistentTileSchedulerILi128ELi64ELi256ELi128ELb0ELb1ELb1ELb1ELb0ELb1EEEEEEEEEvNT_6ParamsE,"a",@progbits
	.sectionflags	@""
	.align	4
.nv.constant0._ZN7cutlass13device_kernelIN5flash11enable_sm90INS1_16FlashAttnFwdSm90INS1_25CollectiveMainloopFwdSm90ILi2EN4cute5tupleIJNS5_1CILi1EEES8_S8_EEENS6_IJNS7_ILi128EEENS7_ILi64EEENS7_ILi256EEEEEELi256ENS_6half_tEfNS_4arch4Sm90ELb0ELb1ELb1ELb1ELb1ELb0ELb0ELb1ELb1ELb1ELb0ELb0EEENS1_21CollectiveEpilogueFwdINS6_IJSA_SC_SB_EEES9_SE_SG_Li256ELb1ELb1ELb0ELb0EEENS1_36VarlenDynamicPersistentTileSchedulerILi128ELi64ELi256ELi128ELb0ELb1ELb1ELb1ELb0ELb1EEEEEEEEEvNT_6ParamsE:
	.zero		3328


//--------------------- .nv.constant0._ZN7cutlass13device_kernelIN5flash11enable_sm90INS1_16FlashAttnFwdSm90INS1_25CollectiveMainloopFwdSm90ILi2EN4cute5tupleIJNS5_1CILi1EEES8_S8_EEENS6_IJNS7_ILi128EEENS7_ILi64EEENS7_ILi256EEEEEELi256ENS_6half_tEfNS_4arch4Sm90ELb0ELb1ELb1ELb1ELb1ELb1ELb0ELb1ELb1ELb1ELb0ELb0EEENS1_21CollectiveEpilogueFwdINS6_IJSA_SC_SB_EEES9_SE_SG_Li256ELb1ELb1ELb0ELb0EEENS1_36VarlenDynamicPersistentTileSchedulerILi128ELi64ELi256ELi128ELb0ELb1ELb1ELb1ELb0ELb1EEEEEEEEEvNT_6ParamsE --------------------------
	.section	.nv.constant0._ZN7cutlass13device_kernelIN5flash11enable_sm90INS1_16FlashAttnFwdSm90INS1_25CollectiveMainloopFwdSm90ILi2EN4cute5tupleIJNS5_1CILi1EEES8_S8_EEENS6_IJNS7_ILi128EEENS7_ILi64EEENS7_ILi256EEEEEELi256ENS_6half_tEfNS_4arch4Sm90ELb0ELb1ELb1ELb1ELb1ELb1ELb0ELb1ELb1ELb1ELb0ELb0EEENS1_21CollectiveEpilogueFwdINS6_IJSA_SC_SB_EEES9_SE_SG_Li256ELb1ELb1ELb0ELb0EEENS1_36VarlenDynamicPersistentTileSchedulerILi128ELi64ELi256ELi128ELb0ELb1ELb1ELb1ELb0ELb1EEEEEEEEEvNT_6ParamsE,"a",@progbits
	.sectionflags	@""
	.align	4
.nv.constant0._ZN7cutlass13device_kernelIN5flash11enable_sm90INS1_16FlashAttnFwdSm90INS1_25CollectiveMainloopFwdSm90ILi2EN4cute5tupleIJNS5_1CILi1EEES8_S8_EEENS6_IJNS7_ILi128EEENS7_ILi64EEENS7_ILi256EEEEEELi256ENS_6half_tEfNS_4arch4Sm90ELb0ELb1ELb1ELb1ELb1ELb1ELb0ELb1ELb1ELb1ELb0ELb0EEENS1_21CollectiveEpilogueFwdINS6_IJSA_SC_SB_EEES9_SE_SG_Li256ELb1ELb1ELb0ELb0EEENS1_36VarlenDynamicPersistentTileSchedulerILi128ELi64ELi256ELi128ELb0ELb1ELb1ELb1ELb0ELb1EEEEEEEEEvNT_6ParamsE:
	.zero		3328


//--------------------- .nv.constant0._ZN7cutlass13device_kernelIN5flash11enable_sm90INS1_16FlashAttnFwdSm90INS1_25CollectiveMainloopFwdSm90ILi2EN4cute5tupleIJNS5_1CILi1EEES8_S8_EEENS6_IJNS7_ILi128EEENS7_ILi80EEENS7_ILi256EEEEEELi256ENS_6half_tEfNS_4arch4Sm90ELb1ELb0ELb1ELb0ELb1ELb0ELb0ELb1ELb1ELb1ELb0ELb0EEENS1_21CollectiveEpilogueFwdINS6_IJSA_SC_SB_EEES9_SE_SG_Li256ELb0ELb1ELb0ELb0EEENS1_30DynamicPersistentTileSchedulerILi256ELi128ELb0ELb1ELb1EEEEEEEEEvNT_6ParamsE --------------------------
	.section	.nv.constant0._ZN7cutlass13device_kernelIN5flash11enable_sm90INS1_16FlashAttnFwdSm90INS1_25CollectiveMainloopFwdSm90ILi2EN4cute5tupleIJNS5_1CILi1EEES8_S8_EEENS6_IJNS7_ILi128EEENS7_ILi80EEENS7_ILi256EEEEEELi256ENS_6half_tEfNS_4arch4Sm90ELb1ELb0ELb1ELb0ELb1ELb0ELb0ELb1ELb1ELb1ELb0ELb0EEENS1_21CollectiveEpilogueFwdINS6_IJSA_SC_SB_EEES9_SE_SG_Li256ELb0ELb1ELb0ELb0EEENS1_30DynamicPersistentTileSchedulerILi256ELi128ELb0ELb1ELb1EEEEEEEEEvNT_6ParamsE,"a",@progbits
	.sectionflags	@""
	.align	4
.nv.constant0._ZN7cutlass13device_kernelIN5flash11enable_sm90INS1_16FlashAttnFwdSm90INS1_25CollectiveMainloopFwdSm90ILi2EN4cute5tupleIJNS5_1CILi1EEES8_S8_EEENS6_IJNS7_ILi128EEENS7_ILi80EEENS7_ILi256EEEEEELi256ENS_6half_tEfNS_4arch4Sm90ELb1ELb0ELb1ELb0ELb1ELb0ELb0ELb1ELb1ELb1ELb0ELb0EEENS1_21CollectiveEpilogueFwdINS6_IJSA_SC_SB_EEES9_SE_SG_Li256ELb0ELb1ELb0ELb0EEENS1_30DynamicPersistentTileSchedulerILi256ELi128ELb0ELb1ELb1EEEEEEEEEvNT_6ParamsE:
	.zero		3328


//--------------------- .nv.constant0._ZN7cutlass13device_kernelIN5flash11enable_sm90INS1_16FlashAttnFwdSm90INS1_25CollectiveMainloopFwdSm90ILi2EN4cute5tupleIJNS5_1CILi1EEES8_S8_EEENS6_IJNS7_ILi128EEENS7_ILi80EEENS7_ILi256EEEEEELi256ENS_6half_tEfNS_4arch4Sm90ELb1ELb0ELb1ELb1ELb1ELb0ELb0ELb1ELb1ELb1ELb0ELb0EEENS1_21CollectiveEpilogueFwdINS6_IJSA_SC_SB_EEES9_SE_SG_Li256ELb1ELb1ELb0ELb0EEENS1_36VarlenDynamicPersistentTileSchedulerILi128ELi80ELi256ELi128ELb0ELb1ELb1ELb1ELb1ELb1EEEEEEEEEvNT_6ParamsE --------------------------
	.section	.nv.constant0._ZN7cutlass13device_kernelIN5flash11enable_sm90INS1_16FlashAttnFwdSm90INS1_25CollectiveMainloopFwdSm90ILi2EN4cute5tupleIJNS5_1CILi1EEES8_S8_EEENS6_IJNS7_ILi128EEENS7_ILi80EEENS7_ILi256EEEEEELi256ENS_6half_tEfNS_4arch4Sm90ELb1ELb0ELb1ELb1ELb1ELb0ELb0ELb1ELb1ELb1ELb0ELb0EEENS1_21CollectiveEpilogueFwdINS6_IJSA_SC_SB_EEES9_SE_SG_Li256ELb1ELb1ELb0ELb0EEENS1_36VarlenDynamicPersistentTileSchedulerILi128ELi80ELi256ELi128ELb0ELb1ELb1ELb1ELb1ELb1EEEEEEEEEvNT_6ParamsE,"a",@progbits
	.sectionflags	@""
	.align	4
.nv.constant0._ZN7cutlass13device_kernelIN5flash11enable_sm90INS1_16FlashAttnFwdSm90INS1_25CollectiveMainloopFwdSm90ILi2EN4cute5tupleIJNS5_1CILi1EEES8_S8_EEENS6_IJNS7_ILi128EEENS7_ILi80EEENS7_ILi256EEEEEELi256ENS_6half_tEfNS_4arch4Sm90ELb1ELb0ELb1ELb1ELb1ELb0ELb0ELb1ELb1ELb1ELb0ELb0EEENS1_21CollectiveEpilogueFwdINS6_IJSA_SC_SB_EEES9_SE_SG_Li256ELb1ELb1ELb0ELb0EEENS1_36VarlenDynamicPersistentTileSchedulerILi128ELi80ELi256ELi128ELb0ELb1ELb1ELb1ELb1ELb1EEEEEEEEEvNT_6ParamsE:
	.zero		3328


//--------------------- .nv.constant0._ZN7cutlass13device_kernelIN5flash11enable_sm90INS1_16FlashAttnFwdSm90INS1_25CollectiveMainloopFwdSm90ILi2EN4cute5tupleIJNS5_1CILi1EEES8_S8_EEENS6_IJNS7_ILi128EEENS7_ILi80EEENS7_ILi256EEEEEELi256ENS_6half_tEfNS_4arch4Sm90ELb1ELb0ELb1ELb1ELb1ELb1ELb0ELb1ELb1ELb1ELb0ELb0EEENS1_21CollectiveEpilogueFwdINS6_IJSA_SC_SB_EEES9_SE_SG_Li256ELb1ELb1ELb0ELb0EEENS1_36VarlenDynamicPersistentTileSchedulerILi128ELi80ELi256ELi128ELb0ELb1ELb1ELb1ELb1ELb1EEEEEEEEEvNT_6ParamsE --------------------------
	.section	.nv.constant0._ZN7cutlass13device_kernelIN5flash11enable_sm90INS1_16FlashAttnFwdSm90INS1_25CollectiveMainloopFwdSm90ILi2EN4cute5tupleIJNS5_1CILi1EEES8_S8_EEENS6_IJNS7_ILi128EEENS7_ILi80EEENS7_ILi256EEEEEELi256ENS_6half_tEfNS_4arch4Sm90ELb1ELb0ELb1ELb1ELb1ELb1ELb0ELb1ELb1ELb1ELb0ELb0EEENS1_21CollectiveEpilogueFwdINS6_IJSA_SC_SB_EEES9_SE_SG_Li256ELb1ELb1ELb0ELb0EEENS1_36VarlenDynamicPersistentTileSchedulerILi128ELi80ELi256ELi128ELb0ELb1ELb1ELb1ELb1ELb1EEEEEEEEEvNT_6ParamsE,"a",@progbits
	.sectionflags	@""
	.align	4
.nv.constant0._ZN7cutlass13device_kernelIN5flash11enable_sm90INS1_16FlashAttnFwdSm90INS1_25CollectiveMainloopFwdSm90ILi2EN4cute5tupleIJNS5_1CILi1EEES8_S8_EEENS6_IJNS7_ILi128EEENS7_ILi80EEENS7_ILi256EEEEEELi256ENS_6half_tEfNS_4arch4Sm90ELb1ELb0ELb1ELb1ELb1ELb1ELb0ELb1ELb1ELb1ELb0ELb0EEENS1_21CollectiveEpilogueFwdINS6_IJSA_SC_SB_EEES9_SE_SG_Li256ELb1ELb1ELb0ELb0EEENS1_36VarlenDynamicPersistentTileSchedulerILi128ELi80ELi256ELi128ELb0ELb1ELb1ELb1ELb1ELb1EEEEEEEEEvNT_6ParamsE:
	.zero		3328


//--------------------- SYMBOLS --------------------------

	.type		.nv.reservedSmem.offset0,@object
	.size		.nv.reservedSmem.offset0,0x4
	.type		__assertfail,@function
